	.target	sm_80

	.elftype	@"ET_EXEC"


//--------------------- .note.nv.tkinfo           --------------------------
	.section	.note.nv.tkinfo,"",@"SHT_NOTE"
	.sectionflags	@"SHF_NOTE_NV_TKINFO"
	.tkinfo
        /*0018*/ 	.word	0x00000002
        /*0030*/ 	.string	""
        /*0030*/ 	.string	"ptxas"
        /*0030*/ 	.string	"Cuda compilation tools, release 13.0, V13.0.88"
        /*0030*/ 	.string	"Build cuda_13.0.r13.0/compiler.36424714_0"
        /*0030*/ 	.string	"-arch sm_80 -m 64 "



//--------------------- .note.nv.cuinfo           --------------------------
	.section	.note.nv.cuinfo,"",@"SHT_NOTE"
	.sectionflags	@"SHF_NOTE_NV_CUINFO"
        /*0018*/ 	.short	0x0002
        /*001a*/ 	.short	0x0050
        /*001c*/ 	.short	0x0082
	.zero		2


//--------------------- .nv.info                  --------------------------
	.section	.nv.info,"",@"SHT_CUDA_INFO"
	.align	4


	//----- nvinfo : EIATTR_REGCOUNT
	.align		4
        /*0000*/ 	.byte	0x04, 0x2f
        /*0002*/ 	.short	(.L_12 - .L_11)
	.align		4
.L_11:
        /*0004*/ 	.word	index@(_ZN5flash25flash_bwd_dot_do_o_kernelILb1E23Flash_bwd_kernel_traitsILi64ELi128ELi128ELi8ELi4ELi4ELi4ELb0ELb0EN7cutlass10bfloat16_tE19Flash_kernel_traitsILi64ELi128ELi128ELi8ES3_EEEEvNS_16Flash_bwd_paramsE)
        /*0008*/ 	.word	0x00000020


	//----- nvinfo : EIATTR_FRAME_SIZE
	.align		4
.L_12:
        /*000c*/ 	.byte	0x04, 0x11
        /*000e*/ 	.short	(.L_14 - .L_13)
	.align		4
.L_13:
        /*0010*/ 	.word	index@(_ZN5flash25flash_bwd_dot_do_o_kernelILb1E23Flash_bwd_kernel_traitsILi64ELi128ELi128ELi8ELi4ELi4ELi4ELb0ELb0EN7cutlass10bfloat16_tE19Flash_kernel_traitsILi64ELi128ELi128ELi8ES3_EEEEvNS_16Flash_bwd_paramsE)
        /*0014*/ 	.word	0x00000000


	//----- nvinfo : EIATTR_REGCOUNT
	.align		4
.L_14:
        /*0018*/ 	.byte	0x04, 0x2f
        /*001a*/ 	.short	(.L_16 - .L_15)
	.align		4
.L_15:
        /*001c*/ 	.word	index@(_ZN5flash25flash_bwd_dot_do_o_kernelILb0E23Flash_bwd_kernel_traitsILi64ELi128ELi128ELi8ELi4ELi4ELi4ELb0ELb0EN7cutlass10bfloat16_tE19Flash_kernel_traitsILi64ELi128ELi128ELi8ES3_EEEEvNS_16Flash_bwd_paramsE)
        /*0020*/ 	.word	0x00000020


	//----- nvinfo : EIATTR_FRAME_SIZE
	.align		4
.L_16:
        /*0024*/ 	.byte	0x04, 0x11
        /*0026*/ 	.short	(.L_18 - .L_17)
	.align		4
.L_17:
        /*0028*/ 	.word	index@(_ZN5flash25flash_bwd_dot_do_o_kernelILb0E23Flash_bwd_kernel_traitsILi64ELi128ELi128ELi8ELi4ELi4ELi4ELb0ELb0EN7cutlass10bfloat16_tE19Flash_kernel_traitsILi64ELi128ELi128ELi8ES3_EEEEvNS_16Flash_bwd_paramsE)
        /*002c*/ 	.word	0x00000000


	//----- nvinfo : EIATTR_REGCOUNT
	.align		4
.L_18:
        /*0030*/ 	.byte	0x04, 0x2f
        /*0032*/ 	.short	(.L_20 - .L_19)
	.align		4
.L_19:
        /*0034*/ 	.word	index@(_ZN5flash44flash_bwd_dq_dk_dv_loop_seqk_parallel_kernelI23Flash_bwd_kernel_traitsILi64ELi128ELi128ELi8ELi4ELi4ELi4ELb0ELb0EN7cutlass10bfloat16_tE19Flash_kernel_traitsILi64ELi128ELi128ELi8ES3_EELb0ELb0ELb1ELb1ELb0ELb0ELb1EEEvNS_16Flash_bwd_paramsE)
        /*0038*/ 	.word	0x000000ff


	//----- nvinfo : EIATTR_FRAME_SIZE
	.align		4
.L_20:
        /*003c*/ 	.byte	0x04, 0x11
        /*003e*/ 	.short	(.L_22 - .L_21)
	.align		4
.L_21:
        /*0040*/ 	.word	index@(_ZN5flash44flash_bwd_dq_dk_dv_loop_seqk_parallel_kernelI23Flash_bwd_kernel_traitsILi64ELi128ELi128ELi8ELi4ELi4ELi4ELb0ELb0EN7cutlass10bfloat16_tE19Flash_kernel_traitsILi64ELi128ELi128ELi8ES3_EELb0ELb0ELb1ELb1ELb0ELb0ELb1EEEvNS_16Flash_bwd_paramsE)
        /*0044*/ 	.word	0x00000170


	//----- nvinfo : EIATTR_REGCOUNT
	.align		4
.L_22:
        /*0048*/ 	.byte	0x04, 0x2f
        /*004a*/ 	.short	(.L_24 - .L_23)
	.align		4
.L_23:
        /*004c*/ 	.word	index@(_ZN5flash44flash_bwd_dq_dk_dv_loop_seqk_parallel_kernelI23Flash_bwd_kernel_traitsILi64ELi128ELi128ELi8ELi4ELi4ELi4ELb0ELb0EN7cutlass10bfloat16_tE19Flash_kernel_traitsILi64ELi128ELi128ELi8ES3_EELb1ELb0ELb1ELb1ELb0ELb0ELb0EEEvNS_16Flash_bwd_paramsE)
        /*0050*/ 	.word	0x000000ff


	//----- nvinfo : EIATTR_FRAME_SIZE
	.align		4
.L_24:
        /*0054*/ 	.byte	0x04, 0x11
        /*0056*/ 	.short	(.L_26 - .L_25)
	.align		4
.L_25:
        /*0058*/ 	.word	index@(_ZN5flash44flash_bwd_dq_dk_dv_loop_seqk_parallel_kernelI23Flash_bwd_kernel_traitsILi64ELi128ELi128ELi8ELi4ELi4ELi4ELb0ELb0EN7cutlass10bfloat16_tE19Flash_kernel_traitsILi64ELi128ELi128ELi8ES3_EELb1ELb0ELb1ELb1ELb0ELb0ELb0EEEvNS_16Flash_bwd_paramsE)
        /*005c*/ 	.word	0x00000048


	//----- nvinfo : EIATTR_REGCOUNT
	.align		4
.L_26:
        /*0060*/ 	.byte	0x04, 0x2f
        /*0062*/ 	.short	(.L_28 - .L_27)
	.align		4
.L_27:
        /*0064*/ 	.word	index@(_ZN5flash44flash_bwd_dq_dk_dv_loop_seqk_parallel_kernelI23Flash_bwd_kernel_traitsILi64ELi128ELi128ELi8ELi4ELi4ELi4ELb0ELb0EN7cutlass10bfloat16_tE19Flash_kernel_traitsILi64ELi128ELi128ELi8ES3_EELb0ELb0ELb1ELb0ELb0ELb1ELb1EEEvNS_16Flash_bwd_paramsE)
        /*0068*/ 	.word	0x000000ff


	//----- nvinfo : EIATTR_FRAME_SIZE
	.align		4
.L_28:
        /*006c*/ 	.byte	0x04, 0x11
        /*006e*/ 	.short	(.L_30 - .L_29)
	.align		4
.L_29:
        /*0070*/ 	.word	index@(_ZN5flash44flash_bwd_dq_dk_dv_loop_seqk_parallel_kernelI23Flash_bwd_kernel_traitsILi64ELi128ELi128ELi8ELi4ELi4ELi4ELb0ELb0EN7cutlass10bfloat16_tE19Flash_kernel_traitsILi64ELi128ELi128ELi8ES3_EELb0ELb0ELb1ELb0ELb0ELb1ELb1EEEvNS_16Flash_bwd_paramsE)
        /*0074*/ 	.word	0x00000150


	//----- nvinfo : EIATTR_REGCOUNT
	.align		4
.L_30:
        /*0078*/ 	.byte	0x04, 0x2f
        /*007a*/ 	.short	(.L_32 - .L_31)
	.align		4
.L_31:
        /*007c*/ 	.word	index@(_ZN5flash44flash_bwd_dq_dk_dv_loop_seqk_parallel_kernelI23Flash_bwd_kernel_traitsILi64ELi128ELi128ELi8ELi4ELi4ELi4ELb0ELb0EN7cutlass10bfloat16_tE19Flash_kernel_traitsILi64ELi128ELi128ELi8ES3_EELb1ELb0ELb1ELb0ELb0ELb1ELb0EEEvNS_16Flash_bwd_paramsE)
        /*0080*/ 	.word	0x000000ff


	//----- nvinfo : EIATTR_FRAME_SIZE
	.align		4
.L_32:
        /*0084*/ 	.byte	0x04, 0x11
        /*0086*/ 	.short	(.L_34 - .L_33)
	.align		4
.L_33:
        /*0088*/ 	.word	index@(_ZN5flash44flash_bwd_dq_dk_dv_loop_seqk_parallel_kernelI23Flash_bwd_kernel_traitsILi64ELi128ELi128ELi8ELi4ELi4ELi4ELb0ELb0EN7cutlass10bfloat16_tE19Flash_kernel_traitsILi64ELi128ELi128ELi8ES3_EELb1ELb0ELb1ELb0ELb0ELb1ELb0EEEvNS_16Flash_bwd_paramsE)
        /*008c*/ 	.word	0x00000048


	//----- nvinfo : EIATTR_REGCOUNT
	.align		4
.L_34:
        /*0090*/ 	.byte	0x04, 0x2f
        /*0092*/ 	.short	(.L_36 - .L_35)
	.align		4
.L_35:
        /*0094*/ 	.word	index@(_ZN5flash44flash_bwd_dq_dk_dv_loop_seqk_parallel_kernelI23Flash_bwd_kernel_traitsILi64ELi128ELi128ELi8ELi4ELi4ELi4ELb0ELb0EN7cutlass10bfloat16_tE19Flash_kernel_traitsILi64ELi128ELi128ELi8ES3_EELb0ELb0ELb0ELb1ELb0ELb0ELb1EEEvNS_16Flash_bwd_paramsE)
        /*0098*/ 	.word	0x000000ff


	//----- nvinfo : EIATTR_FRAME_SIZE
	.align		4
.L_36:
        /*009c*/ 	.byte	0x04, 0x11
        /*009e*/ 	.short	(.L_38 - .L_37)
	.align		4
.L_37:
        /*00a0*/ 	.word	index@(_ZN5flash44flash_bwd_dq_dk_dv_loop_seqk_parallel_kernelI23Flash_bwd_kernel_traitsILi64ELi128ELi128ELi8ELi4ELi4ELi4ELb0ELb0EN7cutlass10bfloat16_tE19Flash_kernel_traitsILi64ELi128ELi128ELi8ES3_EELb0ELb0ELb0ELb1ELb0ELb0ELb1EEEvNS_16Flash_bwd_paramsE)
        /*00a4*/ 	.word	0x00000178


	//----- nvinfo : EIATTR_REGCOUNT
	.align		4
.L_38:
        /*00a8*/ 	.byte	0x04, 0x2f
        /*00aa*/ 	.short	(.L_40 - .L_39)
	.align		4
.L_39:
        /*00ac*/ 	.word	index@(_ZN5flash44flash_bwd_dq_dk_dv_loop_seqk_parallel_kernelI23Flash_bwd_kernel_traitsILi64ELi128ELi128ELi8ELi4ELi4ELi4ELb0ELb0EN7cutlass10bfloat16_tE19Flash_kernel_traitsILi64ELi128ELi128ELi8ES3_EELb1ELb0ELb0ELb1ELb0ELb0ELb0EEEvNS_16Flash_bwd_paramsE)
        /*00b0*/ 	.word	0x000000ff


	//----- nvinfo : EIATTR_FRAME_SIZE
	.align		4
.L_40:
        /*00b4*/ 	.byte	0x04, 0x11
        /*00b6*/ 	.short	(.L_42 - .L_41)
	.align		4
.L_41:
        /*00b8*/ 	.word	index@(_ZN5flash44flash_bwd_dq_dk_dv_loop_seqk_parallel_kernelI23Flash_bwd_kernel_traitsILi64ELi128ELi128ELi8ELi4ELi4ELi4ELb0ELb0EN7cutlass10bfloat16_tE19Flash_kernel_traitsILi64ELi128ELi128ELi8ES3_EELb1ELb0ELb0ELb1ELb0ELb0ELb0EEEvNS_16Flash_bwd_paramsE)
        /*00bc*/ 	.word	0x00000080


	//----- nvinfo : EIATTR_REGCOUNT
	.align		4
.L_42:
        /*00c0*/ 	.byte	0x04, 0x2f
        /*00c2*/ 	.short	(.L_44 - .L_43)
	.align		4
.L_43:
        /*00c4*/ 	.word	index@(_ZN5flash44flash_bwd_dq_dk_dv_loop_seqk_parallel_kernelI23Flash_bwd_kernel_traitsILi64ELi128ELi128ELi8ELi4ELi4ELi4ELb0ELb0EN7cutlass10bfloat16_tE19Flash_kernel_traitsILi64ELi128ELi128ELi8ES3_EELb0ELb0ELb0ELb0ELb1ELb1ELb1EEEvNS_16Flash_bwd_paramsE)
        /*00c8*/ 	.word	0x000000ff


	//----- nvinfo : EIATTR_FRAME_SIZE
	.align		4
.L_44:
        /*00cc*/ 	.byte	0x04, 0x11
        /*00ce*/ 	.short	(.L_46 - .L_45)
	.align		4
.L_45:
        /*00d0*/ 	.word	index@(_ZN5flash44flash_bwd_dq_dk_dv_loop_seqk_parallel_kernelI23Flash_bwd_kernel_traitsILi64ELi128ELi128ELi8ELi4ELi4ELi4ELb0ELb0EN7cutlass10bfloat16_tE19Flash_kernel_traitsILi64ELi128ELi128ELi8ES3_EELb0ELb0ELb0ELb0ELb1ELb1ELb1EEEvNS_16Flash_bwd_paramsE)
        /*00d4*/ 	.word	0x00000150


	//----- nvinfo : EIATTR_REGCOUNT
	.align		4
.L_46:
        /*00d8*/ 	.byte	0x04, 0x2f
        /*00da*/ 	.short	(.L_48 - .L_47)
	.align		4
.L_47:
        /*00dc*/ 	.word	index@(_ZN5flash44flash_bwd_dq_dk_dv_loop_seqk_parallel_kernelI23Flash_bwd_kernel_traitsILi64ELi128ELi128ELi8ELi4ELi4ELi4ELb0ELb0EN7cutlass10bfloat16_tE19Flash_kernel_traitsILi64ELi128ELi128ELi8ES3_EELb1ELb0ELb0ELb0ELb1ELb1ELb0EEEvNS_16Flash_bwd_paramsE)
        /*00e0*/ 	.word	0x000000ff


	//----- nvinfo : EIATTR_FRAME_SIZE
	.align		4
.L_48:
        /*00e4*/ 	.byte	0x04, 0x11
        /*00e6*/ 	.short	(.L_50 - .L_49)
	.align		4
.L_49:
        /*00e8*/ 	.word	index@(_ZN5flash44flash_bwd_dq_dk_dv_loop_seqk_parallel_kernelI23Flash_bwd_kernel_traitsILi64ELi128ELi128ELi8ELi4ELi4ELi4ELb0ELb0EN7cutlass10bfloat16_tE19Flash_kernel_traitsILi64ELi128ELi128ELi8ES3_EELb1ELb0ELb0ELb0ELb1ELb1ELb0EEEvNS_16Flash_bwd_paramsE)
        /*00ec*/ 	.word	0x00000068


	//----- nvinfo : EIATTR_REGCOUNT
	.align		4
.L_50:
        /*00f0*/ 	.byte	0x04, 0x2f
        /*00f2*/ 	.short	(.L_52 - .L_51)
	.align		4
.L_51:
        /*00f4*/ 	.word	index@(_ZN5flash44flash_bwd_dq_dk_dv_loop_seqk_parallel_kernelI23Flash_bwd_kernel_traitsILi64ELi128ELi128ELi8ELi4ELi4ELi4ELb0ELb0EN7cutlass10bfloat16_tE19Flash_kernel_traitsILi64ELi128ELi128ELi8ES3_EELb0ELb0ELb1ELb0ELb0ELb0ELb1EEEvNS_16Flash_bwd_paramsE)
        /*00f8*/ 	.word	0x000000ff


	//----- nvinfo : EIATTR_FRAME_SIZE
	.align		4
.L_52:
        /*00fc*/ 	.byte	0x04, 0x11
        /*00fe*/ 	.short	(.L_54 - .L_53)
	.align		4
.L_53:
        /*0100*/ 	.word	index@(_ZN5flash44flash_bwd_dq_dk_dv_loop_seqk_parallel_kernelI23Flash_bwd_kernel_traitsILi64ELi128ELi128ELi8ELi4ELi4ELi4ELb0ELb0EN7cutlass10bfloat16_tE19Flash_kernel_traitsILi64ELi128ELi128ELi8ES3_EELb0ELb0ELb1ELb0ELb0ELb0ELb1EEEvNS_16Flash_bwd_paramsE)
        /*0104*/ 	.word	0x00000168


	//----- nvinfo : EIATTR_REGCOUNT
	.align		4
.L_54:
        /*0108*/ 	.byte	0x04, 0x2f
        /*010a*/ 	.short	(.L_56 - .L_55)
	.align		4
.L_55:
        /*010c*/ 	.word	index@(_ZN5flash44flash_bwd_dq_dk_dv_loop_seqk_parallel_kernelI23Flash_bwd_kernel_traitsILi64ELi128ELi128ELi8ELi4ELi4ELi4ELb0ELb0EN7cutlass10bfloat16_tE19Flash_kernel_traitsILi64ELi128ELi128ELi8ES3_EELb1ELb0ELb1ELb0ELb0ELb0ELb0EEEvNS_16Flash_bwd_paramsE)
        /*0110*/ 	.word	0x000000ff


	//----- nvinfo : EIATTR_FRAME_SIZE
	.align		4
.L_56:
        /*0114*/ 	.byte	0x04, 0x11
        /*0116*/ 	.short	(.L_58 - .L_57)
	.align		4
.L_57:
        /*0118*/ 	.word	index@(_ZN5flash44flash_bwd_dq_dk_dv_loop_seqk_parallel_kernelI23Flash_bwd_kernel_traitsILi64ELi128ELi128ELi8ELi4ELi4ELi4ELb0ELb0EN7cutlass10bfloat16_tE19Flash_kernel_traitsILi64ELi128ELi128ELi8ES3_EELb1ELb0ELb1ELb0ELb0ELb0ELb0EEEvNS_16Flash_bwd_paramsE)
        /*011c*/ 	.word	0x00000040


	//----- nvinfo : EIATTR_REGCOUNT
	.align		4
.L_58:
        /*0120*/ 	.byte	0x04, 0x2f
        /*0122*/ 	.short	(.L_60 - .L_59)
	.align		4
.L_59:
        /*0124*/ 	.word	index@(_ZN5flash44flash_bwd_dq_dk_dv_loop_seqk_parallel_kernelI23Flash_bwd_kernel_traitsILi64ELi128ELi128ELi8ELi4ELi4ELi4ELb0ELb0EN7cutlass10bfloat16_tE19Flash_kernel_traitsILi64ELi128ELi128ELi8ES3_EELb0ELb0ELb0ELb0ELb0ELb0ELb1EEEvNS_16Flash_bwd_paramsE)
        /*0128*/ 	.word	0x000000ff


	//----- nvinfo : EIATTR_FRAME_SIZE
	.align		4
.L_60:
        /*012c*/ 	.byte	0x04, 0x11
        /*012e*/ 	.short	(.L_62 - .L_61)
	.align		4
.L_61:
        /*0130*/ 	.word	index@(_ZN5flash44flash_bwd_dq_dk_dv_loop_seqk_parallel_kernelI23Flash_bwd_kernel_traitsILi64ELi128ELi128ELi8ELi4ELi4ELi4ELb0ELb0EN7cutlass10bfloat16_tE19Flash_kernel_traitsILi64ELi128ELi128ELi8ES3_EELb0ELb0ELb0ELb0ELb0ELb0ELb1EEEvNS_16Flash_bwd_paramsE)
        /*0134*/ 	.word	0x00000168


	//----- nvinfo : EIATTR_REGCOUNT
	.align		4
.L_62:
        /*0138*/ 	.byte	0x04, 0x2f
        /*013a*/ 	.short	(.L_64 - .L_63)
	.align		4
.L_63:
        /*013c*/ 	.word	index@(_ZN5flash44flash_bwd_dq_dk_dv_loop_seqk_parallel_kernelI23Flash_bwd_kernel_traitsILi64ELi128ELi128ELi8ELi4ELi4ELi4ELb0ELb0EN7cutlass10bfloat16_tE19Flash_kernel_traitsILi64ELi128ELi128ELi8ES3_EELb1ELb0ELb0ELb0ELb0ELb0ELb0EEEvNS_16Flash_bwd_paramsE)
        /*0140*/ 	.word	0x000000ff


	//----- nvinfo : EIATTR_FRAME_SIZE
	.align		4
.L_64:
        /*0144*/ 	.byte	0x04, 0x11
        /*0146*/ 	.short	(.L_66 - .L_65)
	.align		4
.L_65:
        /*0148*/ 	.word	index@(_ZN5flash44flash_bwd_dq_dk_dv_loop_seqk_parallel_kernelI23Flash_bwd_kernel_traitsILi64ELi128ELi128ELi8ELi4ELi4ELi4ELb0ELb0EN7cutlass10bfloat16_tE19Flash_kernel_traitsILi64ELi128ELi128ELi8ES3_EELb1ELb0ELb0ELb0ELb0ELb0ELb0EEEvNS_16Flash_bwd_paramsE)
        /*014c*/ 	.word	0x00000060


	//----- nvinfo : EIATTR_REGCOUNT
	.align		4
.L_66:
        /*0150*/ 	.byte	0x04, 0x2f
        /*0152*/ 	.short	(.L_68 - .L_67)
	.align		4
.L_67:
        /*0154*/ 	.word	index@(_ZN5flash44flash_bwd_dq_dk_dv_loop_seqk_parallel_kernelI23Flash_bwd_kernel_traitsILi64ELi128ELi128ELi8ELi4ELi4ELi4ELb0ELb0EN7cutlass10bfloat16_tE19Flash_kernel_traitsILi64ELi128ELi128ELi8ES3_EELb0ELb0ELb0ELb0ELb0ELb1ELb1EEEvNS_16Flash_bwd_paramsE)
        /*0158*/ 	.word	0x000000ff


	//----- nvinfo : EIATTR_FRAME_SIZE
	.align		4
.L_68:
        /*015c*/ 	.byte	0x04, 0x11
        /*015e*/ 	.short	(.L_70 - .L_69)
	.align		4
.L_69:
        /*0160*/ 	.word	index@(_ZN5flash44flash_bwd_dq_dk_dv_loop_seqk_parallel_kernelI23Flash_bwd_kernel_traitsILi64ELi128ELi128ELi8ELi4ELi4ELi4ELb0ELb0EN7cutlass10bfloat16_tE19Flash_kernel_traitsILi64ELi128ELi128ELi8ES3_EELb0ELb0ELb0ELb0ELb0ELb1ELb1EEEvNS_16Flash_bwd_paramsE)
        /*0164*/ 	.word	0x00000160


	//----- nvinfo : EIATTR_REGCOUNT
	.align		4
.L_70:
        /*0168*/ 	.byte	0x04, 0x2f
        /*016a*/ 	.short	(.L_72 - .L_71)
	.align		4
.L_71:
        /*016c*/ 	.word	index@(_ZN5flash44flash_bwd_dq_dk_dv_loop_seqk_parallel_kernelI23Flash_bwd_kernel_traitsILi64ELi128ELi128ELi8ELi4ELi4ELi4ELb0ELb0EN7cutlass10bfloat16_tE19Flash_kernel_traitsILi64ELi128ELi128ELi8ES3_EELb1ELb0ELb0ELb0ELb0ELb1ELb0EEEvNS_16Flash_bwd_paramsE)
        /*0170*/ 	.word	0x000000ff


	//----- nvinfo : EIATTR_FRAME_SIZE
	.align		4
.L_72:
        /*0174*/ 	.byte	0x04, 0x11
        /*0176*/ 	.short	(.L_74 - .L_73)
	.align		4
.L_73:
        /*0178*/ 	.word	index@(_ZN5flash44flash_bwd_dq_dk_dv_loop_seqk_parallel_kernelI23Flash_bwd_kernel_traitsILi64ELi128ELi128ELi8ELi4ELi4ELi4ELb0ELb0EN7cutlass10bfloat16_tE19Flash_kernel_traitsILi64ELi128ELi128ELi8ES3_EELb1ELb0ELb0ELb0ELb0ELb1ELb0EEEvNS_16Flash_bwd_paramsE)
        /*017c*/ 	.word	0x00000050


	//----- nvinfo : EIATTR_REGCOUNT
	.align		4
.L_74:
        /*0180*/ 	.byte	0x04, 0x2f
        /*0182*/ 	.short	(.L_76 - .L_75)
	.align		4
.L_75:
        /*0184*/ 	.word	index@(_ZN5flash27flash_bwd_convert_dq_kernelI23Flash_bwd_kernel_traitsILi64ELi128ELi128ELi8ELi4ELi4ELi4ELb0ELb0EN7cutlass10bfloat16_tE19Flash_kernel_traitsILi64ELi128ELi128ELi8ES3_EEEEvNS_16Flash_bwd_paramsEi)
        /*0188*/ 	.word	0x00000040


	//----- nvinfo : EIATTR_FRAME_SIZE
	.align		4
.L_76:
        /*018c*/ 	.byte	0x04, 0x11
        /*018e*/ 	.short	(.L_78 - .L_77)
	.align		4
.L_77:
        /*0190*/ 	.word	index@(_ZN5flash27flash_bwd_convert_dq_kernelI23Flash_bwd_kernel_traitsILi64ELi128ELi128ELi8ELi4ELi4ELi4ELb0ELb0EN7cutlass10bfloat16_tE19Flash_kernel_traitsILi64ELi128ELi128ELi8ES3_EEEEvNS_16Flash_bwd_paramsEi)
        /*0194*/ 	.word	0x00000000


	//----- nvinfo : EIATTR_REGCOUNT
	.align		4
.L_78:
        /*0198*/ 	.byte	0x04, 0x2f
        /*019a*/ 	.short	(.L_80 - .L_79)
	.align		4
.L_79:
        /*019c*/ 	.word	index@(_ZN5flash25flash_bwd_dot_do_o_kernelILb1E23Flash_bwd_kernel_traitsILi64ELi64ELi128ELi8ELi2ELi4ELi4ELb1ELb0EN7cutlass10bfloat16_tE19Flash_kernel_traitsILi64ELi64ELi128ELi8ES3_EEEEvNS_16Flash_bwd_paramsE)
        /*01a0*/ 	.word	0x00000022


	//----- nvinfo : EIATTR_FRAME_SIZE
	.align		4
.L_80:
        /*01a4*/ 	.byte	0x04, 0x11
        /*01a6*/ 	.short	(.L_82 - .L_81)
	.align		4
.L_81:
        /*01a8*/ 	.word	index@(_ZN5flash25flash_bwd_dot_do_o_kernelILb1E23Flash_bwd_kernel_traitsILi64ELi64ELi128ELi8ELi2ELi4ELi4ELb1ELb0EN7cutlass10bfloat16_tE19Flash_kernel_traitsILi64ELi64ELi128ELi8ES3_EEEEvNS_16Flash_bwd_paramsE)
        /*01ac*/ 	.word	0x00000000


	//----- nvinfo : EIATTR_REGCOUNT
	.align		4
.L_82:
        /*01b0*/ 	.byte	0x04, 0x2f
        /*01b2*/ 	.short	(.L_84 - .L_83)
	.align		4
.L_83:
        /*01b4*/ 	.word	index@(_ZN5flash25flash_bwd_dot_do_o_kernelILb0E23Flash_bwd_kernel_traitsILi64ELi64ELi128ELi8ELi2ELi4ELi4ELb1ELb0EN7cutlass10bfloat16_tE19Flash_kernel_traitsILi64ELi64ELi128ELi8ES3_EEEEvNS_16Flash_bwd_paramsE)
        /*01b8*/ 	.word	0x0000001e


	//----- nvinfo : EIATTR_FRAME_SIZE
	.align		4
.L_84:
        /*01bc*/ 	.byte	0x04, 0x11
        /*01be*/ 	.short	(.L_86 - .L_85)
	.align		4
.L_85:
        /*01c0*/ 	.word	index@(_ZN5flash25flash_bwd_dot_do_o_kernelILb0E23Flash_bwd_kernel_traitsILi64ELi64ELi128ELi8ELi2ELi4ELi4ELb1ELb0EN7cutlass10bfloat16_tE19Flash_kernel_traitsILi64ELi64ELi128ELi8ES3_EEEEvNS_16Flash_bwd_paramsE)
        /*01c4*/ 	.word	0x00000000


	//----- nvinfo : EIATTR_REGCOUNT
	.align		4
.L_86:
        /*01c8*/ 	.byte	0x04, 0x2f
        /*01ca*/ 	.short	(.L_88 - .L_87)
	.align		4
.L_87:
        /*01cc*/ 	.word	index@(_ZN5flash44flash_bwd_dq_dk_dv_loop_seqk_parallel_kernelI23Flash_bwd_kernel_traitsILi64ELi64ELi128ELi8ELi2ELi4ELi4ELb1ELb0EN7cutlass10bfloat16_tE19Flash_kernel_traitsILi64ELi64ELi128ELi8ES3_EELb0ELb0ELb1ELb1ELb0ELb0ELb1EEEvNS_16Flash_bwd_paramsE)
        /*01d0*/ 	.word	0x000000ff


	//----- nvinfo : EIATTR_FRAME_SIZE
	.align		4
.L_88:
        /*01d4*/ 	.byte	0x04, 0x11
        /*01d6*/ 	.short	(.L_90 - .L_89)
	.align		4
.L_89:
        /*01d8*/ 	.word	index@(_ZN5flash44flash_bwd_dq_dk_dv_loop_seqk_parallel_kernelI23Flash_bwd_kernel_traitsILi64ELi64ELi128ELi8ELi2ELi4ELi4ELb1ELb0EN7cutlass10bfloat16_tE19Flash_kernel_traitsILi64ELi64ELi128ELi8ES3_EELb0ELb0ELb1ELb1ELb0ELb0ELb1EEEvNS_16Flash_bwd_paramsE)
        /*01dc*/ 	.word	0x00000028


	//----- nvinfo : EIATTR_REGCOUNT
	.align		4
.L_90:
        /*01e0*/ 	.byte	0x04, 0x2f
        /*01e2*/ 	.short	(.L_92 - .L_91)
	.align		4
.L_91:
        /*01e4*/ 	.word	index@(_ZN5flash44flash_bwd_dq_dk_dv_loop_seqk_parallel_kernelI23Flash_bwd_kernel_traitsILi64ELi64ELi128ELi8ELi2ELi4ELi4ELb1ELb0EN7cutlass10bfloat16_tE19Flash_kernel_traitsILi64ELi64ELi128ELi8ES3_EELb1ELb0ELb1ELb1ELb0ELb0ELb0EEEvNS_16Flash_bwd_paramsE)
        /*01e8*/ 	.word	0x000000ff


	//----- nvinfo : EIATTR_FRAME_SIZE
	.align		4
.L_92:
        /*01ec*/ 	.byte	0x04, 0x11
        /*01ee*/ 	.short	(.L_94 - .L_93)
	.align		4
.L_93:
        /*01f0*/ 	.word	index@(_ZN5flash44flash_bwd_dq_dk_dv_loop_seqk_parallel_kernelI23Flash_bwd_kernel_traitsILi64ELi64ELi128ELi8ELi2ELi4ELi4ELb1ELb0EN7cutlass10bfloat16_tE19Flash_kernel_traitsILi64ELi64ELi128ELi8ES3_EELb1ELb0ELb1ELb1ELb0ELb0ELb0EEEvNS_16Flash_bwd_paramsE)
        /*01f4*/ 	.word	0x00000008


	//----- nvinfo : EIATTR_REGCOUNT
	.align		4
.L_94:
        /*01f8*/ 	.byte	0x04, 0x2f
        /*01fa*/ 	.short	(.L_96 - .L_95)
	.align		4
.L_95:
        /*01fc*/ 	.word	index@(_ZN5flash44flash_bwd_dq_dk_dv_loop_seqk_parallel_kernelI23Flash_bwd_kernel_traitsILi64ELi64ELi128ELi8ELi2ELi4ELi4ELb1ELb0EN7cutlass10bfloat16_tE19Flash_kernel_traitsILi64ELi64ELi128ELi8ES3_EELb0ELb0ELb1ELb0ELb0ELb1ELb1EEEvNS_16Flash_bwd_paramsE)
        /*0200*/ 	.word	0x000000ff


	//----- nvinfo : EIATTR_FRAME_SIZE
	.align		4
.L_96:
        /*0204*/ 	.byte	0x04, 0x11
        /*0206*/ 	.short	(.L_98 - .L_97)
	.align		4
.L_97:
        /*0208*/ 	.word	index@(_ZN5flash44flash_bwd_dq_dk_dv_loop_seqk_parallel_kernelI23Flash_bwd_kernel_traitsILi64ELi64ELi128ELi8ELi2ELi4ELi4ELb1ELb0EN7cutlass10bfloat16_tE19Flash_kernel_traitsILi64ELi64ELi128ELi8ES3_EELb0ELb0ELb1ELb0ELb0ELb1ELb1EEEvNS_16Flash_bwd_paramsE)
        /*020c*/ 	.word	0x00000028


	//----- nvinfo : EIATTR_REGCOUNT
	.align		4
.L_98:
        /*0210*/ 	.byte	0x04, 0x2f
        /*0212*/ 	.short	(.L_100 - .L_99)
	.align		4
.L_99:
        /*0214*/ 	.word	index@(_ZN5flash44flash_bwd_dq_dk_dv_loop_seqk_parallel_kernelI23Flash_bwd_kernel_traitsILi64ELi64ELi128ELi8ELi2ELi4ELi4ELb1ELb0EN7cutlass10bfloat16_tE19Flash_kernel_traitsILi64ELi64ELi128ELi8ES3_EELb1ELb0ELb1ELb0ELb0ELb1ELb0EEEvNS_16Flash_bwd_paramsE)
        /*0218*/ 	.word	0x000000fd


	//----- nvinfo : EIATTR_FRAME_SIZE
	.align		4
.L_100:
        /*021c*/ 	.byte	0x04, 0x11
        /*021e*/ 	.short	(.L_102 - .L_101)
	.align		4
.L_101:
        /*0220*/ 	.word	index@(_ZN5flash44flash_bwd_dq_dk_dv_loop_seqk_parallel_kernelI23Flash_bwd_kernel_traitsILi64ELi64ELi128ELi8ELi2ELi4ELi4ELb1ELb0EN7cutlass10bfloat16_tE19Flash_kernel_traitsILi64ELi64ELi128ELi8ES3_EELb1ELb0ELb1ELb0ELb0ELb1ELb0EEEvNS_16Flash_bwd_paramsE)
        /*0224*/ 	.word	0x00000000


	//----- nvinfo : EIATTR_REGCOUNT
	.align		4
.L_102:
        /*0228*/ 	.byte	0x04, 0x2f
        /*022a*/ 	.short	(.L_104 - .L_103)
	.align		4
.L_103:
        /*022c*/ 	.word	index@(_ZN5flash44flash_bwd_dq_dk_dv_loop_seqk_parallel_kernelI23Flash_bwd_kernel_traitsILi64ELi64ELi128ELi8ELi2ELi4ELi4ELb1ELb0EN7cutlass10bfloat16_tE19Flash_kernel_traitsILi64ELi64ELi128ELi8ES3_EELb0ELb0ELb0ELb1ELb0ELb0ELb1EEEvNS_16Flash_bwd_paramsE)
        /*0230*/ 	.word	0x000000ff


	//----- nvinfo : EIATTR_FRAME_SIZE
	.align		4
.L_104:
        /*0234*/ 	.byte	0x04, 0x11
        /*0236*/ 	.short	(.L_106 - .L_105)
	.align		4
.L_105:
        /*0238*/ 	.word	index@(_ZN5flash44flash_bwd_dq_dk_dv_loop_seqk_parallel_kernelI23Flash_bwd_kernel_traitsILi64ELi64ELi128ELi8ELi2ELi4ELi4ELb1ELb0EN7cutlass10bfloat16_tE19Flash_kernel_traitsILi64ELi64ELi128ELi8ES3_EELb0ELb0ELb0ELb1ELb0ELb0ELb1EEEvNS_16Flash_bwd_paramsE)
        /*023c*/ 	.word	0x00000020


	//----- nvinfo : EIATTR_REGCOUNT
	.align		4
.L_106:
        /*0240*/ 	.byte	0x04, 0x2f
        /*0242*/ 	.short	(.L_108 - .L_107)
	.align		4
.L_107:
        /*0244*/ 	.word	index@(_ZN5flash44flash_bwd_dq_dk_dv_loop_seqk_parallel_kernelI23Flash_bwd_kernel_traitsILi64ELi64ELi128ELi8ELi2ELi4ELi4ELb1ELb0EN7cutlass10bfloat16_tE19Flash_kernel_traitsILi64ELi64ELi128ELi8ES3_EELb1ELb0ELb0ELb1ELb0ELb0ELb0EEEvNS_16Flash_bwd_paramsE)
        /*0248*/ 	.word	0x000000ff


	//----- nvinfo : EIATTR_FRAME_SIZE
	.align		4
.L_108:
        /*024c*/ 	.byte	0x04, 0x11
        /*024e*/ 	.short	(.L_110 - .L_109)
	.align		4
.L_109:
        /*0250*/ 	.word	index@(_ZN5flash44flash_bwd_dq_dk_dv_loop_seqk_parallel_kernelI23Flash_bwd_kernel_traitsILi64ELi64ELi128ELi8ELi2ELi4ELi4ELb1ELb0EN7cutlass10bfloat16_tE19Flash_kernel_traitsILi64ELi64ELi128ELi8ES3_EELb1ELb0ELb0ELb1ELb0ELb0ELb0EEEvNS_16Flash_bwd_paramsE)
        /*0254*/ 	.word	0x00000020


	//----- nvinfo : EIATTR_REGCOUNT
	.align		4
.L_110:
        /*0258*/ 	.byte	0x04, 0x2f
        /*025a*/ 	.short	(.L_112 - .L_111)
	.align		4
.L_111:
        /*025c*/ 	.word	index@(_ZN5flash44flash_bwd_dq_dk_dv_loop_seqk_parallel_kernelI23Flash_bwd_kernel_traitsILi64ELi64ELi128ELi8ELi2ELi4ELi4ELb1ELb0EN7cutlass10bfloat16_tE19Flash_kernel_traitsILi64ELi64ELi128ELi8ES3_EELb0ELb0ELb0ELb0ELb1ELb1ELb1EEEvNS_16Flash_bwd_paramsE)
        /*0260*/ 	.word	0x000000ff


	//----- nvinfo : EIATTR_FRAME_SIZE
	.align		4
.L_112:
        /*0264*/ 	.byte	0x04, 0x11
        /*0266*/ 	.short	(.L_114 - .L_113)
	.align		4
.L_113:
        /*0268*/ 	.word	index@(_ZN5flash44flash_bwd_dq_dk_dv_loop_seqk_parallel_kernelI23Flash_bwd_kernel_traitsILi64ELi64ELi128ELi8ELi2ELi4ELi4ELb1ELb0EN7cutlass10bfloat16_tE19Flash_kernel_traitsILi64ELi64ELi128ELi8ES3_EELb0ELb0ELb0ELb0ELb1ELb1ELb1EEEvNS_16Flash_bwd_paramsE)
        /*026c*/ 	.word	0x00000010


	//----- nvinfo : EIATTR_REGCOUNT
	.align		4
.L_114:
        /*0270*/ 	.byte	0x04, 0x2f
        /*0272*/ 	.short	(.L_116 - .L_115)
	.align		4
.L_115:
        /*0274*/ 	.word	index@(_ZN5flash44flash_bwd_dq_dk_dv_loop_seqk_parallel_kernelI23Flash_bwd_kernel_traitsILi64ELi64ELi128ELi8ELi2ELi4ELi4ELb1ELb0EN7cutlass10bfloat16_tE19Flash_kernel_traitsILi64ELi64ELi128ELi8ES3_EELb1ELb0ELb0ELb0ELb1ELb1ELb0EEEvNS_16Flash_bwd_paramsE)
        /*0278*/ 	.word	0x000000ff


	//----- nvinfo : EIATTR_FRAME_SIZE
	.align		4
.L_116:
        /*027c*/ 	.byte	0x04, 0x11
        /*027e*/ 	.short	(.L_118 - .L_117)
	.align		4
.L_117:
        /*0280*/ 	.word	index@(_ZN5flash44flash_bwd_dq_dk_dv_loop_seqk_parallel_kernelI23Flash_bwd_kernel_traitsILi64ELi64ELi128ELi8ELi2ELi4ELi4ELb1ELb0EN7cutlass10bfloat16_tE19Flash_kernel_traitsILi64ELi64ELi128ELi8ES3_EELb1ELb0ELb0ELb0ELb1ELb1ELb0EEEvNS_16Flash_bwd_paramsE)
        /*0284*/ 	.word	0x00000000


	//----- nvinfo : EIATTR_REGCOUNT
	.align		4
.L_118:
        /*0288*/ 	.byte	0x04, 0x2f
        /*028a*/ 	.short	(.L_120 - .L_119)
	.align		4
.L_119:
        /*028c*/ 	.word	index@(_ZN5flash44flash_bwd_dq_dk_dv_loop_seqk_parallel_kernelI23Flash_bwd_kernel_traitsILi64ELi64ELi128ELi8ELi2ELi4ELi4ELb1ELb0EN7cutlass10bfloat16_tE19Flash_kernel_traitsILi64ELi64ELi128ELi8ES3_EELb0ELb0ELb1ELb0ELb0ELb0ELb1EEEvNS_16Flash_bwd_paramsE)
        /*0290*/ 	.word	0x000000ff


	//----- nvinfo : EIATTR_FRAME_SIZE
	.align		4
.L_120:
        /*0294*/ 	.byte	0x04, 0x11
        /*0296*/ 	.short	(.L_122 - .L_121)
	.align		4
.L_121:
        /*0298*/ 	.word	index@(_ZN5flash44flash_bwd_dq_dk_dv_loop_seqk_parallel_kernelI23Flash_bwd_kernel_traitsILi64ELi64ELi128ELi8ELi2ELi4ELi4ELb1ELb0EN7cutlass10bfloat16_tE19Flash_kernel_traitsILi64ELi64ELi128ELi8ES3_EELb0ELb0ELb1ELb0ELb0ELb0ELb1EEEvNS_16Flash_bwd_paramsE)
        /*029c*/ 	.word	0x00000028


	//----- nvinfo : EIATTR_REGCOUNT
	.align		4
.L_122:
        /*02a0*/ 	.byte	0x04, 0x2f
        /*02a2*/ 	.short	(.L_124 - .L_123)
	.align		4
.L_123:
        /*02a4*/ 	.word	index@(_ZN5flash44flash_bwd_dq_dk_dv_loop_seqk_parallel_kernelI23Flash_bwd_kernel_traitsILi64ELi64ELi128ELi8ELi2ELi4ELi4ELb1ELb0EN7cutlass10bfloat16_tE19Flash_kernel_traitsILi64ELi64ELi128ELi8ES3_EELb1ELb0ELb1ELb0ELb0ELb0ELb0EEEvNS_16Flash_bwd_paramsE)
        /*02a8*/ 	.word	0x000000fd


	//----- nvinfo : EIATTR_FRAME_SIZE
	.align		4
.L_124:
        /*02ac*/ 	.byte	0x04, 0x11
        /*02ae*/ 	.short	(.L_126 - .L_125)
	.align		4
.L_125:
        /*02b0*/ 	.word	index@(_ZN5flash44flash_bwd_dq_dk_dv_loop_seqk_parallel_kernelI23Flash_bwd_kernel_traitsILi64ELi64ELi128ELi8ELi2ELi4ELi4ELb1ELb0EN7cutlass10bfloat16_tE19Flash_kernel_traitsILi64ELi64ELi128ELi8ES3_EELb1ELb0ELb1ELb0ELb0ELb0ELb0EEEvNS_16Flash_bwd_paramsE)
        /*02b4*/ 	.word	0x00000000


	//----- nvinfo : EIATTR_REGCOUNT
	.align		4
.L_126:
        /*02b8*/ 	.byte	0x04, 0x2f
        /*02ba*/ 	.short	(.L_128 - .L_127)
	.align		4
.L_127:
        /*02bc*/ 	.word	index@(_ZN5flash44flash_bwd_dq_dk_dv_loop_seqk_parallel_kernelI23Flash_bwd_kernel_traitsILi64ELi64ELi128ELi8ELi2ELi4ELi4ELb1ELb0EN7cutlass10bfloat16_tE19Flash_kernel_traitsILi64ELi64ELi128ELi8ES3_EELb0ELb0ELb0ELb0ELb0ELb0ELb1EEEvNS_16Flash_bwd_paramsE)
        /*02c0*/ 	.word	0x000000ff


	//----- nvinfo : EIATTR_FRAME_SIZE
	.align		4
.L_128:
        /*02c4*/ 	.byte	0x04, 0x11
        /*02c6*/ 	.short	(.L_130 - .L_129)
	.align		4
.L_129:
        /*02c8*/ 	.word	index@(_ZN5flash44flash_bwd_dq_dk_dv_loop_seqk_parallel_kernelI23Flash_bwd_kernel_traitsILi64ELi64ELi128ELi8ELi2ELi4ELi4ELb1ELb0EN7cutlass10bfloat16_tE19Flash_kernel_traitsILi64ELi64ELi128ELi8ES3_EELb0ELb0ELb0ELb0ELb0ELb0ELb1EEEvNS_16Flash_bwd_paramsE)
        /*02cc*/ 	.word	0x00000018


	//----- nvinfo : EIATTR_REGCOUNT
	.align		4
.L_130:
        /*02d0*/ 	.byte	0x04, 0x2f
        /*02d2*/ 	.short	(.L_132 - .L_131)
	.align		4
.L_131:
        /*02d4*/ 	.word	index@(_ZN5flash44flash_bwd_dq_dk_dv_loop_seqk_parallel_kernelI23Flash_bwd_kernel_traitsILi64ELi64ELi128ELi8ELi2ELi4ELi4ELb1ELb0EN7cutlass10bfloat16_tE19Flash_kernel_traitsILi64ELi64ELi128ELi8ES3_EELb1ELb0ELb0ELb0ELb0ELb0ELb0EEEvNS_16Flash_bwd_paramsE)
        /*02d8*/ 	.word	0x000000ff


	//----- nvinfo : EIATTR_FRAME_SIZE
	.align		4
.L_132:
        /*02dc*/ 	.byte	0x04, 0x11
        /*02de*/ 	.short	(.L_134 - .L_133)
	.align		4
.L_133:
        /*02e0*/ 	.word	index@(_ZN5flash44flash_bwd_dq_dk_dv_loop_seqk_parallel_kernelI23Flash_bwd_kernel_traitsILi64ELi64ELi128ELi8ELi2ELi4ELi4ELb1ELb0EN7cutlass10bfloat16_tE19Flash_kernel_traitsILi64ELi64ELi128ELi8ES3_EELb1ELb0ELb0ELb0ELb0ELb0ELb0EEEvNS_16Flash_bwd_paramsE)
        /*02e4*/ 	.word	0x00000000


	//----- nvinfo : EIATTR_REGCOUNT
	.align		4
.L_134:
        /*02e8*/ 	.byte	0x04, 0x2f
        /*02ea*/ 	.short	(.L_136 - .L_135)
	.align		4
.L_135:
        /*02ec*/ 	.word	index@(_ZN5flash44flash_bwd_dq_dk_dv_loop_seqk_parallel_kernelI23Flash_bwd_kernel_traitsILi64ELi64ELi128ELi8ELi2ELi4ELi4ELb1ELb0EN7cutlass10bfloat16_tE19Flash_kernel_traitsILi64ELi64ELi128ELi8ES3_EELb0ELb0ELb0ELb0ELb0ELb1ELb1EEEvNS_16Flash_bwd_paramsE)
        /*02f0*/ 	.word	0x000000ff


	//----- nvinfo : EIATTR_FRAME_SIZE
	.align		4
.L_136:
        /*02f4*/ 	.byte	0x04, 0x11
        /*02f6*/ 	.short	(.L_138 - .L_137)
	.align		4
.L_137:
        /*02f8*/ 	.word	index@(_ZN5flash44flash_bwd_dq_dk_dv_loop_seqk_parallel_kernelI23Flash_bwd_kernel_traitsILi64ELi64ELi128ELi8ELi2ELi4ELi4ELb1ELb0EN7cutlass10bfloat16_tE19Flash_kernel_traitsILi64ELi64ELi128ELi8ES3_EELb0ELb0ELb0ELb0ELb0ELb1ELb1EEEvNS_16Flash_bwd_paramsE)
        /*02fc*/ 	.word	0x00000018


	//----- nvinfo : EIATTR_REGCOUNT
	.align		4
.L_138:
        /*0300*/ 	.byte	0x04, 0x2f
        /*0302*/ 	.short	(.L_140 - .L_139)
	.align		4
.L_139:
        /*0304*/ 	.word	index@(_ZN5flash44flash_bwd_dq_dk_dv_loop_seqk_parallel_kernelI23Flash_bwd_kernel_traitsILi64ELi64ELi128ELi8ELi2ELi4ELi4ELb1ELb0EN7cutlass10bfloat16_tE19Flash_kernel_traitsILi64ELi64ELi128ELi8ES3_EELb1ELb0ELb0ELb0ELb0ELb1ELb0EEEvNS_16Flash_bwd_paramsE)
        /*0308*/ 	.word	0x000000ff


	//----- nvinfo : EIATTR_FRAME_SIZE
	.align		4
.L_140:
        /*030c*/ 	.byte	0x04, 0x11
        /*030e*/ 	.short	(.L_142 - .L_141)
	.align		4
.L_141:
        /*0310*/ 	.word	index@(_ZN5flash44flash_bwd_dq_dk_dv_loop_seqk_parallel_kernelI23Flash_bwd_kernel_traitsILi64ELi64ELi128ELi8ELi2ELi4ELi4ELb1ELb0EN7cutlass10bfloat16_tE19Flash_kernel_traitsILi64ELi64ELi128ELi8ES3_EELb1ELb0ELb0ELb0ELb0ELb1ELb0EEEvNS_16Flash_bwd_paramsE)
        /*0314*/ 	.word	0x00000000


	//----- nvinfo : EIATTR_REGCOUNT
	.align		4
.L_142:
        /*0318*/ 	.byte	0x04, 0x2f
        /*031a*/ 	.short	(.L_144 - .L_143)
	.align		4
.L_143:
        /*031c*/ 	.word	index@(_ZN5flash27flash_bwd_convert_dq_kernelI23Flash_bwd_kernel_traitsILi64ELi64ELi128ELi8ELi2ELi4ELi4ELb1ELb0EN7cutlass10bfloat16_tE19Flash_kernel_traitsILi64ELi64ELi128ELi8ES3_EEEEvNS_16Flash_bwd_paramsEi)
        /*0320*/ 	.word	0x0000002a


	//----- nvinfo : EIATTR_FRAME_SIZE
	.align		4
.L_144:
        /*0324*/ 	.byte	0x04, 0x11
        /*0326*/ 	.short	(.L_146 - .L_145)
	.align		4
.L_145:
        /*0328*/ 	.word	index@(_ZN5flash27flash_bwd_convert_dq_kernelI23Flash_bwd_kernel_traitsILi64ELi64ELi128ELi8ELi2ELi4ELi4ELb1ELb0EN7cutlass10bfloat16_tE19Flash_kernel_traitsILi64ELi64ELi128ELi8ES3_EEEEvNS_16Flash_bwd_paramsEi)
        /*032c*/ 	.word	0x00000000


	//----- nvinfo : EIATTR_REGCOUNT
	.align		4
.L_146:
        /*0330*/ 	.byte	0x04, 0x2f
        /*0332*/ 	.short	(.L_148 - .L_147)
	.align		4
.L_147:
        /*0334*/ 	.word	index@(_ZN5flash44flash_bwd_dq_dk_dv_loop_seqk_parallel_kernelI23Flash_bwd_kernel_traitsILi64ELi128ELi128ELi8ELi4ELi4ELi4ELb0ELb0EN7cutlass10bfloat16_tE19Flash_kernel_traitsILi64ELi128ELi128ELi8ES3_EELb0ELb0ELb1ELb1ELb0ELb0ELb0EEEvNS_16Flash_bwd_paramsE)
        /*0338*/ 	.word	0x000000ff


	//----- nvinfo : EIATTR_FRAME_SIZE
	.align		4
.L_148:
        /*033c*/ 	.byte	0x04, 0x11
        /*033e*/ 	.short	(.L_150 - .L_149)
	.align		4
.L_149:
        /*0340*/ 	.word	index@(_ZN5flash44flash_bwd_dq_dk_dv_loop_seqk_parallel_kernelI23Flash_bwd_kernel_traitsILi64ELi128ELi128ELi8ELi4ELi4ELi4ELb0ELb0EN7cutlass10bfloat16_tE19Flash_kernel_traitsILi64ELi128ELi128ELi8ES3_EELb0ELb0ELb1ELb1ELb0ELb0ELb0EEEvNS_16Flash_bwd_paramsE)
        /*0344*/ 	.word	0x00000048


	//----- nvinfo : EIATTR_REGCOUNT
	.align		4
.L_150:
        /*0348*/ 	.byte	0x04, 0x2f
        /*034a*/ 	.short	(.L_152 - .L_151)
	.align		4
.L_151:
        /*034c*/ 	.word	index@(_ZN5flash44flash_bwd_dq_dk_dv_loop_seqk_parallel_kernelI23Flash_bwd_kernel_traitsILi64ELi128ELi128ELi8ELi4ELi4ELi4ELb0ELb0EN7cutlass10bfloat16_tE19Flash_kernel_traitsILi64ELi128ELi128ELi8ES3_EELb0ELb0ELb1ELb0ELb0ELb1ELb0EEEvNS_16Flash_bwd_paramsE)
        /*0350*/ 	.word	0x000000ff


	//----- nvinfo : EIATTR_FRAME_SIZE
	.align		4
.L_152:
        /*0354*/ 	.byte	0x04, 0x11
        /*0356*/ 	.short	(.L_154 - .L_153)
	.align		4
.L_153:
        /*0358*/ 	.word	index@(_ZN5flash44flash_bwd_dq_dk_dv_loop_seqk_parallel_kernelI23Flash_bwd_kernel_traitsILi64ELi128ELi128ELi8ELi4ELi4ELi4ELb0ELb0EN7cutlass10bfloat16_tE19Flash_kernel_traitsILi64ELi128ELi128ELi8ES3_EELb0ELb0ELb1ELb0ELb0ELb1ELb0EEEvNS_16Flash_bwd_paramsE)
        /*035c*/ 	.word	0x00000060


	//----- nvinfo : EIATTR_REGCOUNT
	.align		4
.L_154:
        /*0360*/ 	.byte	0x04, 0x2f
        /*0362*/ 	.short	(.L_156 - .L_155)
	.align		4
.L_155:
        /*0364*/ 	.word	index@(_ZN5flash44flash_bwd_dq_dk_dv_loop_seqk_parallel_kernelI23Flash_bwd_kernel_traitsILi64ELi128ELi128ELi8ELi4ELi4ELi4ELb0ELb0EN7cutlass10bfloat16_tE19Flash_kernel_traitsILi64ELi128ELi128ELi8ES3_EELb0ELb0ELb0ELb1ELb0ELb0ELb0EEEvNS_16Flash_bwd_paramsE)
        /*0368*/ 	.word	0x000000ff


	//----- nvinfo : EIATTR_FRAME_SIZE
	.align		4
.L_156:
        /*036c*/ 	.byte	0x04, 0x11
        /*036e*/ 	.short	(.L_158 - .L_157)
	.align		4
.L_157:
        /*0370*/ 	.word	index@(_ZN5flash44flash_bwd_dq_dk_dv_loop_seqk_parallel_kernelI23Flash_bwd_kernel_traitsILi64ELi128ELi128ELi8ELi4ELi4ELi4ELb0ELb0EN7cutlass10bfloat16_tE19Flash_kernel_traitsILi64ELi128ELi128ELi8ES3_EELb0ELb0ELb0ELb1ELb0ELb0ELb0EEEvNS_16Flash_bwd_paramsE)
        /*0374*/ 	.word	0x00000098


	//----- nvinfo : EIATTR_REGCOUNT
	.align		4
.L_158:
        /*0378*/ 	.byte	0x04, 0x2f
        /*037a*/ 	.short	(.L_160 - .L_159)
	.align		4
.L_159:
        /*037c*/ 	.word	index@(_ZN5flash44flash_bwd_dq_dk_dv_loop_seqk_parallel_kernelI23Flash_bwd_kernel_traitsILi64ELi128ELi128ELi8ELi4ELi4ELi4ELb0ELb0EN7cutlass10bfloat16_tE19Flash_kernel_traitsILi64ELi128ELi128ELi8ES3_EELb0ELb0ELb0ELb0ELb1ELb1ELb0EEEvNS_16Flash_bwd_paramsE)
        /*0380*/ 	.word	0x000000ff


	//----- nvinfo : EIATTR_FRAME_SIZE
	.align		4
.L_160:
        /*0384*/ 	.byte	0x04, 0x11
        /*0386*/ 	.short	(.L_162 - .L_161)
	.align		4
.L_161:
        /*0388*/ 	.word	index@(_ZN5flash44flash_bwd_dq_dk_dv_loop_seqk_parallel_kernelI23Flash_bwd_kernel_traitsILi64ELi128ELi128ELi8ELi4ELi4ELi4ELb0ELb0EN7cutlass10bfloat16_tE19Flash_kernel_traitsILi64ELi128ELi128ELi8ES3_EELb0ELb0ELb0ELb0ELb1ELb1ELb0EEEvNS_16Flash_bwd_paramsE)
        /*038c*/ 	.word	0x00000060


	//----- nvinfo : EIATTR_REGCOUNT
	.align		4
.L_162:
        /*0390*/ 	.byte	0x04, 0x2f
        /*0392*/ 	.short	(.L_164 - .L_163)
	.align		4
.L_163:
        /*0394*/ 	.word	index@(_ZN5flash44flash_bwd_dq_dk_dv_loop_seqk_parallel_kernelI23Flash_bwd_kernel_traitsILi64ELi128ELi128ELi8ELi4ELi4ELi4ELb0ELb0EN7cutlass10bfloat16_tE19Flash_kernel_traitsILi64ELi128ELi128ELi8ES3_EELb0ELb0ELb1ELb0ELb0ELb0ELb0EEEvNS_16Flash_bwd_paramsE)
        /*0398*/ 	.word	0x000000ff


	//----- nvinfo : EIATTR_FRAME_SIZE
	.align		4
.L_164:
        /*039c*/ 	.byte	0x04, 0x11
        /*039e*/ 	.short	(.L_166 - .L_165)
	.align		4
.L_165:
        /*03a0*/ 	.word	index@(_ZN5flash44flash_bwd_dq_dk_dv_loop_seqk_parallel_kernelI23Flash_bwd_kernel_traitsILi64ELi128ELi128ELi8ELi4ELi4ELi4ELb0ELb0EN7cutlass10bfloat16_tE19Flash_kernel_traitsILi64ELi128ELi128ELi8ES3_EELb0ELb0ELb1ELb0ELb0ELb0ELb0EEEvNS_16Flash_bwd_paramsE)
        /*03a4*/ 	.word	0x00000048


	//----- nvinfo : EIATTR_REGCOUNT
	.align		4
.L_166:
        /*03a8*/ 	.byte	0x04, 0x2f
        /*03aa*/ 	.short	(.L_168 - .L_167)
	.align		4
.L_167:
        /*03ac*/ 	.word	index@(_ZN5flash44flash_bwd_dq_dk_dv_loop_seqk_parallel_kernelI23Flash_bwd_kernel_traitsILi64ELi128ELi128ELi8ELi4ELi4ELi4ELb0ELb0EN7cutlass10bfloat16_tE19Flash_kernel_traitsILi64ELi128ELi128ELi8ES3_EELb0ELb0ELb0ELb0ELb0ELb0ELb0EEEvNS_16Flash_bwd_paramsE)
        /*03b0*/ 	.word	0x000000ff


	//----- nvinfo : EIATTR_FRAME_SIZE
	.align		4
.L_168:
        /*03b4*/ 	.byte	0x04, 0x11
        /*03b6*/ 	.short	(.L_170 - .L_169)
	.align		4
.L_169:
        /*03b8*/ 	.word	index@(_ZN5flash44flash_bwd_dq_dk_dv_loop_seqk_parallel_kernelI23Flash_bwd_kernel_traitsILi64ELi128ELi128ELi8ELi4ELi4ELi4ELb0ELb0EN7cutlass10bfloat16_tE19Flash_kernel_traitsILi64ELi128ELi128ELi8ES3_EELb0ELb0ELb0ELb0ELb0ELb0ELb0EEEvNS_16Flash_bwd_paramsE)
        /*03bc*/ 	.word	0x00000068


	//----- nvinfo : EIATTR_REGCOUNT
	.align		4
.L_170:
        /*03c0*/ 	.byte	0x04, 0x2f
        /*03c2*/ 	.short	(.L_172 - .L_171)
	.align		4
.L_171:
        /*03c4*/ 	.word	index@(_ZN5flash44flash_bwd_dq_dk_dv_loop_seqk_parallel_kernelI23Flash_bwd_kernel_traitsILi64ELi128ELi128ELi8ELi4ELi4ELi4ELb0ELb0EN7cutlass10bfloat16_tE19Flash_kernel_traitsILi64ELi128ELi128ELi8ES3_EELb0ELb0ELb0ELb0ELb0ELb1ELb0EEEvNS_16Flash_bwd_paramsE)
        /*03c8*/ 	.word	0x000000ff


	//----- nvinfo : EIATTR_FRAME_SIZE
	.align		4
.L_172:
        /*03cc*/ 	.byte	0x04, 0x11
        /*03ce*/ 	.short	(.L_174 - .L_173)
	.align		4
.L_173:
        /*03d0*/ 	.word	index@(_ZN5flash44flash_bwd_dq_dk_dv_loop_seqk_parallel_kernelI23Flash_bwd_kernel_traitsILi64ELi128ELi128ELi8ELi4ELi4ELi4ELb0ELb0EN7cutlass10bfloat16_tE19Flash_kernel_traitsILi64ELi128ELi128ELi8ES3_EELb0ELb0ELb0ELb0ELb0ELb1ELb0EEEvNS_16Flash_bwd_paramsE)
        /*03d4*/ 	.word	0x00000060


	//----- nvinfo : EIATTR_REGCOUNT
	.align		4
.L_174:
        /*03d8*/ 	.byte	0x04, 0x2f
        /*03da*/ 	.short	(.L_176 - .L_175)
	.align		4
.L_175:
        /*03dc*/ 	.word	index@(_ZN5flash44flash_bwd_dq_dk_dv_loop_seqk_parallel_kernelI23Flash_bwd_kernel_traitsILi64ELi64ELi128ELi8ELi2ELi4ELi4ELb1ELb0EN7cutlass10bfloat16_tE19Flash_kernel_traitsILi64ELi64ELi128ELi8ES3_EELb0ELb0ELb1ELb1ELb0ELb0ELb0EEEvNS_16Flash_bwd_paramsE)
        /*03e0*/ 	.word	0x000000ff


	//----- nvinfo : EIATTR_FRAME_SIZE
	.align		4
.L_176:
        /*03e4*/ 	.byte	0x04, 0x11
        /*03e6*/ 	.short	(.L_178 - .L_177)
	.align		4
.L_177:
        /*03e8*/ 	.word	index@(_ZN5flash44flash_bwd_dq_dk_dv_loop_seqk_parallel_kernelI23Flash_bwd_kernel_traitsILi64ELi64ELi128ELi8ELi2ELi4ELi4ELb1ELb0EN7cutlass10bfloat16_tE19Flash_kernel_traitsILi64ELi64ELi128ELi8ES3_EELb0ELb0ELb1ELb1ELb0ELb0ELb0EEEvNS_16Flash_bwd_paramsE)
        /*03ec*/ 	.word	0x00000000


	//----- nvinfo : EIATTR_REGCOUNT
	.align		4
.L_178:
        /*03f0*/ 	.byte	0x04, 0x2f
        /*03f2*/ 	.short	(.L_180 - .L_179)
	.align		4
.L_179:
        /*03f4*/ 	.word	index@(_ZN5flash44flash_bwd_dq_dk_dv_loop_seqk_parallel_kernelI23Flash_bwd_kernel_traitsILi64ELi64ELi128ELi8ELi2ELi4ELi4ELb1ELb0EN7cutlass10bfloat16_tE19Flash_kernel_traitsILi64ELi64ELi128ELi8ES3_EELb0ELb0ELb1ELb0ELb0ELb1ELb0EEEvNS_16Flash_bwd_paramsE)
        /*03f8*/ 	.word	0x000000fc


	//----- nvinfo : EIATTR_FRAME_SIZE
	.align		4
.L_180:
        /*03fc*/ 	.byte	0x04, 0x11
        /*03fe*/ 	.short	(.L_182 - .L_181)
	.align		4
.L_181:
        /*0400*/ 	.word	index@(_ZN5flash44flash_bwd_dq_dk_dv_loop_seqk_parallel_kernelI23Flash_bwd_kernel_traitsILi64ELi64ELi128ELi8ELi2ELi4ELi4ELb1ELb0EN7cutlass10bfloat16_tE19Flash_kernel_traitsILi64ELi64ELi128ELi8ES3_EELb0ELb0ELb1ELb0ELb0ELb1ELb0EEEvNS_16Flash_bwd_paramsE)
        /*0404*/ 	.word	0x00000000


	//----- nvinfo : EIATTR_REGCOUNT
	.align		4
.L_182:
        /*0408*/ 	.byte	0x04, 0x2f
        /*040a*/ 	.short	(.L_184 - .L_183)
	.align		4
.L_183:
        /*040c*/ 	.word	index@(_ZN5flash44flash_bwd_dq_dk_dv_loop_seqk_parallel_kernelI23Flash_bwd_kernel_traitsILi64ELi64ELi128ELi8ELi2ELi4ELi4ELb1ELb0EN7cutlass10bfloat16_tE19Flash_kernel_traitsILi64ELi64ELi128ELi8ES3_EELb0ELb0ELb0ELb1ELb0ELb0ELb0EEEvNS_16Flash_bwd_paramsE)
        /*0410*/ 	.word	0x000000ff


	//----- nvinfo : EIATTR_FRAME_SIZE
	.align		4
.L_184:
        /*0414*/ 	.byte	0x04, 0x11
        /*0416*/ 	.short	(.L_186 - .L_185)
	.align		4
.L_185:
        /*0418*/ 	.word	index@(_ZN5flash44flash_bwd_dq_dk_dv_loop_seqk_parallel_kernelI23Flash_bwd_kernel_traitsILi64ELi64ELi128ELi8ELi2ELi4ELi4ELb1ELb0EN7cutlass10bfloat16_tE19Flash_kernel_traitsILi64ELi64ELi128ELi8ES3_EELb0ELb0ELb0ELb1ELb0ELb0ELb0EEEvNS_16Flash_bwd_paramsE)
        /*041c*/ 	.word	0x00000000


	//----- nvinfo : EIATTR_REGCOUNT
	.align		4
.L_186:
        /*0420*/ 	.byte	0x04, 0x2f
        /*0422*/ 	.short	(.L_188 - .L_187)
	.align		4
.L_187:
        /*0424*/ 	.word	index@(_ZN5flash44flash_bwd_dq_dk_dv_loop_seqk_parallel_kernelI23Flash_bwd_kernel_traitsILi64ELi64ELi128ELi8ELi2ELi4ELi4ELb1ELb0EN7cutlass10bfloat16_tE19Flash_kernel_traitsILi64ELi64ELi128ELi8ES3_EELb0ELb0ELb0ELb0ELb1ELb1ELb0EEEvNS_16Flash_bwd_paramsE)
        /*0428*/ 	.word	0x000000ff


	//----- nvinfo : EIATTR_FRAME_SIZE
	.align		4
.L_188:
        /*042c*/ 	.byte	0x04, 0x11
        /*042e*/ 	.short	(.L_190 - .L_189)
	.align		4
.L_189:
        /*0430*/ 	.word	index@(_ZN5flash44flash_bwd_dq_dk_dv_loop_seqk_parallel_kernelI23Flash_bwd_kernel_traitsILi64ELi64ELi128ELi8ELi2ELi4ELi4ELb1ELb0EN7cutlass10bfloat16_tE19Flash_kernel_traitsILi64ELi64ELi128ELi8ES3_EELb0ELb0ELb0ELb0ELb1ELb1ELb0EEEvNS_16Flash_bwd_paramsE)
        /*0434*/ 	.word	0x00000000


	//----- nvinfo : EIATTR_REGCOUNT
	.align		4
.L_190:
        /*0438*/ 	.byte	0x04, 0x2f
        /*043a*/ 	.short	(.L_192 - .L_191)
	.align		4
.L_191:
        /*043c*/ 	.word	index@(_ZN5flash44flash_bwd_dq_dk_dv_loop_seqk_parallel_kernelI23Flash_bwd_kernel_traitsILi64ELi64ELi128ELi8ELi2ELi4ELi4ELb1ELb0EN7cutlass10bfloat16_tE19Flash_kernel_traitsILi64ELi64ELi128ELi8ES3_EELb0ELb0ELb1ELb0ELb0ELb0ELb0EEEvNS_16Flash_bwd_paramsE)
        /*0440*/ 	.word	0x000000fd


	//----- nvinfo : EIATTR_FRAME_SIZE
	.align		4
.L_192:
        /*0444*/ 	.byte	0x04, 0x11
        /*0446*/ 	.short	(.L_194 - .L_193)
	.align		4
.L_193:
        /*0448*/ 	.word	index@(_ZN5flash44flash_bwd_dq_dk_dv_loop_seqk_parallel_kernelI23Flash_bwd_kernel_traitsILi64ELi64ELi128ELi8ELi2ELi4ELi4ELb1ELb0EN7cutlass10bfloat16_tE19Flash_kernel_traitsILi64ELi64ELi128ELi8ES3_EELb0ELb0ELb1ELb0ELb0ELb0ELb0EEEvNS_16Flash_bwd_paramsE)
        /*044c*/ 	.word	0x00000000


	//----- nvinfo : EIATTR_REGCOUNT
	.align		4
.L_194:
        /*0450*/ 	.byte	0x04, 0x2f
        /*0452*/ 	.short	(.L_196 - .L_195)
	.align		4
.L_195:
        /*0454*/ 	.word	index@(_ZN5flash44flash_bwd_dq_dk_dv_loop_seqk_parallel_kernelI23Flash_bwd_kernel_traitsILi64ELi64ELi128ELi8ELi2ELi4ELi4ELb1ELb0EN7cutlass10bfloat16_tE19Flash_kernel_traitsILi64ELi64ELi128ELi8ES3_EELb0ELb0ELb0ELb0ELb0ELb0ELb0EEEvNS_16Flash_bwd_paramsE)
        /*0458*/ 	.word	0x000000ff


	//----- nvinfo : EIATTR_FRAME_SIZE
	.align		4
.L_196:
        /*045c*/ 	.byte	0x04, 0x11
        /*045e*/ 	.short	(.L_198 - .L_197)
	.align		4
.L_197:
        /*0460*/ 	.word	index@(_ZN5flash44flash_bwd_dq_dk_dv_loop_seqk_parallel_kernelI23Flash_bwd_kernel_traitsILi64ELi64ELi128ELi8ELi2ELi4ELi4ELb1ELb0EN7cutlass10bfloat16_tE19Flash_kernel_traitsILi64ELi64ELi128ELi8ES3_EELb0ELb0ELb0ELb0ELb0ELb0ELb0EEEvNS_16Flash_bwd_paramsE)
        /*0464*/ 	.word	0x00000000


	//----- nvinfo : EIATTR_REGCOUNT
	.align		4
.L_198:
        /*0468*/ 	.byte	0x04, 0x2f
        /*046a*/ 	.short	(.L_200 - .L_199)
	.align		4
.L_199:
        /*046c*/ 	.word	index@(_ZN5flash44flash_bwd_dq_dk_dv_loop_seqk_parallel_kernelI23Flash_bwd_kernel_traitsILi64ELi64ELi128ELi8ELi2ELi4ELi4ELb1ELb0EN7cutlass10bfloat16_tE19Flash_kernel_traitsILi64ELi64ELi128ELi8ES3_EELb0ELb0ELb0ELb0ELb0ELb1ELb0EEEvNS_16Flash_bwd_paramsE)
        /*0470*/ 	.word	0x000000ff


	//----- nvinfo : EIATTR_FRAME_SIZE
	.align		4
.L_200:
        /*0474*/ 	.byte	0x04, 0x11
        /*0476*/ 	.short	(.L_202 - .L_201)
	.align		4
.L_201:
        /*0478*/ 	.word	index@(_ZN5flash44flash_bwd_dq_dk_dv_loop_seqk_parallel_kernelI23Flash_bwd_kernel_traitsILi64ELi64ELi128ELi8ELi2ELi4ELi4ELb1ELb0EN7cutlass10bfloat16_tE19Flash_kernel_traitsILi64ELi64ELi128ELi8ES3_EELb0ELb0ELb0ELb0ELb0ELb1ELb0EEEvNS_16Flash_bwd_paramsE)
        /*047c*/ 	.word	0x00000000


	//----- nvinfo : EIATTR_MIN_STACK_SIZE
	.align		4
.L_202:
        /*0480*/ 	.byte	0x04, 0x12
        /*0482*/ 	.short	(.L_204 - .L_203)
	.align		4
.L_203:
        /*0484*/ 	.word	index@(_ZN5flash44flash_bwd_dq_dk_dv_loop_seqk_parallel_kernelI23Flash_bwd_kernel_traitsILi64ELi64ELi128ELi8ELi2ELi4ELi4ELb1ELb0EN7cutlass10bfloat16_tE19Flash_kernel_traitsILi64ELi64ELi128ELi8ES3_EELb0ELb0ELb0ELb0ELb0ELb1ELb0EEEvNS_16Flash_bwd_paramsE)
        /*0488*/ 	.word	0x00000000


	//----- nvinfo : EIATTR_MIN_STACK_SIZE
	.align		4
.L_204:
        /*048c*/ 	.byte	0x04, 0x12
        /*048e*/ 	.short	(.L_206 - .L_205)
	.align		4
.L_205:
        /*0490*/ 	.word	index@(_ZN5flash44flash_bwd_dq_dk_dv_loop_seqk_parallel_kernelI23Flash_bwd_kernel_traitsILi64ELi64ELi128ELi8ELi2ELi4ELi4ELb1ELb0EN7cutlass10bfloat16_tE19Flash_kernel_traitsILi64ELi64ELi128ELi8ES3_EELb0ELb0ELb0ELb0ELb0ELb0ELb0EEEvNS_16Flash_bwd_paramsE)
        /*0494*/ 	.word	0x00000000


	//----- nvinfo : EIATTR_MIN_STACK_SIZE
	.align		4
.L_206:
        /*0498*/ 	.byte	0x04, 0x12
        /*049a*/ 	.short	(.L_208 - .L_207)
	.align		4
.L_207:
        /*049c*/ 	.word	index@(_ZN5flash44flash_bwd_dq_dk_dv_loop_seqk_parallel_kernelI23Flash_bwd_kernel_traitsILi64ELi64ELi128ELi8ELi2ELi4ELi4ELb1ELb0EN7cutlass10bfloat16_tE19Flash_kernel_traitsILi64ELi64ELi128ELi8ES3_EELb0ELb0ELb1ELb0ELb0ELb0ELb0EEEvNS_16Flash_bwd_paramsE)
        /*04a0*/ 	.word	0x00000000


	//----- nvinfo : EIATTR_MIN_STACK_SIZE
	.align		4
.L_208:
        /*04a4*/ 	.byte	0x04, 0x12
        /*04a6*/ 	.short	(.L_210 - .L_209)
	.align		4
.L_209:
        /*04a8*/ 	.word	index@(_ZN5flash44flash_bwd_dq_dk_dv_loop_seqk_parallel_kernelI23Flash_bwd_kernel_traitsILi64ELi64ELi128ELi8ELi2ELi4ELi4ELb1ELb0EN7cutlass10bfloat16_tE19Flash_kernel_traitsILi64ELi64ELi128ELi8ES3_EELb0ELb0ELb0ELb0ELb1ELb1ELb0EEEvNS_16Flash_bwd_paramsE)
        /*04ac*/ 	.word	0x00000000


	//----- nvinfo : EIATTR_MIN_STACK_SIZE
	.align		4
.L_210:
        /*04b0*/ 	.byte	0x04, 0x12
        /*04b2*/ 	.short	(.L_212 - .L_211)
	.align		4
.L_211:
        /*04b4*/ 	.word	index@(_ZN5flash44flash_bwd_dq_dk_dv_loop_seqk_parallel_kernelI23Flash_bwd_kernel_traitsILi64ELi64ELi128ELi8ELi2ELi4ELi4ELb1ELb0EN7cutlass10bfloat16_tE19Flash_kernel_traitsILi64ELi64ELi128ELi8ES3_EELb0ELb0ELb0ELb1ELb0ELb0ELb0EEEvNS_16Flash_bwd_paramsE)
        /*04b8*/ 	.word	0x00000000


	//----- nvinfo : EIATTR_MIN_STACK_SIZE
	.align		4
.L_212:
        /*04bc*/ 	.byte	0x04, 0x12
        /*04be*/ 	.short	(.L_214 - .L_213)
	.align		4
.L_213:
        /*04c0*/ 	.word	index@(_ZN5flash44flash_bwd_dq_dk_dv_loop_seqk_parallel_kernelI23Flash_bwd_kernel_traitsILi64ELi64ELi128ELi8ELi2ELi4ELi4ELb1ELb0EN7cutlass10bfloat16_tE19Flash_kernel_traitsILi64ELi64ELi128ELi8ES3_EELb0ELb0ELb1ELb0ELb0ELb1ELb0EEEvNS_16Flash_bwd_paramsE)
        /*04c4*/ 	.word	0x00000000


	//----- nvinfo : EIATTR_MIN_STACK_SIZE
	.align		4
.L_214:
        /*04c8*/ 	.byte	0x04, 0x12
        /*04ca*/ 	.short	(.L_216 - .L_215)
	.align		4
.L_215:
        /*04cc*/ 	.word	index@(_ZN5flash44flash_bwd_dq_dk_dv_loop_seqk_parallel_kernelI23Flash_bwd_kernel_traitsILi64ELi64ELi128ELi8ELi2ELi4ELi4ELb1ELb0EN7cutlass10bfloat16_tE19Flash_kernel_traitsILi64ELi64ELi128ELi8ES3_EELb0ELb0ELb1ELb1ELb0ELb0ELb0EEEvNS_16Flash_bwd_paramsE)
        /*04d0*/ 	.word	0x00000000


	//----- nvinfo : EIATTR_MIN_STACK_SIZE
	.align		4
.L_216:
        /*04d4*/ 	.byte	0x04, 0x12
        /*04d6*/ 	.short	(.L_218 - .L_217)
	.align		4
.L_217:
        /*04d8*/ 	.word	index@(_ZN5flash44flash_bwd_dq_dk_dv_loop_seqk_parallel_kernelI23Flash_bwd_kernel_traitsILi64ELi128ELi128ELi8ELi4ELi4ELi4ELb0ELb0EN7cutlass10bfloat16_tE19Flash_kernel_traitsILi64ELi128ELi128ELi8ES3_EELb0ELb0ELb0ELb0ELb0ELb1ELb0EEEvNS_16Flash_bwd_paramsE)
        /*04dc*/ 	.word	0x00000060


	//----- nvinfo : EIATTR_MIN_STACK_SIZE
	.align		4
.L_218:
        /*04e0*/ 	.byte	0x04, 0x12
        /*04e2*/ 	.short	(.L_220 - .L_219)
	.align		4
.L_219:
        /*04e4*/ 	.word	index@(_ZN5flash44flash_bwd_dq_dk_dv_loop_seqk_parallel_kernelI23Flash_bwd_kernel_traitsILi64ELi128ELi128ELi8ELi4ELi4ELi4ELb0ELb0EN7cutlass10bfloat16_tE19Flash_kernel_traitsILi64ELi128ELi128ELi8ES3_EELb0ELb0ELb0ELb0ELb0ELb0ELb0EEEvNS_16Flash_bwd_paramsE)
        /*04e8*/ 	.word	0x00000068


	//----- nvinfo : EIATTR_MIN_STACK_SIZE
	.align		4
.L_220:
        /*04ec*/ 	.byte	0x04, 0x12
        /*04ee*/ 	.short	(.L_222 - .L_221)
	.align		4
.L_221:
        /*04f0*/ 	.word	index@(_ZN5flash44flash_bwd_dq_dk_dv_loop_seqk_parallel_kernelI23Flash_bwd_kernel_traitsILi64ELi128ELi128ELi8ELi4ELi4ELi4ELb0ELb0EN7cutlass10bfloat16_tE19Flash_kernel_traitsILi64ELi128ELi128ELi8ES3_EELb0ELb0ELb1ELb0ELb0ELb0ELb0EEEvNS_16Flash_bwd_paramsE)
        /*04f4*/ 	.word	0x00000048


	//----- nvinfo : EIATTR_MIN_STACK_SIZE
	.align		4
.L_222:
        /*04f8*/ 	.byte	0x04, 0x12
        /*04fa*/ 	.short	(.L_224 - .L_223)
	.align		4
.L_223:
        /*04fc*/ 	.word	index@(_ZN5flash44flash_bwd_dq_dk_dv_loop_seqk_parallel_kernelI23Flash_bwd_kernel_traitsILi64ELi128ELi128ELi8ELi4ELi4ELi4ELb0ELb0EN7cutlass10bfloat16_tE19Flash_kernel_traitsILi64ELi128ELi128ELi8ES3_EELb0ELb0ELb0ELb0ELb1ELb1ELb0EEEvNS_16Flash_bwd_paramsE)
        /*0500*/ 	.word	0x00000060


	//----- nvinfo : EIATTR_MIN_STACK_SIZE
	.align		4
.L_224:
        /*0504*/ 	.byte	0x04, 0x12
        /*0506*/ 	.short	(.L_226 - .L_225)
	.align		4
.L_225:
        /*0508*/ 	.word	index@(_ZN5flash44flash_bwd_dq_dk_dv_loop_seqk_parallel_kernelI23Flash_bwd_kernel_traitsILi64ELi128ELi128ELi8ELi4ELi4ELi4ELb0ELb0EN7cutlass10bfloat16_tE19Flash_kernel_traitsILi64ELi128ELi128ELi8ES3_EELb0ELb0ELb0ELb1ELb0ELb0ELb0EEEvNS_16Flash_bwd_paramsE)
        /*050c*/ 	.word	0x00000098


	//----- nvinfo : EIATTR_MIN_STACK_SIZE
	.align		4
.L_226:
        /*0510*/ 	.byte	0x04, 0x12
        /*0512*/ 	.short	(.L_228 - .L_227)
	.align		4
.L_227:
        /*0514*/ 	.word	index@(_ZN5flash44flash_bwd_dq_dk_dv_loop_seqk_parallel_kernelI23Flash_bwd_kernel_traitsILi64ELi128ELi128ELi8ELi4ELi4ELi4ELb0ELb0EN7cutlass10bfloat16_tE19Flash_kernel_traitsILi64ELi128ELi128ELi8ES3_EELb0ELb0ELb1ELb0ELb0ELb1ELb0EEEvNS_16Flash_bwd_paramsE)
        /*0518*/ 	.word	0x00000060


	//----- nvinfo : EIATTR_MIN_STACK_SIZE
	.align		4
.L_228:
        /*051c*/ 	.byte	0x04, 0x12
        /*051e*/ 	.short	(.L_230 - .L_229)
	.align		4
.L_229:
        /*0520*/ 	.word	index@(_ZN5flash44flash_bwd_dq_dk_dv_loop_seqk_parallel_kernelI23Flash_bwd_kernel_traitsILi64ELi128ELi128ELi8ELi4ELi4ELi4ELb0ELb0EN7cutlass10bfloat16_tE19Flash_kernel_traitsILi64ELi128ELi128ELi8ES3_EELb0ELb0ELb1ELb1ELb0ELb0ELb0EEEvNS_16Flash_bwd_paramsE)
        /*0524*/ 	.word	0x00000048


	//----- nvinfo : EIATTR_MIN_STACK_SIZE
	.align		4
.L_230:
        /*0528*/ 	.byte	0x04, 0x12
        /*052a*/ 	.short	(.L_232 - .L_231)
	.align		4
.L_231:
        /*052c*/ 	.word	index@(_ZN5flash27flash_bwd_convert_dq_kernelI23Flash_bwd_kernel_traitsILi64ELi64ELi128ELi8ELi2ELi4ELi4ELb1ELb0EN7cutlass10bfloat16_tE19Flash_kernel_traitsILi64ELi64ELi128ELi8ES3_EEEEvNS_16Flash_bwd_paramsEi)
        /*0530*/ 	.word	0x00000000


	//----- nvinfo : EIATTR_MIN_STACK_SIZE
	.align		4
.L_232:
        /*0534*/ 	.byte	0x04, 0x12
        /*0536*/ 	.short	(.L_234 - .L_233)
	.align		4
.L_233:
        /*0538*/ 	.word	index@(_ZN5flash44flash_bwd_dq_dk_dv_loop_seqk_parallel_kernelI23Flash_bwd_kernel_traitsILi64ELi64ELi128ELi8ELi2ELi4ELi4ELb1ELb0EN7cutlass10bfloat16_tE19Flash_kernel_traitsILi64ELi64ELi128ELi8ES3_EELb1ELb0ELb0ELb0ELb0ELb1ELb0EEEvNS_16Flash_bwd_paramsE)
        /*053c*/ 	.word	0x00000000


	//----- nvinfo : EIATTR_MIN_STACK_SIZE
	.align		4
.L_234:
        /*0540*/ 	.byte	0x04, 0x12
        /*0542*/ 	.short	(.L_236 - .L_235)
	.align		4
.L_235:
        /*0544*/ 	.word	index@(_ZN5flash44flash_bwd_dq_dk_dv_loop_seqk_parallel_kernelI23Flash_bwd_kernel_traitsILi64ELi64ELi128ELi8ELi2ELi4ELi4ELb1ELb0EN7cutlass10bfloat16_tE19Flash_kernel_traitsILi64ELi64ELi128ELi8ES3_EELb0ELb0ELb0ELb0ELb0ELb1ELb1EEEvNS_16Flash_bwd_paramsE)
        /*0548*/ 	.word	0x00000018


	//----- nvinfo : EIATTR_MIN_STACK_SIZE
	.align		4
.L_236:
        /*054c*/ 	.byte	0x04, 0x12
        /*054e*/ 	.short	(.L_238 - .L_237)
	.align		4
.L_237:
        /*0550*/ 	.word	index@(_ZN5flash44flash_bwd_dq_dk_dv_loop_seqk_parallel_kernelI23Flash_bwd_kernel_traitsILi64ELi64ELi128ELi8ELi2ELi4ELi4ELb1ELb0EN7cutlass10bfloat16_tE19Flash_kernel_traitsILi64ELi64ELi128ELi8ES3_EELb1ELb0ELb0ELb0ELb0ELb0ELb0EEEvNS_16Flash_bwd_paramsE)
        /*0554*/ 	.word	0x00000000


	//----- nvinfo : EIATTR_MIN_STACK_SIZE
	.align		4
.L_238:
        /*0558*/ 	.byte	0x04, 0x12
        /*055a*/ 	.short	(.L_240 - .L_239)
	.align		4
.L_239:
        /*055c*/ 	.word	index@(_ZN5flash44flash_bwd_dq_dk_dv_loop_seqk_parallel_kernelI23Flash_bwd_kernel_traitsILi64ELi64ELi128ELi8ELi2ELi4ELi4ELb1ELb0EN7cutlass10bfloat16_tE19Flash_kernel_traitsILi64ELi64ELi128ELi8ES3_EELb0ELb0ELb0ELb0ELb0ELb0ELb1EEEvNS_16Flash_bwd_paramsE)
        /*0560*/ 	.word	0x00000018


	//----- nvinfo : EIATTR_MIN_STACK_SIZE
	.align		4
.L_240:
        /*0564*/ 	.byte	0x04, 0x12
        /*0566*/ 	.short	(.L_242 - .L_241)
	.align		4
.L_241:
        /*0568*/ 	.word	index@(_ZN5flash44flash_bwd_dq_dk_dv_loop_seqk_parallel_kernelI23Flash_bwd_kernel_traitsILi64ELi64ELi128ELi8ELi2ELi4ELi4ELb1ELb0EN7cutlass10bfloat16_tE19Flash_kernel_traitsILi64ELi64ELi128ELi8ES3_EELb1ELb0ELb1ELb0ELb0ELb0ELb0EEEvNS_16Flash_bwd_paramsE)
        /*056c*/ 	.word	0x00000000


	//----- nvinfo : EIATTR_MIN_STACK_SIZE
	.align		4
.L_242:
        /*0570*/ 	.byte	0x04, 0x12
        /*0572*/ 	.short	(.L_244 - .L_243)
	.align		4
.L_243:
        /*0574*/ 	.word	index@(_ZN5flash44flash_bwd_dq_dk_dv_loop_seqk_parallel_kernelI23Flash_bwd_kernel_traitsILi64ELi64ELi128ELi8ELi2ELi4ELi4ELb1ELb0EN7cutlass10bfloat16_tE19Flash_kernel_traitsILi64ELi64ELi128ELi8ES3_EELb0ELb0ELb1ELb0ELb0ELb0ELb1EEEvNS_16Flash_bwd_paramsE)
        /*0578*/ 	.word	0x00000028


	//----- nvinfo : EIATTR_MIN_STACK_SIZE
	.align		4
.L_244:
        /*057c*/ 	.byte	0x04, 0x12
        /*057e*/ 	.short	(.L_246 - .L_245)
	.align		4
.L_245:
        /*0580*/ 	.word	index@(_ZN5flash44flash_bwd_dq_dk_dv_loop_seqk_parallel_kernelI23Flash_bwd_kernel_traitsILi64ELi64ELi128ELi8ELi2ELi4ELi4ELb1ELb0EN7cutlass10bfloat16_tE19Flash_kernel_traitsILi64ELi64ELi128ELi8ES3_EELb1ELb0ELb0ELb0ELb1ELb1ELb0EEEvNS_16Flash_bwd_paramsE)
        /*0584*/ 	.word	0x00000000


	//----- nvinfo : EIATTR_MIN_STACK_SIZE
	.align		4
.L_246:
        /*0588*/ 	.byte	0x04, 0x12
        /*058a*/ 	.short	(.L_248 - .L_247)
	.align		4
.L_247:
        /*058c*/ 	.word	index@(_ZN5flash44flash_bwd_dq_dk_dv_loop_seqk_parallel_kernelI23Flash_bwd_kernel_traitsILi64ELi64ELi128ELi8ELi2ELi4ELi4ELb1ELb0EN7cutlass10bfloat16_tE19Flash_kernel_traitsILi64ELi64ELi128ELi8ES3_EELb0ELb0ELb0ELb0ELb1ELb1ELb1EEEvNS_16Flash_bwd_paramsE)
        /*0590*/ 	.word	0x00000010


	//----- nvinfo : EIATTR_MIN_STACK_SIZE
	.align		4
.L_248:
        /*0594*/ 	.byte	0x04, 0x12
        /*0596*/ 	.short	(.L_250 - .L_249)
	.align		4
.L_249:
        /*0598*/ 	.word	index@(_ZN5flash44flash_bwd_dq_dk_dv_loop_seqk_parallel_kernelI23Flash_bwd_kernel_traitsILi64ELi64ELi128ELi8ELi2ELi4ELi4ELb1ELb0EN7cutlass10bfloat16_tE19Flash_kernel_traitsILi64ELi64ELi128ELi8ES3_EELb1ELb0ELb0ELb1ELb0ELb0ELb0EEEvNS_16Flash_bwd_paramsE)
        /*059c*/ 	.word	0x00000020


	//----- nvinfo : EIATTR_MIN_STACK_SIZE
	.align		4
.L_250:
        /*05a0*/ 	.byte	0x04, 0x12
        /*05a2*/ 	.short	(.L_252 - .L_251)
	.align		4
.L_251:
        /*05a4*/ 	.word	index@(_ZN5flash44flash_bwd_dq_dk_dv_loop_seqk_parallel_kernelI23Flash_bwd_kernel_traitsILi64ELi64ELi128ELi8ELi2ELi4ELi4ELb1ELb0EN7cutlass10bfloat16_tE19Flash_kernel_traitsILi64ELi64ELi128ELi8ES3_EELb0ELb0ELb0ELb1ELb0ELb0ELb1EEEvNS_16Flash_bwd_paramsE)
        /*05a8*/ 	.word	0x00000020


	//----- nvinfo : EIATTR_MIN_STACK_SIZE
	.align		4
.L_252:
        /*05ac*/ 	.byte	0x04, 0x12
        /*05ae*/ 	.short	(.L_254 - .L_253)
	.align		4
.L_253:
        /*05b0*/ 	.word	index@(_ZN5flash44flash_bwd_dq_dk_dv_loop_seqk_parallel_kernelI23Flash_bwd_kernel_traitsILi64ELi64ELi128ELi8ELi2ELi4ELi4ELb1ELb0EN7cutlass10bfloat16_tE19Flash_kernel_traitsILi64ELi64ELi128ELi8ES3_EELb1ELb0ELb1ELb0ELb0ELb1ELb0EEEvNS_16Flash_bwd_paramsE)
        /*05b4*/ 	.word	0x00000000


	//----- nvinfo : EIATTR_MIN_STACK_SIZE
	.align		4
.L_254:
        /*05b8*/ 	.byte	0x04, 0x12
        /*05ba*/ 	.short	(.L_256 - .L_255)
	.align		4
.L_255:
        /*05bc*/ 	.word	index@(_ZN5flash44flash_bwd_dq_dk_dv_loop_seqk_parallel_kernelI23Flash_bwd_kernel_traitsILi64ELi64ELi128ELi8ELi2ELi4ELi4ELb1ELb0EN7cutlass10bfloat16_tE19Flash_kernel_traitsILi64ELi64ELi128ELi8ES3_EELb0ELb0ELb1ELb0ELb0ELb1ELb1EEEvNS_16Flash_bwd_paramsE)
        /*05c0*/ 	.word	0x00000028


	//----- nvinfo : EIATTR_MIN_STACK_SIZE
	.align		4
.L_256:
        /*05c4*/ 	.byte	0x04, 0x12
        /*05c6*/ 	.short	(.L_258 - .L_257)
	.align		4
.L_257:
        /*05c8*/ 	.word	index@(_ZN5flash44flash_bwd_dq_dk_dv_loop_seqk_parallel_kernelI23Flash_bwd_kernel_traitsILi64ELi64ELi128ELi8ELi2ELi4ELi4ELb1ELb0EN7cutlass10bfloat16_tE19Flash_kernel_traitsILi64ELi64ELi128ELi8ES3_EELb1ELb0ELb1ELb1ELb0ELb0ELb0EEEvNS_16Flash_bwd_paramsE)
        /*05cc*/ 	.word	0x00000008


	//----- nvinfo : EIATTR_MIN_STACK_SIZE
	.align		4
.L_258:
        /*05d0*/ 	.byte	0x04, 0x12
        /*05d2*/ 	.short	(.L_260 - .L_259)
	.align		4
.L_259:
        /*05d4*/ 	.word	index@(_ZN5flash44flash_bwd_dq_dk_dv_loop_seqk_parallel_kernelI23Flash_bwd_kernel_traitsILi64ELi64ELi128ELi8ELi2ELi4ELi4ELb1ELb0EN7cutlass10bfloat16_tE19Flash_kernel_traitsILi64ELi64ELi128ELi8ES3_EELb0ELb0ELb1ELb1ELb0ELb0ELb1EEEvNS_16Flash_bwd_paramsE)
        /*05d8*/ 	.word	0x00000028


	//----- nvinfo : EIATTR_MIN_STACK_SIZE
	.align		4
.L_260:
        /*05dc*/ 	.byte	0x04, 0x12
        /*05de*/ 	.short	(.L_262 - .L_261)
	.align		4
.L_261:
        /*05e0*/ 	.word	index@(_ZN5flash25flash_bwd_dot_do_o_kernelILb0E23Flash_bwd_kernel_traitsILi64ELi64ELi128ELi8ELi2ELi4ELi4ELb1ELb0EN7cutlass10bfloat16_tE19Flash_kernel_traitsILi64ELi64ELi128ELi8ES3_EEEEvNS_16Flash_bwd_paramsE)
        /*05e4*/ 	.word	0x00000000


	//----- nvinfo : EIATTR_MIN_STACK_SIZE
	.align		4
.L_262:
        /*05e8*/ 	.byte	0x04, 0x12
        /*05ea*/ 	.short	(.L_264 - .L_263)
	.align		4
.L_263:
        /*05ec*/ 	.word	index@(_ZN5flash25flash_bwd_dot_do_o_kernelILb1E23Flash_bwd_kernel_traitsILi64ELi64ELi128ELi8ELi2ELi4ELi4ELb1ELb0EN7cutlass10bfloat16_tE19Flash_kernel_traitsILi64ELi64ELi128ELi8ES3_EEEEvNS_16Flash_bwd_paramsE)
        /*05f0*/ 	.word	0x00000000


	//----- nvinfo : EIATTR_MIN_STACK_SIZE
	.align		4
.L_264:
        /*05f4*/ 	.byte	0x04, 0x12
        /*05f6*/ 	.short	(.L_266 - .L_265)
	.align		4
.L_265:
        /*05f8*/ 	.word	index@(_ZN5flash27flash_bwd_convert_dq_kernelI23Flash_bwd_kernel_traitsILi64ELi128ELi128ELi8ELi4ELi4ELi4ELb0ELb0EN7cutlass10bfloat16_tE19Flash_kernel_traitsILi64ELi128ELi128ELi8ES3_EEEEvNS_16Flash_bwd_paramsEi)
        /*05fc*/ 	.word	0x00000000


	//----- nvinfo : EIATTR_MIN_STACK_SIZE
	.align		4
.L_266:
        /*0600*/ 	.byte	0x04, 0x12
        /*0602*/ 	.short	(.L_268 - .L_267)
	.align		4
.L_267:
        /*0604*/ 	.word	index@(_ZN5flash44flash_bwd_dq_dk_dv_loop_seqk_parallel_kernelI23Flash_bwd_kernel_traitsILi64ELi128ELi128ELi8ELi4ELi4ELi4ELb0ELb0EN7cutlass10bfloat16_tE19Flash_kernel_traitsILi64ELi128ELi128ELi8ES3_EELb1ELb0ELb0ELb0ELb0ELb1ELb0EEEvNS_16Flash_bwd_paramsE)
        /*0608*/ 	.word	0x00000050


	//----- nvinfo : EIATTR_MIN_STACK_SIZE
	.align		4
.L_268:
        /*060c*/ 	.byte	0x04, 0x12
        /*060e*/ 	.short	(.L_270 - .L_269)
	.align		4
.L_269:
        /*0610*/ 	.word	index@(_ZN5flash44flash_bwd_dq_dk_dv_loop_seqk_parallel_kernelI23Flash_bwd_kernel_traitsILi64ELi128ELi128ELi8ELi4ELi4ELi4ELb0ELb0EN7cutlass10bfloat16_tE19Flash_kernel_traitsILi64ELi128ELi128ELi8ES3_EELb0ELb0ELb0ELb0ELb0ELb1ELb1EEEvNS_16Flash_bwd_paramsE)
        /*0614*/ 	.word	0x00000160


	//----- nvinfo : EIATTR_MIN_STACK_SIZE
	.align		4
.L_270:
        /*0618*/ 	.byte	0x04, 0x12
        /*061a*/ 	.short	(.L_272 - .L_271)
	.align		4
.L_271:
        /*061c*/ 	.word	index@(_ZN5flash44flash_bwd_dq_dk_dv_loop_seqk_parallel_kernelI23Flash_bwd_kernel_traitsILi64ELi128ELi128ELi8ELi4ELi4ELi4ELb0ELb0EN7cutlass10bfloat16_tE19Flash_kernel_traitsILi64ELi128ELi128ELi8ES3_EELb1ELb0ELb0ELb0ELb0ELb0ELb0EEEvNS_16Flash_bwd_paramsE)
        /*0620*/ 	.word	0x00000060


	//----- nvinfo : EIATTR_MIN_STACK_SIZE
	.align		4
.L_272:
        /*0624*/ 	.byte	0x04, 0x12
        /*0626*/ 	.short	(.L_274 - .L_273)
	.align		4
.L_273:
        /*0628*/ 	.word	index@(_ZN5flash44flash_bwd_dq_dk_dv_loop_seqk_parallel_kernelI23Flash_bwd_kernel_traitsILi64ELi128ELi128ELi8ELi4ELi4ELi4ELb0ELb0EN7cutlass10bfloat16_tE19Flash_kernel_traitsILi64ELi128ELi128ELi8ES3_EELb0ELb0ELb0ELb0ELb0ELb0ELb1EEEvNS_16Flash_bwd_paramsE)
        /*062c*/ 	.word	0x00000168


	//----- nvinfo : EIATTR_MIN_STACK_SIZE
	.align		4
.L_274:
        /*0630*/ 	.byte	0x04, 0x12
        /*0632*/ 	.short	(.L_276 - .L_275)
	.align		4
.L_275:
        /*0634*/ 	.word	index@(_ZN5flash44flash_bwd_dq_dk_dv_loop_seqk_parallel_kernelI23Flash_bwd_kernel_traitsILi64ELi128ELi128ELi8ELi4ELi4ELi4ELb0ELb0EN7cutlass10bfloat16_tE19Flash_kernel_traitsILi64ELi128ELi128ELi8ES3_EELb1ELb0ELb1ELb0ELb0ELb0ELb0EEEvNS_16Flash_bwd_paramsE)
        /*0638*/ 	.word	0x00000040


	//----- nvinfo : EIATTR_MIN_STACK_SIZE
	.align		4
.L_276:
        /*063c*/ 	.byte	0x04, 0x12
        /*063e*/ 	.short	(.L_278 - .L_277)
	.align		4
.L_277:
        /*0640*/ 	.word	index@(_ZN5flash44flash_bwd_dq_dk_dv_loop_seqk_parallel_kernelI23Flash_bwd_kernel_traitsILi64ELi128ELi128ELi8ELi4ELi4ELi4ELb0ELb0EN7cutlass10bfloat16_tE19Flash_kernel_traitsILi64ELi128ELi128ELi8ES3_EELb0ELb0ELb1ELb0ELb0ELb0ELb1EEEvNS_16Flash_bwd_paramsE)
        /*0644*/ 	.word	0x00000168


	//----- nvinfo : EIATTR_MIN_STACK_SIZE
	.align		4
.L_278:
        /*0648*/ 	.byte	0x04, 0x12
        /*064a*/ 	.short	(.L_280 - .L_279)
	.align		4
.L_279:
        /*064c*/ 	.word	index@(_ZN5flash44flash_bwd_dq_dk_dv_loop_seqk_parallel_kernelI23Flash_bwd_kernel_traitsILi64ELi128ELi128ELi8ELi4ELi4ELi4ELb0ELb0EN7cutlass10bfloat16_tE19Flash_kernel_traitsILi64ELi128ELi128ELi8ES3_EELb1ELb0ELb0ELb0ELb1ELb1ELb0EEEvNS_16Flash_bwd_paramsE)
        /*0650*/ 	.word	0x00000068


	//----- nvinfo : EIATTR_MIN_STACK_SIZE
	.align		4
.L_280:
        /*0654*/ 	.byte	0x04, 0x12
        /*0656*/ 	.short	(.L_282 - .L_281)
	.align		4
.L_281:
        /*0658*/ 	.word	index@(_ZN5flash44flash_bwd_dq_dk_dv_loop_seqk_parallel_kernelI23Flash_bwd_kernel_traitsILi64ELi128ELi128ELi8ELi4ELi4ELi4ELb0ELb0EN7cutlass10bfloat16_tE19Flash_kernel_traitsILi64ELi128ELi128ELi8ES3_EELb0ELb0ELb0ELb0ELb1ELb1ELb1EEEvNS_16Flash_bwd_paramsE)
        /*065c*/ 	.word	0x00000150


	//----- nvinfo : EIATTR_MIN_STACK_SIZE
	.align		4
.L_282:
        /*0660*/ 	.byte	0x04, 0x12
        /*0662*/ 	.short	(.L_284 - .L_283)
	.align		4
.L_283:
        /*0664*/ 	.word	index@(_ZN5flash44flash_bwd_dq_dk_dv_loop_seqk_parallel_kernelI23Flash_bwd_kernel_traitsILi64ELi128ELi128ELi8ELi4ELi4ELi4ELb0ELb0EN7cutlass10bfloat16_tE19Flash_kernel_traitsILi64ELi128ELi128ELi8ES3_EELb1ELb0ELb0ELb1ELb0ELb0ELb0EEEvNS_16Flash_bwd_paramsE)
        /*0668*/ 	.word	0x00000080


	//----- nvinfo : EIATTR_MIN_STACK_SIZE
	.align		4
.L_284:
        /*066c*/ 	.byte	0x04, 0x12
        /*066e*/ 	.short	(.L_286 - .L_285)
	.align		4
.L_285:
        /*0670*/ 	.word	index@(_ZN5flash44flash_bwd_dq_dk_dv_loop_seqk_parallel_kernelI23Flash_bwd_kernel_traitsILi64ELi128ELi128ELi8ELi4ELi4ELi4ELb0ELb0EN7cutlass10bfloat16_tE19Flash_kernel_traitsILi64ELi128ELi128ELi8ES3_EELb0ELb0ELb0ELb1ELb0ELb0ELb1EEEvNS_16Flash_bwd_paramsE)
        /*0674*/ 	.word	0x00000178


	//----- nvinfo : EIATTR_MIN_STACK_SIZE
	.align		4
.L_286:
        /*0678*/ 	.byte	0x04, 0x12
        /*067a*/ 	.short	(.L_288 - .L_287)
	.align		4
.L_287:
        /*067c*/ 	.word	index@(_ZN5flash44flash_bwd_dq_dk_dv_loop_seqk_parallel_kernelI23Flash_bwd_kernel_traitsILi64ELi128ELi128ELi8ELi4ELi4ELi4ELb0ELb0EN7cutlass10bfloat16_tE19Flash_kernel_traitsILi64ELi128ELi128ELi8ES3_EELb1ELb0ELb1ELb0ELb0ELb1ELb0EEEvNS_16Flash_bwd_paramsE)
        /*0680*/ 	.word	0x00000048


	//----- nvinfo : EIATTR_MIN_STACK_SIZE
	.align		4
.L_288:
        /*0684*/ 	.byte	0x04, 0x12
        /*0686*/ 	.short	(.L_290 - .L_289)
	.align		4
.L_289:
        /*0688*/ 	.word	index@(_ZN5flash44flash_bwd_dq_dk_dv_loop_seqk_parallel_kernelI23Flash_bwd_kernel_traitsILi64ELi128ELi128ELi8ELi4ELi4ELi4ELb0ELb0EN7cutlass10bfloat16_tE19Flash_kernel_traitsILi64ELi128ELi128ELi8ES3_EELb0ELb0ELb1ELb0ELb0ELb1ELb1EEEvNS_16Flash_bwd_paramsE)
        /*068c*/ 	.word	0x00000150


	//----- nvinfo : EIATTR_MIN_STACK_SIZE
	.align		4
.L_290:
        /*0690*/ 	.byte	0x04, 0x12
        /*0692*/ 	.short	(.L_292 - .L_291)
	.align		4
.L_291:
        /*0694*/ 	.word	index@(_ZN5flash44flash_bwd_dq_dk_dv_loop_seqk_parallel_kernelI23Flash_bwd_kernel_traitsILi64ELi128ELi128ELi8ELi4ELi4ELi4ELb0ELb0EN7cutlass10bfloat16_tE19Flash_kernel_traitsILi64ELi128ELi128ELi8ES3_EELb1ELb0ELb1ELb1ELb0ELb0ELb0EEEvNS_16Flash_bwd_paramsE)
        /*0698*/ 	.word	0x00000048


	//----- nvinfo : EIATTR_MIN_STACK_SIZE
	.align		4
.L_292:
        /*069c*/ 	.byte	0x04, 0x12
        /*069e*/ 	.short	(.L_294 - .L_293)
	.align		4
.L_293:
        /*06a0*/ 	.word	index@(_ZN5flash44flash_bwd_dq_dk_dv_loop_seqk_parallel_kernelI23Flash_bwd_kernel_traitsILi64ELi128ELi128ELi8ELi4ELi4ELi4ELb0ELb0EN7cutlass10bfloat16_tE19Flash_kernel_traitsILi64ELi128ELi128ELi8ES3_EELb0ELb0ELb1ELb1ELb0ELb0ELb1EEEvNS_16Flash_bwd_paramsE)
        /*06a4*/ 	.word	0x00000170


	//----- nvinfo : EIATTR_MIN_STACK_SIZE
	.align		4
.L_294:
        /*06a8*/ 	.byte	0x04, 0x12
        /*06aa*/ 	.short	(.L_296 - .L_295)
	.align		4
.L_295:
        /*06ac*/ 	.word	index@(_ZN5flash25flash_bwd_dot_do_o_kernelILb0E23Flash_bwd_kernel_traitsILi64ELi128ELi128ELi8ELi4ELi4ELi4ELb0ELb0EN7cutlass10bfloat16_tE19Flash_kernel_traitsILi64ELi128ELi128ELi8ES3_EEEEvNS_16Flash_bwd_paramsE)
        /*06b0*/ 	.word	0x00000000


	//----- nvinfo : EIATTR_MIN_STACK_SIZE
	.align		4
.L_296:
        /*06b4*/ 	.byte	0x04, 0x12
        /*06b6*/ 	.short	(.L_298 - .L_297)
	.align		4
.L_297:
        /*06b8*/ 	.word	index@(_ZN5flash25flash_bwd_dot_do_o_kernelILb1E23Flash_bwd_kernel_traitsILi64ELi128ELi128ELi8ELi4ELi4ELi4ELb0ELb0EN7cutlass10bfloat16_tE19Flash_kernel_traitsILi64ELi128ELi128ELi8ES3_EEEEvNS_16Flash_bwd_paramsE)
        /*06bc*/ 	.word	0x00000000
.L_298:


//--------------------- .nv.info._ZN5flash44flash_bwd_dq_dk_dv_loop_seqk_parallel_kernelI23Flash_bwd_kernel_traitsILi64ELi64ELi128ELi8ELi2ELi4ELi4ELb1ELb0EN7cutlass10bfloat16_tE19Flash_kernel_traitsILi64ELi64ELi128ELi8ES3_EELb0ELb0ELb0ELb0ELb0ELb1ELb0EEEvNS_16Flash_bwd_paramsE --------------------------
	.section	.nv.info._ZN5flash44flash_bwd_dq_dk_dv_loop_seqk_parallel_kernelI23Flash_bwd_kernel_traitsILi64ELi64ELi128ELi8ELi2ELi4ELi4ELb1ELb0EN7cutlass10bfloat16_tE19Flash_kernel_traitsILi64ELi64ELi128ELi8ES3_EELb0ELb0ELb0ELb0ELb0ELb1ELb0EEEvNS_16Flash_bwd_paramsE,"",@"SHT_CUDA_INFO"
	.sectionflags	@""
	.align	4


	//----- nvinfo : EIATTR_CUDA_API_VERSION
	.align		4
        /*0000*/ 	.byte	0x04, 0x37
        /*0002*/ 	.short	(.L_300 - .L_299)
.L_299:
        /*0004*/ 	.word	0x00000082


	//----- nvinfo : EIATTR_SW2861232_WAR
	.align		4
.L_300:
        /*0008*/ 	.byte	0x01, 0x35
	.zero		2


	//----- nvinfo : EIATTR_PARAM_CBANK
	.align		4
        /*000c*/ 	.byte	0x04, 0x0a
        /*000e*/ 	.short	(.L_302 - .L_301)
	.align		4
.L_301:
        /*0010*/ 	.word	index@(.nv.constant0._ZN5flash44flash_bwd_dq_dk_dv_loop_seqk_parallel_kernelI23Flash_bwd_kernel_traitsILi64ELi64ELi128ELi8ELi2ELi4ELi4ELb1ELb0EN7cutlass10bfloat16_tE19Flash_kernel_traitsILi64ELi64ELi128ELi8ES3_EELb0ELb0ELb0ELb0ELb0ELb1ELb0EEEvNS_16Flash_bwd_paramsE)
        /*0014*/ 	.short	0x0160
        /*0016*/ 	.short	0x0280


	//----- nvinfo : EIATTR_CBANK_PARAM_SIZE
	.align		4
.L_302:
        /*0018*/ 	.byte	0x03, 0x19
        /*001a*/ 	.short	0x0280


	//----- nvinfo : EIATTR_KPARAM_INFO
	.align		4
        /*001c*/ 	.byte	0x04, 0x17
        /*001e*/ 	.short	(.L_304 - .L_303)
.L_303:
        /*0020*/ 	.word	0x00000000
        /*0024*/ 	.short	0x0000
        /*0026*/ 	.short	0x0000
        /*0028*/ 	.byte	0x00, 0xf0, 0x01, 0x0a


	//----- nvinfo : EIATTR_MAXREG_COUNT
	.align		4
.L_304:
        /*002c*/ 	.byte	0x03, 0x1b
        /*002e*/ 	.short	0x00ff


	//----- nvinfo : EIATTR_NUM_BARRIERS
	.align		4
        /*0030*/ 	.byte	0x02, 0x4c
        /*0032*/ 	.byte	0x01
	.zero		1


	//----- nvinfo : EIATTR_MERCURY_ISA_VERSION
	.align		4
        /*0034*/ 	.byte	0x03, 0x5f
        /*0036*/ 	.short	0x0000


	//----- nvinfo : EIATTR_EXIT_INSTR_OFFSETS
	.align		4
        /*0038*/ 	.byte	0x04, 0x1c
        /*003a*/ 	.short	(.L_306 - .L_305)


	//   ....[0]....
.L_305:
        /*003c*/ 	.word	0x00000080


	//   ....[1]....
        /*0040*/ 	.word	0x00006ce0


	//----- nvinfo : EIATTR_CTAIDZ_USED
	.align		4
.L_306:
        /*0044*/ 	.byte	0x01, 0x04
	.zero		2


	//----- nvinfo : EIATTR_CRS_STACK_SIZE
	.align		4
        /*0048*/ 	.byte	0x04, 0x1e
        /*004a*/ 	.short	(.L_308 - .L_307)
.L_307:
        /*004c*/ 	.word	0x00000000
.L_308:


//--------------------- .nv.info._ZN5flash44flash_bwd_dq_dk_dv_loop_seqk_parallel_kernelI23Flash_bwd_kernel_traitsILi64ELi64ELi128ELi8ELi2ELi4ELi4ELb1ELb0EN7cutlass10bfloat16_tE19Flash_kernel_traitsILi64ELi64ELi128ELi8ES3_EELb0ELb0ELb0ELb0ELb0ELb0ELb0EEEvNS_16Flash_bwd_paramsE --------------------------
	.section	.nv.info._ZN5flash44flash_bwd_dq_dk_dv_loop_seqk_parallel_kernelI23Flash_bwd_kernel_traitsILi64ELi64ELi128ELi8ELi2ELi4ELi4ELb1ELb0EN7cutlass10bfloat16_tE19Flash_kernel_traitsILi64ELi64ELi128ELi8ES3_EELb0ELb0ELb0ELb0ELb0ELb0ELb0EEEvNS_16Flash_bwd_paramsE,"",@"SHT_CUDA_INFO"
	.sectionflags	@""
	.align	4


	//----- nvinfo : EIATTR_CUDA_API_VERSION
	.align		4
        /*0000*/ 	.byte	0x04, 0x37
        /*0002*/ 	.short	(.L_310 - .L_309)
.L_309:
        /*0004*/ 	.word	0x00000082


	//----- nvinfo : EIATTR_SW2861232_WAR
	.align		4
.L_310:
        /*0008*/ 	.byte	0x01, 0x35
	.zero		2


	//----- nvinfo : EIATTR_PARAM_CBANK
	.align		4
        /*000c*/ 	.byte	0x04, 0x0a
        /*000e*/ 	.short	(.L_312 - .L_311)
	.align		4
.L_311:
        /*0010*/ 	.word	index@(.nv.constant0._ZN5flash44flash_bwd_dq_dk_dv_loop_seqk_parallel_kernelI23Flash_bwd_kernel_traitsILi64ELi64ELi128ELi8ELi2ELi4ELi4ELb1ELb0EN7cutlass10bfloat16_tE19Flash_kernel_traitsILi64ELi64ELi128ELi8ES3_EELb0ELb0ELb0ELb0ELb0ELb0ELb0EEEvNS_16Flash_bwd_paramsE)
        /*0014*/ 	.short	0x0160
        /*0016*/ 	.short	0x0280


	//----- nvinfo : EIATTR_CBANK_PARAM_SIZE
	.align		4
.L_312:
        /*0018*/ 	.byte	0x03, 0x19
        /*001a*/ 	.short	0x0280


	//----- nvinfo : EIATTR_KPARAM_INFO
	.align		4
        /*001c*/ 	.byte	0x04, 0x17
        /*001e*/ 	.short	(.L_314 - .L_313)
.L_313:
        /*0020*/ 	.word	0x00000000
        /*0024*/ 	.short	0x0000
        /*0026*/ 	.short	0x0000
        /*0028*/ 	.byte	0x00, 0xf0, 0x01, 0x0a


	//----- nvinfo : EIATTR_MAXREG_COUNT
	.align		4
.L_314:
        /*002c*/ 	.byte	0x03, 0x1b
        /*002e*/ 	.short	0x00ff


	//----- nvinfo : EIATTR_NUM_BARRIERS
	.align		4
        /*0030*/ 	.byte	0x02, 0x4c
        /*0032*/ 	.byte	0x01
	.zero		1


	//----- nvinfo : EIATTR_MERCURY_ISA_VERSION
	.align		4
        /*0034*/ 	.byte	0x03, 0x5f
        /*0036*/ 	.short	0x0000


	//----- nvinfo : EIATTR_EXIT_INSTR_OFFSETS
	.align		4
        /*0038*/ 	.byte	0x04, 0x1c
        /*003a*/ 	.short	(.L_316 - .L_315)


	//   ....[0]....
.L_315:
        /*003c*/ 	.word	0x00000080


	//   ....[1]....
        /*0040*/ 	.word	0x00007390


	//----- nvinfo : EIATTR_CTAIDZ_USED
	.align		4
.L_316:
        /*0044*/ 	.byte	0x01, 0x04
	.zero		2


	//----- nvinfo : EIATTR_CRS_STACK_SIZE
	.align		4
        /*0048*/ 	.byte	0x04, 0x1e
        /*004a*/ 	.short	(.L_318 - .L_317)
.L_317:
        /*004c*/ 	.word	0x00000000
.L_318:


//--------------------- .nv.info._ZN5flash44flash_bwd_dq_dk_dv_loop_seqk_parallel_kernelI23Flash_bwd_kernel_traitsILi64ELi64ELi128ELi8ELi2ELi4ELi4ELb1ELb0EN7cutlass10bfloat16_tE19Flash_kernel_traitsILi64ELi64ELi128ELi8ES3_EELb0ELb0ELb1ELb0ELb0ELb0ELb0EEEvNS_16Flash_bwd_paramsE --------------------------
	.section	.nv.info._ZN5flash44flash_bwd_dq_dk_dv_loop_seqk_parallel_kernelI23Flash_bwd_kernel_traitsILi64ELi64ELi128ELi8ELi2ELi4ELi4ELb1ELb0EN7cutlass10bfloat16_tE19Flash_kernel_traitsILi64ELi64ELi128ELi8ES3_EELb0ELb0ELb1ELb0ELb0ELb0ELb0EEEvNS_16Flash_bwd_paramsE,"",@"SHT_CUDA_INFO"
	.sectionflags	@""
	.align	4


	//----- nvinfo : EIATTR_CUDA_API_VERSION
	.align		4
        /*0000*/ 	.byte	0x04, 0x37
        /*0002*/ 	.short	(.L_320 - .L_319)
.L_319:
        /*0004*/ 	.word	0x00000082


	//----- nvinfo : EIATTR_SW2861232_WAR
	.align		4
.L_320:
        /*0008*/ 	.byte	0x01, 0x35
	.zero		2


	//----- nvinfo : EIATTR_PARAM_CBANK
	.align		4
        /*000c*/ 	.byte	0x04, 0x0a
        /*000e*/ 	.short	(.L_322 - .L_321)
	.align		4
.L_321:
        /*0010*/ 	.word	index@(.nv.constant0._ZN5flash44flash_bwd_dq_dk_dv_loop_seqk_parallel_kernelI23Flash_bwd_kernel_traitsILi64ELi64ELi128ELi8ELi2ELi4ELi4ELb1ELb0EN7cutlass10bfloat16_tE19Flash_kernel_traitsILi64ELi64ELi128ELi8ES3_EELb0ELb0ELb1ELb0ELb0ELb0ELb0EEEvNS_16Flash_bwd_paramsE)
        /*0014*/ 	.short	0x0160
        /*0016*/ 	.short	0x0280


	//----- nvinfo : EIATTR_CBANK_PARAM_SIZE
	.align		4
.L_322:
        /*0018*/ 	.byte	0x03, 0x19
        /*001a*/ 	.short	0x0280


	//----- nvinfo : EIATTR_KPARAM_INFO
	.align		4
        /*001c*/ 	.byte	0x04, 0x17
        /*001e*/ 	.short	(.L_324 - .L_323)
.L_323:
        /*0020*/ 	.word	0x00000000
        /*0024*/ 	.short	0x0000
        /*0026*/ 	.short	0x0000
        /*0028*/ 	.byte	0x00, 0xf0, 0x01, 0x0a


	//----- nvinfo : EIATTR_MAXREG_COUNT
	.align		4
.L_324:
        /*002c*/ 	.byte	0x03, 0x1b
        /*002e*/ 	.short	0x00ff


	//----- nvinfo : EIATTR_NUM_BARRIERS
	.align		4
        /*0030*/ 	.byte	0x02, 0x4c
        /*0032*/ 	.byte	0x01
	.zero		1


	//----- nvinfo : EIATTR_MERCURY_ISA_VERSION
	.align		4
        /*0034*/ 	.byte	0x03, 0x5f
        /*0036*/ 	.short	0x0000


	//----- nvinfo : EIATTR_EXIT_INSTR_OFFSETS
	.align		4
        /*0038*/ 	.byte	0x04, 0x1c
        /*003a*/ 	.short	(.L_326 - .L_325)


	//   ....[0]....
.L_325:
        /*003c*/ 	.word	0x00000080


	//   ....[1]....
        /*0040*/ 	.word	0x000079c0


	//----- nvinfo : EIATTR_CTAIDZ_USED
	.align		4
.L_326:
        /*0044*/ 	.byte	0x01, 0x04
	.zero		2


	//----- nvinfo : EIATTR_CRS_STACK_SIZE
	.align		4
        /*0048*/ 	.byte	0x04, 0x1e
        /*004a*/ 	.short	(.L_328 - .L_327)
.L_327:
        /*004c*/ 	.word	0x00000000
.L_328:


//--------------------- .nv.info._ZN5flash44flash_bwd_dq_dk_dv_loop_seqk_parallel_kernelI23Flash_bwd_kernel_traitsILi64ELi64ELi128ELi8ELi2ELi4ELi4ELb1ELb0EN7cutlass10bfloat16_tE19Flash_kernel_traitsILi64ELi64ELi128ELi8ES3_EELb0ELb0ELb0ELb0ELb1ELb1ELb0EEEvNS_16Flash_bwd_paramsE --------------------------
	.section	.nv.info._ZN5flash44flash_bwd_dq_dk_dv_loop_seqk_parallel_kernelI23Flash_bwd_kernel_traitsILi64ELi64ELi128ELi8ELi2ELi4ELi4ELb1ELb0EN7cutlass10bfloat16_tE19Flash_kernel_traitsILi64ELi64ELi128ELi8ES3_EELb0ELb0ELb0ELb0ELb1ELb1ELb0EEEvNS_16Flash_bwd_paramsE,"",@"SHT_CUDA_INFO"
	.sectionflags	@""
	.align	4


	//----- nvinfo : EIATTR_CUDA_API_VERSION
	.align		4
        /*0000*/ 	.byte	0x04, 0x37
        /*0002*/ 	.short	(.L_330 - .L_329)
.L_329:
        /*0004*/ 	.word	0x00000082


	//----- nvinfo : EIATTR_SW2861232_WAR
	.align		4
.L_330:
        /*0008*/ 	.byte	0x01, 0x35
	.zero		2


	//----- nvinfo : EIATTR_PARAM_CBANK
	.align		4
        /*000c*/ 	.byte	0x04, 0x0a
        /*000e*/ 	.short	(.L_332 - .L_331)
	.align		4
.L_331:
        /*0010*/ 	.word	index@(.nv.constant0._ZN5flash44flash_bwd_dq_dk_dv_loop_seqk_parallel_kernelI23Flash_bwd_kernel_traitsILi64ELi64ELi128ELi8ELi2ELi4ELi4ELb1ELb0EN7cutlass10bfloat16_tE19Flash_kernel_traitsILi64ELi64ELi128ELi8ES3_EELb0ELb0ELb0ELb0ELb1ELb1ELb0EEEvNS_16Flash_bwd_paramsE)
        /*0014*/ 	.short	0x0160
        /*0016*/ 	.short	0x0280


	//----- nvinfo : EIATTR_CBANK_PARAM_SIZE
	.align		4
.L_332:
        /*0018*/ 	.byte	0x03, 0x19
        /*001a*/ 	.short	0x0280


	//----- nvinfo : EIATTR_KPARAM_INFO
	.align		4
        /*001c*/ 	.byte	0x04, 0x17
        /*001e*/ 	.short	(.L_334 - .L_333)
.L_333:
        /*0020*/ 	.word	0x00000000
        /*0024*/ 	.short	0x0000
        /*0026*/ 	.short	0x0000
        /*0028*/ 	.byte	0x00, 0xf0, 0x01, 0x0a


	//----- nvinfo : EIATTR_MAXREG_COUNT
	.align		4
.L_334:
        /*002c*/ 	.byte	0x03, 0x1b
        /*002e*/ 	.short	0x00ff


	//----- nvinfo : EIATTR_NUM_BARRIERS
	.align		4
        /*0030*/ 	.byte	0x02, 0x4c
        /*0032*/ 	.byte	0x01
	.zero		1


	//----- nvinfo : EIATTR_MERCURY_ISA_VERSION
	.align		4
        /*0034*/ 	.byte	0x03, 0x5f
        /*0036*/ 	.short	0x0000


	//----- nvinfo : EIATTR_EXIT_INSTR_OFFSETS
	.align		4
        /*0038*/ 	.byte	0x04, 0x1c
        /*003a*/ 	.short	(.L_336 - .L_335)


	//   ....[0]....
.L_335:
        /*003c*/ 	.word	0x00000090


	//   ....[1]....
        /*0040*/ 	.word	0x00004e40


	//----- nvinfo : EIATTR_CTAIDZ_USED
	.align		4
.L_336:
        /*0044*/ 	.byte	0x01, 0x04
	.zero		2


//--------------------- .nv.info._ZN5flash44flash_bwd_dq_dk_dv_loop_seqk_parallel_kernelI23Flash_bwd_kernel_traitsILi64ELi64ELi128ELi8ELi2ELi4ELi4ELb1ELb0EN7cutlass10bfloat16_tE19Flash_kernel_traitsILi64ELi64ELi128ELi8ES3_EELb0ELb0ELb0ELb1ELb0ELb0ELb0EEEvNS_16Flash_bwd_paramsE --------------------------
	.section	.nv.info._ZN5flash44flash_bwd_dq_dk_dv_loop_seqk_parallel_kernelI23Flash_bwd_kernel_traitsILi64ELi64ELi128ELi8ELi2ELi4ELi4ELb1ELb0EN7cutlass10bfloat16_tE19Flash_kernel_traitsILi64ELi64ELi128ELi8ES3_EELb0ELb0ELb0ELb1ELb0ELb0ELb0EEEvNS_16Flash_bwd_paramsE,"",@"SHT_CUDA_INFO"
	.sectionflags	@""
	.align	4


	//----- nvinfo : EIATTR_CUDA_API_VERSION
	.align		4
        /*0000*/ 	.byte	0x04, 0x37
        /*0002*/ 	.short	(.L_338 - .L_337)
.L_337:
        /*0004*/ 	.word	0x00000082


	//----- nvinfo : EIATTR_SW2861232_WAR
	.align		4
.L_338:
        /*0008*/ 	.byte	0x01, 0x35
	.zero		2


	//----- nvinfo : EIATTR_PARAM_CBANK
	.align		4
        /*000c*/ 	.byte	0x04, 0x0a
        /*000e*/ 	.short	(.L_340 - .L_339)
	.align		4
.L_339:
        /*0010*/ 	.word	index@(.nv.constant0._ZN5flash44flash_bwd_dq_dk_dv_loop_seqk_parallel_kernelI23Flash_bwd_kernel_traitsILi64ELi64ELi128ELi8ELi2ELi4ELi4ELb1ELb0EN7cutlass10bfloat16_tE19Flash_kernel_traitsILi64ELi64ELi128ELi8ES3_EELb0ELb0ELb0ELb1ELb0ELb0ELb0EEEvNS_16Flash_bwd_paramsE)
        /*0014*/ 	.short	0x0160
        /*0016*/ 	.short	0x0280


	//----- nvinfo : EIATTR_CBANK_PARAM_SIZE
	.align		4
.L_340:
        /*0018*/ 	.byte	0x03, 0x19
        /*001a*/ 	.short	0x0280


	//----- nvinfo : EIATTR_KPARAM_INFO
	.align		4
        /*001c*/ 	.byte	0x04, 0x17
        /*001e*/ 	.short	(.L_342 - .L_341)
.L_341:
        /*0020*/ 	.word	0x00000000
        /*0024*/ 	.short	0x0000
        /*0026*/ 	.short	0x0000
        /*0028*/ 	.byte	0x00, 0xf0, 0x01, 0x0a


	//----- nvinfo : EIATTR_MAXREG_COUNT
	.align		4
.L_342:
        /*002c*/ 	.byte	0x03, 0x1b
        /*002e*/ 	.short	0x00ff


	//----- nvinfo : EIATTR_NUM_BARRIERS
	.align		4
        /*0030*/ 	.byte	0x02, 0x4c
        /*0032*/ 	.byte	0x01
	.zero		1


	//----- nvinfo : EIATTR_MERCURY_ISA_VERSION
	.align		4
        /*0034*/ 	.byte	0x03, 0x5f
        /*0036*/ 	.short	0x0000


	//----- nvinfo : EIATTR_EXIT_INSTR_OFFSETS
	.align		4
        /*0038*/ 	.byte	0x04, 0x1c
        /*003a*/ 	.short	(.L_344 - .L_343)


	//   ....[0]....
.L_343:
        /*003c*/ 	.word	0x00000080


	//   ....[1]....
        /*0040*/ 	.word	0x00007a90


	//----- nvinfo : EIATTR_CTAIDZ_USED
	.align		4
.L_344:
        /*0044*/ 	.byte	0x01, 0x04
	.zero		2


	//----- nvinfo : EIATTR_CRS_STACK_SIZE
	.align		4
        /*0048*/ 	.byte	0x04, 0x1e
        /*004a*/ 	.short	(.L_346 - .L_345)
.L_345:
        /*004c*/ 	.word	0x00000000
.L_346:


//--------------------- .nv.info._ZN5flash44flash_bwd_dq_dk_dv_loop_seqk_parallel_kernelI23Flash_bwd_kernel_traitsILi64ELi64ELi128ELi8ELi2ELi4ELi4ELb1ELb0EN7cutlass10bfloat16_tE19Flash_kernel_traitsILi64ELi64ELi128ELi8ES3_EELb0ELb0ELb1ELb0ELb0ELb1ELb0EEEvNS_16Flash_bwd_paramsE --------------------------
	.section	.nv.info._ZN5flash44flash_bwd_dq_dk_dv_loop_seqk_parallel_kernelI23Flash_bwd_kernel_traitsILi64ELi64ELi128ELi8ELi2ELi4ELi4ELb1ELb0EN7cutlass10bfloat16_tE19Flash_kernel_traitsILi64ELi64ELi128ELi8ES3_EELb0ELb0ELb1ELb0ELb0ELb1ELb0EEEvNS_16Flash_bwd_paramsE,"",@"SHT_CUDA_INFO"
	.sectionflags	@""
	.align	4


	//----- nvinfo : EIATTR_CUDA_API_VERSION
	.align		4
        /*0000*/ 	.byte	0x04, 0x37
        /*0002*/ 	.short	(.L_348 - .L_347)
.L_347:
        /*0004*/ 	.word	0x00000082


	//----- nvinfo : EIATTR_SW2861232_WAR
	.align		4
.L_348:
        /*0008*/ 	.byte	0x01, 0x35
	.zero		2


	//----- nvinfo : EIATTR_PARAM_CBANK
	.align		4
        /*000c*/ 	.byte	0x04, 0x0a
        /*000e*/ 	.short	(.L_350 - .L_349)
	.align		4
.L_349:
        /*0010*/ 	.word	index@(.nv.constant0._ZN5flash44flash_bwd_dq_dk_dv_loop_seqk_parallel_kernelI23Flash_bwd_kernel_traitsILi64ELi64ELi128ELi8ELi2ELi4ELi4ELb1ELb0EN7cutlass10bfloat16_tE19Flash_kernel_traitsILi64ELi64ELi128ELi8ES3_EELb0ELb0ELb1ELb0ELb0ELb1ELb0EEEvNS_16Flash_bwd_paramsE)
        /*0014*/ 	.short	0x0160
        /*0016*/ 	.short	0x0280


	//----- nvinfo : EIATTR_CBANK_PARAM_SIZE
	.align		4
.L_350:
        /*0018*/ 	.byte	0x03, 0x19
        /*001a*/ 	.short	0x0280


	//----- nvinfo : EIATTR_KPARAM_INFO
	.align		4
        /*001c*/ 	.byte	0x04, 0x17
        /*001e*/ 	.short	(.L_352 - .L_351)
.L_351:
        /*0020*/ 	.word	0x00000000
        /*0024*/ 	.short	0x0000
        /*0026*/ 	.short	0x0000
        /*0028*/ 	.byte	0x00, 0xf0, 0x01, 0x0a


	//----- nvinfo : EIATTR_MAXREG_COUNT
	.align		4
.L_352:
        /*002c*/ 	.byte	0x03, 0x1b
        /*002e*/ 	.short	0x00ff


	//----- nvinfo : EIATTR_NUM_BARRIERS
	.align		4
        /*0030*/ 	.byte	0x02, 0x4c
        /*0032*/ 	.byte	0x01
	.zero		1


	//----- nvinfo : EIATTR_MERCURY_ISA_VERSION
	.align		4
        /*0034*/ 	.byte	0x03, 0x5f
        /*0036*/ 	.short	0x0000


	//----- nvinfo : EIATTR_EXIT_INSTR_OFFSETS
	.align		4
        /*0038*/ 	.byte	0x04, 0x1c
        /*003a*/ 	.short	(.L_354 - .L_353)


	//   ....[0]....
.L_353:
        /*003c*/ 	.word	0x00000080


	//   ....[1]....
        /*0040*/ 	.word	0x00007350


	//----- nvinfo : EIATTR_CTAIDZ_USED
	.align		4
.L_354:
        /*0044*/ 	.byte	0x01, 0x04
	.zero		2


	//----- nvinfo : EIATTR_CRS_STACK_SIZE
	.align		4
        /*0048*/ 	.byte	0x04, 0x1e
        /*004a*/ 	.short	(.L_356 - .L_355)
.L_355:
        /*004c*/ 	.word	0x00000000
.L_356:


//--------------------- .nv.info._ZN5flash44flash_bwd_dq_dk_dv_loop_seqk_parallel_kernelI23Flash_bwd_kernel_traitsILi64ELi64ELi128ELi8ELi2ELi4ELi4ELb1ELb0EN7cutlass10bfloat16_tE19Flash_kernel_traitsILi64ELi64ELi128ELi8ES3_EELb0ELb0ELb1ELb1ELb0ELb0ELb0EEEvNS_16Flash_bwd_paramsE --------------------------
	.section	.nv.info._ZN5flash44flash_bwd_dq_dk_dv_loop_seqk_parallel_kernelI23Flash_bwd_kernel_traitsILi64ELi64ELi128ELi8ELi2ELi4ELi4ELb1ELb0EN7cutlass10bfloat16_tE19Flash_kernel_traitsILi64ELi64ELi128ELi8ES3_EELb0ELb0ELb1ELb1ELb0ELb0ELb0EEEvNS_16Flash_bwd_paramsE,"",@"SHT_CUDA_INFO"
	.sectionflags	@""
	.align	4


	//----- nvinfo : EIATTR_CUDA_API_VERSION
	.align		4
        /*0000*/ 	.byte	0x04, 0x37
        /*0002*/ 	.short	(.L_358 - .L_357)
.L_357:
        /*0004*/ 	.word	0x00000082


	//----- nvinfo : EIATTR_SW2861232_WAR
	.align		4
.L_358:
        /*0008*/ 	.byte	0x01, 0x35
	.zero		2


	//----- nvinfo : EIATTR_PARAM_CBANK
	.align		4
        /*000c*/ 	.byte	0x04, 0x0a
        /*000e*/ 	.short	(.L_360 - .L_359)
	.align		4
.L_359:
        /*0010*/ 	.word	index@(.nv.constant0._ZN5flash44flash_bwd_dq_dk_dv_loop_seqk_parallel_kernelI23Flash_bwd_kernel_traitsILi64ELi64ELi128ELi8ELi2ELi4ELi4ELb1ELb0EN7cutlass10bfloat16_tE19Flash_kernel_traitsILi64ELi64ELi128ELi8ES3_EELb0ELb0ELb1ELb1ELb0ELb0ELb0EEEvNS_16Flash_bwd_paramsE)
        /*0014*/ 	.short	0x0160
        /*0016*/ 	.short	0x0280


	//----- nvinfo : EIATTR_CBANK_PARAM_SIZE
	.align		4
.L_360:
        /*0018*/ 	.byte	0x03, 0x19
        /*001a*/ 	.short	0x0280


	//----- nvinfo : EIATTR_KPARAM_INFO
	.align		4
        /*001c*/ 	.byte	0x04, 0x17
        /*001e*/ 	.short	(.L_362 - .L_361)
.L_361:
        /*0020*/ 	.word	0x00000000
        /*0024*/ 	.short	0x0000
        /*0026*/ 	.short	0x0000
        /*0028*/ 	.byte	0x00, 0xf0, 0x01, 0x0a


	//----- nvinfo : EIATTR_MAXREG_COUNT
	.align		4
.L_362:
        /*002c*/ 	.byte	0x03, 0x1b
        /*002e*/ 	.short	0x00ff


	//----- nvinfo : EIATTR_NUM_BARRIERS
	.align		4
        /*0030*/ 	.byte	0x02, 0x4c
        /*0032*/ 	.byte	0x01
	.zero		1


	//----- nvinfo : EIATTR_MERCURY_ISA_VERSION
	.align		4
        /*0034*/ 	.byte	0x03, 0x5f
        /*0036*/ 	.short	0x0000


	//----- nvinfo : EIATTR_EXIT_INSTR_OFFSETS
	.align		4
        /*0038*/ 	.byte	0x04, 0x1c
        /*003a*/ 	.short	(.L_364 - .L_363)


	//   ....[0]....
.L_363:
        /*003c*/ 	.word	0x00000080


	//   ....[1]....
        /*0040*/ 	.word	0x00008180


	//----- nvinfo : EIATTR_CTAIDZ_USED
	.align		4
.L_364:
        /*0044*/ 	.byte	0x01, 0x04
	.zero		2


	//----- nvinfo : EIATTR_CRS_STACK_SIZE
	.align		4
        /*0048*/ 	.byte	0x04, 0x1e
        /*004a*/ 	.short	(.L_366 - .L_365)
.L_365:
        /*004c*/ 	.word	0x00000000
.L_366:


//--------------------- .nv.info._ZN5flash44flash_bwd_dq_dk_dv_loop_seqk_parallel_kernelI23Flash_bwd_kernel_traitsILi64ELi128ELi128ELi8ELi4ELi4ELi4ELb0ELb0EN7cutlass10bfloat16_tE19Flash_kernel_traitsILi64ELi128ELi128ELi8ES3_EELb0ELb0ELb0ELb0ELb0ELb1ELb0EEEvNS_16Flash_bwd_paramsE --------------------------
	.section	.nv.info._ZN5flash44flash_bwd_dq_dk_dv_loop_seqk_parallel_kernelI23Flash_bwd_kernel_traitsILi64ELi128ELi128ELi8ELi4ELi4ELi4ELb0ELb0EN7cutlass10bfloat16_tE19Flash_kernel_traitsILi64ELi128ELi128ELi8ES3_EELb0ELb0ELb0ELb0ELb0ELb1ELb0EEEvNS_16Flash_bwd_paramsE,"",@"SHT_CUDA_INFO"
	.sectionflags	@""
	.align	4


	//----- nvinfo : EIATTR_CUDA_API_VERSION
	.align		4
        /*0000*/ 	.byte	0x04, 0x37
        /*0002*/ 	.short	(.L_368 - .L_367)
.L_367:
        /*0004*/ 	.word	0x00000082


	//----- nvinfo : EIATTR_SW2861232_WAR
	.align		4
.L_368:
        /*0008*/ 	.byte	0x01, 0x35
	.zero		2


	//----- nvinfo : EIATTR_PARAM_CBANK
	.align		4
        /*000c*/ 	.byte	0x04, 0x0a
        /*000e*/ 	.short	(.L_370 - .L_369)
	.align		4
.L_369:
        /*0010*/ 	.word	index@(.nv.constant0._ZN5flash44flash_bwd_dq_dk_dv_loop_seqk_parallel_kernelI23Flash_bwd_kernel_traitsILi64ELi128ELi128ELi8ELi4ELi4ELi4ELb0ELb0EN7cutlass10bfloat16_tE19Flash_kernel_traitsILi64ELi128ELi128ELi8ES3_EELb0ELb0ELb0ELb0ELb0ELb1ELb0EEEvNS_16Flash_bwd_paramsE)
        /*0014*/ 	.short	0x0160
        /*0016*/ 	.short	0x0280


	//----- nvinfo : EIATTR_CBANK_PARAM_SIZE
	.align		4
.L_370:
        /*0018*/ 	.byte	0x03, 0x19
        /*001a*/ 	.short	0x0280


	//----- nvinfo : EIATTR_KPARAM_INFO
	.align		4
        /*001c*/ 	.byte	0x04, 0x17
        /*001e*/ 	.short	(.L_372 - .L_371)
.L_371:
        /*0020*/ 	.word	0x00000000
        /*0024*/ 	.short	0x0000
        /*0026*/ 	.short	0x0000
        /*0028*/ 	.byte	0x00, 0xf0, 0x01, 0x0a


	//----- nvinfo : EIATTR_MAXREG_COUNT
	.align		4
.L_372:
        /*002c*/ 	.byte	0x03, 0x1b
        /*002e*/ 	.short	0x00ff


	//----- nvinfo : EIATTR_NUM_BARRIERS
	.align		4
        /*0030*/ 	.byte	0x02, 0x4c
        /*0032*/ 	.byte	0x01
	.zero		1


	//----- nvinfo : EIATTR_ANNOTATIONS
	.align		4
        /*0034*/ 	.byte	0x04, 0x55
        /*0036*/ 	.short	(.L_374 - .L_373)


	//   ....[0]....
.L_373:
        /*0038*/ 	.word	0x00000001
        /*003c*/ 	.byte	0x70, 0x06, 0x00, 0x00, 0x01, 0x00, 0x00, 0x00, 0x20, 0x08, 0x00, 0x00, 0x01, 0x00, 0x00, 0x00
        /* <DEDUP_REMOVED lines=22> */
        /*01ac*/ 	.byte	0x20, 0x88, 0x00, 0x00


	//----- nvinfo : EIATTR_MERCURY_ISA_VERSION
	.align		4
.L_374:
        /*01b0*/ 	.byte	0x03, 0x5f
        /*01b2*/ 	.short	0x0000


	//----- nvinfo : EIATTR_EXIT_INSTR_OFFSETS
	.align		4
        /*01b4*/ 	.byte	0x04, 0x1c
        /*01b6*/ 	.short	(.L_376 - .L_375)


	//   ....[0]....
.L_375:
        /*01b8*/ 	.word	0x000000a0


	//   ....[1]....
        /*01bc*/ 	.word	0x0000a720


	//----- nvinfo : EIATTR_CTAIDZ_USED
	.align		4
.L_376:
        /*01c0*/ 	.byte	0x01, 0x04
	.zero		2


	//----- nvinfo : EIATTR_CRS_STACK_SIZE
	.align		4
        /*01c4*/ 	.byte	0x04, 0x1e
        /*01c6*/ 	.short	(.L_378 - .L_377)
.L_377:
        /*01c8*/ 	.word	0x00000000
.L_378:


//--------------------- .nv.info._ZN5flash44flash_bwd_dq_dk_dv_loop_seqk_parallel_kernelI23Flash_bwd_kernel_traitsILi64ELi128ELi128ELi8ELi4ELi4ELi4ELb0ELb0EN7cutlass10bfloat16_tE19Flash_kernel_traitsILi64ELi128ELi128ELi8ES3_EELb0ELb0ELb0ELb0ELb0ELb0ELb0EEEvNS_16Flash_bwd_paramsE --------------------------
	.section	.nv.info._ZN5flash44flash_bwd_dq_dk_dv_loop_seqk_parallel_kernelI23Flash_bwd_kernel_traitsILi64ELi128ELi128ELi8ELi4ELi4ELi4ELb0ELb0EN7cutlass10bfloat16_tE19Flash_kernel_traitsILi64ELi128ELi128ELi8ES3_EELb0ELb0ELb0ELb0ELb0ELb0ELb0EEEvNS_16Flash_bwd_paramsE,"",@"SHT_CUDA_INFO"
	.sectionflags	@""
	.align	4


	//----- nvinfo : EIATTR_CUDA_API_VERSION
	.align		4
        /*0000*/ 	.byte	0x04, 0x37
        /*0002*/ 	.short	(.L_380 - .L_379)
.L_379:
        /*0004*/ 	.word	0x00000082


	//----- nvinfo : EIATTR_SW2861232_WAR
	.align		4
.L_380:
        /*0008*/ 	.byte	0x01, 0x35
	.zero		2


	//----- nvinfo : EIATTR_PARAM_CBANK
	.align		4
        /*000c*/ 	.byte	0x04, 0x0a
        /*000e*/ 	.short	(.L_382 - .L_381)
	.align		4
.L_381:
        /*0010*/ 	.word	index@(.nv.constant0._ZN5flash44flash_bwd_dq_dk_dv_loop_seqk_parallel_kernelI23Flash_bwd_kernel_traitsILi64ELi128ELi128ELi8ELi4ELi4ELi4ELb0ELb0EN7cutlass10bfloat16_tE19Flash_kernel_traitsILi64ELi128ELi128ELi8ES3_EELb0ELb0ELb0ELb0ELb0ELb0ELb0EEEvNS_16Flash_bwd_paramsE)
        /*0014*/ 	.short	0x0160
        /*0016*/ 	.short	0x0280


	//----- nvinfo : EIATTR_CBANK_PARAM_SIZE
	.align		4
.L_382:
        /*0018*/ 	.byte	0x03, 0x19
        /*001a*/ 	.short	0x0280


	//----- nvinfo : EIATTR_KPARAM_INFO
	.align		4
        /*001c*/ 	.byte	0x04, 0x17
        /*001e*/ 	.short	(.L_384 - .L_383)
.L_383:
        /*0020*/ 	.word	0x00000000
        /*0024*/ 	.short	0x0000
        /*0026*/ 	.short	0x0000
        /*0028*/ 	.byte	0x00, 0xf0, 0x01, 0x0a


	//----- nvinfo : EIATTR_MAXREG_COUNT
	.align		4
.L_384:
        /*002c*/ 	.byte	0x03, 0x1b
        /*002e*/ 	.short	0x00ff


	//----- nvinfo : EIATTR_NUM_BARRIERS
	.align		4
        /*0030*/ 	.byte	0x02, 0x4c
        /*0032*/ 	.byte	0x01
	.zero		1


	//----- nvinfo : EIATTR_ANNOTATIONS
	.align		4
        /*0034*/ 	.byte	0x04, 0x55
        /*0036*/ 	.short	(.L_386 - .L_385)


	//   ....[0]....
.L_385:
        /* <DEDUP_REMOVED lines=28> */


	//----- nvinfo : EIATTR_MERCURY_ISA_VERSION
	.align		4
.L_386:
        /*01e0*/ 	.byte	0x03, 0x5f
        /*01e2*/ 	.short	0x0000


	//----- nvinfo : EIATTR_EXIT_INSTR_OFFSETS
	.align		4
        /*01e4*/ 	.byte	0x04, 0x1c
        /*01e6*/ 	.short	(.L_388 - .L_387)


	//   ....[0]....
.L_387:
        /*01e8*/ 	.word	0x000000a0


	//   ....[1]....
        /*01ec*/ 	.word	0x0000b2c0


	//----- nvinfo : EIATTR_CTAIDZ_USED
	.align		4
.L_388:
        /*01f0*/ 	.byte	0x01, 0x04
	.zero		2


	//----- nvinfo : EIATTR_CRS_STACK_SIZE
	.align		4
        /*01f4*/ 	.byte	0x04, 0x1e
        /*01f6*/ 	.short	(.L_390 - .L_389)
.L_389:
        /*01f8*/ 	.word	0x00000000
.L_390:


//--------------------- .nv.info._ZN5flash44flash_bwd_dq_dk_dv_loop_seqk_parallel_kernelI23Flash_bwd_kernel_traitsILi64ELi128ELi128ELi8ELi4ELi4ELi4ELb0ELb0EN7cutlass10bfloat16_tE19Flash_kernel_traitsILi64ELi128ELi128ELi8ES3_EELb0ELb0ELb1ELb0ELb0ELb0ELb0EEEvNS_16Flash_bwd_paramsE --------------------------
	.section	.nv.info._ZN5flash44flash_bwd_dq_dk_dv_loop_seqk_parallel_kernelI23Flash_bwd_kernel_traitsILi64ELi128ELi128ELi8ELi4ELi4ELi4ELb0ELb0EN7cutlass10bfloat16_tE19Flash_kernel_traitsILi64ELi128ELi128ELi8ES3_EELb0ELb0ELb1ELb0ELb0ELb0ELb0EEEvNS_16Flash_bwd_paramsE,"",@"SHT_CUDA_INFO"
	.sectionflags	@""
	.align	4


	//----- nvinfo : EIATTR_CUDA_API_VERSION
	.align		4
        /*0000*/ 	.byte	0x04, 0x37
        /*0002*/ 	.short	(.L_392 - .L_391)
.L_391:
        /*0004*/ 	.word	0x00000082


	//----- nvinfo : EIATTR_SW2861232_WAR
	.align		4
.L_392:
        /*0008*/ 	.byte	0x01, 0x35
	.zero		2


	//----- nvinfo : EIATTR_PARAM_CBANK
	.align		4
        /*000c*/ 	.byte	0x04, 0x0a
        /*000e*/ 	.short	(.L_394 - .L_393)
	.align		4
.L_393:
        /*0010*/ 	.word	index@(.nv.constant0._ZN5flash44flash_bwd_dq_dk_dv_loop_seqk_parallel_kernelI23Flash_bwd_kernel_traitsILi64ELi128ELi128ELi8ELi4ELi4ELi4ELb0ELb0EN7cutlass10bfloat16_tE19Flash_kernel_traitsILi64ELi128ELi128ELi8ES3_EELb0ELb0ELb1ELb0ELb0ELb0ELb0EEEvNS_16Flash_bwd_paramsE)
        /*0014*/ 	.short	0x0160
        /*0016*/ 	.short	0x0280


	//----- nvinfo : EIATTR_CBANK_PARAM_SIZE
	.align		4
.L_394:
        /*0018*/ 	.byte	0x03, 0x19
        /*001a*/ 	.short	0x0280


	//----- nvinfo : EIATTR_KPARAM_INFO
	.align		4
        /*001c*/ 	.byte	0x04, 0x17
        /*001e*/ 	.short	(.L_396 - .L_395)
.L_395:
        /*0020*/ 	.word	0x00000000
        /*0024*/ 	.short	0x0000
        /*0026*/ 	.short	0x0000
        /*0028*/ 	.byte	0x00, 0xf0, 0x01, 0x0a


	//----- nvinfo : EIATTR_MAXREG_COUNT
	.align		4
.L_396:
        /*002c*/ 	.byte	0x03, 0x1b
        /*002e*/ 	.short	0x00ff


	//----- nvinfo : EIATTR_NUM_BARRIERS
	.align		4
        /*0030*/ 	.byte	0x02, 0x4c
        /*0032*/ 	.byte	0x01
	.zero		1


	//----- nvinfo : EIATTR_ANNOTATIONS
	.align		4
        /*0034*/ 	.byte	0x04, 0x55
        /*0036*/ 	.short	(.L_398 - .L_397)


	//   ....[0]....
.L_397:
        /* <DEDUP_REMOVED lines=19> */


	//----- nvinfo : EIATTR_MERCURY_ISA_VERSION
	.align		4
.L_398:
        /*0150*/ 	.byte	0x03, 0x5f
        /*0152*/ 	.short	0x0000


	//----- nvinfo : EIATTR_EXIT_INSTR_OFFSETS
	.align		4
        /*0154*/ 	.byte	0x04, 0x1c
        /*0156*/ 	.short	(.L_400 - .L_399)


	//   ....[0]....
.L_399:
        /*0158*/ 	.word	0x000000a0


	//   ....[1]....
        /*015c*/ 	.word	0x0000b4c0


	//----- nvinfo : EIATTR_CTAIDZ_USED
	.align		4
.L_400:
        /*0160*/ 	.byte	0x01, 0x04
	.zero		2


	//----- nvinfo : EIATTR_CRS_STACK_SIZE
	.align		4
        /*0164*/ 	.byte	0x04, 0x1e
        /*0166*/ 	.short	(.L_402 - .L_401)
.L_401:
        /*0168*/ 	.word	0x00000000
.L_402:


//--------------------- .nv.info._ZN5flash44flash_bwd_dq_dk_dv_loop_seqk_parallel_kernelI23Flash_bwd_kernel_traitsILi64ELi128ELi128ELi8ELi4ELi4ELi4ELb0ELb0EN7cutlass10bfloat16_tE19Flash_kernel_traitsILi64ELi128ELi128ELi8ES3_EELb0ELb0ELb0ELb0ELb1ELb1ELb0EEEvNS_16Flash_bwd_paramsE --------------------------
	.section	.nv.info._ZN5flash44flash_bwd_dq_dk_dv_loop_seqk_parallel_kernelI23Flash_bwd_kernel_traitsILi64ELi128ELi128ELi8ELi4ELi4ELi4ELb0ELb0EN7cutlass10bfloat16_tE19Flash_kernel_traitsILi64ELi128ELi128ELi8ES3_EELb0ELb0ELb0ELb0ELb1ELb1ELb0EEEvNS_16Flash_bwd_paramsE,"",@"SHT_CUDA_INFO"
	.sectionflags	@""
	.align	4


	//----- nvinfo : EIATTR_CUDA_API_VERSION
	.align		4
        /*0000*/ 	.byte	0x04, 0x37
        /*0002*/ 	.short	(.L_404 - .L_403)
.L_403:
        /*0004*/ 	.word	0x00000082


	//----- nvinfo : EIATTR_SW2861232_WAR
	.align		4
.L_404:
        /*0008*/ 	.byte	0x01, 0x35
	.zero		2


	//----- nvinfo : EIATTR_PARAM_CBANK
	.align		4
        /*000c*/ 	.byte	0x04, 0x0a
        /*000e*/ 	.short	(.L_406 - .L_405)
	.align		4
.L_405:
        /*0010*/ 	.word	index@(.nv.constant0._ZN5flash44flash_bwd_dq_dk_dv_loop_seqk_parallel_kernelI23Flash_bwd_kernel_traitsILi64ELi128ELi128ELi8ELi4ELi4ELi4ELb0ELb0EN7cutlass10bfloat16_tE19Flash_kernel_traitsILi64ELi128ELi128ELi8ES3_EELb0ELb0ELb0ELb0ELb1ELb1ELb0EEEvNS_16Flash_bwd_paramsE)
        /*0014*/ 	.short	0x0160
        /*0016*/ 	.short	0x0280


	//----- nvinfo : EIATTR_CBANK_PARAM_SIZE
	.align		4
.L_406:
        /*0018*/ 	.byte	0x03, 0x19
        /*001a*/ 	.short	0x0280


	//----- nvinfo : EIATTR_KPARAM_INFO
	.align		4
        /*001c*/ 	.byte	0x04, 0x17
        /*001e*/ 	.short	(.L_408 - .L_407)
.L_407:
        /*0020*/ 	.word	0x00000000
        /*0024*/ 	.short	0x0000
        /*0026*/ 	.short	0x0000
        /*0028*/ 	.byte	0x00, 0xf0, 0x01, 0x0a


	//----- nvinfo : EIATTR_MAXREG_COUNT
	.align		4
.L_408:
        /*002c*/ 	.byte	0x03, 0x1b
        /*002e*/ 	.short	0x00ff


	//----- nvinfo : EIATTR_NUM_BARRIERS
	.align		4
        /*0030*/ 	.byte	0x02, 0x4c
        /*0032*/ 	.byte	0x01
	.zero		1


	//----- nvinfo : EIATTR_ANNOTATIONS
	.align		4
        /*0034*/ 	.byte	0x04, 0x55
        /*0036*/ 	.short	(.L_410 - .L_409)


	//   ....[0]....
.L_409:
        /* <DEDUP_REMOVED lines=24> */
        /*01ac*/ 	.byte	0xf0, 0x6a, 0x00, 0x00, 0x01, 0x00, 0x00, 0x00, 0x00, 0x6b, 0x00, 0x00


	//----- nvinfo : EIATTR_MERCURY_ISA_VERSION
	.align		4
.L_410:
        /*01b8*/ 	.byte	0x03, 0x5f
        /*01ba*/ 	.short	0x0000


	//----- nvinfo : EIATTR_EXIT_INSTR_OFFSETS
	.align		4
        /*01bc*/ 	.byte	0x04, 0x1c
        /*01be*/ 	.short	(.L_412 - .L_411)


	//   ....[0]....
.L_411:
        /*01c0*/ 	.word	0x000000a0


	//   ....[1]....
        /*01c4*/ 	.word	0x00007780


	//----- nvinfo : EIATTR_CTAIDZ_USED
	.align		4
.L_412:
        /*01c8*/ 	.byte	0x01, 0x04
	.zero		2


//--------------------- .nv.info._ZN5flash44flash_bwd_dq_dk_dv_loop_seqk_parallel_kernelI23Flash_bwd_kernel_traitsILi64ELi128ELi128ELi8ELi4ELi4ELi4ELb0ELb0EN7cutlass10bfloat16_tE19Flash_kernel_traitsILi64ELi128ELi128ELi8ES3_EELb0ELb0ELb0ELb1ELb0ELb0ELb0EEEvNS_16Flash_bwd_paramsE --------------------------
	.section	.nv.info._ZN5flash44flash_bwd_dq_dk_dv_loop_seqk_parallel_kernelI23Flash_bwd_kernel_traitsILi64ELi128ELi128ELi8ELi4ELi4ELi4ELb0ELb0EN7cutlass10bfloat16_tE19Flash_kernel_traitsILi64ELi128ELi128ELi8ES3_EELb0ELb0ELb0ELb1ELb0ELb0ELb0EEEvNS_16Flash_bwd_paramsE,"",@"SHT_CUDA_INFO"
	.sectionflags	@""
	.align	4


	//----- nvinfo : EIATTR_CUDA_API_VERSION
	.align		4
        /*0000*/ 	.byte	0x04, 0x37
        /*0002*/ 	.short	(.L_414 - .L_413)
.L_413:
        /*0004*/ 	.word	0x00000082


	//----- nvinfo : EIATTR_SW2861232_WAR
	.align		4
.L_414:
        /*0008*/ 	.byte	0x01, 0x35
	.zero		2


	//----- nvinfo : EIATTR_PARAM_CBANK
	.align		4
        /*000c*/ 	.byte	0x04, 0x0a
        /*000e*/ 	.short	(.L_416 - .L_415)
	.align		4
.L_415:
        /*0010*/ 	.word	index@(.nv.constant0._ZN5flash44flash_bwd_dq_dk_dv_loop_seqk_parallel_kernelI23Flash_bwd_kernel_traitsILi64ELi128ELi128ELi8ELi4ELi4ELi4ELb0ELb0EN7cutlass10bfloat16_tE19Flash_kernel_traitsILi64ELi128ELi128ELi8ES3_EELb0ELb0ELb0ELb1ELb0ELb0ELb0EEEvNS_16Flash_bwd_paramsE)
        /*0014*/ 	.short	0x0160
        /*0016*/ 	.short	0x0280


	//----- nvinfo : EIATTR_CBANK_PARAM_SIZE
	.align		4
.L_416:
        /*0018*/ 	.byte	0x03, 0x19
        /*001a*/ 	.short	0x0280


	//----- nvinfo : EIATTR_KPARAM_INFO
	.align		4
        /*001c*/ 	.byte	0x04, 0x17
        /*001e*/ 	.short	(.L_418 - .L_417)
.L_417:
        /*0020*/ 	.word	0x00000000
        /*0024*/ 	.short	0x0000
        /*0026*/ 	.short	0x0000
        /*0028*/ 	.byte	0x00, 0xf0, 0x01, 0x0a


	//----- nvinfo : EIATTR_MAXREG_COUNT
	.align		4
.L_418:
        /*002c*/ 	.byte	0x03, 0x1b
        /*002e*/ 	.short	0x00ff


	//----- nvinfo : EIATTR_NUM_BARRIERS
	.align		4
        /*0030*/ 	.byte	0x02, 0x4c
        /*0032*/ 	.byte	0x01
	.zero		1


	//----- nvinfo : EIATTR_ANNOTATIONS
	.align		4
        /*0034*/ 	.byte	0x04, 0x55
        /*0036*/ 	.short	(.L_420 - .L_419)


	//   ....[0]....
.L_419:
        /* <DEDUP_REMOVED lines=44> */


	//----- nvinfo : EIATTR_MERCURY_ISA_VERSION
	.align		4
.L_420:
        /*02e8*/ 	.byte	0x03, 0x5f
        /*02ea*/ 	.short	0x0000


	//----- nvinfo : EIATTR_EXIT_INSTR_OFFSETS
	.align		4
        /*02ec*/ 	.byte	0x04, 0x1c
        /*02ee*/ 	.short	(.L_422 - .L_421)


	//   ....[0]....
.L_421:
        /*02f0*/ 	.word	0x000000a0


	//   ....[1]....
        /*02f4*/ 	.word	0x0000c270


	//----- nvinfo : EIATTR_CTAIDZ_USED
	.align		4
.L_422:
        /*02f8*/ 	.byte	0x01, 0x04
	.zero		2


	//----- nvinfo : EIATTR_CRS_STACK_SIZE
	.align		4
        /*02fc*/ 	.byte	0x04, 0x1e
        /*02fe*/ 	.short	(.L_424 - .L_423)
.L_423:
        /*0300*/ 	.word	0x00000000
.L_424:


//--------------------- .nv.info._ZN5flash44flash_bwd_dq_dk_dv_loop_seqk_parallel_kernelI23Flash_bwd_kernel_traitsILi64ELi128ELi128ELi8ELi4ELi4ELi4ELb0ELb0EN7cutlass10bfloat16_tE19Flash_kernel_traitsILi64ELi128ELi128ELi8ES3_EELb0ELb0ELb1ELb0ELb0ELb1ELb0EEEvNS_16Flash_bwd_paramsE --------------------------
	.section	.nv.info._ZN5flash44flash_bwd_dq_dk_dv_loop_seqk_parallel_kernelI23Flash_bwd_kernel_traitsILi64ELi128ELi128ELi8ELi4ELi4ELi4ELb0ELb0EN7cutlass10bfloat16_tE19Flash_kernel_traitsILi64ELi128ELi128ELi8ES3_EELb0ELb0ELb1ELb0ELb0ELb1ELb0EEEvNS_16Flash_bwd_paramsE,"",@"SHT_CUDA_INFO"
	.sectionflags	@""
	.align	4


	//----- nvinfo : EIATTR_CUDA_API_VERSION
	.align		4
        /*0000*/ 	.byte	0x04, 0x37
        /*0002*/ 	.short	(.L_426 - .L_425)
.L_425:
        /*0004*/ 	.word	0x00000082


	//----- nvinfo : EIATTR_SW2861232_WAR
	.align		4
.L_426:
        /*0008*/ 	.byte	0x01, 0x35
	.zero		2


	//----- nvinfo : EIATTR_PARAM_CBANK
	.align		4
        /*000c*/ 	.byte	0x04, 0x0a
        /*000e*/ 	.short	(.L_428 - .L_427)
	.align		4
.L_427:
        /*0010*/ 	.word	index@(.nv.constant0._ZN5flash44flash_bwd_dq_dk_dv_loop_seqk_parallel_kernelI23Flash_bwd_kernel_traitsILi64ELi128ELi128ELi8ELi4ELi4ELi4ELb0ELb0EN7cutlass10bfloat16_tE19Flash_kernel_traitsILi64ELi128ELi128ELi8ES3_EELb0ELb0ELb1ELb0ELb0ELb1ELb0EEEvNS_16Flash_bwd_paramsE)
        /*0014*/ 	.short	0x0160
        /*0016*/ 	.short	0x0280


	//----- nvinfo : EIATTR_CBANK_PARAM_SIZE
	.align		4
.L_428:
        /*0018*/ 	.byte	0x03, 0x19
        /*001a*/ 	.short	0x0280


	//----- nvinfo : EIATTR_KPARAM_INFO
	.align		4
        /*001c*/ 	.byte	0x04, 0x17
        /*001e*/ 	.short	(.L_430 - .L_429)
.L_429:
        /*0020*/ 	.word	0x00000000
        /*0024*/ 	.short	0x0000
        /*0026*/ 	.short	0x0000
        /*0028*/ 	.byte	0x00, 0xf0, 0x01, 0x0a


	//----- nvinfo : EIATTR_MAXREG_COUNT
	.align		4
.L_430:
        /*002c*/ 	.byte	0x03, 0x1b
        /*002e*/ 	.short	0x00ff


	//----- nvinfo : EIATTR_NUM_BARRIERS
	.align		4
        /*0030*/ 	.byte	0x02, 0x4c
        /*0032*/ 	.byte	0x01
	.zero		1


	//----- nvinfo : EIATTR_ANNOTATIONS
	.align		4
        /*0034*/ 	.byte	0x04, 0x55
        /*0036*/ 	.short	(.L_432 - .L_431)


	//   ....[0]....
.L_431:
        /* <DEDUP_REMOVED lines=26> */


	//----- nvinfo : EIATTR_MERCURY_ISA_VERSION
	.align		4
.L_432:
        /*01c0*/ 	.byte	0x03, 0x5f
        /*01c2*/ 	.short	0x0000


	//----- nvinfo : EIATTR_EXIT_INSTR_OFFSETS
	.align		4
        /*01c4*/ 	.byte	0x04, 0x1c
        /*01c6*/ 	.short	(.L_434 - .L_433)


	//   ....[0]....
.L_433:
        /*01c8*/ 	.word	0x000000a0


	//   ....[1]....
        /*01cc*/ 	.word	0x0000ab40


	//----- nvinfo : EIATTR_CTAIDZ_USED
	.align		4
.L_434:
        /*01d0*/ 	.byte	0x01, 0x04
	.zero		2


	//----- nvinfo : EIATTR_CRS_STACK_SIZE
	.align		4
        /*01d4*/ 	.byte	0x04, 0x1e
        /*01d6*/ 	.short	(.L_436 - .L_435)
.L_435:
        /*01d8*/ 	.word	0x00000000
.L_436:


//--------------------- .nv.info._ZN5flash44flash_bwd_dq_dk_dv_loop_seqk_parallel_kernelI23Flash_bwd_kernel_traitsILi64ELi128ELi128ELi8ELi4ELi4ELi4ELb0ELb0EN7cutlass10bfloat16_tE19Flash_kernel_traitsILi64ELi128ELi128ELi8ES3_EELb0ELb0ELb1ELb1ELb0ELb0ELb0EEEvNS_16Flash_bwd_paramsE --------------------------
	.section	.nv.info._ZN5flash44flash_bwd_dq_dk_dv_loop_seqk_parallel_kernelI23Flash_bwd_kernel_traitsILi64ELi128ELi128ELi8ELi4ELi4ELi4ELb0ELb0EN7cutlass10bfloat16_tE19Flash_kernel_traitsILi64ELi128ELi128ELi8ES3_EELb0ELb0ELb1ELb1ELb0ELb0ELb0EEEvNS_16Flash_bwd_paramsE,"",@"SHT_CUDA_INFO"
	.sectionflags	@""
	.align	4


	//----- nvinfo : EIATTR_CUDA_API_VERSION
	.align		4
        /*0000*/ 	.byte	0x04, 0x37
        /*0002*/ 	.short	(.L_438 - .L_437)
.L_437:
        /*0004*/ 	.word	0x00000082


	//----- nvinfo : EIATTR_SW2861232_WAR
	.align		4
.L_438:
        /*0008*/ 	.byte	0x01, 0x35
	.zero		2


	//----- nvinfo : EIATTR_PARAM_CBANK
	.align		4
        /*000c*/ 	.byte	0x04, 0x0a
        /*000e*/ 	.short	(.L_440 - .L_439)
	.align		4
.L_439:
        /*0010*/ 	.word	index@(.nv.constant0._ZN5flash44flash_bwd_dq_dk_dv_loop_seqk_parallel_kernelI23Flash_bwd_kernel_traitsILi64ELi128ELi128ELi8ELi4ELi4ELi4ELb0ELb0EN7cutlass10bfloat16_tE19Flash_kernel_traitsILi64ELi128ELi128ELi8ES3_EELb0ELb0ELb1ELb1ELb0ELb0ELb0EEEvNS_16Flash_bwd_paramsE)
        /*0014*/ 	.short	0x0160
        /*0016*/ 	.short	0x0280


	//----- nvinfo : EIATTR_CBANK_PARAM_SIZE
	.align		4
.L_440:
        /*0018*/ 	.byte	0x03, 0x19
        /*001a*/ 	.short	0x0280


	//----- nvinfo : EIATTR_KPARAM_INFO
	.align		4
        /*001c*/ 	.byte	0x04, 0x17
        /*001e*/ 	.short	(.L_442 - .L_441)
.L_441:
        /*0020*/ 	.word	0x00000000
        /*0024*/ 	.short	0x0000
        /*0026*/ 	.short	0x0000
        /*0028*/ 	.byte	0x00, 0xf0, 0x01, 0x0a


	//----- nvinfo : EIATTR_MAXREG_COUNT
	.align		4
.L_442:
        /*002c*/ 	.byte	0x03, 0x1b
        /*002e*/ 	.short	0x00ff


	//----- nvinfo : EIATTR_NUM_BARRIERS
	.align		4
        /*0030*/ 	.byte	0x02, 0x4c
        /*0032*/ 	.byte	0x01
	.zero		1


	//----- nvinfo : EIATTR_ANNOTATIONS
	.align		4
        /*0034*/ 	.byte	0x04, 0x55
        /*0036*/ 	.short	(.L_444 - .L_443)


	//   ....[0]....
.L_443:
        /* <DEDUP_REMOVED lines=20> */


	//----- nvinfo : EIATTR_MERCURY_ISA_VERSION
	.align		4
.L_444:
        /*0160*/ 	.byte	0x03, 0x5f
        /*0162*/ 	.short	0x0000


	//----- nvinfo : EIATTR_EXIT_INSTR_OFFSETS
	.align		4
        /*0164*/ 	.byte	0x04, 0x1c
        /*0166*/ 	.short	(.L_446 - .L_445)


	//   ....[0]....
.L_445:
        /*0168*/ 	.word	0x000000a0


	//   ....[1]....
        /*016c*/ 	.word	0x0000c300


	//----- nvinfo : EIATTR_CTAIDZ_USED
	.align		4
.L_446:
        /*0170*/ 	.byte	0x01, 0x04
	.zero		2


	//----- nvinfo : EIATTR_CRS_STACK_SIZE
	.align		4
        /*0174*/ 	.byte	0x04, 0x1e
        /*0176*/ 	.short	(.L_448 - .L_447)
.L_447:
        /*0178*/ 	.word	0x00000000
.L_448:


//--------------------- .nv.info._ZN5flash27flash_bwd_convert_dq_kernelI23Flash_bwd_kernel_traitsILi64ELi64ELi128ELi8ELi2ELi4ELi4ELb1ELb0EN7cutlass10bfloat16_tE19Flash_kernel_traitsILi64ELi64ELi128ELi8ES3_EEEEvNS_16Flash_bwd_paramsEi --------------------------
	.section	.nv.info._ZN5flash27flash_bwd_convert_dq_kernelI23Flash_bwd_kernel_traitsILi64ELi64ELi128ELi8ELi2ELi4ELi4ELb1ELb0EN7cutlass10bfloat16_tE19Flash_kernel_traitsILi64ELi64ELi128ELi8ES3_EEEEvNS_16Flash_bwd_paramsEi,"",@"SHT_CUDA_INFO"
	.sectionflags	@""
	.align	4


	//----- nvinfo : EIATTR_CUDA_API_VERSION
	.align		4
        /*0000*/ 	.byte	0x04, 0x37
        /*0002*/ 	.short	(.L_450 - .L_449)
.L_449:
        /*0004*/ 	.word	0x00000082


	//----- nvinfo : EIATTR_SW2861232_WAR
	.align		4
.L_450:
        /*0008*/ 	.byte	0x01, 0x35
	.zero		2


	//----- nvinfo : EIATTR_PARAM_CBANK
	.align		4
        /*000c*/ 	.byte	0x04, 0x0a
        /*000e*/ 	.short	(.L_452 - .L_451)
	.align		4
.L_451:
        /*0010*/ 	.word	index@(.nv.constant0._ZN5flash27flash_bwd_convert_dq_kernelI23Flash_bwd_kernel_traitsILi64ELi64ELi128ELi8ELi2ELi4ELi4ELb1ELb0EN7cutlass10bfloat16_tE19Flash_kernel_traitsILi64ELi64ELi128ELi8ES3_EEEEvNS_16Flash_bwd_paramsEi)
        /*0014*/ 	.short	0x0160
        /*0016*/ 	.short	0x0284


	//----- nvinfo : EIATTR_CBANK_PARAM_SIZE
	.align		4
.L_452:
        /*0018*/ 	.byte	0x03, 0x19
        /*001a*/ 	.short	0x0284


	//----- nvinfo : EIATTR_KPARAM_INFO
	.align		4
        /*001c*/ 	.byte	0x04, 0x17
        /*001e*/ 	.short	(.L_454 - .L_453)
.L_453:
        /*0020*/ 	.word	0x00000000
        /*0024*/ 	.short	0x0001
        /*0026*/ 	.short	0x0280
        /*0028*/ 	.byte	0x00, 0xf0, 0x11, 0x00


	//----- nvinfo : EIATTR_KPARAM_INFO
	.align		4
.L_454:
        /*002c*/ 	.byte	0x04, 0x17
        /*002e*/ 	.short	(.L_456 - .L_455)
.L_455:
        /*0030*/ 	.word	0x00000000
        /*0034*/ 	.short	0x0000
        /*0036*/ 	.short	0x0000
        /*0038*/ 	.byte	0x00, 0xf0, 0x01, 0x0a


	//----- nvinfo : EIATTR_MAXREG_COUNT
	.align		4
.L_456:
        /*003c*/ 	.byte	0x03, 0x1b
        /*003e*/ 	.short	0x00ff


	//----- nvinfo : EIATTR_NUM_BARRIERS
	.align		4
        /*0040*/ 	.byte	0x02, 0x4c
        /*0042*/ 	.byte	0x01
	.zero		1


	//----- nvinfo : EIATTR_MERCURY_ISA_VERSION
	.align		4
        /*0044*/ 	.byte	0x03, 0x5f
        /*0046*/ 	.short	0x0000


	//----- nvinfo : EIATTR_EXIT_INSTR_OFFSETS
	.align		4
        /*0048*/ 	.byte	0x04, 0x1c
        /*004a*/ 	.short	(.L_458 - .L_457)


	//   ....[0]....
.L_457:
        /*004c*/ 	.word	0x00000170


	//   ....[1]....
        /*0050*/ 	.word	0x00001b70


	//   ....[2]....
        /*0054*/ 	.word	0x00001c30


	//----- nvinfo : EIATTR_CTAIDZ_USED
	.align		4
.L_458:
        /*0058*/ 	.byte	0x01, 0x04
	.zero		2


	//----- nvinfo : EIATTR_CRS_STACK_SIZE
	.align		4
        /*005c*/ 	.byte	0x04, 0x1e
        /*005e*/ 	.short	(.L_460 - .L_459)
.L_459:
        /*0060*/ 	.word	0x00000000
.L_460:


//--------------------- .nv.info._ZN5flash44flash_bwd_dq_dk_dv_loop_seqk_parallel_kernelI23Flash_bwd_kernel_traitsILi64ELi64ELi128ELi8ELi2ELi4ELi4ELb1ELb0EN7cutlass10bfloat16_tE19Flash_kernel_traitsILi64ELi64ELi128ELi8ES3_EELb1ELb0ELb0ELb0ELb0ELb1ELb0EEEvNS_16Flash_bwd_paramsE --------------------------
	.section	.nv.info._ZN5flash44flash_bwd_dq_dk_dv_loop_seqk_parallel_kernelI23Flash_bwd_kernel_traitsILi64ELi64ELi128ELi8ELi2ELi4ELi4ELb1ELb0EN7cutlass10bfloat16_tE19Flash_kernel_traitsILi64ELi64ELi128ELi8ES3_EELb1ELb0ELb0ELb0ELb0ELb1ELb0EEEvNS_16Flash_bwd_paramsE,"",@"SHT_CUDA_INFO"
	.sectionflags	@""
	.align	4


	//----- nvinfo : EIATTR_CUDA_API_VERSION
	.align		4
        /*0000*/ 	.byte	0x04, 0x37
        /*0002*/ 	.short	(.L_462 - .L_461)
.L_461:
        /*0004*/ 	.word	0x00000082


	//----- nvinfo : EIATTR_SW2861232_WAR
	.align		4
.L_462:
        /*0008*/ 	.byte	0x01, 0x35
	.zero		2


	//----- nvinfo : EIATTR_PARAM_CBANK
	.align		4
        /*000c*/ 	.byte	0x04, 0x0a
        /*000e*/ 	.short	(.L_464 - .L_463)
	.align		4
.L_463:
        /*0010*/ 	.word	index@(.nv.constant0._ZN5flash44flash_bwd_dq_dk_dv_loop_seqk_parallel_kernelI23Flash_bwd_kernel_traitsILi64ELi64ELi128ELi8ELi2ELi4ELi4ELb1ELb0EN7cutlass10bfloat16_tE19Flash_kernel_traitsILi64ELi64ELi128ELi8ES3_EELb1ELb0ELb0ELb0ELb0ELb1ELb0EEEvNS_16Flash_bwd_paramsE)
        /*0014*/ 	.short	0x0160
        /*0016*/ 	.short	0x0280


	//----- nvinfo : EIATTR_CBANK_PARAM_SIZE
	.align		4
.L_464:
        /*0018*/ 	.byte	0x03, 0x19
        /*001a*/ 	.short	0x0280


	//----- nvinfo : EIATTR_KPARAM_INFO
	.align		4
        /*001c*/ 	.byte	0x04, 0x17
        /*001e*/ 	.short	(.L_466 - .L_465)
.L_465:
        /*0020*/ 	.word	0x00000000
        /*0024*/ 	.short	0x0000
        /*0026*/ 	.short	0x0000
        /*0028*/ 	.byte	0x00, 0xf0, 0x01, 0x0a


	//----- nvinfo : EIATTR_MAXREG_COUNT
	.align		4
.L_466:
        /*002c*/ 	.byte	0x03, 0x1b
        /*002e*/ 	.short	0x00ff


	//----- nvinfo : EIATTR_NUM_BARRIERS
	.align		4
        /*0030*/ 	.byte	0x02, 0x4c
        /*0032*/ 	.byte	0x01
	.zero		1


	//----- nvinfo : EIATTR_MERCURY_ISA_VERSION
	.align		4
        /*0034*/ 	.byte	0x03, 0x5f
        /*0036*/ 	.short	0x0000


	//----- nvinfo : EIATTR_EXIT_INSTR_OFFSETS
	.align		4
        /*0038*/ 	.byte	0x04, 0x1c
        /*003a*/ 	.short	(.L_468 - .L_467)


	//   ....[0]....
.L_467:
        /*003c*/ 	.word	0x00000080


	//   ....[1]....
        /*0040*/ 	.word	0x00007f00


	//----- nvinfo : EIATTR_CTAIDZ_USED
	.align		4
.L_468:
        /*0044*/ 	.byte	0x01, 0x04
	.zero		2


	//----- nvinfo : EIATTR_CRS_STACK_SIZE
	.align		4
        /*0048*/ 	.byte	0x04, 0x1e
        /*004a*/ 	.short	(.L_470 - .L_469)
.L_469:
        /*004c*/ 	.word	0x00000000
.L_470:


//--------------------- .nv.info._ZN5flash44flash_bwd_dq_dk_dv_loop_seqk_parallel_kernelI23Flash_bwd_kernel_traitsILi64ELi64ELi128ELi8ELi2ELi4ELi4ELb1ELb0EN7cutlass10bfloat16_tE19Flash_kernel_traitsILi64ELi64ELi128ELi8ES3_EELb0ELb0ELb0ELb0ELb0ELb1ELb1EEEvNS_16Flash_bwd_paramsE --------------------------
	.section	.nv.info._ZN5flash44flash_bwd_dq_dk_dv_loop_seqk_parallel_kernelI23Flash_bwd_kernel_traitsILi64ELi64ELi128ELi8ELi2ELi4ELi4ELb1ELb0EN7cutlass10bfloat16_tE19Flash_kernel_traitsILi64ELi64ELi128ELi8ES3_EELb0ELb0ELb0ELb0ELb0ELb1ELb1EEEvNS_16Flash_bwd_paramsE,"",@"SHT_CUDA_INFO"
	.sectionflags	@""
	.align	4


	//----- nvinfo : EIATTR_CUDA_API_VERSION
	.align		4
        /*0000*/ 	.byte	0x04, 0x37
        /*0002*/ 	.short	(.L_472 - .L_471)
.L_471:
        /*0004*/ 	.word	0x00000082


	//----- nvinfo : EIATTR_SW2861232_WAR
	.align		4
.L_472:
        /*0008*/ 	.byte	0x01, 0x35
	.zero		2


	//----- nvinfo : EIATTR_PARAM_CBANK
	.align		4
        /*000c*/ 	.byte	0x04, 0x0a
        /*000e*/ 	.short	(.L_474 - .L_473)
	.align		4
.L_473:
        /*0010*/ 	.word	index@(.nv.constant0._ZN5flash44flash_bwd_dq_dk_dv_loop_seqk_parallel_kernelI23Flash_bwd_kernel_traitsILi64ELi64ELi128ELi8ELi2ELi4ELi4ELb1ELb0EN7cutlass10bfloat16_tE19Flash_kernel_traitsILi64ELi64ELi128ELi8ES3_EELb0ELb0ELb0ELb0ELb0ELb1ELb1EEEvNS_16Flash_bwd_paramsE)
        /*0014*/ 	.short	0x0160
        /*0016*/ 	.short	0x0280


	//----- nvinfo : EIATTR_CBANK_PARAM_SIZE
	.align		4
.L_474:
        /*0018*/ 	.byte	0x03, 0x19
        /*001a*/ 	.short	0x0280


	//----- nvinfo : EIATTR_KPARAM_INFO
	.align		4
        /*001c*/ 	.byte	0x04, 0x17
        /*001e*/ 	.short	(.L_476 - .L_475)
.L_475:
        /*0020*/ 	.word	0x00000000
        /*0024*/ 	.short	0x0000
        /*0026*/ 	.short	0x0000
        /*0028*/ 	.byte	0x00, 0xf0, 0x01, 0x0a


	//----- nvinfo : EIATTR_MAXREG_COUNT
	.align		4
.L_476:
        /*002c*/ 	.byte	0x03, 0x1b
        /*002e*/ 	.short	0x00ff


	//----- nvinfo : EIATTR_NUM_BARRIERS
	.align		4
        /*0030*/ 	.byte	0x02, 0x4c
        /*0032*/ 	.byte	0x01
	.zero		1


	//----- nvinfo : EIATTR_ANNOTATIONS
	.align		4
        /*0034*/ 	.byte	0x04, 0x55
        /*0036*/ 	.short	(.L_478 - .L_477)


	//   ....[0]....
.L_477:
        /*0038*/ 	.word	0x00000001
        /*003c*/ 	.byte	0x80, 0x01, 0x00, 0x00, 0x01, 0x00, 0x00, 0x00, 0x30, 0x04, 0x00, 0x00, 0x01, 0x00, 0x00, 0x00
        /*004c*/ 	.byte	0x90, 0x08, 0x00, 0x00, 0x01, 0x00, 0x00, 0x00, 0x50, 0x09, 0x00, 0x00, 0x01, 0x00, 0x00, 0x00
        /*005c*/ 	.byte	0x60, 0x09, 0x00, 0x00, 0x01, 0x00, 0x00, 0x00, 0x70, 0x09, 0x00, 0x00, 0x01, 0x00, 0x00, 0x00
        /*006c*/ 	.byte	0xa0, 0x15, 0x00, 0x00, 0x01, 0x00, 0x00, 0x00, 0xc0, 0x15, 0x00, 0x00, 0x01, 0x00, 0x00, 0x00
        /*007c*/ 	.byte	0xd0, 0x15, 0x00, 0x00, 0x01, 0x00, 0x00, 0x00, 0x20, 0x1a, 0x00, 0x00, 0x01, 0x00, 0x00, 0x00
        /*008c*/ 	.byte	0xa0, 0x1a, 0x00, 0x00, 0x01, 0x00, 0x00, 0x00, 0xd0, 0x1a, 0x00, 0x00


	//----- nvinfo : EIATTR_MERCURY_ISA_VERSION
	.align		4
.L_478:
        /*0098*/ 	.byte	0x03, 0x5f
        /*009a*/ 	.short	0x0000


	//----- nvinfo : EIATTR_EXIT_INSTR_OFFSETS
	.align		4
        /*009c*/ 	.byte	0x04, 0x1c
        /*009e*/ 	.short	(.L_480 - .L_479)


	//   ....[0]....
.L_479:
        /*00a0*/ 	.word	0x000000a0


	//   ....[1]....
        /*00a4*/ 	.word	0x00008780


	//----- nvinfo : EIATTR_CTAIDZ_USED
	.align		4
.L_480:
        /*00a8*/ 	.byte	0x01, 0x04
	.zero		2


	//----- nvinfo : EIATTR_CRS_STACK_SIZE
	.align		4
        /*00ac*/ 	.byte	0x04, 0x1e
        /*00ae*/ 	.short	(.L_482 - .L_481)
.L_481:
        /*00b0*/ 	.word	0x00000000
.L_482:


//--------------------- .nv.info._ZN5flash44flash_bwd_dq_dk_dv_loop_seqk_parallel_kernelI23Flash_bwd_kernel_traitsILi64ELi64ELi128ELi8ELi2ELi4ELi4ELb1ELb0EN7cutlass10bfloat16_tE19Flash_kernel_traitsILi64ELi64ELi128ELi8ES3_EELb1ELb0ELb0ELb0ELb0ELb0ELb0EEEvNS_16Flash_bwd_paramsE --------------------------
	.section	.nv.info._ZN5flash44flash_bwd_dq_dk_dv_loop_seqk_parallel_kernelI23Flash_bwd_kernel_traitsILi64ELi64ELi128ELi8ELi2ELi4ELi4ELb1ELb0EN7cutlass10bfloat16_tE19Flash_kernel_traitsILi64ELi64ELi128ELi8ES3_EELb1ELb0ELb0ELb0ELb0ELb0ELb0EEEvNS_16Flash_bwd_paramsE,"",@"SHT_CUDA_INFO"
	.sectionflags	@""
	.align	4


	//----- nvinfo : EIATTR_CUDA_API_VERSION
	.align		4
        /*0000*/ 	.byte	0x04, 0x37
        /*0002*/ 	.short	(.L_484 - .L_483)
.L_483:
        /*0004*/ 	.word	0x00000082


	//----- nvinfo : EIATTR_SW2861232_WAR
	.align		4
.L_484:
        /*0008*/ 	.byte	0x01, 0x35
	.zero		2


	//----- nvinfo : EIATTR_PARAM_CBANK
	.align		4
        /*000c*/ 	.byte	0x04, 0x0a
        /*000e*/ 	.short	(.L_486 - .L_485)
	.align		4
.L_485:
        /*0010*/ 	.word	index@(.nv.constant0._ZN5flash44flash_bwd_dq_dk_dv_loop_seqk_parallel_kernelI23Flash_bwd_kernel_traitsILi64ELi64ELi128ELi8ELi2ELi4ELi4ELb1ELb0EN7cutlass10bfloat16_tE19Flash_kernel_traitsILi64ELi64ELi128ELi8ES3_EELb1ELb0ELb0ELb0ELb0ELb0ELb0EEEvNS_16Flash_bwd_paramsE)
        /*0014*/ 	.short	0x0160
        /*0016*/ 	.short	0x0280


	//----- nvinfo : EIATTR_CBANK_PARAM_SIZE
	.align		4
.L_486:
        /*0018*/ 	.byte	0x03, 0x19
        /*001a*/ 	.short	0x0280


	//----- nvinfo : EIATTR_KPARAM_INFO
	.align		4
        /*001c*/ 	.byte	0x04, 0x17
        /*001e*/ 	.short	(.L_488 - .L_487)
.L_487:
        /*0020*/ 	.word	0x00000000
        /*0024*/ 	.short	0x0000
        /*0026*/ 	.short	0x0000
        /*0028*/ 	.byte	0x00, 0xf0, 0x01, 0x0a


	//----- nvinfo : EIATTR_MAXREG_COUNT
	.align		4
.L_488:
        /*002c*/ 	.byte	0x03, 0x1b
        /*002e*/ 	.short	0x00ff


	//----- nvinfo : EIATTR_NUM_BARRIERS
	.align		4
        /*0030*/ 	.byte	0x02, 0x4c
        /*0032*/ 	.byte	0x01
	.zero		1


	//----- nvinfo : EIATTR_MERCURY_ISA_VERSION
	.align		4
        /*0034*/ 	.byte	0x03, 0x5f
        /*0036*/ 	.short	0x0000


	//----- nvinfo : EIATTR_EXIT_INSTR_OFFSETS
	.align		4
        /*0038*/ 	.byte	0x04, 0x1c
        /*003a*/ 	.short	(.L_490 - .L_489)


	//   ....[0]....
.L_489:
        /*003c*/ 	.word	0x00000080


	//   ....[1]....
        /*0040*/ 	.word	0x000085c0


	//----- nvinfo : EIATTR_CTAIDZ_USED
	.align		4
.L_490:
        /*0044*/ 	.byte	0x01, 0x04
	.zero		2


	//----- nvinfo : EIATTR_CRS_STACK_SIZE
	.align		4
        /*0048*/ 	.byte	0x04, 0x1e
        /*004a*/ 	.short	(.L_492 - .L_491)
.L_491:
        /*004c*/ 	.word	0x00000000
.L_492:


//--------------------- .nv.info._ZN5flash44flash_bwd_dq_dk_dv_loop_seqk_parallel_kernelI23Flash_bwd_kernel_traitsILi64ELi64ELi128ELi8ELi2ELi4ELi4ELb1ELb0EN7cutlass10bfloat16_tE19Flash_kernel_traitsILi64ELi64ELi128ELi8ES3_EELb0ELb0ELb0ELb0ELb0ELb0ELb1EEEvNS_16Flash_bwd_paramsE --------------------------
	.section	.nv.info._ZN5flash44flash_bwd_dq_dk_dv_loop_seqk_parallel_kernelI23Flash_bwd_kernel_traitsILi64ELi64ELi128ELi8ELi2ELi4ELi4ELb1ELb0EN7cutlass10bfloat16_tE19Flash_kernel_traitsILi64ELi64ELi128ELi8ES3_EELb0ELb0ELb0ELb0ELb0ELb0ELb1EEEvNS_16Flash_bwd_paramsE,"",@"SHT_CUDA_INFO"
	.sectionflags	@""
	.align	4


	//----- nvinfo : EIATTR_CUDA_API_VERSION
	.align		4
        /*0000*/ 	.byte	0x04, 0x37
        /*0002*/ 	.short	(.L_494 - .L_493)
.L_493:
        /*0004*/ 	.word	0x00000082


	//----- nvinfo : EIATTR_SW2861232_WAR
	.align		4
.L_494:
        /*0008*/ 	.byte	0x01, 0x35
	.zero		2


	//----- nvinfo : EIATTR_PARAM_CBANK
	.align		4
        /*000c*/ 	.byte	0x04, 0x0a
        /*000e*/ 	.short	(.L_496 - .L_495)
	.align		4
.L_495:
        /*0010*/ 	.word	index@(.nv.constant0._ZN5flash44flash_bwd_dq_dk_dv_loop_seqk_parallel_kernelI23Flash_bwd_kernel_traitsILi64ELi64ELi128ELi8ELi2ELi4ELi4ELb1ELb0EN7cutlass10bfloat16_tE19Flash_kernel_traitsILi64ELi64ELi128ELi8ES3_EELb0ELb0ELb0ELb0ELb0ELb0ELb1EEEvNS_16Flash_bwd_paramsE)
        /*0014*/ 	.short	0x0160
        /*0016*/ 	.short	0x0280


	//----- nvinfo : EIATTR_CBANK_PARAM_SIZE
	.align		4
.L_496:
        /*0018*/ 	.byte	0x03, 0x19
        /*001a*/ 	.short	0x0280


	//----- nvinfo : EIATTR_KPARAM_INFO
	.align		4
        /*001c*/ 	.byte	0x04, 0x17
        /*001e*/ 	.short	(.L_498 - .L_497)
.L_497:
        /*0020*/ 	.word	0x00000000
        /*0024*/ 	.short	0x0000
        /*0026*/ 	.short	0x0000
        /*0028*/ 	.byte	0x00, 0xf0, 0x01, 0x0a


	//----- nvinfo : EIATTR_MAXREG_COUNT
	.align		4
.L_498:
        /*002c*/ 	.byte	0x03, 0x1b
        /*002e*/ 	.short	0x00ff


	//----- nvinfo : EIATTR_NUM_BARRIERS
	.align		4
        /*0030*/ 	.byte	0x02, 0x4c
        /*0032*/ 	.byte	0x01
	.zero		1


	//----- nvinfo : EIATTR_ANNOTATIONS
	.align		4
        /*0034*/ 	.byte	0x04, 0x55
        /*0036*/ 	.short	(.L_500 - .L_499)


	//   ....[0]....
.L_499:
        /*0038*/ 	.word	0x00000001
        /*003c*/ 	.byte	0x80, 0x01, 0x00, 0x00, 0x01, 0x00, 0x00, 0x00, 0x30, 0x04, 0x00, 0x00, 0x01, 0x00, 0x00, 0x00
        /*004c*/ 	.byte	0x90, 0x08, 0x00, 0x00, 0x01, 0x00, 0x00, 0x00, 0x40, 0x09, 0x00, 0x00, 0x01, 0x00, 0x00, 0x00
        /*005c*/ 	.byte	0x50, 0x09, 0x00, 0x00, 0x01, 0x00, 0x00, 0x00, 0x70, 0x15, 0x00, 0x00, 0x01, 0x00, 0x00, 0x00
        /*006c*/ 	.byte	0x90, 0x15, 0x00, 0x00, 0x01, 0x00, 0x00, 0x00, 0xa0, 0x15, 0x00, 0x00, 0x01, 0x00, 0x00, 0x00
        /*007c*/ 	.byte	0xf0, 0x19, 0x00, 0x00, 0x01, 0x00, 0x00, 0x00, 0x70, 0x1a, 0x00, 0x00


	//----- nvinfo : EIATTR_MERCURY_ISA_VERSION
	.align		4
.L_500:
        /*0088*/ 	.byte	0x03, 0x5f
        /*008a*/ 	.short	0x0000


	//----- nvinfo : EIATTR_EXIT_INSTR_OFFSETS
	.align		4
        /*008c*/ 	.byte	0x04, 0x1c
        /*008e*/ 	.short	(.L_502 - .L_501)


	//   ....[0]....
.L_501:
        /*0090*/ 	.word	0x000000a0


	//   ....[1]....
        /*0094*/ 	.word	0x00008eb0


	//----- nvinfo : EIATTR_CTAIDZ_USED
	.align		4
.L_502:
        /*0098*/ 	.byte	0x01, 0x04
	.zero		2


	//----- nvinfo : EIATTR_CRS_STACK_SIZE
	.align		4
        /*009c*/ 	.byte	0x04, 0x1e
        /*009e*/ 	.short	(.L_504 - .L_503)
.L_503:
        /*00a0*/ 	.word	0x00000000
.L_504:


//--------------------- .nv.info._ZN5flash44flash_bwd_dq_dk_dv_loop_seqk_parallel_kernelI23Flash_bwd_kernel_traitsILi64ELi64ELi128ELi8ELi2ELi4ELi4ELb1ELb0EN7cutlass10bfloat16_tE19Flash_kernel_traitsILi64ELi64ELi128ELi8ES3_EELb1ELb0ELb1ELb0ELb0ELb0ELb0EEEvNS_16Flash_bwd_paramsE --------------------------
	.section	.nv.info._ZN5flash44flash_bwd_dq_dk_dv_loop_seqk_parallel_kernelI23Flash_bwd_kernel_traitsILi64ELi64ELi128ELi8ELi2ELi4ELi4ELb1ELb0EN7cutlass10bfloat16_tE19Flash_kernel_traitsILi64ELi64ELi128ELi8ES3_EELb1ELb0ELb1ELb0ELb0ELb0ELb0EEEvNS_16Flash_bwd_paramsE,"",@"SHT_CUDA_INFO"
	.sectionflags	@""
	.align	4


	//----- nvinfo : EIATTR_CUDA_API_VERSION
	.align		4
        /*0000*/ 	.byte	0x04, 0x37
        /*0002*/ 	.short	(.L_506 - .L_505)
.L_505:
        /*0004*/ 	.word	0x00000082


	//----- nvinfo : EIATTR_SW2861232_WAR
	.align		4
.L_506:
        /*0008*/ 	.byte	0x01, 0x35
	.zero		2


	//----- nvinfo : EIATTR_PARAM_CBANK
	.align		4
        /*000c*/ 	.byte	0x04, 0x0a
        /*000e*/ 	.short	(.L_508 - .L_507)
	.align		4
.L_507:
        /*0010*/ 	.word	index@(.nv.constant0._ZN5flash44flash_bwd_dq_dk_dv_loop_seqk_parallel_kernelI23Flash_bwd_kernel_traitsILi64ELi64ELi128ELi8ELi2ELi4ELi4ELb1ELb0EN7cutlass10bfloat16_tE19Flash_kernel_traitsILi64ELi64ELi128ELi8ES3_EELb1ELb0ELb1ELb0ELb0ELb0ELb0EEEvNS_16Flash_bwd_paramsE)
        /*0014*/ 	.short	0x0160
        /*0016*/ 	.short	0x0280


	//----- nvinfo : EIATTR_CBANK_PARAM_SIZE
	.align		4
.L_508:
        /*0018*/ 	.byte	0x03, 0x19
        /*001a*/ 	.short	0x0280


	//----- nvinfo : EIATTR_KPARAM_INFO
	.align		4
        /*001c*/ 	.byte	0x04, 0x17
        /*001e*/ 	.short	(.L_510 - .L_509)
.L_509:
        /*0020*/ 	.word	0x00000000
        /*0024*/ 	.short	0x0000
        /*0026*/ 	.short	0x0000
        /*0028*/ 	.byte	0x00, 0xf0, 0x01, 0x0a


	//----- nvinfo : EIATTR_MAXREG_COUNT
	.align		4
.L_510:
        /*002c*/ 	.byte	0x03, 0x1b
        /*002e*/ 	.short	0x00ff


	//----- nvinfo : EIATTR_NUM_BARRIERS
	.align		4
        /*0030*/ 	.byte	0x02, 0x4c
        /*0032*/ 	.byte	0x01
	.zero		1


	//----- nvinfo : EIATTR_MERCURY_ISA_VERSION
	.align		4
        /*0034*/ 	.byte	0x03, 0x5f
        /*0036*/ 	.short	0x0000


	//----- nvinfo : EIATTR_EXIT_INSTR_OFFSETS
	.align		4
        /*0038*/ 	.byte	0x04, 0x1c
        /*003a*/ 	.short	(.L_512 - .L_511)


	//   ....[0]....
.L_511:
        /*003c*/ 	.word	0x00000080


	//   ....[1]....
        /*0040*/ 	.word	0x00008bc0


	//----- nvinfo : EIATTR_CTAIDZ_USED
	.align		4
.L_512:
        /*0044*/ 	.byte	0x01, 0x04
	.zero		2


	//----- nvinfo : EIATTR_CRS_STACK_SIZE
	.align		4
        /*0048*/ 	.byte	0x04, 0x1e
        /*004a*/ 	.short	(.L_514 - .L_513)
.L_513:
        /*004c*/ 	.word	0x00000000
.L_514:


//--------------------- .nv.info._ZN5flash44flash_bwd_dq_dk_dv_loop_seqk_parallel_kernelI23Flash_bwd_kernel_traitsILi64ELi64ELi128ELi8ELi2ELi4ELi4ELb1ELb0EN7cutlass10bfloat16_tE19Flash_kernel_traitsILi64ELi64ELi128ELi8ES3_EELb0ELb0ELb1ELb0ELb0ELb0ELb1EEEvNS_16Flash_bwd_paramsE --------------------------
	.section	.nv.info._ZN5flash44flash_bwd_dq_dk_dv_loop_seqk_parallel_kernelI23Flash_bwd_kernel_traitsILi64ELi64ELi128ELi8ELi2ELi4ELi4ELb1ELb0EN7cutlass10bfloat16_tE19Flash_kernel_traitsILi64ELi64ELi128ELi8ES3_EELb0ELb0ELb1ELb0ELb0ELb0ELb1EEEvNS_16Flash_bwd_paramsE,"",@"SHT_CUDA_INFO"
	.sectionflags	@""
	.align	4


	//----- nvinfo : EIATTR_CUDA_API_VERSION
	.align		4
        /*0000*/ 	.byte	0x04, 0x37
        /*0002*/ 	.short	(.L_516 - .L_515)
.L_515:
        /*0004*/ 	.word	0x00000082


	//----- nvinfo : EIATTR_SW2861232_WAR
	.align		4
.L_516:
        /*0008*/ 	.byte	0x01, 0x35
	.zero		2


	//----- nvinfo : EIATTR_PARAM_CBANK
	.align		4
        /*000c*/ 	.byte	0x04, 0x0a
        /*000e*/ 	.short	(.L_518 - .L_517)
	.align		4
.L_517:
        /*0010*/ 	.word	index@(.nv.constant0._ZN5flash44flash_bwd_dq_dk_dv_loop_seqk_parallel_kernelI23Flash_bwd_kernel_traitsILi64ELi64ELi128ELi8ELi2ELi4ELi4ELb1ELb0EN7cutlass10bfloat16_tE19Flash_kernel_traitsILi64ELi64ELi128ELi8ES3_EELb0ELb0ELb1ELb0ELb0ELb0ELb1EEEvNS_16Flash_bwd_paramsE)
        /*0014*/ 	.short	0x0160
        /*0016*/ 	.short	0x0280


	//----- nvinfo : EIATTR_CBANK_PARAM_SIZE
	.align		4
.L_518:
        /*0018*/ 	.byte	0x03, 0x19
        /*001a*/ 	.short	0x0280


	//----- nvinfo : EIATTR_KPARAM_INFO
	.align		4
        /*001c*/ 	.byte	0x04, 0x17
        /*001e*/ 	.short	(.L_520 - .L_519)
.L_519:
        /*0020*/ 	.word	0x00000000
        /*0024*/ 	.short	0x0000
        /*0026*/ 	.short	0x0000
        /*0028*/ 	.byte	0x00, 0xf0, 0x01, 0x0a


	//----- nvinfo : EIATTR_MAXREG_COUNT
	.align		4
.L_520:
        /*002c*/ 	.byte	0x03, 0x1b
        /*002e*/ 	.short	0x00ff


	//----- nvinfo : EIATTR_NUM_BARRIERS
	.align		4
        /*0030*/ 	.byte	0x02, 0x4c
        /*0032*/ 	.byte	0x01
	.zero		1


	//----- nvinfo : EIATTR_ANNOTATIONS
	.align		4
        /*0034*/ 	.byte	0x04, 0x55
        /*0036*/ 	.short	(.L_522 - .L_521)


	//   ....[0]....
.L_521:
        /* <DEDUP_REMOVED lines=10> */


	//----- nvinfo : EIATTR_MERCURY_ISA_VERSION
	.align		4
.L_522:
        /*00c8*/ 	.byte	0x03, 0x5f
        /*00ca*/ 	.short	0x0000


	//----- nvinfo : EIATTR_EXIT_INSTR_OFFSETS
	.align		4
        /*00cc*/ 	.byte	0x04, 0x1c
        /*00ce*/ 	.short	(.L_524 - .L_523)


	//   ....[0]....
.L_523:
        /*00d0*/ 	.word	0x000000a0


	//   ....[1]....
        /*00d4*/ 	.word	0x00009270


	//----- nvinfo : EIATTR_CTAIDZ_USED
	.align		4
.L_524:
        /*00d8*/ 	.byte	0x01, 0x04
	.zero		2


	//----- nvinfo : EIATTR_CRS_STACK_SIZE
	.align		4
        /*00dc*/ 	.byte	0x04, 0x1e
        /*00de*/ 	.short	(.L_526 - .L_525)
.L_525:
        /*00e0*/ 	.word	0x00000000
.L_526:


//--------------------- .nv.info._ZN5flash44flash_bwd_dq_dk_dv_loop_seqk_parallel_kernelI23Flash_bwd_kernel_traitsILi64ELi64ELi128ELi8ELi2ELi4ELi4ELb1ELb0EN7cutlass10bfloat16_tE19Flash_kernel_traitsILi64ELi64ELi128ELi8ES3_EELb1ELb0ELb0ELb0ELb1ELb1ELb0EEEvNS_16Flash_bwd_paramsE --------------------------
	.section	.nv.info._ZN5flash44flash_bwd_dq_dk_dv_loop_seqk_parallel_kernelI23Flash_bwd_kernel_traitsILi64ELi64ELi128ELi8ELi2ELi4ELi4ELb1ELb0EN7cutlass10bfloat16_tE19Flash_kernel_traitsILi64ELi64ELi128ELi8ES3_EELb1ELb0ELb0ELb0ELb1ELb1ELb0EEEvNS_16Flash_bwd_paramsE,"",@"SHT_CUDA_INFO"
	.sectionflags	@""
	.align	4


	//----- nvinfo : EIATTR_CUDA_API_VERSION
	.align		4
        /*0000*/ 	.byte	0x04, 0x37
        /*0002*/ 	.short	(.L_528 - .L_527)
.L_527:
        /*0004*/ 	.word	0x00000082


	//----- nvinfo : EIATTR_SW2861232_WAR
	.align		4
.L_528:
        /*0008*/ 	.byte	0x01, 0x35
	.zero		2


	//----- nvinfo : EIATTR_PARAM_CBANK
	.align		4
        /*000c*/ 	.byte	0x04, 0x0a
        /*000e*/ 	.short	(.L_530 - .L_529)
	.align		4
.L_529:
        /*0010*/ 	.word	index@(.nv.constant0._ZN5flash44flash_bwd_dq_dk_dv_loop_seqk_parallel_kernelI23Flash_bwd_kernel_traitsILi64ELi64ELi128ELi8ELi2ELi4ELi4ELb1ELb0EN7cutlass10bfloat16_tE19Flash_kernel_traitsILi64ELi64ELi128ELi8ES3_EELb1ELb0ELb0ELb0ELb1ELb1ELb0EEEvNS_16Flash_bwd_paramsE)
        /*0014*/ 	.short	0x0160
        /*0016*/ 	.short	0x0280


	//----- nvinfo : EIATTR_CBANK_PARAM_SIZE
	.align		4
.L_530:
        /*0018*/ 	.byte	0x03, 0x19
        /*001a*/ 	.short	0x0280


	//----- nvinfo : EIATTR_KPARAM_INFO
	.align		4
        /*001c*/ 	.byte	0x04, 0x17
        /*001e*/ 	.short	(.L_532 - .L_531)
.L_531:
        /*0020*/ 	.word	0x00000000
        /*0024*/ 	.short	0x0000
        /*0026*/ 	.short	0x0000
        /*0028*/ 	.byte	0x00, 0xf0, 0x01, 0x0a


	//----- nvinfo : EIATTR_MAXREG_COUNT
	.align		4
.L_532:
        /*002c*/ 	.byte	0x03, 0x1b
        /*002e*/ 	.short	0x00ff


	//----- nvinfo : EIATTR_NUM_BARRIERS
	.align		4
        /*0030*/ 	.byte	0x02, 0x4c
        /*0032*/ 	.byte	0x01
	.zero		1


	//----- nvinfo : EIATTR_MERCURY_ISA_VERSION
	.align		4
        /*0034*/ 	.byte	0x03, 0x5f
        /*0036*/ 	.short	0x0000


	//----- nvinfo : EIATTR_EXIT_INSTR_OFFSETS
	.align		4
        /*0038*/ 	.byte	0x04, 0x1c
        /*003a*/ 	.short	(.L_534 - .L_533)


	//   ....[0]....
.L_533:
        /*003c*/ 	.word	0x00000090


	//   ....[1]....
        /*0040*/ 	.word	0x00006150


	//----- nvinfo : EIATTR_CTAIDZ_USED
	.align		4
.L_534:
        /*0044*/ 	.byte	0x01, 0x04
	.zero		2


//--------------------- .nv.info._ZN5flash44flash_bwd_dq_dk_dv_loop_seqk_parallel_kernelI23Flash_bwd_kernel_traitsILi64ELi64ELi128ELi8ELi2ELi4ELi4ELb1ELb0EN7cutlass10bfloat16_tE19Flash_kernel_traitsILi64ELi64ELi128ELi8ES3_EELb0ELb0ELb0ELb0ELb1ELb1ELb1EEEvNS_16Flash_bwd_paramsE --------------------------
	.section	.nv.info._ZN5flash44flash_bwd_dq_dk_dv_loop_seqk_parallel_kernelI23Flash_bwd_kernel_traitsILi64ELi64ELi128ELi8ELi2ELi4ELi4ELb1ELb0EN7cutlass10bfloat16_tE19Flash_kernel_traitsILi64ELi64ELi128ELi8ES3_EELb0ELb0ELb0ELb0ELb1ELb1ELb1EEEvNS_16Flash_bwd_paramsE,"",@"SHT_CUDA_INFO"
	.sectionflags	@""
	.align	4


	//----- nvinfo : EIATTR_CUDA_API_VERSION
	.align		4
        /*0000*/ 	.byte	0x04, 0x37
        /*0002*/ 	.short	(.L_536 - .L_535)
.L_535:
        /*0004*/ 	.word	0x00000082


	//----- nvinfo : EIATTR_SW2861232_WAR
	.align		4
.L_536:
        /*0008*/ 	.byte	0x01, 0x35
	.zero		2


	//----- nvinfo : EIATTR_PARAM_CBANK
	.align		4
        /*000c*/ 	.byte	0x04, 0x0a
        /*000e*/ 	.short	(.L_538 - .L_537)
	.align		4
.L_537:
        /*0010*/ 	.word	index@(.nv.constant0._ZN5flash44flash_bwd_dq_dk_dv_loop_seqk_parallel_kernelI23Flash_bwd_kernel_traitsILi64ELi64ELi128ELi8ELi2ELi4ELi4ELb1ELb0EN7cutlass10bfloat16_tE19Flash_kernel_traitsILi64ELi64ELi128ELi8ES3_EELb0ELb0ELb0ELb0ELb1ELb1ELb1EEEvNS_16Flash_bwd_paramsE)
        /*0014*/ 	.short	0x0160
        /*0016*/ 	.short	0x0280


	//----- nvinfo : EIATTR_CBANK_PARAM_SIZE
	.align		4
.L_538:
        /*0018*/ 	.byte	0x03, 0x19
        /*001a*/ 	.short	0x0280


	//----- nvinfo : EIATTR_KPARAM_INFO
	.align		4
        /*001c*/ 	.byte	0x04, 0x17
        /*001e*/ 	.short	(.L_540 - .L_539)
.L_539:
        /*0020*/ 	.word	0x00000000
        /*0024*/ 	.short	0x0000
        /*0026*/ 	.short	0x0000
        /*0028*/ 	.byte	0x00, 0xf0, 0x01, 0x0a


	//----- nvinfo : EIATTR_MAXREG_COUNT
	.align		4
.L_540:
        /*002c*/ 	.byte	0x03, 0x1b
        /*002e*/ 	.short	0x00ff


	//----- nvinfo : EIATTR_NUM_BARRIERS
	.align		4
        /*0030*/ 	.byte	0x02, 0x4c
        /*0032*/ 	.byte	0x01
	.zero		1


	//----- nvinfo : EIATTR_ANNOTATIONS
	.align		4
        /*0034*/ 	.byte	0x04, 0x55
        /*0036*/ 	.short	(.L_542 - .L_541)


	//   ....[0]....
.L_541:
        /*0038*/ 	.word	0x00000001
        /*003c*/ 	.byte	0x50, 0x06, 0x00, 0x00, 0x01, 0x00, 0x00, 0x00, 0x20, 0x09, 0x00, 0x00, 0x01, 0x00, 0x00, 0x00
        /*004c*/ 	.byte	0x80, 0x09, 0x00, 0x00, 0x01, 0x00, 0x00, 0x00, 0xb0, 0x11, 0x00, 0x00, 0x01, 0x00, 0x00, 0x00
        /*005c*/ 	.byte	0xf0, 0x1f, 0x00, 0x00, 0x01, 0x00, 0x00, 0x00, 0xc0, 0x50, 0x00, 0x00


	//----- nvinfo : EIATTR_MERCURY_ISA_VERSION
	.align		4
.L_542:
        /*0068*/ 	.byte	0x03, 0x5f
        /*006a*/ 	.short	0x0000


	//----- nvinfo : EIATTR_EXIT_INSTR_OFFSETS
	.align		4
        /*006c*/ 	.byte	0x04, 0x1c
        /*006e*/ 	.short	(.L_544 - .L_543)


	//   ....[0]....
.L_543:
        /*0070*/ 	.word	0x000000a0


	//   ....[1]....
        /*0074*/ 	.word	0x00005ce0


	//----- nvinfo : EIATTR_CTAIDZ_USED
	.align		4
.L_544:
        /*0078*/ 	.byte	0x01, 0x04
	.zero		2


//--------------------- .nv.info._ZN5flash44flash_bwd_dq_dk_dv_loop_seqk_parallel_kernelI23Flash_bwd_kernel_traitsILi64ELi64ELi128ELi8ELi2ELi4ELi4ELb1ELb0EN7cutlass10bfloat16_tE19Flash_kernel_traitsILi64ELi64ELi128ELi8ES3_EELb1ELb0ELb0ELb1ELb0ELb0ELb0EEEvNS_16Flash_bwd_paramsE --------------------------
	.section	.nv.info._ZN5flash44flash_bwd_dq_dk_dv_loop_seqk_parallel_kernelI23Flash_bwd_kernel_traitsILi64ELi64ELi128ELi8ELi2ELi4ELi4ELb1ELb0EN7cutlass10bfloat16_tE19Flash_kernel_traitsILi64ELi64ELi128ELi8ES3_EELb1ELb0ELb0ELb1ELb0ELb0ELb0EEEvNS_16Flash_bwd_paramsE,"",@"SHT_CUDA_INFO"
	.sectionflags	@""
	.align	4


	//----- nvinfo : EIATTR_CUDA_API_VERSION
	.align		4
        /*0000*/ 	.byte	0x04, 0x37
        /*0002*/ 	.short	(.L_546 - .L_545)
.L_545:
        /*0004*/ 	.word	0x00000082


	//----- nvinfo : EIATTR_SW2861232_WAR
	.align		4
.L_546:
        /*0008*/ 	.byte	0x01, 0x35
	.zero		2


	//----- nvinfo : EIATTR_PARAM_CBANK
	.align		4
        /*000c*/ 	.byte	0x04, 0x0a
        /*000e*/ 	.short	(.L_548 - .L_547)
	.align		4
.L_547:
        /*0010*/ 	.word	index@(.nv.constant0._ZN5flash44flash_bwd_dq_dk_dv_loop_seqk_parallel_kernelI23Flash_bwd_kernel_traitsILi64ELi64ELi128ELi8ELi2ELi4ELi4ELb1ELb0EN7cutlass10bfloat16_tE19Flash_kernel_traitsILi64ELi64ELi128ELi8ES3_EELb1ELb0ELb0ELb1ELb0ELb0ELb0EEEvNS_16Flash_bwd_paramsE)
        /*0014*/ 	.short	0x0160
        /*0016*/ 	.short	0x0280


	//----- nvinfo : EIATTR_CBANK_PARAM_SIZE
	.align		4
.L_548:
        /*0018*/ 	.byte	0x03, 0x19
        /*001a*/ 	.short	0x0280


	//----- nvinfo : EIATTR_KPARAM_INFO
	.align		4
        /*001c*/ 	.byte	0x04, 0x17
        /*001e*/ 	.short	(.L_550 - .L_549)
.L_549:
        /*0020*/ 	.word	0x00000000
        /*0024*/ 	.short	0x0000
        /*0026*/ 	.short	0x0000
        /*0028*/ 	.byte	0x00, 0xf0, 0x01, 0x0a


	//----- nvinfo : EIATTR_MAXREG_COUNT
	.align		4
.L_550:
        /*002c*/ 	.byte	0x03, 0x1b
        /*002e*/ 	.short	0x00ff


	//----- nvinfo : EIATTR_NUM_BARRIERS
	.align		4
        /*0030*/ 	.byte	0x02, 0x4c
        /*0032*/ 	.byte	0x01
	.zero		1


	//----- nvinfo : EIATTR_ANNOTATIONS
	.align		4
        /*0034*/ 	.byte	0x04, 0x55
        /*0036*/ 	.short	(.L_552 - .L_551)


	//   ....[0]....
.L_551:
        /* <DEDUP_REMOVED lines=11> */


	//----- nvinfo : EIATTR_MERCURY_ISA_VERSION
	.align		4
.L_552:
        /*00d0*/ 	.byte	0x03, 0x5f
        /*00d2*/ 	.short	0x0000


	//----- nvinfo : EIATTR_EXIT_INSTR_OFFSETS
	.align		4
        /*00d4*/ 	.byte	0x04, 0x1c
        /*00d6*/ 	.short	(.L_554 - .L_553)


	//   ....[0]....
.L_553:
        /*00d8*/ 	.word	0x00000090


	//   ....[1]....
        /*00dc*/ 	.word	0x00009150


	//----- nvinfo : EIATTR_CTAIDZ_USED
	.align		4
.L_554:
        /*00e0*/ 	.byte	0x01, 0x04
	.zero		2


	//----- nvinfo : EIATTR_CRS_STACK_SIZE
	.align		4
        /*00e4*/ 	.byte	0x04, 0x1e
        /*00e6*/ 	.short	(.L_556 - .L_555)
.L_555:
        /*00e8*/ 	.word	0x00000000
.L_556:


//--------------------- .nv.info._ZN5flash44flash_bwd_dq_dk_dv_loop_seqk_parallel_kernelI23Flash_bwd_kernel_traitsILi64ELi64ELi128ELi8ELi2ELi4ELi4ELb1ELb0EN7cutlass10bfloat16_tE19Flash_kernel_traitsILi64ELi64ELi128ELi8ES3_EELb0ELb0ELb0ELb1ELb0ELb0ELb1EEEvNS_16Flash_bwd_paramsE --------------------------
	.section	.nv.info._ZN5flash44flash_bwd_dq_dk_dv_loop_seqk_parallel_kernelI23Flash_bwd_kernel_traitsILi64ELi64ELi128ELi8ELi2ELi4ELi4ELb1ELb0EN7cutlass10bfloat16_tE19Flash_kernel_traitsILi64ELi64ELi128ELi8ES3_EELb0ELb0ELb0ELb1ELb0ELb0ELb1EEEvNS_16Flash_bwd_paramsE,"",@"SHT_CUDA_INFO"
	.sectionflags	@""
	.align	4


	//----- nvinfo : EIATTR_CUDA_API_VERSION
	.align		4
        /*0000*/ 	.byte	0x04, 0x37
        /*0002*/ 	.short	(.L_558 - .L_557)
.L_557:
        /*0004*/ 	.word	0x00000082


	//----- nvinfo : EIATTR_SW2861232_WAR
	.align		4
.L_558:
        /*0008*/ 	.byte	0x01, 0x35
	.zero		2


	//----- nvinfo : EIATTR_PARAM_CBANK
	.align		4
        /*000c*/ 	.byte	0x04, 0x0a
        /*000e*/ 	.short	(.L_560 - .L_559)
	.align		4
.L_559:
        /*0010*/ 	.word	index@(.nv.constant0._ZN5flash44flash_bwd_dq_dk_dv_loop_seqk_parallel_kernelI23Flash_bwd_kernel_traitsILi64ELi64ELi128ELi8ELi2ELi4ELi4ELb1ELb0EN7cutlass10bfloat16_tE19Flash_kernel_traitsILi64ELi64ELi128ELi8ES3_EELb0ELb0ELb0ELb1ELb0ELb0ELb1EEEvNS_16Flash_bwd_paramsE)
        /*0014*/ 	.short	0x0160
        /*0016*/ 	.short	0x0280


	//----- nvinfo : EIATTR_CBANK_PARAM_SIZE
	.align		4
.L_560:
        /*0018*/ 	.byte	0x03, 0x19
        /*001a*/ 	.short	0x0280


	//----- nvinfo : EIATTR_KPARAM_INFO
	.align		4
        /*001c*/ 	.byte	0x04, 0x17
        /*001e*/ 	.short	(.L_562 - .L_561)
.L_561:
        /*0020*/ 	.word	0x00000000
        /*0024*/ 	.short	0x0000
        /*0026*/ 	.short	0x0000
        /*0028*/ 	.byte	0x00, 0xf0, 0x01, 0x0a


	//----- nvinfo : EIATTR_MAXREG_COUNT
	.align		4
.L_562:
        /*002c*/ 	.byte	0x03, 0x1b
        /*002e*/ 	.short	0x00ff


	//----- nvinfo : EIATTR_NUM_BARRIERS
	.align		4
        /*0030*/ 	.byte	0x02, 0x4c
        /*0032*/ 	.byte	0x01
	.zero		1


	//----- nvinfo : EIATTR_ANNOTATIONS
	.align		4
        /*0034*/ 	.byte	0x04, 0x55
        /*0036*/ 	.short	(.L_564 - .L_563)


	//   ....[0]....
.L_563:
        /* <DEDUP_REMOVED lines=9> */


	//----- nvinfo : EIATTR_MERCURY_ISA_VERSION
	.align		4
.L_564:
        /*00b8*/ 	.byte	0x03, 0x5f
        /*00ba*/ 	.short	0x0000


	//----- nvinfo : EIATTR_EXIT_INSTR_OFFSETS
	.align		4
        /*00bc*/ 	.byte	0x04, 0x1c
        /*00be*/ 	.short	(.L_566 - .L_565)


	//   ....[0]....
.L_565:
        /*00c0*/ 	.word	0x000000a0


	//   ....[1]....
        /*00c4*/ 	.word	0x000094c0


	//----- nvinfo : EIATTR_CTAIDZ_USED
	.align		4
.L_566:
        /*00c8*/ 	.byte	0x01, 0x04
	.zero		2


	//----- nvinfo : EIATTR_CRS_STACK_SIZE
	.align		4
        /*00cc*/ 	.byte	0x04, 0x1e
        /*00ce*/ 	.short	(.L_568 - .L_567)
.L_567:
        /*00d0*/ 	.word	0x00000000
.L_568:


//--------------------- .nv.info._ZN5flash44flash_bwd_dq_dk_dv_loop_seqk_parallel_kernelI23Flash_bwd_kernel_traitsILi64ELi64ELi128ELi8ELi2ELi4ELi4ELb1ELb0EN7cutlass10bfloat16_tE19Flash_kernel_traitsILi64ELi64ELi128ELi8ES3_EELb1ELb0ELb1ELb0ELb0ELb1ELb0EEEvNS_16Flash_bwd_paramsE --------------------------
	.section	.nv.info._ZN5flash44flash_bwd_dq_dk_dv_loop_seqk_parallel_kernelI23Flash_bwd_kernel_traitsILi64ELi64ELi128ELi8ELi2ELi4ELi4ELb1ELb0EN7cutlass10bfloat16_tE19Flash_kernel_traitsILi64ELi64ELi128ELi8ES3_EELb1ELb0ELb1ELb0ELb0ELb1ELb0EEEvNS_16Flash_bwd_paramsE,"",@"SHT_CUDA_INFO"
	.sectionflags	@""
	.align	4


	//----- nvinfo : EIATTR_CUDA_API_VERSION
	.align		4
        /*0000*/ 	.byte	0x04, 0x37
        /*0002*/ 	.short	(.L_570 - .L_569)
.L_569:
        /*0004*/ 	.word	0x00000082


	//----- nvinfo : EIATTR_SW2861232_WAR
	.align		4
.L_570:
        /*0008*/ 	.byte	0x01, 0x35
	.zero		2


	//----- nvinfo : EIATTR_PARAM_CBANK
	.align		4
        /*000c*/ 	.byte	0x04, 0x0a
        /*000e*/ 	.short	(.L_572 - .L_571)
	.align		4
.L_571:
        /*0010*/ 	.word	index@(.nv.constant0._ZN5flash44flash_bwd_dq_dk_dv_loop_seqk_parallel_kernelI23Flash_bwd_kernel_traitsILi64ELi64ELi128ELi8ELi2ELi4ELi4ELb1ELb0EN7cutlass10bfloat16_tE19Flash_kernel_traitsILi64ELi64ELi128ELi8ES3_EELb1ELb0ELb1ELb0ELb0ELb1ELb0EEEvNS_16Flash_bwd_paramsE)
        /*0014*/ 	.short	0x0160
        /*0016*/ 	.short	0x0280


	//----- nvinfo : EIATTR_CBANK_PARAM_SIZE
	.align		4
.L_572:
        /*0018*/ 	.byte	0x03, 0x19
        /*001a*/ 	.short	0x0280


	//----- nvinfo : EIATTR_KPARAM_INFO
	.align		4
        /*001c*/ 	.byte	0x04, 0x17
        /*001e*/ 	.short	(.L_574 - .L_573)
.L_573:
        /*0020*/ 	.word	0x00000000
        /*0024*/ 	.short	0x0000
        /*0026*/ 	.short	0x0000
        /*0028*/ 	.byte	0x00, 0xf0, 0x01, 0x0a


	//----- nvinfo : EIATTR_MAXREG_COUNT
	.align		4
.L_574:
        /*002c*/ 	.byte	0x03, 0x1b
        /*002e*/ 	.short	0x00ff


	//----- nvinfo : EIATTR_NUM_BARRIERS
	.align		4
        /*0030*/ 	.byte	0x02, 0x4c
        /*0032*/ 	.byte	0x01
	.zero		1


	//----- nvinfo : EIATTR_MERCURY_ISA_VERSION
	.align		4
        /*0034*/ 	.byte	0x03, 0x5f
        /*0036*/ 	.short	0x0000


	//----- nvinfo : EIATTR_EXIT_INSTR_OFFSETS
	.align		4
        /*0038*/ 	.byte	0x04, 0x1c
        /*003a*/ 	.short	(.L_576 - .L_575)


	//   ....[0]....
.L_575:
        /*003c*/ 	.word	0x00000080


	//   ....[1]....
        /*0040*/ 	.word	0x000084c0


	//----- nvinfo : EIATTR_CTAIDZ_USED
	.align		4
.L_576:
        /*0044*/ 	.byte	0x01, 0x04
	.zero		2


	//----- nvinfo : EIATTR_CRS_STACK_SIZE
	.align		4
        /*0048*/ 	.byte	0x04, 0x1e
        /*004a*/ 	.short	(.L_578 - .L_577)
.L_577:
        /*004c*/ 	.word	0x00000000
.L_578:


//--------------------- .nv.info._ZN5flash44flash_bwd_dq_dk_dv_loop_seqk_parallel_kernelI23Flash_bwd_kernel_traitsILi64ELi64ELi128ELi8ELi2ELi4ELi4ELb1ELb0EN7cutlass10bfloat16_tE19Flash_kernel_traitsILi64ELi64ELi128ELi8ES3_EELb0ELb0ELb1ELb0ELb0ELb1ELb1EEEvNS_16Flash_bwd_paramsE --------------------------
	.section	.nv.info._ZN5flash44flash_bwd_dq_dk_dv_loop_seqk_parallel_kernelI23Flash_bwd_kernel_traitsILi64ELi64ELi128ELi8ELi2ELi4ELi4ELb1ELb0EN7cutlass10bfloat16_tE19Flash_kernel_traitsILi64ELi64ELi128ELi8ES3_EELb0ELb0ELb1ELb0ELb0ELb1ELb1EEEvNS_16Flash_bwd_paramsE,"",@"SHT_CUDA_INFO"
	.sectionflags	@""
	.align	4


	//----- nvinfo : EIATTR_CUDA_API_VERSION
	.align		4
        /*0000*/ 	.byte	0x04, 0x37
        /*0002*/ 	.short	(.L_580 - .L_579)
.L_579:
        /*0004*/ 	.word	0x00000082


	//----- nvinfo : EIATTR_SW2861232_WAR
	.align		4
.L_580:
        /*0008*/ 	.byte	0x01, 0x35
	.zero		2


	//----- nvinfo : EIATTR_PARAM_CBANK
	.align		4
        /*000c*/ 	.byte	0x04, 0x0a
        /*000e*/ 	.short	(.L_582 - .L_581)
	.align		4
.L_581:
        /*0010*/ 	.word	index@(.nv.constant0._ZN5flash44flash_bwd_dq_dk_dv_loop_seqk_parallel_kernelI23Flash_bwd_kernel_traitsILi64ELi64ELi128ELi8ELi2ELi4ELi4ELb1ELb0EN7cutlass10bfloat16_tE19Flash_kernel_traitsILi64ELi64ELi128ELi8ES3_EELb0ELb0ELb1ELb0ELb0ELb1ELb1EEEvNS_16Flash_bwd_paramsE)
        /*0014*/ 	.short	0x0160
        /*0016*/ 	.short	0x0280


	//----- nvinfo : EIATTR_CBANK_PARAM_SIZE
	.align		4
.L_582:
        /*0018*/ 	.byte	0x03, 0x19
        /*001a*/ 	.short	0x0280


	//----- nvinfo : EIATTR_KPARAM_INFO
	.align		4
        /*001c*/ 	.byte	0x04, 0x17
        /*001e*/ 	.short	(.L_584 - .L_583)
.L_583:
        /*0020*/ 	.word	0x00000000
        /*0024*/ 	.short	0x0000
        /*0026*/ 	.short	0x0000
        /*0028*/ 	.byte	0x00, 0xf0, 0x01, 0x0a


	//----- nvinfo : EIATTR_MAXREG_COUNT
	.align		4
.L_584:
        /*002c*/ 	.byte	0x03, 0x1b
        /*002e*/ 	.short	0x00ff


	//----- nvinfo : EIATTR_NUM_BARRIERS
	.align		4
        /*0030*/ 	.byte	0x02, 0x4c
        /*0032*/ 	.byte	0x01
	.zero		1


	//----- nvinfo : EIATTR_ANNOTATIONS
	.align		4
        /*0034*/ 	.byte	0x04, 0x55
        /*0036*/ 	.short	(.L_586 - .L_585)


	//   ....[0]....
.L_585:
        /* <DEDUP_REMOVED lines=10> */


	//----- nvinfo : EIATTR_MERCURY_ISA_VERSION
	.align		4
.L_586:
        /*00c8*/ 	.byte	0x03, 0x5f
        /*00ca*/ 	.short	0x0000


	//----- nvinfo : EIATTR_EXIT_INSTR_OFFSETS
	.align		4
        /*00cc*/ 	.byte	0x04, 0x1c
        /*00ce*/ 	.short	(.L_588 - .L_587)


	//   ....[0]....
.L_587:
        /*00d0*/ 	.word	0x000000a0


	//   ....[1]....
        /*00d4*/ 	.word	0x00008b80


	//----- nvinfo : EIATTR_CTAIDZ_USED
	.align		4
.L_588:
        /*00d8*/ 	.byte	0x01, 0x04
	.zero		2


	//----- nvinfo : EIATTR_CRS_STACK_SIZE
	.align		4
        /*00dc*/ 	.byte	0x04, 0x1e
        /*00de*/ 	.short	(.L_590 - .L_589)
.L_589:
        /*00e0*/ 	.word	0x00000000
.L_590:


//--------------------- .nv.info._ZN5flash44flash_bwd_dq_dk_dv_loop_seqk_parallel_kernelI23Flash_bwd_kernel_traitsILi64ELi64ELi128ELi8ELi2ELi4ELi4ELb1ELb0EN7cutlass10bfloat16_tE19Flash_kernel_traitsILi64ELi64ELi128ELi8ES3_EELb1ELb0ELb1ELb1ELb0ELb0ELb0EEEvNS_16Flash_bwd_paramsE --------------------------
	.section	.nv.info._ZN5flash44flash_bwd_dq_dk_dv_loop_seqk_parallel_kernelI23Flash_bwd_kernel_traitsILi64ELi64ELi128ELi8ELi2ELi4ELi4ELb1ELb0EN7cutlass10bfloat16_tE19Flash_kernel_traitsILi64ELi64ELi128ELi8ES3_EELb1ELb0ELb1ELb1ELb0ELb0ELb0EEEvNS_16Flash_bwd_paramsE,"",@"SHT_CUDA_INFO"
	.sectionflags	@""
	.align	4


	//----- nvinfo : EIATTR_CUDA_API_VERSION
	.align		4
        /*0000*/ 	.byte	0x04, 0x37
        /*0002*/ 	.short	(.L_592 - .L_591)
.L_591:
        /*0004*/ 	.word	0x00000082


	//----- nvinfo : EIATTR_SW2861232_WAR
	.align		4
.L_592:
        /*0008*/ 	.byte	0x01, 0x35
	.zero		2


	//----- nvinfo : EIATTR_PARAM_CBANK
	.align		4
        /*000c*/ 	.byte	0x04, 0x0a
        /*000e*/ 	.short	(.L_594 - .L_593)
	.align		4
.L_593:
        /*0010*/ 	.word	index@(.nv.constant0._ZN5flash44flash_bwd_dq_dk_dv_loop_seqk_parallel_kernelI23Flash_bwd_kernel_traitsILi64ELi64ELi128ELi8ELi2ELi4ELi4ELb1ELb0EN7cutlass10bfloat16_tE19Flash_kernel_traitsILi64ELi64ELi128ELi8ES3_EELb1ELb0ELb1ELb1ELb0ELb0ELb0EEEvNS_16Flash_bwd_paramsE)
        /*0014*/ 	.short	0x0160
        /*0016*/ 	.short	0x0280


	//----- nvinfo : EIATTR_CBANK_PARAM_SIZE
	.align		4
.L_594:
        /*0018*/ 	.byte	0x03, 0x19
        /*001a*/ 	.short	0x0280


	//----- nvinfo : EIATTR_KPARAM_INFO
	.align		4
        /*001c*/ 	.byte	0x04, 0x17
        /*001e*/ 	.short	(.L_596 - .L_595)
.L_595:
        /*0020*/ 	.word	0x00000000
        /*0024*/ 	.short	0x0000
        /*0026*/ 	.short	0x0000
        /*0028*/ 	.byte	0x00, 0xf0, 0x01, 0x0a


	//----- nvinfo : EIATTR_MAXREG_COUNT
	.align		4
.L_596:
        /*002c*/ 	.byte	0x03, 0x1b
        /*002e*/ 	.short	0x00ff


	//----- nvinfo : EIATTR_NUM_BARRIERS
	.align		4
        /*0030*/ 	.byte	0x02, 0x4c
        /*0032*/ 	.byte	0x01
	.zero		1


	//----- nvinfo : EIATTR_ANNOTATIONS
	.align		4
        /*0034*/ 	.byte	0x04, 0x55
        /*0036*/ 	.short	(.L_598 - .L_597)


	//   ....[0]....
.L_597:
        /*0038*/ 	.word	0x00000001
        /*003c*/ 	.byte	0xa0, 0x07, 0x00, 0x00, 0x01, 0x00, 0x00, 0x00, 0x00, 0x80, 0x00, 0x00


	//----- nvinfo : EIATTR_MERCURY_ISA_VERSION
	.align		4
.L_598:
        /*0048*/ 	.byte	0x03, 0x5f
        /*004a*/ 	.short	0x0000


	//----- nvinfo : EIATTR_EXIT_INSTR_OFFSETS
	.align		4
        /*004c*/ 	.byte	0x04, 0x1c
        /*004e*/ 	.short	(.L_600 - .L_599)


	//   ....[0]....
.L_599:
        /*0050*/ 	.word	0x00000090


	//   ....[1]....
        /*0054*/ 	.word	0x000093f0


	//----- nvinfo : EIATTR_CTAIDZ_USED
	.align		4
.L_600:
        /*0058*/ 	.byte	0x01, 0x04
	.zero		2


	//----- nvinfo : EIATTR_CRS_STACK_SIZE
	.align		4
        /*005c*/ 	.byte	0x04, 0x1e
        /*005e*/ 	.short	(.L_602 - .L_601)
.L_601:
        /*0060*/ 	.word	0x00000000
.L_602:


//--------------------- .nv.info._ZN5flash44flash_bwd_dq_dk_dv_loop_seqk_parallel_kernelI23Flash_bwd_kernel_traitsILi64ELi64ELi128ELi8ELi2ELi4ELi4ELb1ELb0EN7cutlass10bfloat16_tE19Flash_kernel_traitsILi64ELi64ELi128ELi8ES3_EELb0ELb0ELb1ELb1ELb0ELb0ELb1EEEvNS_16Flash_bwd_paramsE --------------------------
	.section	.nv.info._ZN5flash44flash_bwd_dq_dk_dv_loop_seqk_parallel_kernelI23Flash_bwd_kernel_traitsILi64ELi64ELi128ELi8ELi2ELi4ELi4ELb1ELb0EN7cutlass10bfloat16_tE19Flash_kernel_traitsILi64ELi64ELi128ELi8ES3_EELb0ELb0ELb1ELb1ELb0ELb0ELb1EEEvNS_16Flash_bwd_paramsE,"",@"SHT_CUDA_INFO"
	.sectionflags	@""
	.align	4


	//----- nvinfo : EIATTR_CUDA_API_VERSION
	.align		4
        /*0000*/ 	.byte	0x04, 0x37
        /*0002*/ 	.short	(.L_604 - .L_603)
.L_603:
        /*0004*/ 	.word	0x00000082


	//----- nvinfo : EIATTR_SW2861232_WAR
	.align		4
.L_604:
        /*0008*/ 	.byte	0x01, 0x35
	.zero		2


	//----- nvinfo : EIATTR_PARAM_CBANK
	.align		4
        /*000c*/ 	.byte	0x04, 0x0a
        /*000e*/ 	.short	(.L_606 - .L_605)
	.align		4
.L_605:
        /*0010*/ 	.word	index@(.nv.constant0._ZN5flash44flash_bwd_dq_dk_dv_loop_seqk_parallel_kernelI23Flash_bwd_kernel_traitsILi64ELi64ELi128ELi8ELi2ELi4ELi4ELb1ELb0EN7cutlass10bfloat16_tE19Flash_kernel_traitsILi64ELi64ELi128ELi8ES3_EELb0ELb0ELb1ELb1ELb0ELb0ELb1EEEvNS_16Flash_bwd_paramsE)
        /*0014*/ 	.short	0x0160
        /*0016*/ 	.short	0x0280


	//----- nvinfo : EIATTR_CBANK_PARAM_SIZE
	.align		4
.L_606:
        /*0018*/ 	.byte	0x03, 0x19
        /*001a*/ 	.short	0x0280


	//----- nvinfo : EIATTR_KPARAM_INFO
	.align		4
        /*001c*/ 	.byte	0x04, 0x17
        /*001e*/ 	.short	(.L_608 - .L_607)
.L_607:
        /*0020*/ 	.word	0x00000000
        /*0024*/ 	.short	0x0000
        /*0026*/ 	.short	0x0000
        /*0028*/ 	.byte	0x00, 0xf0, 0x01, 0x0a


	//----- nvinfo : EIATTR_MAXREG_COUNT
	.align		4
.L_608:
        /*002c*/ 	.byte	0x03, 0x1b
        /*002e*/ 	.short	0x00ff


	//----- nvinfo : EIATTR_NUM_BARRIERS
	.align		4
        /*0030*/ 	.byte	0x02, 0x4c
        /*0032*/ 	.byte	0x01
	.zero		1


	//----- nvinfo : EIATTR_ANNOTATIONS
	.align		4
        /*0034*/ 	.byte	0x04, 0x55
        /*0036*/ 	.short	(.L_610 - .L_609)


	//   ....[0]....
.L_609:
        /* <DEDUP_REMOVED lines=11> */


	//----- nvinfo : EIATTR_MERCURY_ISA_VERSION
	.align		4
.L_610:
        /*00d8*/ 	.byte	0x03, 0x5f
        /*00da*/ 	.short	0x0000


	//----- nvinfo : EIATTR_EXIT_INSTR_OFFSETS
	.align		4
        /*00dc*/ 	.byte	0x04, 0x1c
        /*00de*/ 	.short	(.L_612 - .L_611)


	//   ....[0]....
.L_611:
        /*00e0*/ 	.word	0x000000a0


	//   ....[1]....
        /*00e4*/ 	.word	0x00009900


	//----- nvinfo : EIATTR_CTAIDZ_USED
	.align		4
.L_612:
        /*00e8*/ 	.byte	0x01, 0x04
	.zero		2


	//----- nvinfo : EIATTR_CRS_STACK_SIZE
	.align		4
        /*00ec*/ 	.byte	0x04, 0x1e
        /*00ee*/ 	.short	(.L_614 - .L_613)
.L_613:
        /*00f0*/ 	.word	0x00000000
.L_614:


//--------------------- .nv.info._ZN5flash25flash_bwd_dot_do_o_kernelILb0E23Flash_bwd_kernel_traitsILi64ELi64ELi128ELi8ELi2ELi4ELi4ELb1ELb0EN7cutlass10bfloat16_tE19Flash_kernel_traitsILi64ELi64ELi128ELi8ES3_EEEEvNS_16Flash_bwd_paramsE --------------------------
	.section	.nv.info._ZN5flash25flash_bwd_dot_do_o_kernelILb0E23Flash_bwd_kernel_traitsILi64ELi64ELi128ELi8ELi2ELi4ELi4ELb1ELb0EN7cutlass10bfloat16_tE19Flash_kernel_traitsILi64ELi64ELi128ELi8ES3_EEEEvNS_16Flash_bwd_paramsE,"",@"SHT_CUDA_INFO"
	.sectionflags	@""
	.align	4


	//----- nvinfo : EIATTR_CUDA_API_VERSION
	.align		4
        /*0000*/ 	.byte	0x04, 0x37
        /*0002*/ 	.short	(.L_616 - .L_615)
.L_615:
        /*0004*/ 	.word	0x00000082


	//----- nvinfo : EIATTR_SW2861232_WAR
	.align		4
.L_616:
        /*0008*/ 	.byte	0x01, 0x35
	.zero		2


	//----- nvinfo : EIATTR_PARAM_CBANK
	.align		4
        /*000c*/ 	.byte	0x04, 0x0a
        /*000e*/ 	.short	(.L_618 - .L_617)
	.align		4
.L_617:
        /*0010*/ 	.word	index@(.nv.constant0._ZN5flash25flash_bwd_dot_do_o_kernelILb0E23Flash_bwd_kernel_traitsILi64ELi64ELi128ELi8ELi2ELi4ELi4ELb1ELb0EN7cutlass10bfloat16_tE19Flash_kernel_traitsILi64ELi64ELi128ELi8ES3_EEEEvNS_16Flash_bwd_paramsE)
        /*0014*/ 	.short	0x0160
        /*0016*/ 	.short	0x0280


	//----- nvinfo : EIATTR_CBANK_PARAM_SIZE
	.align		4
.L_618:
        /*0018*/ 	.byte	0x03, 0x19
        /*001a*/ 	.short	0x0280


	//----- nvinfo : EIATTR_KPARAM_INFO
	.align		4
        /*001c*/ 	.byte	0x04, 0x17
        /*001e*/ 	.short	(.L_620 - .L_619)
.L_619:
        /*0020*/ 	.word	0x00000000
        /*0024*/ 	.short	0x0000
        /*0026*/ 	.short	0x0000
        /*0028*/ 	.byte	0x00, 0xf0, 0x01, 0x0a


	//----- nvinfo : EIATTR_MAXREG_COUNT
	.align		4
.L_620:
        /*002c*/ 	.byte	0x03, 0x1b
        /*002e*/ 	.short	0x00ff


	//----- nvinfo : EIATTR_MERCURY_ISA_VERSION
	.align		4
        /*0030*/ 	.byte	0x03, 0x5f
        /*0032*/ 	.short	0x0000


	//----- nvinfo : EIATTR_COOP_GROUP_MASK_REGIDS
	.align		4
        /*0034*/ 	.byte	0x04, 0x29
        /*0036*/ 	.short	(.L_622 - .L_621)


	//   ....[0]....
.L_621:
        /*0038*/ 	.word	0xffffffff


	//   ....[1]....
        /*003c*/ 	.word	0xffffffff


	//   ....[2]....
        /*0040*/ 	.word	0xffffffff


	//   ....[3]....
        /*0044*/ 	.word	0xffffffff


	//   ....[4]....
        /*0048*/ 	.word	0xffffffff


	//   ....[5]....
        /*004c*/ 	.word	0xffffffff


	//----- nvinfo : EIATTR_COOP_GROUP_INSTR_OFFSETS
	.align		4
.L_622:
        /*0050*/ 	.byte	0x04, 0x28
        /*0052*/ 	.short	(.L_624 - .L_623)


	//   ....[0]....
.L_623:
        /*0054*/ 	.word	0x00000ad0


	//   ....[1]....
        /*0058*/ 	.word	0x00000b00


	//   ....[2]....
        /*005c*/ 	.word	0x00000b20


	//   ....[3]....
        /*0060*/ 	.word	0x00000b40


	//   ....[4]....
        /*0064*/ 	.word	0x00000b60


	//   ....[5]....
        /*0068*/ 	.word	0x00000b90


	//----- nvinfo : EIATTR_EXIT_INSTR_OFFSETS
	.align		4
.L_624:
        /*006c*/ 	.byte	0x04, 0x1c
        /*006e*/ 	.short	(.L_626 - .L_625)


	//   ....[0]....
.L_625:
        /*0070*/ 	.word	0x00000120


	//   ....[1]....
        /*0074*/ 	.word	0x00000c30


	//   ....[2]....
        /*0078*/ 	.word	0x00000c60


	//----- nvinfo : EIATTR_CTAIDZ_USED
	.align		4
.L_626:
        /*007c*/ 	.byte	0x01, 0x04
	.zero		2


//--------------------- .nv.info._ZN5flash25flash_bwd_dot_do_o_kernelILb1E23Flash_bwd_kernel_traitsILi64ELi64ELi128ELi8ELi2ELi4ELi4ELb1ELb0EN7cutlass10bfloat16_tE19Flash_kernel_traitsILi64ELi64ELi128ELi8ES3_EEEEvNS_16Flash_bwd_paramsE --------------------------
	.section	.nv.info._ZN5flash25flash_bwd_dot_do_o_kernelILb1E23Flash_bwd_kernel_traitsILi64ELi64ELi128ELi8ELi2ELi4ELi4ELb1ELb0EN7cutlass10bfloat16_tE19Flash_kernel_traitsILi64ELi64ELi128ELi8ES3_EEEEvNS_16Flash_bwd_paramsE,"",@"SHT_CUDA_INFO"
	.sectionflags	@""
	.align	4


	//----- nvinfo : EIATTR_CUDA_API_VERSION
	.align		4
        /*0000*/ 	.byte	0x04, 0x37
        /*0002*/ 	.short	(.L_628 - .L_627)
.L_627:
        /*0004*/ 	.word	0x00000082


	//----- nvinfo : EIATTR_SW2861232_WAR
	.align		4
.L_628:
        /*0008*/ 	.byte	0x01, 0x35
	.zero		2


	//----- nvinfo : EIATTR_PARAM_CBANK
	.align		4
        /*000c*/ 	.byte	0x04, 0x0a
        /*000e*/ 	.short	(.L_630 - .L_629)
	.align		4
.L_629:
        /*0010*/ 	.word	index@(.nv.constant0._ZN5flash25flash_bwd_dot_do_o_kernelILb1E23Flash_bwd_kernel_traitsILi64ELi64ELi128ELi8ELi2ELi4ELi4ELb1ELb0EN7cutlass10bfloat16_tE19Flash_kernel_traitsILi64ELi64ELi128ELi8ES3_EEEEvNS_16Flash_bwd_paramsE)
        /*0014*/ 	.short	0x0160
        /*0016*/ 	.short	0x0280


	//----- nvinfo : EIATTR_CBANK_PARAM_SIZE
	.align		4
.L_630:
        /*0018*/ 	.byte	0x03, 0x19
        /*001a*/ 	.short	0x0280


	//----- nvinfo : EIATTR_KPARAM_INFO
	.align		4
        /*001c*/ 	.byte	0x04, 0x17
        /*001e*/ 	.short	(.L_632 - .L_631)
.L_631:
        /*0020*/ 	.word	0x00000000
        /*0024*/ 	.short	0x0000
        /*0026*/ 	.short	0x0000
        /*0028*/ 	.byte	0x00, 0xf0, 0x01, 0x0a


	//----- nvinfo : EIATTR_MAXREG_COUNT
	.align		4
.L_632:
        /*002c*/ 	.byte	0x03, 0x1b
        /*002e*/ 	.short	0x00ff


	//----- nvinfo : EIATTR_MERCURY_ISA_VERSION
	.align		4
        /*0030*/ 	.byte	0x03, 0x5f
        /*0032*/ 	.short	0x0000


	//----- nvinfo : EIATTR_COOP_GROUP_MASK_REGIDS
	.align		4
        /*0034*/ 	.byte	0x04, 0x29
        /*0036*/ 	.short	(.L_634 - .L_633)


	//   ....[0]....
.L_633:
        /*0038*/ 	.word	0xffffffff


	//   ....[1]....
        /*003c*/ 	.word	0xffffffff


	//   ....[2]....
        /*0040*/ 	.word	0xffffffff


	//   ....[3]....
        /*0044*/ 	.word	0xffffffff


	//   ....[4]....
        /*0048*/ 	.word	0xffffffff


	//   ....[5]....
        /*004c*/ 	.word	0xffffffff


	//----- nvinfo : EIATTR_COOP_GROUP_INSTR_OFFSETS
	.align		4
.L_634:
        /*0050*/ 	.byte	0x04, 0x28
        /*0052*/ 	.short	(.L_636 - .L_635)


	//   ....[0]....
.L_635:
        /*0054*/ 	.word	0x00000d70


	//   ....[1]....
        /*0058*/ 	.word	0x00000d80


	//   ....[2]....
        /*005c*/ 	.word	0x00000db0


	//   ....[3]....
        /*0060*/ 	.word	0x00000dc0


	//   ....[4]....
        /*0064*/ 	.word	0x00000e10


	//   ....[5]....
        /*0068*/ 	.word	0x00000e40


	//----- nvinfo : EIATTR_EXIT_INSTR_OFFSETS
	.align		4
.L_636:
        /*006c*/ 	.byte	0x04, 0x1c
        /*006e*/ 	.short	(.L_638 - .L_637)


	//   ....[0]....
.L_637:
        /*0070*/ 	.word	0x00000120


	//   ....[1]....
        /*0074*/ 	.word	0x00000fc0


	//----- nvinfo : EIATTR_CTAIDZ_USED
	.align		4
.L_638:
        /*0078*/ 	.byte	0x01, 0x04
	.zero		2


//--------------------- .nv.info._ZN5flash27flash_bwd_convert_dq_kernelI23Flash_bwd_kernel_traitsILi64ELi128ELi128ELi8ELi4ELi4ELi4ELb0ELb0EN7cutlass10bfloat16_tE19Flash_kernel_traitsILi64ELi128ELi128ELi8ES3_EEEEvNS_16Flash_bwd_paramsEi --------------------------
	.section	.nv.info._ZN5flash27flash_bwd_convert_dq_kernelI23Flash_bwd_kernel_traitsILi64ELi128ELi128ELi8ELi4ELi4ELi4ELb0ELb0EN7cutlass10bfloat16_tE19Flash_kernel_traitsILi64ELi128ELi128ELi8ES3_EEEEvNS_16Flash_bwd_paramsEi,"",@"SHT_CUDA_INFO"
	.sectionflags	@""
	.align	4


	//----- nvinfo : EIATTR_CUDA_API_VERSION
	.align		4
        /*0000*/ 	.byte	0x04, 0x37
        /*0002*/ 	.short	(.L_640 - .L_639)
.L_639:
        /*0004*/ 	.word	0x00000082


	//----- nvinfo : EIATTR_SW2861232_WAR
	.align		4
.L_640:
        /*0008*/ 	.byte	0x01, 0x35
	.zero		2


	//----- nvinfo : EIATTR_PARAM_CBANK
	.align		4
        /*000c*/ 	.byte	0x04, 0x0a
        /*000e*/ 	.short	(.L_642 - .L_641)
	.align		4
.L_641:
        /*0010*/ 	.word	index@(.nv.constant0._ZN5flash27flash_bwd_convert_dq_kernelI23Flash_bwd_kernel_traitsILi64ELi128ELi128ELi8ELi4ELi4ELi4ELb0ELb0EN7cutlass10bfloat16_tE19Flash_kernel_traitsILi64ELi128ELi128ELi8ES3_EEEEvNS_16Flash_bwd_paramsEi)
        /*0014*/ 	.short	0x0160
        /*0016*/ 	.short	0x0284


	//----- nvinfo : EIATTR_CBANK_PARAM_SIZE
	.align		4
.L_642:
        /*0018*/ 	.byte	0x03, 0x19
        /*001a*/ 	.short	0x0284


	//----- nvinfo : EIATTR_KPARAM_INFO
	.align		4
        /*001c*/ 	.byte	0x04, 0x17
        /*001e*/ 	.short	(.L_644 - .L_643)
.L_643:
        /*0020*/ 	.word	0x00000000
        /*0024*/ 	.short	0x0001
        /*0026*/ 	.short	0x0280
        /*0028*/ 	.byte	0x00, 0xf0, 0x11, 0x00


	//----- nvinfo : EIATTR_KPARAM_INFO
	.align		4
.L_644:
        /*002c*/ 	.byte	0x04, 0x17
        /*002e*/ 	.short	(.L_646 - .L_645)
.L_645:
        /*0030*/ 	.word	0x00000000
        /*0034*/ 	.short	0x0000
        /*0036*/ 	.short	0x0000
        /*0038*/ 	.byte	0x00, 0xf0, 0x01, 0x0a


	//----- nvinfo : EIATTR_MAXREG_COUNT
	.align		4
.L_646:
        /*003c*/ 	.byte	0x03, 0x1b
        /*003e*/ 	.short	0x00ff


	//----- nvinfo : EIATTR_NUM_BARRIERS
	.align		4
        /*0040*/ 	.byte	0x02, 0x4c
        /*0042*/ 	.byte	0x01
	.zero		1


	//----- nvinfo : EIATTR_MERCURY_ISA_VERSION
	.align		4
        /*0044*/ 	.byte	0x03, 0x5f
        /*0046*/ 	.short	0x0000


	//----- nvinfo : EIATTR_EXIT_INSTR_OFFSETS
	.align		4
        /*0048*/ 	.byte	0x04, 0x1c
        /*004a*/ 	.short	(.L_648 - .L_647)


	//   ....[0]....
.L_647:
        /*004c*/ 	.word	0x000000f0


	//   ....[1]....
        /*0050*/ 	.word	0x00001910


	//   ....[2]....
        /*0054*/ 	.word	0x000019c0


	//----- nvinfo : EIATTR_CTAIDZ_USED
	.align		4
.L_648:
        /*0058*/ 	.byte	0x01, 0x04
	.zero		2


	//----- nvinfo : EIATTR_CRS_STACK_SIZE
	.align		4
        /*005c*/ 	.byte	0x04, 0x1e
        /*005e*/ 	.short	(.L_650 - .L_649)
.L_649:
        /*0060*/ 	.word	0x00000000
.L_650:


//--------------------- .nv.info._ZN5flash44flash_bwd_dq_dk_dv_loop_seqk_parallel_kernelI23Flash_bwd_kernel_traitsILi64ELi128ELi128ELi8ELi4ELi4ELi4ELb0ELb0EN7cutlass10bfloat16_tE19Flash_kernel_traitsILi64ELi128ELi128ELi8ES3_EELb1ELb0ELb0ELb0ELb0ELb1ELb0EEEvNS_16Flash_bwd_paramsE --------------------------
	.section	.nv.info._ZN5flash44flash_bwd_dq_dk_dv_loop_seqk_parallel_kernelI23Flash_bwd_kernel_traitsILi64ELi128ELi128ELi8ELi4ELi4ELi4ELb0ELb0EN7cutlass10bfloat16_tE19Flash_kernel_traitsILi64ELi128ELi128ELi8ES3_EELb1ELb0ELb0ELb0ELb0ELb1ELb0EEEvNS_16Flash_bwd_paramsE,"",@"SHT_CUDA_INFO"
	.sectionflags	@""
	.align	4


	//----- nvinfo : EIATTR_CUDA_API_VERSION
	.align		4
        /*0000*/ 	.byte	0x04, 0x37
        /*0002*/ 	.short	(.L_652 - .L_651)
.L_651:
        /*0004*/ 	.word	0x00000082


	//----- nvinfo : EIATTR_SW2861232_WAR
	.align		4
.L_652:
        /*0008*/ 	.byte	0x01, 0x35
	.zero		2


	//----- nvinfo : EIATTR_PARAM_CBANK
	.align		4
        /*000c*/ 	.byte	0x04, 0x0a
        /*000e*/ 	.short	(.L_654 - .L_653)
	.align		4
.L_653:
        /*0010*/ 	.word	index@(.nv.constant0._ZN5flash44flash_bwd_dq_dk_dv_loop_seqk_parallel_kernelI23Flash_bwd_kernel_traitsILi64ELi128ELi128ELi8ELi4ELi4ELi4ELb0ELb0EN7cutlass10bfloat16_tE19Flash_kernel_traitsILi64ELi128ELi128ELi8ES3_EELb1ELb0ELb0ELb0ELb0ELb1ELb0EEEvNS_16Flash_bwd_paramsE)
        /*0014*/ 	.short	0x0160
        /*0016*/ 	.short	0x0280


	//----- nvinfo : EIATTR_CBANK_PARAM_SIZE
	.align		4
.L_654:
        /*0018*/ 	.byte	0x03, 0x19
        /*001a*/ 	.short	0x0280


	//----- nvinfo : EIATTR_KPARAM_INFO
	.align		4
        /*001c*/ 	.byte	0x04, 0x17
        /*001e*/ 	.short	(.L_656 - .L_655)
.L_655:
        /*0020*/ 	.word	0x00000000
        /*0024*/ 	.short	0x0000
        /*0026*/ 	.short	0x0000
        /*0028*/ 	.byte	0x00, 0xf0, 0x01, 0x0a


	//----- nvinfo : EIATTR_MAXREG_COUNT
	.align		4
.L_656:
        /*002c*/ 	.byte	0x03, 0x1b
        /*002e*/ 	.short	0x00ff


	//----- nvinfo : EIATTR_NUM_BARRIERS
	.align		4
        /*0030*/ 	.byte	0x02, 0x4c
        /*0032*/ 	.byte	0x01
	.zero		1


	//----- nvinfo : EIATTR_ANNOTATIONS
	.align		4
        /*0034*/ 	.byte	0x04, 0x55
        /*0036*/ 	.short	(.L_658 - .L_657)


	//   ....[0]....
.L_657:
        /* <DEDUP_REMOVED lines=21> */


	//----- nvinfo : EIATTR_MERCURY_ISA_VERSION
	.align		4
.L_658:
        /*0178*/ 	.byte	0x03, 0x5f
        /*017a*/ 	.short	0x0000


	//----- nvinfo : EIATTR_EXIT_INSTR_OFFSETS
	.align		4
        /*017c*/ 	.byte	0x04, 0x1c
        /*017e*/ 	.short	(.L_660 - .L_659)


	//   ....[0]....
.L_659:
        /*0180*/ 	.word	0x000000a0


	//   ....[1]....
        /*0184*/ 	.word	0x0000c8d0


	//----- nvinfo : EIATTR_CTAIDZ_USED
	.align		4
.L_660:
        /*0188*/ 	.byte	0x01, 0x04
	.zero		2


	//----- nvinfo : EIATTR_CRS_STACK_SIZE
	.align		4
        /*018c*/ 	.byte	0x04, 0x1e
        /*018e*/ 	.short	(.L_662 - .L_661)
.L_661:
        /*0190*/ 	.word	0x00000000
.L_662:


//--------------------- .nv.info._ZN5flash44flash_bwd_dq_dk_dv_loop_seqk_parallel_kernelI23Flash_bwd_kernel_traitsILi64ELi128ELi128ELi8ELi4ELi4ELi4ELb0ELb0EN7cutlass10bfloat16_tE19Flash_kernel_traitsILi64ELi128ELi128ELi8ES3_EELb0ELb0ELb0ELb0ELb0ELb1ELb1EEEvNS_16Flash_bwd_paramsE --------------------------
	.section	.nv.info._ZN5flash44flash_bwd_dq_dk_dv_loop_seqk_parallel_kernelI23Flash_bwd_kernel_traitsILi64ELi128ELi128ELi8ELi4ELi4ELi4ELb0ELb0EN7cutlass10bfloat16_tE19Flash_kernel_traitsILi64ELi128ELi128ELi8ES3_EELb0ELb0ELb0ELb0ELb0ELb1ELb1EEEvNS_16Flash_bwd_paramsE,"",@"SHT_CUDA_INFO"
	.sectionflags	@""
	.align	4


	//----- nvinfo : EIATTR_CUDA_API_VERSION
	.align		4
        /*0000*/ 	.byte	0x04, 0x37
        /*0002*/ 	.short	(.L_664 - .L_663)
.L_663:
        /*0004*/ 	.word	0x00000082


	//----- nvinfo : EIATTR_SW2861232_WAR
	.align		4
.L_664:
        /*0008*/ 	.byte	0x01, 0x35
	.zero		2


	//----- nvinfo : EIATTR_PARAM_CBANK
	.align		4
        /*000c*/ 	.byte	0x04, 0x0a
        /*000e*/ 	.short	(.L_666 - .L_665)
	.align		4
.L_665:
        /*0010*/ 	.word	index@(.nv.constant0._ZN5flash44flash_bwd_dq_dk_dv_loop_seqk_parallel_kernelI23Flash_bwd_kernel_traitsILi64ELi128ELi128ELi8ELi4ELi4ELi4ELb0ELb0EN7cutlass10bfloat16_tE19Flash_kernel_traitsILi64ELi128ELi128ELi8ES3_EELb0ELb0ELb0ELb0ELb0ELb1ELb1EEEvNS_16Flash_bwd_paramsE)
        /*0014*/ 	.short	0x0160
        /*0016*/ 	.short	0x0280


	//----- nvinfo : EIATTR_CBANK_PARAM_SIZE
	.align		4
.L_666:
        /*0018*/ 	.byte	0x03, 0x19
        /*001a*/ 	.short	0x0280


	//----- nvinfo : EIATTR_KPARAM_INFO
	.align		4
        /*001c*/ 	.byte	0x04, 0x17
        /*001e*/ 	.short	(.L_668 - .L_667)
.L_667:
        /*0020*/ 	.word	0x00000000
        /*0024*/ 	.short	0x0000
        /*0026*/ 	.short	0x0000
        /*0028*/ 	.byte	0x00, 0xf0, 0x01, 0x0a


	//----- nvinfo : EIATTR_MAXREG_COUNT
	.align		4
.L_668:
        /*002c*/ 	.byte	0x03, 0x1b
        /*002e*/ 	.short	0x00ff


	//----- nvinfo : EIATTR_NUM_BARRIERS
	.align		4
        /*0030*/ 	.byte	0x02, 0x4c
        /*0032*/ 	.byte	0x01
	.zero		1


	//----- nvinfo : EIATTR_ANNOTATIONS
	.align		4
        /*0034*/ 	.byte	0x04, 0x55
        /*0036*/ 	.short	(.L_670 - .L_669)


	//   ....[0]....
.L_669:
        /* <DEDUP_REMOVED lines=96> */


	//----- nvinfo : EIATTR_MERCURY_ISA_VERSION
	.align		4
.L_670:
        /*0620*/ 	.byte	0x03, 0x5f
        /*0622*/ 	.short	0x0000


	//----- nvinfo : EIATTR_EXIT_INSTR_OFFSETS
	.align		4
        /*0624*/ 	.byte	0x04, 0x1c
        /*0626*/ 	.short	(.L_672 - .L_671)


	//   ....[0]....
.L_671:
        /*0628*/ 	.word	0x000000a0


	//   ....[1]....
        /*062c*/ 	.word	0x0000c7f0


	//----- nvinfo : EIATTR_CTAIDZ_USED
	.align		4
.L_672:
        /*0630*/ 	.byte	0x01, 0x04
	.zero		2


	//----- nvinfo : EIATTR_CRS_STACK_SIZE
	.align		4
        /*0634*/ 	.byte	0x04, 0x1e
        /*0636*/ 	.short	(.L_674 - .L_673)
.L_673:
        /*0638*/ 	.word	0x00000000
.L_674:


//--------------------- .nv.info._ZN5flash44flash_bwd_dq_dk_dv_loop_seqk_parallel_kernelI23Flash_bwd_kernel_traitsILi64ELi128ELi128ELi8ELi4ELi4ELi4ELb0ELb0EN7cutlass10bfloat16_tE19Flash_kernel_traitsILi64ELi128ELi128ELi8ES3_EELb1ELb0ELb0ELb0ELb0ELb0ELb0EEEvNS_16Flash_bwd_paramsE --------------------------
	.section	.nv.info._ZN5flash44flash_bwd_dq_dk_dv_loop_seqk_parallel_kernelI23Flash_bwd_kernel_traitsILi64ELi128ELi128ELi8ELi4ELi4ELi4ELb0ELb0EN7cutlass10bfloat16_tE19Flash_kernel_traitsILi64ELi128ELi128ELi8ES3_EELb1ELb0ELb0ELb0ELb0ELb0ELb0EEEvNS_16Flash_bwd_paramsE,"",@"SHT_CUDA_INFO"
	.sectionflags	@""
	.align	4


	//----- nvinfo : EIATTR_CUDA_API_VERSION
	.align		4
        /*0000*/ 	.byte	0x04, 0x37
        /*0002*/ 	.short	(.L_676 - .L_675)
.L_675:
        /*0004*/ 	.word	0x00000082


	//----- nvinfo : EIATTR_SW2861232_WAR
	.align		4
.L_676:
        /*0008*/ 	.byte	0x01, 0x35
	.zero		2


	//----- nvinfo : EIATTR_PARAM_CBANK
	.align		4
        /*000c*/ 	.byte	0x04, 0x0a
        /*000e*/ 	.short	(.L_678 - .L_677)
	.align		4
.L_677:
        /*0010*/ 	.word	index@(.nv.constant0._ZN5flash44flash_bwd_dq_dk_dv_loop_seqk_parallel_kernelI23Flash_bwd_kernel_traitsILi64ELi128ELi128ELi8ELi4ELi4ELi4ELb0ELb0EN7cutlass10bfloat16_tE19Flash_kernel_traitsILi64ELi128ELi128ELi8ES3_EELb1ELb0ELb0ELb0ELb0ELb0ELb0EEEvNS_16Flash_bwd_paramsE)
        /*0014*/ 	.short	0x0160
        /*0016*/ 	.short	0x0280


	//----- nvinfo : EIATTR_CBANK_PARAM_SIZE
	.align		4
.L_678:
        /*0018*/ 	.byte	0x03, 0x19
        /*001a*/ 	.short	0x0280


	//----- nvinfo : EIATTR_KPARAM_INFO
	.align		4
        /*001c*/ 	.byte	0x04, 0x17
        /*001e*/ 	.short	(.L_680 - .L_679)
.L_679:
        /*0020*/ 	.word	0x00000000
        /*0024*/ 	.short	0x0000
        /*0026*/ 	.short	0x0000
        /*0028*/ 	.byte	0x00, 0xf0, 0x01, 0x0a


	//----- nvinfo : EIATTR_MAXREG_COUNT
	.align		4
.L_680:
        /*002c*/ 	.byte	0x03, 0x1b
        /*002e*/ 	.short	0x00ff


	//----- nvinfo : EIATTR_NUM_BARRIERS
	.align		4
        /*0030*/ 	.byte	0x02, 0x4c
        /*0032*/ 	.byte	0x01
	.zero		1


	//----- nvinfo : EIATTR_ANNOTATIONS
	.align		4
        /*0034*/ 	.byte	0x04, 0x55
        /*0036*/ 	.short	(.L_682 - .L_681)


	//   ....[0]....
.L_681:
        /* <DEDUP_REMOVED lines=25> */


	//----- nvinfo : EIATTR_MERCURY_ISA_VERSION
	.align		4
.L_682:
        /*01b8*/ 	.byte	0x03, 0x5f
        /*01ba*/ 	.short	0x0000


	//----- nvinfo : EIATTR_EXIT_INSTR_OFFSETS
	.align		4
        /*01bc*/ 	.byte	0x04, 0x1c
        /*01be*/ 	.short	(.L_684 - .L_683)


	//   ....[0]....
.L_683:
        /*01c0*/ 	.word	0x000000a0


	//   ....[1]....
        /*01c4*/ 	.word	0x0000d4e0


	//----- nvinfo : EIATTR_CTAIDZ_USED
	.align		4
.L_684:
        /*01c8*/ 	.byte	0x01, 0x04
	.zero		2


	//----- nvinfo : EIATTR_CRS_STACK_SIZE
	.align		4
        /*01cc*/ 	.byte	0x04, 0x1e
        /*01ce*/ 	.short	(.L_686 - .L_685)
.L_685:
        /*01d0*/ 	.word	0x00000000
.L_686:


//--------------------- .nv.info._ZN5flash44flash_bwd_dq_dk_dv_loop_seqk_parallel_kernelI23Flash_bwd_kernel_traitsILi64ELi128ELi128ELi8ELi4ELi4ELi4ELb0ELb0EN7cutlass10bfloat16_tE19Flash_kernel_traitsILi64ELi128ELi128ELi8ES3_EELb0ELb0ELb0ELb0ELb0ELb0ELb1EEEvNS_16Flash_bwd_paramsE --------------------------
	.section	.nv.info._ZN5flash44flash_bwd_dq_dk_dv_loop_seqk_parallel_kernelI23Flash_bwd_kernel_traitsILi64ELi128ELi128ELi8ELi4ELi4ELi4ELb0ELb0EN7cutlass10bfloat16_tE19Flash_kernel_traitsILi64ELi128ELi128ELi8ES3_EELb0ELb0ELb0ELb0ELb0ELb0ELb1EEEvNS_16Flash_bwd_paramsE,"",@"SHT_CUDA_INFO"
	.sectionflags	@""
	.align	4


	//----- nvinfo : EIATTR_CUDA_API_VERSION
	.align		4
        /*0000*/ 	.byte	0x04, 0x37
        /*0002*/ 	.short	(.L_688 - .L_687)
.L_687:
        /*0004*/ 	.word	0x00000082


	//----- nvinfo : EIATTR_SW2861232_WAR
	.align		4
.L_688:
        /*0008*/ 	.byte	0x01, 0x35
	.zero		2


	//----- nvinfo : EIATTR_PARAM_CBANK
	.align		4
        /*000c*/ 	.byte	0x04, 0x0a
        /*000e*/ 	.short	(.L_690 - .L_689)
	.align		4
.L_689:
        /*0010*/ 	.word	index@(.nv.constant0._ZN5flash44flash_bwd_dq_dk_dv_loop_seqk_parallel_kernelI23Flash_bwd_kernel_traitsILi64ELi128ELi128ELi8ELi4ELi4ELi4ELb0ELb0EN7cutlass10bfloat16_tE19Flash_kernel_traitsILi64ELi128ELi128ELi8ES3_EELb0ELb0ELb0ELb0ELb0ELb0ELb1EEEvNS_16Flash_bwd_paramsE)
        /*0014*/ 	.short	0x0160
        /*0016*/ 	.short	0x0280


	//----- nvinfo : EIATTR_CBANK_PARAM_SIZE
	.align		4
.L_690:
        /*0018*/ 	.byte	0x03, 0x19
        /*001a*/ 	.short	0x0280


	//----- nvinfo : EIATTR_KPARAM_INFO
	.align		4
        /*001c*/ 	.byte	0x04, 0x17
        /*001e*/ 	.short	(.L_692 - .L_691)
.L_691:
        /*0020*/ 	.word	0x00000000
        /*0024*/ 	.short	0x0000
        /*0026*/ 	.short	0x0000
        /*0028*/ 	.byte	0x00, 0xf0, 0x01, 0x0a


	//----- nvinfo : EIATTR_MAXREG_COUNT
	.align		4
.L_692:
        /*002c*/ 	.byte	0x03, 0x1b
        /*002e*/ 	.short	0x00ff


	//----- nvinfo : EIATTR_NUM_BARRIERS
	.align		4
        /*0030*/ 	.byte	0x02, 0x4c
        /*0032*/ 	.byte	0x01
	.zero		1


	//----- nvinfo : EIATTR_ANNOTATIONS
	.align		4
        /*0034*/ 	.byte	0x04, 0x55
        /*0036*/ 	.short	(.L_694 - .L_693)


	//   ....[0]....
.L_693:
        /* <DEDUP_REMOVED lines=95> */


	//----- nvinfo : EIATTR_MERCURY_ISA_VERSION
	.align		4
.L_694:
        /*0610*/ 	.byte	0x03, 0x5f
        /*0612*/ 	.short	0x0000


	//----- nvinfo : EIATTR_EXIT_INSTR_OFFSETS
	.align		4
        /*0614*/ 	.byte	0x04, 0x1c
        /*0616*/ 	.short	(.L_696 - .L_695)


	//   ....[0]....
.L_695:
        /*0618*/ 	.word	0x000000a0


	//   ....[1]....
        /*061c*/ 	.word	0x0000d350


	//----- nvinfo : EIATTR_CTAIDZ_USED
	.align		4
.L_696:
        /*0620*/ 	.byte	0x01, 0x04
	.zero		2


	//----- nvinfo : EIATTR_CRS_STACK_SIZE
	.align		4
        /*0624*/ 	.byte	0x04, 0x1e
        /*0626*/ 	.short	(.L_698 - .L_697)
.L_697:
        /*0628*/ 	.word	0x00000000
.L_698:


//--------------------- .nv.info._ZN5flash44flash_bwd_dq_dk_dv_loop_seqk_parallel_kernelI23Flash_bwd_kernel_traitsILi64ELi128ELi128ELi8ELi4ELi4ELi4ELb0ELb0EN7cutlass10bfloat16_tE19Flash_kernel_traitsILi64ELi128ELi128ELi8ES3_EELb1ELb0ELb1ELb0ELb0ELb0ELb0EEEvNS_16Flash_bwd_paramsE --------------------------
	.section	.nv.info._ZN5flash44flash_bwd_dq_dk_dv_loop_seqk_parallel_kernelI23Flash_bwd_kernel_traitsILi64ELi128ELi128ELi8ELi4ELi4ELi4ELb0ELb0EN7cutlass10bfloat16_tE19Flash_kernel_traitsILi64ELi128ELi128ELi8ES3_EELb1ELb0ELb1ELb0ELb0ELb0ELb0EEEvNS_16Flash_bwd_paramsE,"",@"SHT_CUDA_INFO"
	.sectionflags	@""
	.align	4


	//----- nvinfo : EIATTR_CUDA_API_VERSION
	.align		4
        /*0000*/ 	.byte	0x04, 0x37
        /*0002*/ 	.short	(.L_700 - .L_699)
.L_699:
        /*0004*/ 	.word	0x00000082


	//----- nvinfo : EIATTR_SW2861232_WAR
	.align		4
.L_700:
        /*0008*/ 	.byte	0x01, 0x35
	.zero		2


	//----- nvinfo : EIATTR_PARAM_CBANK
	.align		4
        /*000c*/ 	.byte	0x04, 0x0a
        /*000e*/ 	.short	(.L_702 - .L_701)
	.align		4
.L_701:
        /*0010*/ 	.word	index@(.nv.constant0._ZN5flash44flash_bwd_dq_dk_dv_loop_seqk_parallel_kernelI23Flash_bwd_kernel_traitsILi64ELi128ELi128ELi8ELi4ELi4ELi4ELb0ELb0EN7cutlass10bfloat16_tE19Flash_kernel_traitsILi64ELi128ELi128ELi8ES3_EELb1ELb0ELb1ELb0ELb0ELb0ELb0EEEvNS_16Flash_bwd_paramsE)
        /*0014*/ 	.short	0x0160
        /*0016*/ 	.short	0x0280


	//----- nvinfo : EIATTR_CBANK_PARAM_SIZE
	.align		4
.L_702:
        /*0018*/ 	.byte	0x03, 0x19
        /*001a*/ 	.short	0x0280


	//----- nvinfo : EIATTR_KPARAM_INFO
	.align		4
        /*001c*/ 	.byte	0x04, 0x17
        /*001e*/ 	.short	(.L_704 - .L_703)
.L_703:
        /*0020*/ 	.word	0x00000000
        /*0024*/ 	.short	0x0000
        /*0026*/ 	.short	0x0000
        /*0028*/ 	.byte	0x00, 0xf0, 0x01, 0x0a


	//----- nvinfo : EIATTR_MAXREG_COUNT
	.align		4
.L_704:
        /*002c*/ 	.byte	0x03, 0x1b
        /*002e*/ 	.short	0x00ff


	//----- nvinfo : EIATTR_NUM_BARRIERS
	.align		4
        /*0030*/ 	.byte	0x02, 0x4c
        /*0032*/ 	.byte	0x01
	.zero		1


	//----- nvinfo : EIATTR_ANNOTATIONS
	.align		4
        /*0034*/ 	.byte	0x04, 0x55
        /*0036*/ 	.short	(.L_706 - .L_705)


	//   ....[0]....
.L_705:
        /* <DEDUP_REMOVED lines=18> */


	//----- nvinfo : EIATTR_MERCURY_ISA_VERSION
	.align		4
.L_706:
        /*0148*/ 	.byte	0x03, 0x5f
        /*014a*/ 	.short	0x0000


	//----- nvinfo : EIATTR_EXIT_INSTR_OFFSETS
	.align		4
        /*014c*/ 	.byte	0x04, 0x1c
        /*014e*/ 	.short	(.L_708 - .L_707)


	//   ....[0]....
.L_707:
        /*0150*/ 	.word	0x000000a0


	//   ....[1]....
        /*0154*/ 	.word	0x0000d600


	//----- nvinfo : EIATTR_CTAIDZ_USED
	.align		4
.L_708:
        /*0158*/ 	.byte	0x01, 0x04
	.zero		2


	//----- nvinfo : EIATTR_CRS_STACK_SIZE
	.align		4
        /*015c*/ 	.byte	0x04, 0x1e
        /*015e*/ 	.short	(.L_710 - .L_709)
.L_709:
        /*0160*/ 	.word	0x00000000
.L_710:


//--------------------- .nv.info._ZN5flash44flash_bwd_dq_dk_dv_loop_seqk_parallel_kernelI23Flash_bwd_kernel_traitsILi64ELi128ELi128ELi8ELi4ELi4ELi4ELb0ELb0EN7cutlass10bfloat16_tE19Flash_kernel_traitsILi64ELi128ELi128ELi8ES3_EELb0ELb0ELb1ELb0ELb0ELb0ELb1EEEvNS_16Flash_bwd_paramsE --------------------------
	.section	.nv.info._ZN5flash44flash_bwd_dq_dk_dv_loop_seqk_parallel_kernelI23Flash_bwd_kernel_traitsILi64ELi128ELi128ELi8ELi4ELi4ELi4ELb0ELb0EN7cutlass10bfloat16_tE19Flash_kernel_traitsILi64ELi128ELi128ELi8ES3_EELb0ELb0ELb1ELb0ELb0ELb0ELb1EEEvNS_16Flash_bwd_paramsE,"",@"SHT_CUDA_INFO"
	.sectionflags	@""
	.align	4


	//----- nvinfo : EIATTR_CUDA_API_VERSION
	.align		4
        /*0000*/ 	.byte	0x04, 0x37
        /*0002*/ 	.short	(.L_712 - .L_711)
.L_711:
        /*0004*/ 	.word	0x00000082


	//----- nvinfo : EIATTR_SW2861232_WAR
	.align		4
.L_712:
        /*0008*/ 	.byte	0x01, 0x35
	.zero		2


	//----- nvinfo : EIATTR_PARAM_CBANK
	.align		4
        /*000c*/ 	.byte	0x04, 0x0a
        /*000e*/ 	.short	(.L_714 - .L_713)
	.align		4
.L_713:
        /*0010*/ 	.word	index@(.nv.constant0._ZN5flash44flash_bwd_dq_dk_dv_loop_seqk_parallel_kernelI23Flash_bwd_kernel_traitsILi64ELi128ELi128ELi8ELi4ELi4ELi4ELb0ELb0EN7cutlass10bfloat16_tE19Flash_kernel_traitsILi64ELi128ELi128ELi8ES3_EELb0ELb0ELb1ELb0ELb0ELb0ELb1EEEvNS_16Flash_bwd_paramsE)
        /*0014*/ 	.short	0x0160
        /*0016*/ 	.short	0x0280


	//----- nvinfo : EIATTR_CBANK_PARAM_SIZE
	.align		4
.L_714:
        /*0018*/ 	.byte	0x03, 0x19
        /*001a*/ 	.short	0x0280


	//----- nvinfo : EIATTR_KPARAM_INFO
	.align		4
        /*001c*/ 	.byte	0x04, 0x17
        /*001e*/ 	.short	(.L_716 - .L_715)
.L_715:
        /*0020*/ 	.word	0x00000000
        /*0024*/ 	.short	0x0000
        /*0026*/ 	.short	0x0000
        /*0028*/ 	.byte	0x00, 0xf0, 0x01, 0x0a


	//----- nvinfo : EIATTR_MAXREG_COUNT
	.align		4
.L_716:
        /*002c*/ 	.byte	0x03, 0x1b
        /*002e*/ 	.short	0x00ff


	//----- nvinfo : EIATTR_NUM_BARRIERS
	.align		4
        /*0030*/ 	.byte	0x02, 0x4c
        /*0032*/ 	.byte	0x01
	.zero		1


	//----- nvinfo : EIATTR_ANNOTATIONS
	.align		4
        /*0034*/ 	.byte	0x04, 0x55
        /*0036*/ 	.short	(.L_718 - .L_717)


	//   ....[0]....
.L_717:
        /* <DEDUP_REMOVED lines=99> */


	//----- nvinfo : EIATTR_MERCURY_ISA_VERSION
	.align		4
.L_718:
        /*0650*/ 	.byte	0x03, 0x5f
        /*0652*/ 	.short	0x0000


	//----- nvinfo : EIATTR_EXIT_INSTR_OFFSETS
	.align		4
        /*0654*/ 	.byte	0x04, 0x1c
        /*0656*/ 	.short	(.L_720 - .L_719)


	//   ....[0]....
.L_719:
        /*0658*/ 	.word	0x000000a0


	//   ....[1]....
        /*065c*/ 	.word	0x0000d760


	//----- nvinfo : EIATTR_CTAIDZ_USED
	.align		4
.L_720:
        /*0660*/ 	.byte	0x01, 0x04
	.zero		2


	//----- nvinfo : EIATTR_CRS_STACK_SIZE
	.align		4
        /*0664*/ 	.byte	0x04, 0x1e
        /*0666*/ 	.short	(.L_722 - .L_721)
.L_721:
        /*0668*/ 	.word	0x00000000
.L_722:


//--------------------- .nv.info._ZN5flash44flash_bwd_dq_dk_dv_loop_seqk_parallel_kernelI23Flash_bwd_kernel_traitsILi64ELi128ELi128ELi8ELi4ELi4ELi4ELb0ELb0EN7cutlass10bfloat16_tE19Flash_kernel_traitsILi64ELi128ELi128ELi8ES3_EELb1ELb0ELb0ELb0ELb1ELb1ELb0EEEvNS_16Flash_bwd_paramsE --------------------------
	.section	.nv.info._ZN5flash44flash_bwd_dq_dk_dv_loop_seqk_parallel_kernelI23Flash_bwd_kernel_traitsILi64ELi128ELi128ELi8ELi4ELi4ELi4ELb0ELb0EN7cutlass10bfloat16_tE19Flash_kernel_traitsILi64ELi128ELi128ELi8ES3_EELb1ELb0ELb0ELb0ELb1ELb1ELb0EEEvNS_16Flash_bwd_paramsE,"",@"SHT_CUDA_INFO"
	.sectionflags	@""
	.align	4


	//----- nvinfo : EIATTR_CUDA_API_VERSION
	.align		4
        /*0000*/ 	.byte	0x04, 0x37
        /*0002*/ 	.short	(.L_724 - .L_723)
.L_723:
        /*0004*/ 	.word	0x00000082


	//----- nvinfo : EIATTR_SW2861232_WAR
	.align		4
.L_724:
        /*0008*/ 	.byte	0x01, 0x35
	.zero		2


	//----- nvinfo : EIATTR_PARAM_CBANK
	.align		4
        /*000c*/ 	.byte	0x04, 0x0a
        /*000e*/ 	.short	(.L_726 - .L_725)
	.align		4
.L_725:
        /*0010*/ 	.word	index@(.nv.constant0._ZN5flash44flash_bwd_dq_dk_dv_loop_seqk_parallel_kernelI23Flash_bwd_kernel_traitsILi64ELi128ELi128ELi8ELi4ELi4ELi4ELb0ELb0EN7cutlass10bfloat16_tE19Flash_kernel_traitsILi64ELi128ELi128ELi8ES3_EELb1ELb0ELb0ELb0ELb1ELb1ELb0EEEvNS_16Flash_bwd_paramsE)
        /*0014*/ 	.short	0x0160
        /*0016*/ 	.short	0x0280


	//----- nvinfo : EIATTR_CBANK_PARAM_SIZE
	.align		4
.L_726:
        /*0018*/ 	.byte	0x03, 0x19
        /*001a*/ 	.short	0x0280


	//----- nvinfo : EIATTR_KPARAM_INFO
	.align		4
        /*001c*/ 	.byte	0x04, 0x17
        /*001e*/ 	.short	(.L_728 - .L_727)
.L_727:
        /*0020*/ 	.word	0x00000000
        /*0024*/ 	.short	0x0000
        /*0026*/ 	.short	0x0000
        /*0028*/ 	.byte	0x00, 0xf0, 0x01, 0x0a


	//----- nvinfo : EIATTR_MAXREG_COUNT
	.align		4
.L_728:
        /*002c*/ 	.byte	0x03, 0x1b
        /*002e*/ 	.short	0x00ff


	//----- nvinfo : EIATTR_NUM_BARRIERS
	.align		4
        /*0030*/ 	.byte	0x02, 0x4c
        /*0032*/ 	.byte	0x01
	.zero		1


	//----- nvinfo : EIATTR_ANNOTATIONS
	.align		4
        /*0034*/ 	.byte	0x04, 0x55
        /*0036*/ 	.short	(.L_730 - .L_729)


	//   ....[0]....
.L_729:
        /* <DEDUP_REMOVED lines=27> */


	//----- nvinfo : EIATTR_MERCURY_ISA_VERSION
	.align		4
.L_730:
        /*01d0*/ 	.byte	0x03, 0x5f
        /*01d2*/ 	.short	0x0000


	//----- nvinfo : EIATTR_EXIT_INSTR_OFFSETS
	.align		4
        /*01d4*/ 	.byte	0x04, 0x1c
        /*01d6*/ 	.short	(.L_732 - .L_731)


	//   ....[0]....
.L_731:
        /*01d8*/ 	.word	0x000000a0


	//   ....[1]....
        /*01dc*/ 	.word	0x000099d0


	//----- nvinfo : EIATTR_CTAIDZ_USED
	.align		4
.L_732:
        /*01e0*/ 	.byte	0x01, 0x04
	.zero		2


//--------------------- .nv.info._ZN5flash44flash_bwd_dq_dk_dv_loop_seqk_parallel_kernelI23Flash_bwd_kernel_traitsILi64ELi128ELi128ELi8ELi4ELi4ELi4ELb0ELb0EN7cutlass10bfloat16_tE19Flash_kernel_traitsILi64ELi128ELi128ELi8ES3_EELb0ELb0ELb0ELb0ELb1ELb1ELb1EEEvNS_16Flash_bwd_paramsE --------------------------
	.section	.nv.info._ZN5flash44flash_bwd_dq_dk_dv_loop_seqk_parallel_kernelI23Flash_bwd_kernel_traitsILi64ELi128ELi128ELi8ELi4ELi4ELi4ELb0ELb0EN7cutlass10bfloat16_tE19Flash_kernel_traitsILi64ELi128ELi128ELi8ES3_EELb0ELb0ELb0ELb0ELb1ELb1ELb1EEEvNS_16Flash_bwd_paramsE,"",@"SHT_CUDA_INFO"
	.sectionflags	@""
	.align	4


	//----- nvinfo : EIATTR_CUDA_API_VERSION
	.align		4
        /*0000*/ 	.byte	0x04, 0x37
        /*0002*/ 	.short	(.L_734 - .L_733)
.L_733:
        /*0004*/ 	.word	0x00000082


	//----- nvinfo : EIATTR_SW2861232_WAR
	.align		4
.L_734:
        /*0008*/ 	.byte	0x01, 0x35
	.zero		2


	//----- nvinfo : EIATTR_PARAM_CBANK
	.align		4
        /*000c*/ 	.byte	0x04, 0x0a
        /*000e*/ 	.short	(.L_736 - .L_735)
	.align		4
.L_735:
        /*0010*/ 	.word	index@(.nv.constant0._ZN5flash44flash_bwd_dq_dk_dv_loop_seqk_parallel_kernelI23Flash_bwd_kernel_traitsILi64ELi128ELi128ELi8ELi4ELi4ELi4ELb0ELb0EN7cutlass10bfloat16_tE19Flash_kernel_traitsILi64ELi128ELi128ELi8ES3_EELb0ELb0ELb0ELb0ELb1ELb1ELb1EEEvNS_16Flash_bwd_paramsE)
        /*0014*/ 	.short	0x0160
        /*0016*/ 	.short	0x0280


	//----- nvinfo : EIATTR_CBANK_PARAM_SIZE
	.align		4
.L_736:
        /*0018*/ 	.byte	0x03, 0x19
        /*001a*/ 	.short	0x0280


	//----- nvinfo : EIATTR_KPARAM_INFO
	.align		4
        /*001c*/ 	.byte	0x04, 0x17
        /*001e*/ 	.short	(.L_738 - .L_737)
.L_737:
        /*0020*/ 	.word	0x00000000
        /*0024*/ 	.short	0x0000
        /*0026*/ 	.short	0x0000
        /*0028*/ 	.byte	0x00, 0xf0, 0x01, 0x0a


	//----- nvinfo : EIATTR_MAXREG_COUNT
	.align		4
.L_738:
        /*002c*/ 	.byte	0x03, 0x1b
        /*002e*/ 	.short	0x00ff


	//----- nvinfo : EIATTR_NUM_BARRIERS
	.align		4
        /*0030*/ 	.byte	0x02, 0x4c
        /*0032*/ 	.byte	0x01
	.zero		1


	//----- nvinfo : EIATTR_ANNOTATIONS
	.align		4
        /*0034*/ 	.byte	0x04, 0x55
        /*0036*/ 	.short	(.L_740 - .L_739)


	//   ....[0]....
.L_739:
        /* <DEDUP_REMOVED lines=90> */


	//----- nvinfo : EIATTR_MERCURY_ISA_VERSION
	.align		4
.L_740:
        /*05c8*/ 	.byte	0x03, 0x5f
        /*05ca*/ 	.short	0x0000


	//----- nvinfo : EIATTR_EXIT_INSTR_OFFSETS
	.align		4
        /*05cc*/ 	.byte	0x04, 0x1c
        /*05ce*/ 	.short	(.L_742 - .L_741)


	//   ....[0]....
.L_741:
        /*05d0*/ 	.word	0x000000a0


	//   ....[1]....
        /*05d4*/ 	.word	0x00009420


	//----- nvinfo : EIATTR_CTAIDZ_USED
	.align		4
.L_742:
        /*05d8*/ 	.byte	0x01, 0x04
	.zero		2


//--------------------- .nv.info._ZN5flash44flash_bwd_dq_dk_dv_loop_seqk_parallel_kernelI23Flash_bwd_kernel_traitsILi64ELi128ELi128ELi8ELi4ELi4ELi4ELb0ELb0EN7cutlass10bfloat16_tE19Flash_kernel_traitsILi64ELi128ELi128ELi8ES3_EELb1ELb0ELb0ELb1ELb0ELb0ELb0EEEvNS_16Flash_bwd_paramsE --------------------------
	.section	.nv.info._ZN5flash44flash_bwd_dq_dk_dv_loop_seqk_parallel_kernelI23Flash_bwd_kernel_traitsILi64ELi128ELi128ELi8ELi4ELi4ELi4ELb0ELb0EN7cutlass10bfloat16_tE19Flash_kernel_traitsILi64ELi128ELi128ELi8ES3_EELb1ELb0ELb0ELb1ELb0ELb0ELb0EEEvNS_16Flash_bwd_paramsE,"",@"SHT_CUDA_INFO"
	.sectionflags	@""
	.align	4


	//----- nvinfo : EIATTR_CUDA_API_VERSION
	.align		4
        /*0000*/ 	.byte	0x04, 0x37
        /*0002*/ 	.short	(.L_744 - .L_743)
.L_743:
        /*0004*/ 	.word	0x00000082


	//----- nvinfo : EIATTR_SW2861232_WAR
	.align		4
.L_744:
        /*0008*/ 	.byte	0x01, 0x35
	.zero		2


	//----- nvinfo : EIATTR_PARAM_CBANK
	.align		4
        /*000c*/ 	.byte	0x04, 0x0a
        /*000e*/ 	.short	(.L_746 - .L_745)
	.align		4
.L_745:
        /*0010*/ 	.word	index@(.nv.constant0._ZN5flash44flash_bwd_dq_dk_dv_loop_seqk_parallel_kernelI23Flash_bwd_kernel_traitsILi64ELi128ELi128ELi8ELi4ELi4ELi4ELb0ELb0EN7cutlass10bfloat16_tE19Flash_kernel_traitsILi64ELi128ELi128ELi8ES3_EELb1ELb0ELb0ELb1ELb0ELb0ELb0EEEvNS_16Flash_bwd_paramsE)
        /*0014*/ 	.short	0x0160
        /*0016*/ 	.short	0x0280


	//----- nvinfo : EIATTR_CBANK_PARAM_SIZE
	.align		4
.L_746:
        /*0018*/ 	.byte	0x03, 0x19
        /*001a*/ 	.short	0x0280


	//----- nvinfo : EIATTR_KPARAM_INFO
	.align		4
        /*001c*/ 	.byte	0x04, 0x17
        /*001e*/ 	.short	(.L_748 - .L_747)
.L_747:
        /*0020*/ 	.word	0x00000000
        /*0024*/ 	.short	0x0000
        /*0026*/ 	.short	0x0000
        /*0028*/ 	.byte	0x00, 0xf0, 0x01, 0x0a


	//----- nvinfo : EIATTR_MAXREG_COUNT
	.align		4
.L_748:
        /*002c*/ 	.byte	0x03, 0x1b
        /*002e*/ 	.short	0x00ff


	//----- nvinfo : EIATTR_NUM_BARRIERS
	.align		4
        /*0030*/ 	.byte	0x02, 0x4c
        /*0032*/ 	.byte	0x01
	.zero		1


	//----- nvinfo : EIATTR_ANNOTATIONS
	.align		4
        /*0034*/ 	.byte	0x04, 0x55
        /*0036*/ 	.short	(.L_750 - .L_749)


	//   ....[0]....
.L_749:
        /* <DEDUP_REMOVED lines=35> */


	//----- nvinfo : EIATTR_MERCURY_ISA_VERSION
	.align		4
.L_750:
        /*0250*/ 	.byte	0x03, 0x5f
        /*0252*/ 	.short	0x0000


	//----- nvinfo : EIATTR_EXIT_INSTR_OFFSETS
	.align		4
        /*0254*/ 	.byte	0x04, 0x1c
        /*0256*/ 	.short	(.L_752 - .L_751)


	//   ....[0]....
.L_751:
        /*0258*/ 	.word	0x000000a0


	//   ....[1]....
        /*025c*/ 	.word	0x0000e480


	//----- nvinfo : EIATTR_CTAIDZ_USED
	.align		4
.L_752:
        /*0260*/ 	.byte	0x01, 0x04
	.zero		2


	//----- nvinfo : EIATTR_CRS_STACK_SIZE
	.align		4
        /*0264*/ 	.byte	0x04, 0x1e
        /*0266*/ 	.short	(.L_754 - .L_753)
.L_753:
        /*0268*/ 	.word	0x00000000
.L_754:


//--------------------- .nv.info._ZN5flash44flash_bwd_dq_dk_dv_loop_seqk_parallel_kernelI23Flash_bwd_kernel_traitsILi64ELi128ELi128ELi8ELi4ELi4ELi4ELb0ELb0EN7cutlass10bfloat16_tE19Flash_kernel_traitsILi64ELi128ELi128ELi8ES3_EELb0ELb0ELb0ELb1ELb0ELb0ELb1EEEvNS_16Flash_bwd_paramsE --------------------------
	.section	.nv.info._ZN5flash44flash_bwd_dq_dk_dv_loop_seqk_parallel_kernelI23Flash_bwd_kernel_traitsILi64ELi128ELi128ELi8ELi4ELi4ELi4ELb0ELb0EN7cutlass10bfloat16_tE19Flash_kernel_traitsILi64ELi128ELi128ELi8ES3_EELb0ELb0ELb0ELb1ELb0ELb0ELb1EEEvNS_16Flash_bwd_paramsE,"",@"SHT_CUDA_INFO"
	.sectionflags	@""
	.align	4


	//----- nvinfo : EIATTR_CUDA_API_VERSION
	.align		4
        /*0000*/ 	.byte	0x04, 0x37
        /*0002*/ 	.short	(.L_756 - .L_755)
.L_755:
        /*0004*/ 	.word	0x00000082


	//----- nvinfo : EIATTR_SW2861232_WAR
	.align		4
.L_756:
        /*0008*/ 	.byte	0x01, 0x35
	.zero		2


	//----- nvinfo : EIATTR_PARAM_CBANK
	.align		4
        /*000c*/ 	.byte	0x04, 0x0a
        /*000e*/ 	.short	(.L_758 - .L_757)
	.align		4
.L_757:
        /*0010*/ 	.word	index@(.nv.constant0._ZN5flash44flash_bwd_dq_dk_dv_loop_seqk_parallel_kernelI23Flash_bwd_kernel_traitsILi64ELi128ELi128ELi8ELi4ELi4ELi4ELb0ELb0EN7cutlass10bfloat16_tE19Flash_kernel_traitsILi64ELi128ELi128ELi8ES3_EELb0ELb0ELb0ELb1ELb0ELb0ELb1EEEvNS_16Flash_bwd_paramsE)
        /*0014*/ 	.short	0x0160
        /*0016*/ 	.short	0x0280


	//----- nvinfo : EIATTR_CBANK_PARAM_SIZE
	.align		4
.L_758:
        /*0018*/ 	.byte	0x03, 0x19
        /*001a*/ 	.short	0x0280


	//----- nvinfo : EIATTR_KPARAM_INFO
	.align		4
        /*001c*/ 	.byte	0x04, 0x17
        /*001e*/ 	.short	(.L_760 - .L_759)
.L_759:
        /*0020*/ 	.word	0x00000000
        /*0024*/ 	.short	0x0000
        /*0026*/ 	.short	0x0000
        /*0028*/ 	.byte	0x00, 0xf0, 0x01, 0x0a


	//----- nvinfo : EIATTR_MAXREG_COUNT
	.align		4
.L_760:
        /*002c*/ 	.byte	0x03, 0x1b
        /*002e*/ 	.short	0x00ff


	//----- nvinfo : EIATTR_NUM_BARRIERS
	.align		4
        /*0030*/ 	.byte	0x02, 0x4c
        /*0032*/ 	.byte	0x01
	.zero		1


	//----- nvinfo : EIATTR_ANNOTATIONS
	.align		4
        /*0034*/ 	.byte	0x04, 0x55
        /*0036*/ 	.short	(.L_762 - .L_761)


	//   ....[0]....
.L_761:
        /* <DEDUP_REMOVED lines=99> */


	//----- nvinfo : EIATTR_MERCURY_ISA_VERSION
	.align		4
.L_762:
        /*0658*/ 	.byte	0x03, 0x5f
        /*065a*/ 	.short	0x0000


	//----- nvinfo : EIATTR_EXIT_INSTR_OFFSETS
	.align		4
        /*065c*/ 	.byte	0x04, 0x1c
        /*065e*/ 	.short	(.L_764 - .L_763)


	//   ....[0]....
.L_763:
        /*0660*/ 	.word	0x000000a0


	//   ....[1]....
        /*0664*/ 	.word	0x0000dda0


	//----- nvinfo : EIATTR_CTAIDZ_USED
	.align		4
.L_764:
        /*0668*/ 	.byte	0x01, 0x04
	.zero		2


	//----- nvinfo : EIATTR_CRS_STACK_SIZE
	.align		4
        /*066c*/ 	.byte	0x04, 0x1e
        /*066e*/ 	.short	(.L_766 - .L_765)
.L_765:
        /*0670*/ 	.word	0x00000000
.L_766:


//--------------------- .nv.info._ZN5flash44flash_bwd_dq_dk_dv_loop_seqk_parallel_kernelI23Flash_bwd_kernel_traitsILi64ELi128ELi128ELi8ELi4ELi4ELi4ELb0ELb0EN7cutlass10bfloat16_tE19Flash_kernel_traitsILi64ELi128ELi128ELi8ES3_EELb1ELb0ELb1ELb0ELb0ELb1ELb0EEEvNS_16Flash_bwd_paramsE --------------------------
	.section	.nv.info._ZN5flash44flash_bwd_dq_dk_dv_loop_seqk_parallel_kernelI23Flash_bwd_kernel_traitsILi64ELi128ELi128ELi8ELi4ELi4ELi4ELb0ELb0EN7cutlass10bfloat16_tE19Flash_kernel_traitsILi64ELi128ELi128ELi8ES3_EELb1ELb0ELb1ELb0ELb0ELb1ELb0EEEvNS_16Flash_bwd_paramsE,"",@"SHT_CUDA_INFO"
	.sectionflags	@""
	.align	4


	//----- nvinfo : EIATTR_CUDA_API_VERSION
	.align		4
        /*0000*/ 	.byte	0x04, 0x37
        /*0002*/ 	.short	(.L_768 - .L_767)
.L_767:
        /*0004*/ 	.word	0x00000082


	//----- nvinfo : EIATTR_SW2861232_WAR
	.align		4
.L_768:
        /*0008*/ 	.byte	0x01, 0x35
	.zero		2


	//----- nvinfo : EIATTR_PARAM_CBANK
	.align		4
        /*000c*/ 	.byte	0x04, 0x0a
        /*000e*/ 	.short	(.L_770 - .L_769)
	.align		4
.L_769:
        /*0010*/ 	.word	index@(.nv.constant0._ZN5flash44flash_bwd_dq_dk_dv_loop_seqk_parallel_kernelI23Flash_bwd_kernel_traitsILi64ELi128ELi128ELi8ELi4ELi4ELi4ELb0ELb0EN7cutlass10bfloat16_tE19Flash_kernel_traitsILi64ELi128ELi128ELi8ES3_EELb1ELb0ELb1ELb0ELb0ELb1ELb0EEEvNS_16Flash_bwd_paramsE)
        /*0014*/ 	.short	0x0160
        /*0016*/ 	.short	0x0280


	//----- nvinfo : EIATTR_CBANK_PARAM_SIZE
	.align		4
.L_770:
        /*0018*/ 	.byte	0x03, 0x19
        /*001a*/ 	.short	0x0280


	//----- nvinfo : EIATTR_KPARAM_INFO
	.align		4
        /*001c*/ 	.byte	0x04, 0x17
        /*001e*/ 	.short	(.L_772 - .L_771)
.L_771:
        /*0020*/ 	.word	0x00000000
        /*0024*/ 	.short	0x0000
        /*0026*/ 	.short	0x0000
        /*0028*/ 	.byte	0x00, 0xf0, 0x01, 0x0a


	//----- nvinfo : EIATTR_MAXREG_COUNT
	.align		4
.L_772:
        /*002c*/ 	.byte	0x03, 0x1b
        /*002e*/ 	.short	0x00ff


	//----- nvinfo : EIATTR_NUM_BARRIERS
	.align		4
        /*0030*/ 	.byte	0x02, 0x4c
        /*0032*/ 	.byte	0x01
	.zero		1


	//----- nvinfo : EIATTR_ANNOTATIONS
	.align		4
        /*0034*/ 	.byte	0x04, 0x55
        /*0036*/ 	.short	(.L_774 - .L_773)


	//   ....[0]....
.L_773:
        /* <DEDUP_REMOVED lines=19> */


	//----- nvinfo : EIATTR_MERCURY_ISA_VERSION
	.align		4
.L_774:
        /*0158*/ 	.byte	0x03, 0x5f
        /*015a*/ 	.short	0x0000


	//----- nvinfo : EIATTR_EXIT_INSTR_OFFSETS
	.align		4
        /*015c*/ 	.byte	0x04, 0x1c
        /*015e*/ 	.short	(.L_776 - .L_775)


	//   ....[0]....
.L_775:
        /*0160*/ 	.word	0x000000a0


	//   ....[1]....
        /*0164*/ 	.word	0x0000cc90


	//----- nvinfo : EIATTR_CTAIDZ_USED
	.align		4
.L_776:
        /*0168*/ 	.byte	0x01, 0x04
	.zero		2


	//----- nvinfo : EIATTR_CRS_STACK_SIZE
	.align		4
        /*016c*/ 	.byte	0x04, 0x1e
        /*016e*/ 	.short	(.L_778 - .L_777)
.L_777:
        /*0170*/ 	.word	0x00000000
.L_778:


//--------------------- .nv.info._ZN5flash44flash_bwd_dq_dk_dv_loop_seqk_parallel_kernelI23Flash_bwd_kernel_traitsILi64ELi128ELi128ELi8ELi4ELi4ELi4ELb0ELb0EN7cutlass10bfloat16_tE19Flash_kernel_traitsILi64ELi128ELi128ELi8ES3_EELb0ELb0ELb1ELb0ELb0ELb1ELb1EEEvNS_16Flash_bwd_paramsE --------------------------
	.section	.nv.info._ZN5flash44flash_bwd_dq_dk_dv_loop_seqk_parallel_kernelI23Flash_bwd_kernel_traitsILi64ELi128ELi128ELi8ELi4ELi4ELi4ELb0ELb0EN7cutlass10bfloat16_tE19Flash_kernel_traitsILi64ELi128ELi128ELi8ES3_EELb0ELb0ELb1ELb0ELb0ELb1ELb1EEEvNS_16Flash_bwd_paramsE,"",@"SHT_CUDA_INFO"
	.sectionflags	@""
	.align	4


	//----- nvinfo : EIATTR_CUDA_API_VERSION
	.align		4
        /*0000*/ 	.byte	0x04, 0x37
        /*0002*/ 	.short	(.L_780 - .L_779)
.L_779:
        /*0004*/ 	.word	0x00000082


	//----- nvinfo : EIATTR_SW2861232_WAR
	.align		4
.L_780:
        /*0008*/ 	.byte	0x01, 0x35
	.zero		2


	//----- nvinfo : EIATTR_PARAM_CBANK
	.align		4
        /*000c*/ 	.byte	0x04, 0x0a
        /*000e*/ 	.short	(.L_782 - .L_781)
	.align		4
.L_781:
        /*0010*/ 	.word	index@(.nv.constant0._ZN5flash44flash_bwd_dq_dk_dv_loop_seqk_parallel_kernelI23Flash_bwd_kernel_traitsILi64ELi128ELi128ELi8ELi4ELi4ELi4ELb0ELb0EN7cutlass10bfloat16_tE19Flash_kernel_traitsILi64ELi128ELi128ELi8ES3_EELb0ELb0ELb1ELb0ELb0ELb1ELb1EEEvNS_16Flash_bwd_paramsE)
        /*0014*/ 	.short	0x0160
        /*0016*/ 	.short	0x0280


	//----- nvinfo : EIATTR_CBANK_PARAM_SIZE
	.align		4
.L_782:
        /*0018*/ 	.byte	0x03, 0x19
        /*001a*/ 	.short	0x0280


	//----- nvinfo : EIATTR_KPARAM_INFO
	.align		4
        /*001c*/ 	.byte	0x04, 0x17
        /*001e*/ 	.short	(.L_784 - .L_783)
.L_783:
        /*0020*/ 	.word	0x00000000
        /*0024*/ 	.short	0x0000
        /*0026*/ 	.short	0x0000
        /*0028*/ 	.byte	0x00, 0xf0, 0x01, 0x0a


	//----- nvinfo : EIATTR_MAXREG_COUNT
	.align		4
.L_784:
        /*002c*/ 	.byte	0x03, 0x1b
        /*002e*/ 	.short	0x00ff


	//----- nvinfo : EIATTR_NUM_BARRIERS
	.align		4
        /*0030*/ 	.byte	0x02, 0x4c
        /*0032*/ 	.byte	0x01
	.zero		1


	//----- nvinfo : EIATTR_ANNOTATIONS
	.align		4
        /*0034*/ 	.byte	0x04, 0x55
        /*0036*/ 	.short	(.L_786 - .L_785)


	//   ....[0]....
.L_785:
        /* <DEDUP_REMOVED lines=91> */


	//----- nvinfo : EIATTR_MERCURY_ISA_VERSION
	.align		4
.L_786:
        /*05d8*/ 	.byte	0x03, 0x5f
        /*05da*/ 	.short	0x0000


	//----- nvinfo : EIATTR_EXIT_INSTR_OFFSETS
	.align		4
        /*05dc*/ 	.byte	0x04, 0x1c
        /*05de*/ 	.short	(.L_788 - .L_787)


	//   ....[0]....
.L_787:
        /*05e0*/ 	.word	0x000000a0


	//   ....[1]....
        /*05e4*/ 	.word	0x0000caa0


	//----- nvinfo : EIATTR_CTAIDZ_USED
	.align		4
.L_788:
        /*05e8*/ 	.byte	0x01, 0x04
	.zero		2


	//----- nvinfo : EIATTR_CRS_STACK_SIZE
	.align		4
        /*05ec*/ 	.byte	0x04, 0x1e
        /*05ee*/ 	.short	(.L_790 - .L_789)
.L_789:
        /*05f0*/ 	.word	0x00000000
.L_790:


//--------------------- .nv.info._ZN5flash44flash_bwd_dq_dk_dv_loop_seqk_parallel_kernelI23Flash_bwd_kernel_traitsILi64ELi128ELi128ELi8ELi4ELi4ELi4ELb0ELb0EN7cutlass10bfloat16_tE19Flash_kernel_traitsILi64ELi128ELi128ELi8ES3_EELb1ELb0ELb1ELb1ELb0ELb0ELb0EEEvNS_16Flash_bwd_paramsE --------------------------
	.section	.nv.info._ZN5flash44flash_bwd_dq_dk_dv_loop_seqk_parallel_kernelI23Flash_bwd_kernel_traitsILi64ELi128ELi128ELi8ELi4ELi4ELi4ELb0ELb0EN7cutlass10bfloat16_tE19Flash_kernel_traitsILi64ELi128ELi128ELi8ES3_EELb1ELb0ELb1ELb1ELb0ELb0ELb0EEEvNS_16Flash_bwd_paramsE,"",@"SHT_CUDA_INFO"
	.sectionflags	@""
	.align	4


	//----- nvinfo : EIATTR_CUDA_API_VERSION
	.align		4
        /*0000*/ 	.byte	0x04, 0x37
        /*0002*/ 	.short	(.L_792 - .L_791)
.L_791:
        /*0004*/ 	.word	0x00000082


	//----- nvinfo : EIATTR_SW2861232_WAR
	.align		4
.L_792:
        /*0008*/ 	.byte	0x01, 0x35
	.zero		2


	//----- nvinfo : EIATTR_PARAM_CBANK
	.align		4
        /*000c*/ 	.byte	0x04, 0x0a
        /*000e*/ 	.short	(.L_794 - .L_793)
	.align		4
.L_793:
        /*0010*/ 	.word	index@(.nv.constant0._ZN5flash44flash_bwd_dq_dk_dv_loop_seqk_parallel_kernelI23Flash_bwd_kernel_traitsILi64ELi128ELi128ELi8ELi4ELi4ELi4ELb0ELb0EN7cutlass10bfloat16_tE19Flash_kernel_traitsILi64ELi128ELi128ELi8ES3_EELb1ELb0ELb1ELb1ELb0ELb0ELb0EEEvNS_16Flash_bwd_paramsE)
        /*0014*/ 	.short	0x0160
        /*0016*/ 	.short	0x0280


	//----- nvinfo : EIATTR_CBANK_PARAM_SIZE
	.align		4
.L_794:
        /*0018*/ 	.byte	0x03, 0x19
        /*001a*/ 	.short	0x0280


	//----- nvinfo : EIATTR_KPARAM_INFO
	.align		4
        /*001c*/ 	.byte	0x04, 0x17
        /*001e*/ 	.short	(.L_796 - .L_795)
.L_795:
        /*0020*/ 	.word	0x00000000
        /*0024*/ 	.short	0x0000
        /*0026*/ 	.short	0x0000
        /*0028*/ 	.byte	0x00, 0xf0, 0x01, 0x0a


	//----- nvinfo : EIATTR_MAXREG_COUNT
	.align		4
.L_796:
        /*002c*/ 	.byte	0x03, 0x1b
        /*002e*/ 	.short	0x00ff


	//----- nvinfo : EIATTR_NUM_BARRIERS
	.align		4
        /*0030*/ 	.byte	0x02, 0x4c
        /*0032*/ 	.byte	0x01
	.zero		1


	//----- nvinfo : EIATTR_ANNOTATIONS
	.align		4
        /*0034*/ 	.byte	0x04, 0x55
        /*0036*/ 	.short	(.L_798 - .L_797)


	//   ....[0]....
.L_797:
        /* <DEDUP_REMOVED lines=20> */


	//----- nvinfo : EIATTR_MERCURY_ISA_VERSION
	.align		4
.L_798:
        /*0168*/ 	.byte	0x03, 0x5f
        /*016a*/ 	.short	0x0000


	//----- nvinfo : EIATTR_EXIT_INSTR_OFFSETS
	.align		4
        /*016c*/ 	.byte	0x04, 0x1c
        /*016e*/ 	.short	(.L_800 - .L_799)


	//   ....[0]....
.L_799:
        /*0170*/ 	.word	0x000000a0


	//   ....[1]....
        /*0174*/ 	.word	0x0000e490


	//----- nvinfo : EIATTR_CTAIDZ_USED
	.align		4
.L_800:
        /*0178*/ 	.byte	0x01, 0x04
	.zero		2


	//----- nvinfo : EIATTR_CRS_STACK_SIZE
	.align		4
        /*017c*/ 	.byte	0x04, 0x1e
        /*017e*/ 	.short	(.L_802 - .L_801)
.L_801:
        /*0180*/ 	.word	0x00000000
.L_802:


//--------------------- .nv.info._ZN5flash44flash_bwd_dq_dk_dv_loop_seqk_parallel_kernelI23Flash_bwd_kernel_traitsILi64ELi128ELi128ELi8ELi4ELi4ELi4ELb0ELb0EN7cutlass10bfloat16_tE19Flash_kernel_traitsILi64ELi128ELi128ELi8ES3_EELb0ELb0ELb1ELb1ELb0ELb0ELb1EEEvNS_16Flash_bwd_paramsE --------------------------
	.section	.nv.info._ZN5flash44flash_bwd_dq_dk_dv_loop_seqk_parallel_kernelI23Flash_bwd_kernel_traitsILi64ELi128ELi128ELi8ELi4ELi4ELi4ELb0ELb0EN7cutlass10bfloat16_tE19Flash_kernel_traitsILi64ELi128ELi128ELi8ES3_EELb0ELb0ELb1ELb1ELb0ELb0ELb1EEEvNS_16Flash_bwd_paramsE,"",@"SHT_CUDA_INFO"
	.sectionflags	@""
	.align	4


	//----- nvinfo : EIATTR_CUDA_API_VERSION
	.align		4
        /*0000*/ 	.byte	0x04, 0x37
        /*0002*/ 	.short	(.L_804 - .L_803)
.L_803:
        /*0004*/ 	.word	0x00000082


	//----- nvinfo : EIATTR_SW2861232_WAR
	.align		4
.L_804:
        /*0008*/ 	.byte	0x01, 0x35
	.zero		2


	//----- nvinfo : EIATTR_PARAM_CBANK
	.align		4
        /*000c*/ 	.byte	0x04, 0x0a
        /*000e*/ 	.short	(.L_806 - .L_805)
	.align		4
.L_805:
        /*0010*/ 	.word	index@(.nv.constant0._ZN5flash44flash_bwd_dq_dk_dv_loop_seqk_parallel_kernelI23Flash_bwd_kernel_traitsILi64ELi128ELi128ELi8ELi4ELi4ELi4ELb0ELb0EN7cutlass10bfloat16_tE19Flash_kernel_traitsILi64ELi128ELi128ELi8ES3_EELb0ELb0ELb1ELb1ELb0ELb0ELb1EEEvNS_16Flash_bwd_paramsE)
        /*0014*/ 	.short	0x0160
        /*0016*/ 	.short	0x0280


	//----- nvinfo : EIATTR_CBANK_PARAM_SIZE
	.align		4
.L_806:
        /*0018*/ 	.byte	0x03, 0x19
        /*001a*/ 	.short	0x0280


	//----- nvinfo : EIATTR_KPARAM_INFO
	.align		4
        /*001c*/ 	.byte	0x04, 0x17
        /*001e*/ 	.short	(.L_808 - .L_807)
.L_807:
        /*0020*/ 	.word	0x00000000
        /*0024*/ 	.short	0x0000
        /*0026*/ 	.short	0x0000
        /*0028*/ 	.byte	0x00, 0xf0, 0x01, 0x0a


	//----- nvinfo : EIATTR_MAXREG_COUNT
	.align		4
.L_808:
        /*002c*/ 	.byte	0x03, 0x1b
        /*002e*/ 	.short	0x00ff


	//----- nvinfo : EIATTR_NUM_BARRIERS
	.align		4
        /*0030*/ 	.byte	0x02, 0x4c
        /*0032*/ 	.byte	0x01
	.zero		1


	//----- nvinfo : EIATTR_ANNOTATIONS
	.align		4
        /*0034*/ 	.byte	0x04, 0x55
        /*0036*/ 	.short	(.L_810 - .L_809)


	//   ....[0]....
.L_809:
        /* <DEDUP_REMOVED lines=101> */


	//----- nvinfo : EIATTR_MERCURY_ISA_VERSION
	.align		4
.L_810:
        /*0670*/ 	.byte	0x03, 0x5f
        /*0672*/ 	.short	0x0000


	//----- nvinfo : EIATTR_EXIT_INSTR_OFFSETS
	.align		4
        /*0674*/ 	.byte	0x04, 0x1c
        /*0676*/ 	.short	(.L_812 - .L_811)


	//   ....[0]....
.L_811:
        /*0678*/ 	.word	0x000000a0


	//   ....[1]....
        /*067c*/ 	.word	0x0000e170


	//----- nvinfo : EIATTR_CTAIDZ_USED
	.align		4
.L_812:
        /*0680*/ 	.byte	0x01, 0x04
	.zero		2


	//----- nvinfo : EIATTR_CRS_STACK_SIZE
	.align		4
        /*0684*/ 	.byte	0x04, 0x1e
        /*0686*/ 	.short	(.L_814 - .L_813)
.L_813:
        /*0688*/ 	.word	0x00000000
.L_814:


//--------------------- .nv.info._ZN5flash25flash_bwd_dot_do_o_kernelILb0E23Flash_bwd_kernel_traitsILi64ELi128ELi128ELi8ELi4ELi4ELi4ELb0ELb0EN7cutlass10bfloat16_tE19Flash_kernel_traitsILi64ELi128ELi128ELi8ES3_EEEEvNS_16Flash_bwd_paramsE --------------------------
	.section	.nv.info._ZN5flash25flash_bwd_dot_do_o_kernelILb0E23Flash_bwd_kernel_traitsILi64ELi128ELi128ELi8ELi4ELi4ELi4ELb0ELb0EN7cutlass10bfloat16_tE19Flash_kernel_traitsILi64ELi128ELi128ELi8ES3_EEEEvNS_16Flash_bwd_paramsE,"",@"SHT_CUDA_INFO"
	.sectionflags	@""
	.align	4


	//----- nvinfo : EIATTR_CUDA_API_VERSION
	.align		4
        /*0000*/ 	.byte	0x04, 0x37
        /*0002*/ 	.short	(.L_816 - .L_815)
.L_815:
        /*0004*/ 	.word	0x00000082


	//----- nvinfo : EIATTR_SW2861232_WAR
	.align		4
.L_816:
        /*0008*/ 	.byte	0x01, 0x35
	.zero		2


	//----- nvinfo : EIATTR_PARAM_CBANK
	.align		4
        /*000c*/ 	.byte	0x04, 0x0a
        /*000e*/ 	.short	(.L_818 - .L_817)
	.align		4
.L_817:
        /*0010*/ 	.word	index@(.nv.constant0._ZN5flash25flash_bwd_dot_do_o_kernelILb0E23Flash_bwd_kernel_traitsILi64ELi128ELi128ELi8ELi4ELi4ELi4ELb0ELb0EN7cutlass10bfloat16_tE19Flash_kernel_traitsILi64ELi128ELi128ELi8ES3_EEEEvNS_16Flash_bwd_paramsE)
        /*0014*/ 	.short	0x0160
        /*0016*/ 	.short	0x0280


	//----- nvinfo : EIATTR_CBANK_PARAM_SIZE
	.align		4
.L_818:
        /*0018*/ 	.byte	0x03, 0x19
        /*001a*/ 	.short	0x0280


	//----- nvinfo : EIATTR_KPARAM_INFO
	.align		4
        /*001c*/ 	.byte	0x04, 0x17
        /*001e*/ 	.short	(.L_820 - .L_819)
.L_819:
        /*0020*/ 	.word	0x00000000
        /*0024*/ 	.short	0x0000
        /*0026*/ 	.short	0x0000
        /*0028*/ 	.byte	0x00, 0xf0, 0x01, 0x0a


	//----- nvinfo : EIATTR_MAXREG_COUNT
	.align		4
.L_820:
        /*002c*/ 	.byte	0x03, 0x1b
        /*002e*/ 	.short	0x00ff


	//----- nvinfo : EIATTR_MERCURY_ISA_VERSION
	.align		4
        /*0030*/ 	.byte	0x03, 0x5f
        /*0032*/ 	.short	0x0000


	//----- nvinfo : EIATTR_COOP_GROUP_MASK_REGIDS
	.align		4
        /*0034*/ 	.byte	0x04, 0x29
        /*0036*/ 	.short	(.L_822 - .L_821)


	//   ....[0]....
.L_821:
        /*0038*/ 	.word	0xffffffff


	//   ....[1]....
        /*003c*/ 	.word	0xffffffff


	//   ....[2]....
        /*0040*/ 	.word	0xffffffff


	//   ....[3]....
        /*0044*/ 	.word	0xffffffff


	//   ....[4]....
        /*0048*/ 	.word	0xffffffff


	//   ....[5]....
        /*004c*/ 	.word	0xffffffff


	//   ....[6]....
        /*0050*/ 	.word	0xffffffff


	//   ....[7]....
        /*0054*/ 	.word	0xffffffff


	//   ....[8]....
        /*0058*/ 	.word	0xffffffff


	//   ....[9]....
        /*005c*/ 	.word	0xffffffff


	//   ....[10]....
        /*0060*/ 	.word	0xffffffff


	//   ....[11]....
        /*0064*/ 	.word	0xffffffff


	//----- nvinfo : EIATTR_COOP_GROUP_INSTR_OFFSETS
	.align		4
.L_822:
        /*0068*/ 	.byte	0x04, 0x28
        /*006a*/ 	.short	(.L_824 - .L_823)


	//   ....[0]....
.L_823:
        /*006c*/ 	.word	0x00001140


	//   ....[1]....
        /*0070*/ 	.word	0x00001160


	//   ....[2]....
        /*0074*/ 	.word	0x00001170


	//   ....[3]....
        /*0078*/ 	.word	0x00001180


	//   ....[4]....
        /*007c*/ 	.word	0x000011c0


	//   ....[5]....
        /*0080*/ 	.word	0x000011e0


	//   ....[6]....
        /*0084*/ 	.word	0x000011f0


	//   ....[7]....
        /*0088*/ 	.word	0x00001200


	//   ....[8]....
        /*008c*/ 	.word	0x00001240


	//   ....[9]....
        /*0090*/ 	.word	0x00001250


	//   ....[10]....
        /*0094*/ 	.word	0x00001260


	//   ....[11]....
        /*0098*/ 	.word	0x00001290


	//----- nvinfo : EIATTR_EXIT_INSTR_OFFSETS
	.align		4
.L_824:
        /*009c*/ 	.byte	0x04, 0x1c
        /*009e*/ 	.short	(.L_826 - .L_825)


	//   ....[0]....
.L_825:
        /*00a0*/ 	.word	0x00000120


	//   ....[1]....
        /*00a4*/ 	.word	0x00001380


	//   ....[2]....
        /*00a8*/ 	.word	0x000013b0


	//----- nvinfo : EIATTR_CTAIDZ_USED
	.align		4
.L_826:
        /*00ac*/ 	.byte	0x01, 0x04
	.zero		2


//--------------------- .nv.info._ZN5flash25flash_bwd_dot_do_o_kernelILb1E23Flash_bwd_kernel_traitsILi64ELi128ELi128ELi8ELi4ELi4ELi4ELb0ELb0EN7cutlass10bfloat16_tE19Flash_kernel_traitsILi64ELi128ELi128ELi8ES3_EEEEvNS_16Flash_bwd_paramsE --------------------------
	.section	.nv.info._ZN5flash25flash_bwd_dot_do_o_kernelILb1E23Flash_bwd_kernel_traitsILi64ELi128ELi128ELi8ELi4ELi4ELi4ELb0ELb0EN7cutlass10bfloat16_tE19Flash_kernel_traitsILi64ELi128ELi128ELi8ES3_EEEEvNS_16Flash_bwd_paramsE,"",@"SHT_CUDA_INFO"
	.sectionflags	@""
	.align	4


	//----- nvinfo : EIATTR_CUDA_API_VERSION
	.align		4
        /*0000*/ 	.byte	0x04, 0x37
        /*0002*/ 	.short	(.L_828 - .L_827)
.L_827:
        /*0004*/ 	.word	0x00000082


	//----- nvinfo : EIATTR_SW2861232_WAR
	.align		4
.L_828:
        /*0008*/ 	.byte	0x01, 0x35
	.zero		2


	//----- nvinfo : EIATTR_PARAM_CBANK
	.align		4
        /*000c*/ 	.byte	0x04, 0x0a
        /*000e*/ 	.short	(.L_830 - .L_829)
	.align		4
.L_829:
        /*0010*/ 	.word	index@(.nv.constant0._ZN5flash25flash_bwd_dot_do_o_kernelILb1E23Flash_bwd_kernel_traitsILi64ELi128ELi128ELi8ELi4ELi4ELi4ELb0ELb0EN7cutlass10bfloat16_tE19Flash_kernel_traitsILi64ELi128ELi128ELi8ES3_EEEEvNS_16Flash_bwd_paramsE)
        /*0014*/ 	.short	0x0160
        /*0016*/ 	.short	0x0280


	//----- nvinfo : EIATTR_CBANK_PARAM_SIZE
	.align		4
.L_830:
        /*0018*/ 	.byte	0x03, 0x19
        /*001a*/ 	.short	0x0280


	//----- nvinfo : EIATTR_KPARAM_INFO
	.align		4
        /*001c*/ 	.byte	0x04, 0x17
        /*001e*/ 	.short	(.L_832 - .L_831)
.L_831:
        /*0020*/ 	.word	0x00000000
        /*0024*/ 	.short	0x0000
        /*0026*/ 	.short	0x0000
        /*0028*/ 	.byte	0x00, 0xf0, 0x01, 0x0a


	//----- nvinfo : EIATTR_MAXREG_COUNT
	.align		4
.L_832:
        /*002c*/ 	.byte	0x03, 0x1b
        /*002e*/ 	.short	0x00ff


	//----- nvinfo : EIATTR_MERCURY_ISA_VERSION
	.align		4
        /*0030*/ 	.byte	0x03, 0x5f
        /*0032*/ 	.short	0x0000


	//----- nvinfo : EIATTR_COOP_GROUP_MASK_REGIDS
	.align		4
        /*0034*/ 	.byte	0x04, 0x29
        /*0036*/ 	.short	(.L_834 - .L_833)


	//   ....[0]....
.L_833:
        /*0038*/ 	.word	0xffffffff


	//   ....[1]....
        /*003c*/ 	.word	0xffffffff


	//   ....[2]....
        /*0040*/ 	.word	0xffffffff


	//   ....[3]....
        /*0044*/ 	.word	0xffffffff


	//   ....[4]....
        /*0048*/ 	.word	0xffffffff


	//   ....[5]....
        /*004c*/ 	.word	0xffffffff


	//   ....[6]....
        /*0050*/ 	.word	0xffffffff


	//   ....[7]....
        /*0054*/ 	.word	0xffffffff


	//   ....[8]....
        /*0058*/ 	.word	0xffffffff


	//   ....[9]....
        /*005c*/ 	.word	0xffffffff


	//   ....[10]....
        /*0060*/ 	.word	0xffffffff


	//   ....[11]....
        /*0064*/ 	.word	0xffffffff


	//----- nvinfo : EIATTR_COOP_GROUP_INSTR_OFFSETS
	.align		4
.L_834:
        /*0068*/ 	.byte	0x04, 0x28
        /*006a*/ 	.short	(.L_836 - .L_835)


	//   ....[0]....
.L_835:
        /*006c*/ 	.word	0x00001140


	//   ....[1]....
        /*0070*/ 	.word	0x00001160


	//   ....[2]....
        /*0074*/ 	.word	0x00001470


	//   ....[3]....
        /*0078*/ 	.word	0x00001480


	//   ....[4]....
        /*007c*/ 	.word	0x00001490


	//   ....[5]....
        /*0080*/ 	.word	0x000014d0


	//   ....[6]....
        /*0084*/ 	.word	0x000014f0


	//   ....[7]....
        /*0088*/ 	.word	0x00001500


	//   ....[8]....
        /*008c*/ 	.word	0x00001510


	//   ....[9]....
        /*0090*/ 	.word	0x00001580


	//   ....[10]....
        /*0094*/ 	.word	0x000015b0


	//   ....[11]....
        /*0098*/ 	.word	0x000015c0


	//----- nvinfo : EIATTR_EXIT_INSTR_OFFSETS
	.align		4
.L_836:
        /*009c*/ 	.byte	0x04, 0x1c
        /*009e*/ 	.short	(.L_838 - .L_837)


	//   ....[0]....
.L_837:
        /*00a0*/ 	.word	0x00000120


	//   ....[1]....
        /*00a4*/ 	.word	0x00001760


	//----- nvinfo : EIATTR_CTAIDZ_USED
	.align		4
.L_838:
        /*00a8*/ 	.byte	0x01, 0x04
	.zero		2


//--------------------- .nv.callgraph             --------------------------
	.section	.nv.callgraph,"",@"SHT_CUDA_CALLGRAPH"
	.align	4
	.sectionentsize	8
	.align		4
        /*0000*/ 	.word	0x00000000
	.align		4
        /*0004*/ 	.word	0xffffffff
	.align		4
        /*0008*/ 	.word	0x00000000
	.align		4
        /*000c*/ 	.word	0xfffffffe
	.align		4
        /*0010*/ 	.word	0x00000000
	.align		4
        /*0014*/ 	.word	0xfffffffd
	.align		4
        /*0018*/ 	.word	0x00000000
	.align		4
        /*001c*/ 	.word	0xfffffffc


//--------------------- .nv.rel.action            --------------------------
	.section	.nv.rel.action,"",@"SHT_CUDA_RELOCINFO"
	.align	8
	.sectionentsize	8
        /*0000*/ 	.byte	0x73, 0x00, 0x00, 0x00, 0x00, 0x00, 0x00, 0x00, 0x00, 0x00, 0x00, 0x11, 0x25, 0x00, 0x05, 0x36


//--------------------- .nv.constant4             --------------------------
	.section	.nv.constant4,"a",@progbits
	.align	8
	.align		8
.nv.constant4:
        /*0000*/ 	.dword	_ZN65_INTERNAL_23e465db_29_flash_bwd_hdim64_bf16_sm80_cu_d53ad458_28924cuda3std3__45__cpo5beginE
	.align		8
        /*0008*/ 	.dword	_ZN65_INTERNAL_23e465db_29_flash_bwd_hdim64_bf16_sm80_cu_d53ad458_28924cuda3std3__45__cpo3endE
	.align		8
        /*0010*/ 	.dword	_ZN65_INTERNAL_23e465db_29_flash_bwd_hdim64_bf16_sm80_cu_d53ad458_28924cuda3std3__45__cpo6cbeginE
	.align		8
        /*0018*/ 	.dword	_ZN65_INTERNAL_23e465db_29_flash_bwd_hdim64_bf16_sm80_cu_d53ad458_28924cuda3std3__45__cpo4cendE
	.align		8
        /*0020*/ 	.dword	_ZN65_INTERNAL_23e465db_29_flash_bwd_hdim64_bf16_sm80_cu_d53ad458_28924cuda3std3__467_GLOBAL__N__23e465db_29_flash_bwd_hdim64_bf16_sm80_cu_d53ad458_28926ignoreE
	.align		8
        /*0028*/ 	.dword	_ZN65_INTERNAL_23e465db_29_flash_bwd_hdim64_bf16_sm80_cu_d53ad458_28924cuda3std3__419piecewise_constructE
	.align		8
        /*0030*/ 	.dword	_ZN65_INTERNAL_23e465db_29_flash_bwd_hdim64_bf16_sm80_cu_d53ad458_28924cuda3std3__48in_placeE
	.align		8
        /*0038*/ 	.dword	_ZN65_INTERNAL_23e465db_29_flash_bwd_hdim64_bf16_sm80_cu_d53ad458_28924cuda3std6ranges3__45__cpo4swapE
	.align		8
        /*0040*/ 	.dword	_ZN65_INTERNAL_23e465db_29_flash_bwd_hdim64_bf16_sm80_cu_d53ad458_28924cuda3std6ranges3__45__cpo9iter_moveE
	.align		8
        /*0048*/ 	.dword	_ZN65_INTERNAL_23e465db_29_flash_bwd_hdim64_bf16_sm80_cu_d53ad458_28924cute7productE
	.align		8
        /*0050*/ 	.dword	_ZN65_INTERNAL_23e465db_29_flash_bwd_hdim64_bf16_sm80_cu_d53ad458_28924cute1_E


//--------------------- .nv.constant0._ZN5flash44flash_bwd_dq_dk_dv_loop_seqk_parallel_kernelI23Flash_bwd_kernel_traitsILi64ELi64ELi128ELi8ELi2ELi4ELi4ELb1ELb0EN7cutlass10bfloat16_tE19Flash_kernel_traitsILi64ELi64ELi128ELi8ES3_EELb0ELb0ELb0ELb0ELb0ELb1ELb0EEEvNS_16Flash_bwd_paramsE --------------------------
	.section	.nv.constant0._ZN5flash44flash_bwd_dq_dk_dv_loop_seqk_parallel_kernelI23Flash_bwd_kernel_traitsILi64ELi64ELi128ELi8ELi2ELi4ELi4ELb1ELb0EN7cutlass10bfloat16_tE19Flash_kernel_traitsILi64ELi64ELi128ELi8ES3_EELb0ELb0ELb0ELb0ELb0ELb1ELb0EEEvNS_16Flash_bwd_paramsE,"a",@progbits
	.sectionflags	@""
	.align	4
.nv.constant0._ZN5flash44flash_bwd_dq_dk_dv_loop_seqk_parallel_kernelI23Flash_bwd_kernel_traitsILi64ELi64ELi128ELi8ELi2ELi4ELi4ELb1ELb0EN7cutlass10bfloat16_tE19Flash_kernel_traitsILi64ELi64ELi128ELi8ES3_EELb0ELb0ELb0ELb0ELb0ELb1ELb0EEEvNS_16Flash_bwd_paramsE:
	.zero		992


//--------------------- .nv.constant0._ZN5flash44flash_bwd_dq_dk_dv_loop_seqk_parallel_kernelI23Flash_bwd_kernel_traitsILi64ELi64ELi128ELi8ELi2ELi4ELi4ELb1ELb0EN7cutlass10bfloat16_tE19Flash_kernel_traitsILi64ELi64ELi128ELi8ES3_EELb0ELb0ELb0ELb0ELb0ELb0ELb0EEEvNS_16Flash_bwd_paramsE --------------------------
	.section	.nv.constant0._ZN5flash44flash_bwd_dq_dk_dv_loop_seqk_parallel_kernelI23Flash_bwd_kernel_traitsILi64ELi64ELi128ELi8ELi2ELi4ELi4ELb1ELb0EN7cutlass10bfloat16_tE19Flash_kernel_traitsILi64ELi64ELi128ELi8ES3_EELb0ELb0ELb0ELb0ELb0ELb0ELb0EEEvNS_16Flash_bwd_paramsE,"a",@progbits
	.sectionflags	@""
	.align	4
.nv.constant0._ZN5flash44flash_bwd_dq_dk_dv_loop_seqk_parallel_kernelI23Flash_bwd_kernel_traitsILi64ELi64ELi128ELi8ELi2ELi4ELi4ELb1ELb0EN7cutlass10bfloat16_tE19Flash_kernel_traitsILi64ELi64ELi128ELi8ES3_EELb0ELb0ELb0ELb0ELb0ELb0ELb0EEEvNS_16Flash_bwd_paramsE:
	.zero		992


//--------------------- .nv.constant0._ZN5flash44flash_bwd_dq_dk_dv_loop_seqk_parallel_kernelI23Flash_bwd_kernel_traitsILi64ELi64ELi128ELi8ELi2ELi4ELi4ELb1ELb0EN7cutlass10bfloat16_tE19Flash_kernel_traitsILi64ELi64ELi128ELi8ES3_EELb0ELb0ELb1ELb0ELb0ELb0ELb0EEEvNS_16Flash_bwd_paramsE --------------------------
	.section	.nv.constant0._ZN5flash44flash_bwd_dq_dk_dv_loop_seqk_parallel_kernelI23Flash_bwd_kernel_traitsILi64ELi64ELi128ELi8ELi2ELi4ELi4ELb1ELb0EN7cutlass10bfloat16_tE19Flash_kernel_traitsILi64ELi64ELi128ELi8ES3_EELb0ELb0ELb1ELb0ELb0ELb0ELb0EEEvNS_16Flash_bwd_paramsE,"a",@progbits
	.sectionflags	@""
	.align	4
.nv.constant0._ZN5flash44flash_bwd_dq_dk_dv_loop_seqk_parallel_kernelI23Flash_bwd_kernel_traitsILi64ELi64ELi128ELi8ELi2ELi4ELi4ELb1ELb0EN7cutlass10bfloat16_tE19Flash_kernel_traitsILi64ELi64ELi128ELi8ES3_EELb0ELb0ELb1ELb0ELb0ELb0ELb0EEEvNS_16Flash_bwd_paramsE:
	.zero		992


//--------------------- .nv.constant0._ZN5flash44flash_bwd_dq_dk_dv_loop_seqk_parallel_kernelI23Flash_bwd_kernel_traitsILi64ELi64ELi128ELi8ELi2ELi4ELi4ELb1ELb0EN7cutlass10bfloat16_tE19Flash_kernel_traitsILi64ELi64ELi128ELi8ES3_EELb0ELb0ELb0ELb0ELb1ELb1ELb0EEEvNS_16Flash_bwd_paramsE --------------------------
	.section	.nv.constant0._ZN5flash44flash_bwd_dq_dk_dv_loop_seqk_parallel_kernelI23Flash_bwd_kernel_traitsILi64ELi64ELi128ELi8ELi2ELi4ELi4ELb1ELb0EN7cutlass10bfloat16_tE19Flash_kernel_traitsILi64ELi64ELi128ELi8ES3_EELb0ELb0ELb0ELb0ELb1ELb1ELb0EEEvNS_16Flash_bwd_paramsE,"a",@progbits
	.sectionflags	@""
	.align	4
.nv.constant0._ZN5flash44flash_bwd_dq_dk_dv_loop_seqk_parallel_kernelI23Flash_bwd_kernel_traitsILi64ELi64ELi128ELi8ELi2ELi4ELi4ELb1ELb0EN7cutlass10bfloat16_tE19Flash_kernel_traitsILi64ELi64ELi128ELi8ES3_EELb0ELb0ELb0ELb0ELb1ELb1ELb0EEEvNS_16Flash_bwd_paramsE:
	.zero		992


//--------------------- .nv.constant0._ZN5flash44flash_bwd_dq_dk_dv_loop_seqk_parallel_kernelI23Flash_bwd_kernel_traitsILi64ELi64ELi128ELi8ELi2ELi4ELi4ELb1ELb0EN7cutlass10bfloat16_tE19Flash_kernel_traitsILi64ELi64ELi128ELi8ES3_EELb0ELb0ELb0ELb1ELb0ELb0ELb0EEEvNS_16Flash_bwd_paramsE --------------------------
	.section	.nv.constant0._ZN5flash44flash_bwd_dq_dk_dv_loop_seqk_parallel_kernelI23Flash_bwd_kernel_traitsILi64ELi64ELi128ELi8ELi2ELi4ELi4ELb1ELb0EN7cutlass10bfloat16_tE19Flash_kernel_traitsILi64ELi64ELi128ELi8ES3_EELb0ELb0ELb0ELb1ELb0ELb0ELb0EEEvNS_16Flash_bwd_paramsE,"a",@progbits
	.sectionflags	@""
	.align	4
.nv.constant0._ZN5flash44flash_bwd_dq_dk_dv_loop_seqk_parallel_kernelI23Flash_bwd_kernel_traitsILi64ELi64ELi128ELi8ELi2ELi4ELi4ELb1ELb0EN7cutlass10bfloat16_tE19Flash_kernel_traitsILi64ELi64ELi128ELi8ES3_EELb0ELb0ELb0ELb1ELb0ELb0ELb0EEEvNS_16Flash_bwd_paramsE:
	.zero		992


//--------------------- .nv.constant0._ZN5flash44flash_bwd_dq_dk_dv_loop_seqk_parallel_kernelI23Flash_bwd_kernel_traitsILi64ELi64ELi128ELi8ELi2ELi4ELi4ELb1ELb0EN7cutlass10bfloat16_tE19Flash_kernel_traitsILi64ELi64ELi128ELi8ES3_EELb0ELb0ELb1ELb0ELb0ELb1ELb0EEEvNS_16Flash_bwd_paramsE --------------------------
	.section	.nv.constant0._ZN5flash44flash_bwd_dq_dk_dv_loop_seqk_parallel_kernelI23Flash_bwd_kernel_traitsILi64ELi64ELi128ELi8ELi2ELi4ELi4ELb1ELb0EN7cutlass10bfloat16_tE19Flash_kernel_traitsILi64ELi64ELi128ELi8ES3_EELb0ELb0ELb1ELb0ELb0ELb1ELb0EEEvNS_16Flash_bwd_paramsE,"a",@progbits
	.sectionflags	@""
	.align	4
.nv.constant0._ZN5flash44flash_bwd_dq_dk_dv_loop_seqk_parallel_kernelI23Flash_bwd_kernel_traitsILi64ELi64ELi128ELi8ELi2ELi4ELi4ELb1ELb0EN7cutlass10bfloat16_tE19Flash_kernel_traitsILi64ELi64ELi128ELi8ES3_EELb0ELb0ELb1ELb0ELb0ELb1ELb0EEEvNS_16Flash_bwd_paramsE:
	.zero		992


//--------------------- .nv.constant0._ZN5flash44flash_bwd_dq_dk_dv_loop_seqk_parallel_kernelI23Flash_bwd_kernel_traitsILi64ELi64ELi128ELi8ELi2ELi4ELi4ELb1ELb0EN7cutlass10bfloat16_tE19Flash_kernel_traitsILi64ELi64ELi128ELi8ES3_EELb0ELb0ELb1ELb1ELb0ELb0ELb0EEEvNS_16Flash_bwd_paramsE --------------------------
	.section	.nv.constant0._ZN5flash44flash_bwd_dq_dk_dv_loop_seqk_parallel_kernelI23Flash_bwd_kernel_traitsILi64ELi64ELi128ELi8ELi2ELi4ELi4ELb1ELb0EN7cutlass10bfloat16_tE19Flash_kernel_traitsILi64ELi64ELi128ELi8ES3_EELb0ELb0ELb1ELb1ELb0ELb0ELb0EEEvNS_16Flash_bwd_paramsE,"a",@progbits
	.sectionflags	@""
	.align	4
.nv.constant0._ZN5flash44flash_bwd_dq_dk_dv_loop_seqk_parallel_kernelI23Flash_bwd_kernel_traitsILi64ELi64ELi128ELi8ELi2ELi4ELi4ELb1ELb0EN7cutlass10bfloat16_tE19Flash_kernel_traitsILi64ELi64ELi128ELi8ES3_EELb0ELb0ELb1ELb1ELb0ELb0ELb0EEEvNS_16Flash_bwd_paramsE:
	.zero		992


//--------------------- .nv.constant0._ZN5flash44flash_bwd_dq_dk_dv_loop_seqk_parallel_kernelI23Flash_bwd_kernel_traitsILi64ELi128ELi128ELi8ELi4ELi4ELi4ELb0ELb0EN7cutlass10bfloat16_tE19Flash_kernel_traitsILi64ELi128ELi128ELi8ES3_EELb0ELb0ELb0ELb0ELb0ELb1ELb0EEEvNS_16Flash_bwd_paramsE --------------------------
	.section	.nv.constant0._ZN5flash44flash_bwd_dq_dk_dv_loop_seqk_parallel_kernelI23Flash_bwd_kernel_traitsILi64ELi128ELi128ELi8ELi4ELi4ELi4ELb0ELb0EN7cutlass10bfloat16_tE19Flash_kernel_traitsILi64ELi128ELi128ELi8ES3_EELb0ELb0ELb0ELb0ELb0ELb1ELb0EEEvNS_16Flash_bwd_paramsE,"a",@progbits
	.sectionflags	@""
	.align	4
.nv.constant0._ZN5flash44flash_bwd_dq_dk_dv_loop_seqk_parallel_kernelI23Flash_bwd_kernel_traitsILi64ELi128ELi128ELi8ELi4ELi4ELi4ELb0ELb0EN7cutlass10bfloat16_tE19Flash_kernel_traitsILi64ELi128ELi128ELi8ES3_EELb0ELb0ELb0ELb0ELb0ELb1ELb0EEEvNS_16Flash_bwd_paramsE:
	.zero		992


//--------------------- .nv.constant0._ZN5flash44flash_bwd_dq_dk_dv_loop_seqk_parallel_kernelI23Flash_bwd_kernel_traitsILi64ELi128ELi128ELi8ELi4ELi4ELi4ELb0ELb0EN7cutlass10bfloat16_tE19Flash_kernel_traitsILi64ELi128ELi128ELi8ES3_EELb0ELb0ELb0ELb0ELb0ELb0ELb0EEEvNS_16Flash_bwd_paramsE --------------------------
	.section	.nv.constant0._ZN5flash44flash_bwd_dq_dk_dv_loop_seqk_parallel_kernelI23Flash_bwd_kernel_traitsILi64ELi128ELi128ELi8ELi4ELi4ELi4ELb0ELb0EN7cutlass10bfloat16_tE19Flash_kernel_traitsILi64ELi128ELi128ELi8ES3_EELb0ELb0ELb0ELb0ELb0ELb0ELb0EEEvNS_16Flash_bwd_paramsE,"a",@progbits
	.sectionflags	@""
	.align	4
.nv.constant0._ZN5flash44flash_bwd_dq_dk_dv_loop_seqk_parallel_kernelI23Flash_bwd_kernel_traitsILi64ELi128ELi128ELi8ELi4ELi4ELi4ELb0ELb0EN7cutlass10bfloat16_tE19Flash_kernel_traitsILi64ELi128ELi128ELi8ES3_EELb0ELb0ELb0ELb0ELb0ELb0ELb0EEEvNS_16Flash_bwd_paramsE:
	.zero		992


//--------------------- .nv.constant0._ZN5flash44flash_bwd_dq_dk_dv_loop_seqk_parallel_kernelI23Flash_bwd_kernel_traitsILi64ELi128ELi128ELi8ELi4ELi4ELi4ELb0ELb0EN7cutlass10bfloat16_tE19Flash_kernel_traitsILi64ELi128ELi128ELi8ES3_EELb0ELb0ELb1ELb0ELb0ELb0ELb0EEEvNS_16Flash_bwd_paramsE --------------------------
	.section	.nv.constant0._ZN5flash44flash_bwd_dq_dk_dv_loop_seqk_parallel_kernelI23Flash_bwd_kernel_traitsILi64ELi128ELi128ELi8ELi4ELi4ELi4ELb0ELb0EN7cutlass10bfloat16_tE19Flash_kernel_traitsILi64ELi128ELi128ELi8ES3_EELb0ELb0ELb1ELb0ELb0ELb0ELb0EEEvNS_16Flash_bwd_paramsE,"a",@progbits
	.sectionflags	@""
	.align	4
.nv.constant0._ZN5flash44flash_bwd_dq_dk_dv_loop_seqk_parallel_kernelI23Flash_bwd_kernel_traitsILi64ELi128ELi128ELi8ELi4ELi4ELi4ELb0ELb0EN7cutlass10bfloat16_tE19Flash_kernel_traitsILi64ELi128ELi128ELi8ES3_EELb0ELb0ELb1ELb0ELb0ELb0ELb0EEEvNS_16Flash_bwd_paramsE:
	.zero		992


//--------------------- .nv.constant0._ZN5flash44flash_bwd_dq_dk_dv_loop_seqk_parallel_kernelI23Flash_bwd_kernel_traitsILi64ELi128ELi128ELi8ELi4ELi4ELi4ELb0ELb0EN7cutlass10bfloat16_tE19Flash_kernel_traitsILi64ELi128ELi128ELi8ES3_EELb0ELb0ELb0ELb0ELb1ELb1ELb0EEEvNS_16Flash_bwd_paramsE --------------------------
	.section	.nv.constant0._ZN5flash44flash_bwd_dq_dk_dv_loop_seqk_parallel_kernelI23Flash_bwd_kernel_traitsILi64ELi128ELi128ELi8ELi4ELi4ELi4ELb0ELb0EN7cutlass10bfloat16_tE19Flash_kernel_traitsILi64ELi128ELi128ELi8ES3_EELb0ELb0ELb0ELb0ELb1ELb1ELb0EEEvNS_16Flash_bwd_paramsE,"a",@progbits
	.sectionflags	@""
	.align	4
.nv.constant0._ZN5flash44flash_bwd_dq_dk_dv_loop_seqk_parallel_kernelI23Flash_bwd_kernel_traitsILi64ELi128ELi128ELi8ELi4ELi4ELi4ELb0ELb0EN7cutlass10bfloat16_tE19Flash_kernel_traitsILi64ELi128ELi128ELi8ES3_EELb0ELb0ELb0ELb0ELb1ELb1ELb0EEEvNS_16Flash_bwd_paramsE:
	.zero		992


//--------------------- .nv.constant0._ZN5flash44flash_bwd_dq_dk_dv_loop_seqk_parallel_kernelI23Flash_bwd_kernel_traitsILi64ELi128ELi128ELi8ELi4ELi4ELi4ELb0ELb0EN7cutlass10bfloat16_tE19Flash_kernel_traitsILi64ELi128ELi128ELi8ES3_EELb0ELb0ELb0ELb1ELb0ELb0ELb0EEEvNS_16Flash_bwd_paramsE --------------------------
	.section	.nv.constant0._ZN5flash44flash_bwd_dq_dk_dv_loop_seqk_parallel_kernelI23Flash_bwd_kernel_traitsILi64ELi128ELi128ELi8ELi4ELi4ELi4ELb0ELb0EN7cutlass10bfloat16_tE19Flash_kernel_traitsILi64ELi128ELi128ELi8ES3_EELb0ELb0ELb0ELb1ELb0ELb0ELb0EEEvNS_16Flash_bwd_paramsE,"a",@progbits
	.sectionflags	@""
	.align	4
.nv.constant0._ZN5flash44flash_bwd_dq_dk_dv_loop_seqk_parallel_kernelI23Flash_bwd_kernel_traitsILi64ELi128ELi128ELi8ELi4ELi4ELi4ELb0ELb0EN7cutlass10bfloat16_tE19Flash_kernel_traitsILi64ELi128ELi128ELi8ES3_EELb0ELb0ELb0ELb1ELb0ELb0ELb0EEEvNS_16Flash_bwd_paramsE:
	.zero		992


//--------------------- .nv.constant0._ZN5flash44flash_bwd_dq_dk_dv_loop_seqk_parallel_kernelI23Flash_bwd_kernel_traitsILi64ELi128ELi128ELi8ELi4ELi4ELi4ELb0ELb0EN7cutlass10bfloat16_tE19Flash_kernel_traitsILi64ELi128ELi128ELi8ES3_EELb0ELb0ELb1ELb0ELb0ELb1ELb0EEEvNS_16Flash_bwd_paramsE --------------------------
	.section	.nv.constant0._ZN5flash44flash_bwd_dq_dk_dv_loop_seqk_parallel_kernelI23Flash_bwd_kernel_traitsILi64ELi128ELi128ELi8ELi4ELi4ELi4ELb0ELb0EN7cutlass10bfloat16_tE19Flash_kernel_traitsILi64ELi128ELi128ELi8ES3_EELb0ELb0ELb1ELb0ELb0ELb1ELb0EEEvNS_16Flash_bwd_paramsE,"a",@progbits
	.sectionflags	@""
	.align	4
.nv.constant0._ZN5flash44flash_bwd_dq_dk_dv_loop_seqk_parallel_kernelI23Flash_bwd_kernel_traitsILi64ELi128ELi128ELi8ELi4ELi4ELi4ELb0ELb0EN7cutlass10bfloat16_tE19Flash_kernel_traitsILi64ELi128ELi128ELi8ES3_EELb0ELb0ELb1ELb0ELb0ELb1ELb0EEEvNS_16Flash_bwd_paramsE:
	.zero		992


//--------------------- .nv.constant0._ZN5flash44flash_bwd_dq_dk_dv_loop_seqk_parallel_kernelI23Flash_bwd_kernel_traitsILi64ELi128ELi128ELi8ELi4ELi4ELi4ELb0ELb0EN7cutlass10bfloat16_tE19Flash_kernel_traitsILi64ELi128ELi128ELi8ES3_EELb0ELb0ELb1ELb1ELb0ELb0ELb0EEEvNS_16Flash_bwd_paramsE --------------------------
	.section	.nv.constant0._ZN5flash44flash_bwd_dq_dk_dv_loop_seqk_parallel_kernelI23Flash_bwd_kernel_traitsILi64ELi128ELi128ELi8ELi4ELi4ELi4ELb0ELb0EN7cutlass10bfloat16_tE19Flash_kernel_traitsILi64ELi128ELi128ELi8ES3_EELb0ELb0ELb1ELb1ELb0ELb0ELb0EEEvNS_16Flash_bwd_paramsE,"a",@progbits
	.sectionflags	@""
	.align	4
.nv.constant0._ZN5flash44flash_bwd_dq_dk_dv_loop_seqk_parallel_kernelI23Flash_bwd_kernel_traitsILi64ELi128ELi128ELi8ELi4ELi4ELi4ELb0ELb0EN7cutlass10bfloat16_tE19Flash_kernel_traitsILi64ELi128ELi128ELi8ES3_EELb0ELb0ELb1ELb1ELb0ELb0ELb0EEEvNS_16Flash_bwd_paramsE:
	.zero		992


//--------------------- .nv.constant0._ZN5flash27flash_bwd_convert_dq_kernelI23Flash_bwd_kernel_traitsILi64ELi64ELi128ELi8ELi2ELi4ELi4ELb1ELb0EN7cutlass10bfloat16_tE19Flash_kernel_traitsILi64ELi64ELi128ELi8ES3_EEEEvNS_16Flash_bwd_paramsEi --------------------------
	.section	.nv.constant0._ZN5flash27flash_bwd_convert_dq_kernelI23Flash_bwd_kernel_traitsILi64ELi64ELi128ELi8ELi2ELi4ELi4ELb1ELb0EN7cutlass10bfloat16_tE19Flash_kernel_traitsILi64ELi64ELi128ELi8ES3_EEEEvNS_16Flash_bwd_paramsEi,"a",@progbits
	.sectionflags	@""
	.align	4
.nv.constant0._ZN5flash27flash_bwd_convert_dq_kernelI23Flash_bwd_kernel_traitsILi64ELi64ELi128ELi8ELi2ELi4ELi4ELb1ELb0EN7cutlass10bfloat16_tE19Flash_kernel_traitsILi64ELi64ELi128ELi8ES3_EEEEvNS_16Flash_bwd_paramsEi:
	.zero		996


//--------------------- .nv.constant0._ZN5flash44flash_bwd_dq_dk_dv_loop_seqk_parallel_kernelI23Flash_bwd_kernel_traitsILi64ELi64ELi128ELi8ELi2ELi4ELi4ELb1ELb0EN7cutlass10bfloat16_tE19Flash_kernel_traitsILi64ELi64ELi128ELi8ES3_EELb1ELb0ELb0ELb0ELb0ELb1ELb0EEEvNS_16Flash_bwd_paramsE --------------------------
	.section	.nv.constant0._ZN5flash44flash_bwd_dq_dk_dv_loop_seqk_parallel_kernelI23Flash_bwd_kernel_traitsILi64ELi64ELi128ELi8ELi2ELi4ELi4ELb1ELb0EN7cutlass10bfloat16_tE19Flash_kernel_traitsILi64ELi64ELi128ELi8ES3_EELb1ELb0ELb0ELb0ELb0ELb1ELb0EEEvNS_16Flash_bwd_paramsE,"a",@progbits
	.sectionflags	@""
	.align	4
.nv.constant0._ZN5flash44flash_bwd_dq_dk_dv_loop_seqk_parallel_kernelI23Flash_bwd_kernel_traitsILi64ELi64ELi128ELi8ELi2ELi4ELi4ELb1ELb0EN7cutlass10bfloat16_tE19Flash_kernel_traitsILi64ELi64ELi128ELi8ES3_EELb1ELb0ELb0ELb0ELb0ELb1ELb0EEEvNS_16Flash_bwd_paramsE:
	.zero		992


//--------------------- .nv.constant0._ZN5flash44flash_bwd_dq_dk_dv_loop_seqk_parallel_kernelI23Flash_bwd_kernel_traitsILi64ELi64ELi128ELi8ELi2ELi4ELi4ELb1ELb0EN7cutlass10bfloat16_tE19Flash_kernel_traitsILi64ELi64ELi128ELi8ES3_EELb0ELb0ELb0ELb0ELb0ELb1ELb1EEEvNS_16Flash_bwd_paramsE --------------------------
	.section	.nv.constant0._ZN5flash44flash_bwd_dq_dk_dv_loop_seqk_parallel_kernelI23Flash_bwd_kernel_traitsILi64ELi64ELi128ELi8ELi2ELi4ELi4ELb1ELb0EN7cutlass10bfloat16_tE19Flash_kernel_traitsILi64ELi64ELi128ELi8ES3_EELb0ELb0ELb0ELb0ELb0ELb1ELb1EEEvNS_16Flash_bwd_paramsE,"a",@progbits
	.sectionflags	@""
	.align	4
.nv.constant0._ZN5flash44flash_bwd_dq_dk_dv_loop_seqk_parallel_kernelI23Flash_bwd_kernel_traitsILi64ELi64ELi128ELi8ELi2ELi4ELi4ELb1ELb0EN7cutlass10bfloat16_tE19Flash_kernel_traitsILi64ELi64ELi128ELi8ES3_EELb0ELb0ELb0ELb0ELb0ELb1ELb1EEEvNS_16Flash_bwd_paramsE:
	.zero		992


//--------------------- .nv.constant0._ZN5flash44flash_bwd_dq_dk_dv_loop_seqk_parallel_kernelI23Flash_bwd_kernel_traitsILi64ELi64ELi128ELi8ELi2ELi4ELi4ELb1ELb0EN7cutlass10bfloat16_tE19Flash_kernel_traitsILi64ELi64ELi128ELi8ES3_EELb1ELb0ELb0ELb0ELb0ELb0ELb0EEEvNS_16Flash_bwd_paramsE --------------------------
	.section	.nv.constant0._ZN5flash44flash_bwd_dq_dk_dv_loop_seqk_parallel_kernelI23Flash_bwd_kernel_traitsILi64ELi64ELi128ELi8ELi2ELi4ELi4ELb1ELb0EN7cutlass10bfloat16_tE19Flash_kernel_traitsILi64ELi64ELi128ELi8ES3_EELb1ELb0ELb0ELb0ELb0ELb0ELb0EEEvNS_16Flash_bwd_paramsE,"a",@progbits
	.sectionflags	@""
	.align	4
.nv.constant0._ZN5flash44flash_bwd_dq_dk_dv_loop_seqk_parallel_kernelI23Flash_bwd_kernel_traitsILi64ELi64ELi128ELi8ELi2ELi4ELi4ELb1ELb0EN7cutlass10bfloat16_tE19Flash_kernel_traitsILi64ELi64ELi128ELi8ES3_EELb1ELb0ELb0ELb0ELb0ELb0ELb0EEEvNS_16Flash_bwd_paramsE:
	.zero		992


//--------------------- .nv.constant0._ZN5flash44flash_bwd_dq_dk_dv_loop_seqk_parallel_kernelI23Flash_bwd_kernel_traitsILi64ELi64ELi128ELi8ELi2ELi4ELi4ELb1ELb0EN7cutlass10bfloat16_tE19Flash_kernel_traitsILi64ELi64ELi128ELi8ES3_EELb0ELb0ELb0ELb0ELb0ELb0ELb1EEEvNS_16Flash_bwd_paramsE --------------------------
	.section	.nv.constant0._ZN5flash44flash_bwd_dq_dk_dv_loop_seqk_parallel_kernelI23Flash_bwd_kernel_traitsILi64ELi64ELi128ELi8ELi2ELi4ELi4ELb1ELb0EN7cutlass10bfloat16_tE19Flash_kernel_traitsILi64ELi64ELi128ELi8ES3_EELb0ELb0ELb0ELb0ELb0ELb0ELb1EEEvNS_16Flash_bwd_paramsE,"a",@progbits
	.sectionflags	@""
	.align	4
.nv.constant0._ZN5flash44flash_bwd_dq_dk_dv_loop_seqk_parallel_kernelI23Flash_bwd_kernel_traitsILi64ELi64ELi128ELi8ELi2ELi4ELi4ELb1ELb0EN7cutlass10bfloat16_tE19Flash_kernel_traitsILi64ELi64ELi128ELi8ES3_EELb0ELb0ELb0ELb0ELb0ELb0ELb1EEEvNS_16Flash_bwd_paramsE:
	.zero		992


//--------------------- .nv.constant0._ZN5flash44flash_bwd_dq_dk_dv_loop_seqk_parallel_kernelI23Flash_bwd_kernel_traitsILi64ELi64ELi128ELi8ELi2ELi4ELi4ELb1ELb0EN7cutlass10bfloat16_tE19Flash_kernel_traitsILi64ELi64ELi128ELi8ES3_EELb1ELb0ELb1ELb0ELb0ELb0ELb0EEEvNS_16Flash_bwd_paramsE --------------------------
	.section	.nv.constant0._ZN5flash44flash_bwd_dq_dk_dv_loop_seqk_parallel_kernelI23Flash_bwd_kernel_traitsILi64ELi64ELi128ELi8ELi2ELi4ELi4ELb1ELb0EN7cutlass10bfloat16_tE19Flash_kernel_traitsILi64ELi64ELi128ELi8ES3_EELb1ELb0ELb1ELb0ELb0ELb0ELb0EEEvNS_16Flash_bwd_paramsE,"a",@progbits
	.sectionflags	@""
	.align	4
.nv.constant0._ZN5flash44flash_bwd_dq_dk_dv_loop_seqk_parallel_kernelI23Flash_bwd_kernel_traitsILi64ELi64ELi128ELi8ELi2ELi4ELi4ELb1ELb0EN7cutlass10bfloat16_tE19Flash_kernel_traitsILi64ELi64ELi128ELi8ES3_EELb1ELb0ELb1ELb0ELb0ELb0ELb0EEEvNS_16Flash_bwd_paramsE:
	.zero		992


//--------------------- .nv.constant0._ZN5flash44flash_bwd_dq_dk_dv_loop_seqk_parallel_kernelI23Flash_bwd_kernel_traitsILi64ELi64ELi128ELi8ELi2ELi4ELi4ELb1ELb0EN7cutlass10bfloat16_tE19Flash_kernel_traitsILi64ELi64ELi128ELi8ES3_EELb0ELb0ELb1ELb0ELb0ELb0ELb1EEEvNS_16Flash_bwd_paramsE --------------------------
	.section	.nv.constant0._ZN5flash44flash_bwd_dq_dk_dv_loop_seqk_parallel_kernelI23Flash_bwd_kernel_traitsILi64ELi64ELi128ELi8ELi2ELi4ELi4ELb1ELb0EN7cutlass10bfloat16_tE19Flash_kernel_traitsILi64ELi64ELi128ELi8ES3_EELb0ELb0ELb1ELb0ELb0ELb0ELb1EEEvNS_16Flash_bwd_paramsE,"a",@progbits
	.sectionflags	@""
	.align	4
.nv.constant0._ZN5flash44flash_bwd_dq_dk_dv_loop_seqk_parallel_kernelI23Flash_bwd_kernel_traitsILi64ELi64ELi128ELi8ELi2ELi4ELi4ELb1ELb0EN7cutlass10bfloat16_tE19Flash_kernel_traitsILi64ELi64ELi128ELi8ES3_EELb0ELb0ELb1ELb0ELb0ELb0ELb1EEEvNS_16Flash_bwd_paramsE:
	.zero		992


//--------------------- .nv.constant0._ZN5flash44flash_bwd_dq_dk_dv_loop_seqk_parallel_kernelI23Flash_bwd_kernel_traitsILi64ELi64ELi128ELi8ELi2ELi4ELi4ELb1ELb0EN7cutlass10bfloat16_tE19Flash_kernel_traitsILi64ELi64ELi128ELi8ES3_EELb1ELb0ELb0ELb0ELb1ELb1ELb0EEEvNS_16Flash_bwd_paramsE --------------------------
	.section	.nv.constant0._ZN5flash44flash_bwd_dq_dk_dv_loop_seqk_parallel_kernelI23Flash_bwd_kernel_traitsILi64ELi64ELi128ELi8ELi2ELi4ELi4ELb1ELb0EN7cutlass10bfloat16_tE19Flash_kernel_traitsILi64ELi64ELi128ELi8ES3_EELb1ELb0ELb0ELb0ELb1ELb1ELb0EEEvNS_16Flash_bwd_paramsE,"a",@progbits
	.sectionflags	@""
	.align	4
.nv.constant0._ZN5flash44flash_bwd_dq_dk_dv_loop_seqk_parallel_kernelI23Flash_bwd_kernel_traitsILi64ELi64ELi128ELi8ELi2ELi4ELi4ELb1ELb0EN7cutlass10bfloat16_tE19Flash_kernel_traitsILi64ELi64ELi128ELi8ES3_EELb1ELb0ELb0ELb0ELb1ELb1ELb0EEEvNS_16Flash_bwd_paramsE:
	.zero		992


//--------------------- .nv.constant0._ZN5flash44flash_bwd_dq_dk_dv_loop_seqk_parallel_kernelI23Flash_bwd_kernel_traitsILi64ELi64ELi128ELi8ELi2ELi4ELi4ELb1ELb0EN7cutlass10bfloat16_tE19Flash_kernel_traitsILi64ELi64ELi128ELi8ES3_EELb0ELb0ELb0ELb0ELb1ELb1ELb1EEEvNS_16Flash_bwd_paramsE --------------------------
	.section	.nv.constant0._ZN5flash44flash_bwd_dq_dk_dv_loop_seqk_parallel_kernelI23Flash_bwd_kernel_traitsILi64ELi64ELi128ELi8ELi2ELi4ELi4ELb1ELb0EN7cutlass10bfloat16_tE19Flash_kernel_traitsILi64ELi64ELi128ELi8ES3_EELb0ELb0ELb0ELb0ELb1ELb1ELb1EEEvNS_16Flash_bwd_paramsE,"a",@progbits
	.sectionflags	@""
	.align	4
.nv.constant0._ZN5flash44flash_bwd_dq_dk_dv_loop_seqk_parallel_kernelI23Flash_bwd_kernel_traitsILi64ELi64ELi128ELi8ELi2ELi4ELi4ELb1ELb0EN7cutlass10bfloat16_tE19Flash_kernel_traitsILi64ELi64ELi128ELi8ES3_EELb0ELb0ELb0ELb0ELb1ELb1ELb1EEEvNS_16Flash_bwd_paramsE:
	.zero		992


//--------------------- .nv.constant0._ZN5flash44flash_bwd_dq_dk_dv_loop_seqk_parallel_kernelI23Flash_bwd_kernel_traitsILi64ELi64ELi128ELi8ELi2ELi4ELi4ELb1ELb0EN7cutlass10bfloat16_tE19Flash_kernel_traitsILi64ELi64ELi128ELi8ES3_EELb1ELb0ELb0ELb1ELb0ELb0ELb0EEEvNS_16Flash_bwd_paramsE --------------------------
	.section	.nv.constant0._ZN5flash44flash_bwd_dq_dk_dv_loop_seqk_parallel_kernelI23Flash_bwd_kernel_traitsILi64ELi64ELi128ELi8ELi2ELi4ELi4ELb1ELb0EN7cutlass10bfloat16_tE19Flash_kernel_traitsILi64ELi64ELi128ELi8ES3_EELb1ELb0ELb0ELb1ELb0ELb0ELb0EEEvNS_16Flash_bwd_paramsE,"a",@progbits
	.sectionflags	@""
	.align	4
.nv.constant0._ZN5flash44flash_bwd_dq_dk_dv_loop_seqk_parallel_kernelI23Flash_bwd_kernel_traitsILi64ELi64ELi128ELi8ELi2ELi4ELi4ELb1ELb0EN7cutlass10bfloat16_tE19Flash_kernel_traitsILi64ELi64ELi128ELi8ES3_EELb1ELb0ELb0ELb1ELb0ELb0ELb0EEEvNS_16Flash_bwd_paramsE:
	.zero		992


//--------------------- .nv.constant0._ZN5flash44flash_bwd_dq_dk_dv_loop_seqk_parallel_kernelI23Flash_bwd_kernel_traitsILi64ELi64ELi128ELi8ELi2ELi4ELi4ELb1ELb0EN7cutlass10bfloat16_tE19Flash_kernel_traitsILi64ELi64ELi128ELi8ES3_EELb0ELb0ELb0ELb1ELb0ELb0ELb1EEEvNS_16Flash_bwd_paramsE --------------------------
	.section	.nv.constant0._ZN5flash44flash_bwd_dq_dk_dv_loop_seqk_parallel_kernelI23Flash_bwd_kernel_traitsILi64ELi64ELi128ELi8ELi2ELi4ELi4ELb1ELb0EN7cutlass10bfloat16_tE19Flash_kernel_traitsILi64ELi64ELi128ELi8ES3_EELb0ELb0ELb0ELb1ELb0ELb0ELb1EEEvNS_16Flash_bwd_paramsE,"a",@progbits
	.sectionflags	@""
	.align	4
.nv.constant0._ZN5flash44flash_bwd_dq_dk_dv_loop_seqk_parallel_kernelI23Flash_bwd_kernel_traitsILi64ELi64ELi128ELi8ELi2ELi4ELi4ELb1ELb0EN7cutlass10bfloat16_tE19Flash_kernel_traitsILi64ELi64ELi128ELi8ES3_EELb0ELb0ELb0ELb1ELb0ELb0ELb1EEEvNS_16Flash_bwd_paramsE:
	.zero		992


//--------------------- .nv.constant0._ZN5flash44flash_bwd_dq_dk_dv_loop_seqk_parallel_kernelI23Flash_bwd_kernel_traitsILi64ELi64ELi128ELi8ELi2ELi4ELi4ELb1ELb0EN7cutlass10bfloat16_tE19Flash_kernel_traitsILi64ELi64ELi128ELi8ES3_EELb1ELb0ELb1ELb0ELb0ELb1ELb0EEEvNS_16Flash_bwd_paramsE --------------------------
	.section	.nv.constant0._ZN5flash44flash_bwd_dq_dk_dv_loop_seqk_parallel_kernelI23Flash_bwd_kernel_traitsILi64ELi64ELi128ELi8ELi2ELi4ELi4ELb1ELb0EN7cutlass10bfloat16_tE19Flash_kernel_traitsILi64ELi64ELi128ELi8ES3_EELb1ELb0ELb1ELb0ELb0ELb1ELb0EEEvNS_16Flash_bwd_paramsE,"a",@progbits
	.sectionflags	@""
	.align	4
.nv.constant0._ZN5flash44flash_bwd_dq_dk_dv_loop_seqk_parallel_kernelI23Flash_bwd_kernel_traitsILi64ELi64ELi128ELi8ELi2ELi4ELi4ELb1ELb0EN7cutlass10bfloat16_tE19Flash_kernel_traitsILi64ELi64ELi128ELi8ES3_EELb1ELb0ELb1ELb0ELb0ELb1ELb0EEEvNS_16Flash_bwd_paramsE:
	.zero		992


//--------------------- .nv.constant0._ZN5flash44flash_bwd_dq_dk_dv_loop_seqk_parallel_kernelI23Flash_bwd_kernel_traitsILi64ELi64ELi128ELi8ELi2ELi4ELi4ELb1ELb0EN7cutlass10bfloat16_tE19Flash_kernel_traitsILi64ELi64ELi128ELi8ES3_EELb0ELb0ELb1ELb0ELb0ELb1ELb1EEEvNS_16Flash_bwd_paramsE --------------------------
	.section	.nv.constant0._ZN5flash44flash_bwd_dq_dk_dv_loop_seqk_parallel_kernelI23Flash_bwd_kernel_traitsILi64ELi64ELi128ELi8ELi2ELi4ELi4ELb1ELb0EN7cutlass10bfloat16_tE19Flash_kernel_traitsILi64ELi64ELi128ELi8ES3_EELb0ELb0ELb1ELb0ELb0ELb1ELb1EEEvNS_16Flash_bwd_paramsE,"a",@progbits
	.sectionflags	@""
	.align	4
.nv.constant0._ZN5flash44flash_bwd_dq_dk_dv_loop_seqk_parallel_kernelI23Flash_bwd_kernel_traitsILi64ELi64ELi128ELi8ELi2ELi4ELi4ELb1ELb0EN7cutlass10bfloat16_tE19Flash_kernel_traitsILi64ELi64ELi128ELi8ES3_EELb0ELb0ELb1ELb0ELb0ELb1ELb1EEEvNS_16Flash_bwd_paramsE:
	.zero		992


//--------------------- .nv.constant0._ZN5flash44flash_bwd_dq_dk_dv_loop_seqk_parallel_kernelI23Flash_bwd_kernel_traitsILi64ELi64ELi128ELi8ELi2ELi4ELi4ELb1ELb0EN7cutlass10bfloat16_tE19Flash_kernel_traitsILi64ELi64ELi128ELi8ES3_EELb1ELb0ELb1ELb1ELb0ELb0ELb0EEEvNS_16Flash_bwd_paramsE --------------------------
	.section	.nv.constant0._ZN5flash44flash_bwd_dq_dk_dv_loop_seqk_parallel_kernelI23Flash_bwd_kernel_traitsILi64ELi64ELi128ELi8ELi2ELi4ELi4ELb1ELb0EN7cutlass10bfloat16_tE19Flash_kernel_traitsILi64ELi64ELi128ELi8ES3_EELb1ELb0ELb1ELb1ELb0ELb0ELb0EEEvNS_16Flash_bwd_paramsE,"a",@progbits
	.sectionflags	@""
	.align	4
.nv.constant0._ZN5flash44flash_bwd_dq_dk_dv_loop_seqk_parallel_kernelI23Flash_bwd_kernel_traitsILi64ELi64ELi128ELi8ELi2ELi4ELi4ELb1ELb0EN7cutlass10bfloat16_tE19Flash_kernel_traitsILi64ELi64ELi128ELi8ES3_EELb1ELb0ELb1ELb1ELb0ELb0ELb0EEEvNS_16Flash_bwd_paramsE:
	.zero		992


//--------------------- .nv.constant0._ZN5flash44flash_bwd_dq_dk_dv_loop_seqk_parallel_kernelI23Flash_bwd_kernel_traitsILi64ELi64ELi128ELi8ELi2ELi4ELi4ELb1ELb0EN7cutlass10bfloat16_tE19Flash_kernel_traitsILi64ELi64ELi128ELi8ES3_EELb0ELb0ELb1ELb1ELb0ELb0ELb1EEEvNS_16Flash_bwd_paramsE --------------------------
	.section	.nv.constant0._ZN5flash44flash_bwd_dq_dk_dv_loop_seqk_parallel_kernelI23Flash_bwd_kernel_traitsILi64ELi64ELi128ELi8ELi2ELi4ELi4ELb1ELb0EN7cutlass10bfloat16_tE19Flash_kernel_traitsILi64ELi64ELi128ELi8ES3_EELb0ELb0ELb1ELb1ELb0ELb0ELb1EEEvNS_16Flash_bwd_paramsE,"a",@progbits
	.sectionflags	@""
	.align	4
.nv.constant0._ZN5flash44flash_bwd_dq_dk_dv_loop_seqk_parallel_kernelI23Flash_bwd_kernel_traitsILi64ELi64ELi128ELi8ELi2ELi4ELi4ELb1ELb0EN7cutlass10bfloat16_tE19Flash_kernel_traitsILi64ELi64ELi128ELi8ES3_EELb0ELb0ELb1ELb1ELb0ELb0ELb1EEEvNS_16Flash_bwd_paramsE:
	.zero		992


//--------------------- .nv.constant0._ZN5flash25flash_bwd_dot_do_o_kernelILb0E23Flash_bwd_kernel_traitsILi64ELi64ELi128ELi8ELi2ELi4ELi4ELb1ELb0EN7cutlass10bfloat16_tE19Flash_kernel_traitsILi64ELi64ELi128ELi8ES3_EEEEvNS_16Flash_bwd_paramsE --------------------------
	.section	.nv.constant0._ZN5flash25flash_bwd_dot_do_o_kernelILb0E23Flash_bwd_kernel_traitsILi64ELi64ELi128ELi8ELi2ELi4ELi4ELb1ELb0EN7cutlass10bfloat16_tE19Flash_kernel_traitsILi64ELi64ELi128ELi8ES3_EEEEvNS_16Flash_bwd_paramsE,"a",@progbits
	.sectionflags	@""
	.align	4
.nv.constant0._ZN5flash25flash_bwd_dot_do_o_kernelILb0E23Flash_bwd_kernel_traitsILi64ELi64ELi128ELi8ELi2ELi4ELi4ELb1ELb0EN7cutlass10bfloat16_tE19Flash_kernel_traitsILi64ELi64ELi128ELi8ES3_EEEEvNS_16Flash_bwd_paramsE:
	.zero		992


//--------------------- .nv.constant0._ZN5flash25flash_bwd_dot_do_o_kernelILb1E23Flash_bwd_kernel_traitsILi64ELi64ELi128ELi8ELi2ELi4ELi4ELb1ELb0EN7cutlass10bfloat16_tE19Flash_kernel_traitsILi64ELi64ELi128ELi8ES3_EEEEvNS_16Flash_bwd_paramsE --------------------------
	.section	.nv.constant0._ZN5flash25flash_bwd_dot_do_o_kernelILb1E23Flash_bwd_kernel_traitsILi64ELi64ELi128ELi8ELi2ELi4ELi4ELb1ELb0EN7cutlass10bfloat16_tE19Flash_kernel_traitsILi64ELi64ELi128ELi8ES3_EEEEvNS_16Flash_bwd_paramsE,"a",@progbits
	.sectionflags	@""
	.align	4
.nv.constant0._ZN5flash25flash_bwd_dot_do_o_kernelILb1E23Flash_bwd_kernel_traitsILi64ELi64ELi128ELi8ELi2ELi4ELi4ELb1ELb0EN7cutlass10bfloat16_tE19Flash_kernel_traitsILi64ELi64ELi128ELi8ES3_EEEEvNS_16Flash_bwd_paramsE:
	.zero		992


//--------------------- .nv.constant0._ZN5flash27flash_bwd_convert_dq_kernelI23Flash_bwd_kernel_traitsILi64ELi128ELi128ELi8ELi4ELi4ELi4ELb0ELb0EN7cutlass10bfloat16_tE19Flash_kernel_traitsILi64ELi128ELi128ELi8ES3_EEEEvNS_16Flash_bwd_paramsEi --------------------------
	.section	.nv.constant0._ZN5flash27flash_bwd_convert_dq_kernelI23Flash_bwd_kernel_traitsILi64ELi128ELi128ELi8ELi4ELi4ELi4ELb0ELb0EN7cutlass10bfloat16_tE19Flash_kernel_traitsILi64ELi128ELi128ELi8ES3_EEEEvNS_16Flash_bwd_paramsEi,"a",@progbits
	.sectionflags	@""
	.align	4
.nv.constant0._ZN5flash27flash_bwd_convert_dq_kernelI23Flash_bwd_kernel_traitsILi64ELi128ELi128ELi8ELi4ELi4ELi4ELb0ELb0EN7cutlass10bfloat16_tE19Flash_kernel_traitsILi64ELi128ELi128ELi8ES3_EEEEvNS_16Flash_bwd_paramsEi:
	.zero		996


//--------------------- .nv.constant0._ZN5flash44flash_bwd_dq_dk_dv_loop_seqk_parallel_kernelI23Flash_bwd_kernel_traitsILi64ELi128ELi128ELi8ELi4ELi4ELi4ELb0ELb0EN7cutlass10bfloat16_tE19Flash_kernel_traitsILi64ELi128ELi128ELi8ES3_EELb1ELb0ELb0ELb0ELb0ELb1ELb0EEEvNS_16Flash_bwd_paramsE --------------------------
	.section	.nv.constant0._ZN5flash44flash_bwd_dq_dk_dv_loop_seqk_parallel_kernelI23Flash_bwd_kernel_traitsILi64ELi128ELi128ELi8ELi4ELi4ELi4ELb0ELb0EN7cutlass10bfloat16_tE19Flash_kernel_traitsILi64ELi128ELi128ELi8ES3_EELb1ELb0ELb0ELb0ELb0ELb1ELb0EEEvNS_16Flash_bwd_paramsE,"a",@progbits
	.sectionflags	@""
	.align	4
.nv.constant0._ZN5flash44flash_bwd_dq_dk_dv_loop_seqk_parallel_kernelI23Flash_bwd_kernel_traitsILi64ELi128ELi128ELi8ELi4ELi4ELi4ELb0ELb0EN7cutlass10bfloat16_tE19Flash_kernel_traitsILi64ELi128ELi128ELi8ES3_EELb1ELb0ELb0ELb0ELb0ELb1ELb0EEEvNS_16Flash_bwd_paramsE:
	.zero		992


//--------------------- .nv.constant0._ZN5flash44flash_bwd_dq_dk_dv_loop_seqk_parallel_kernelI23Flash_bwd_kernel_traitsILi64ELi128ELi128ELi8ELi4ELi4ELi4ELb0ELb0EN7cutlass10bfloat16_tE19Flash_kernel_traitsILi64ELi128ELi128ELi8ES3_EELb0ELb0ELb0ELb0ELb0ELb1ELb1EEEvNS_16Flash_bwd_paramsE --------------------------
	.section	.nv.constant0._ZN5flash44flash_bwd_dq_dk_dv_loop_seqk_parallel_kernelI23Flash_bwd_kernel_traitsILi64ELi128ELi128ELi8ELi4ELi4ELi4ELb0ELb0EN7cutlass10bfloat16_tE19Flash_kernel_traitsILi64ELi128ELi128ELi8ES3_EELb0ELb0ELb0ELb0ELb0ELb1ELb1EEEvNS_16Flash_bwd_paramsE,"a",@progbits
	.sectionflags	@""
	.align	4
.nv.constant0._ZN5flash44flash_bwd_dq_dk_dv_loop_seqk_parallel_kernelI23Flash_bwd_kernel_traitsILi64ELi128ELi128ELi8ELi4ELi4ELi4ELb0ELb0EN7cutlass10bfloat16_tE19Flash_kernel_traitsILi64ELi128ELi128ELi8ES3_EELb0ELb0ELb0ELb0ELb0ELb1ELb1EEEvNS_16Flash_bwd_paramsE:
	.zero		992


//--------------------- .nv.constant0._ZN5flash44flash_bwd_dq_dk_dv_loop_seqk_parallel_kernelI23Flash_bwd_kernel_traitsILi64ELi128ELi128ELi8ELi4ELi4ELi4ELb0ELb0EN7cutlass10bfloat16_tE19Flash_kernel_traitsILi64ELi128ELi128ELi8ES3_EELb1ELb0ELb0ELb0ELb0ELb0ELb0EEEvNS_16Flash_bwd_paramsE --------------------------
	.section	.nv.constant0._ZN5flash44flash_bwd_dq_dk_dv_loop_seqk_parallel_kernelI23Flash_bwd_kernel_traitsILi64ELi128ELi128ELi8ELi4ELi4ELi4ELb0ELb0EN7cutlass10bfloat16_tE19Flash_kernel_traitsILi64ELi128ELi128ELi8ES3_EELb1ELb0ELb0ELb0ELb0ELb0ELb0EEEvNS_16Flash_bwd_paramsE,"a",@progbits
	.sectionflags	@""
	.align	4
.nv.constant0._ZN5flash44flash_bwd_dq_dk_dv_loop_seqk_parallel_kernelI23Flash_bwd_kernel_traitsILi64ELi128ELi128ELi8ELi4ELi4ELi4ELb0ELb0EN7cutlass10bfloat16_tE19Flash_kernel_traitsILi64ELi128ELi128ELi8ES3_EELb1ELb0ELb0ELb0ELb0ELb0ELb0EEEvNS_16Flash_bwd_paramsE:
	.zero		992


//--------------------- .nv.constant0._ZN5flash44flash_bwd_dq_dk_dv_loop_seqk_parallel_kernelI23Flash_bwd_kernel_traitsILi64ELi128ELi128ELi8ELi4ELi4ELi4ELb0ELb0EN7cutlass10bfloat16_tE19Flash_kernel_traitsILi64ELi128ELi128ELi8ES3_EELb0ELb0ELb0ELb0ELb0ELb0ELb1EEEvNS_16Flash_bwd_paramsE --------------------------
	.section	.nv.constant0._ZN5flash44flash_bwd_dq_dk_dv_loop_seqk_parallel_kernelI23Flash_bwd_kernel_traitsILi64ELi128ELi128ELi8ELi4ELi4ELi4ELb0ELb0EN7cutlass10bfloat16_tE19Flash_kernel_traitsILi64ELi128ELi128ELi8ES3_EELb0ELb0ELb0ELb0ELb0ELb0ELb1EEEvNS_16Flash_bwd_paramsE,"a",@progbits
	.sectionflags	@""
	.align	4
.nv.constant0._ZN5flash44flash_bwd_dq_dk_dv_loop_seqk_parallel_kernelI23Flash_bwd_kernel_traitsILi64ELi128ELi128ELi8ELi4ELi4ELi4ELb0ELb0EN7cutlass10bfloat16_tE19Flash_kernel_traitsILi64ELi128ELi128ELi8ES3_EELb0ELb0ELb0ELb0ELb0ELb0ELb1EEEvNS_16Flash_bwd_paramsE:
	.zero		992


//--------------------- .nv.constant0._ZN5flash44flash_bwd_dq_dk_dv_loop_seqk_parallel_kernelI23Flash_bwd_kernel_traitsILi64ELi128ELi128ELi8ELi4ELi4ELi4ELb0ELb0EN7cutlass10bfloat16_tE19Flash_kernel_traitsILi64ELi128ELi128ELi8ES3_EELb1ELb0ELb1ELb0ELb0ELb0ELb0EEEvNS_16Flash_bwd_paramsE --------------------------
	.section	.nv.constant0._ZN5flash44flash_bwd_dq_dk_dv_loop_seqk_parallel_kernelI23Flash_bwd_kernel_traitsILi64ELi128ELi128ELi8ELi4ELi4ELi4ELb0ELb0EN7cutlass10bfloat16_tE19Flash_kernel_traitsILi64ELi128ELi128ELi8ES3_EELb1ELb0ELb1ELb0ELb0ELb0ELb0EEEvNS_16Flash_bwd_paramsE,"a",@progbits
	.sectionflags	@""
	.align	4
.nv.constant0._ZN5flash44flash_bwd_dq_dk_dv_loop_seqk_parallel_kernelI23Flash_bwd_kernel_traitsILi64ELi128ELi128ELi8ELi4ELi4ELi4ELb0ELb0EN7cutlass10bfloat16_tE19Flash_kernel_traitsILi64ELi128ELi128ELi8ES3_EELb1ELb0ELb1ELb0ELb0ELb0ELb0EEEvNS_16Flash_bwd_paramsE:
	.zero		992


//--------------------- .nv.constant0._ZN5flash44flash_bwd_dq_dk_dv_loop_seqk_parallel_kernelI23Flash_bwd_kernel_traitsILi64ELi128ELi128ELi8ELi4ELi4ELi4ELb0ELb0EN7cutlass10bfloat16_tE19Flash_kernel_traitsILi64ELi128ELi128ELi8ES3_EELb0ELb0ELb1ELb0ELb0ELb0ELb1EEEvNS_16Flash_bwd_paramsE --------------------------
	.section	.nv.constant0._ZN5flash44flash_bwd_dq_dk_dv_loop_seqk_parallel_kernelI23Flash_bwd_kernel_traitsILi64ELi128ELi128ELi8ELi4ELi4ELi4ELb0ELb0EN7cutlass10bfloat16_tE19Flash_kernel_traitsILi64ELi128ELi128ELi8ES3_EELb0ELb0ELb1ELb0ELb0ELb0ELb1EEEvNS_16Flash_bwd_paramsE,"a",@progbits
	.sectionflags	@""
	.align	4
.nv.constant0._ZN5flash44flash_bwd_dq_dk_dv_loop_seqk_parallel_kernelI23Flash_bwd_kernel_traitsILi64ELi128ELi128ELi8ELi4ELi4ELi4ELb0ELb0EN7cutlass10bfloat16_tE19Flash_kernel_traitsILi64ELi128ELi128ELi8ES3_EELb0ELb0ELb1ELb0ELb0ELb0ELb1EEEvNS_16Flash_bwd_paramsE:
	.zero		992


//--------------------- .nv.constant0._ZN5flash44flash_bwd_dq_dk_dv_loop_seqk_parallel_kernelI23Flash_bwd_kernel_traitsILi64ELi128ELi128ELi8ELi4ELi4ELi4ELb0ELb0EN7cutlass10bfloat16_tE19Flash_kernel_traitsILi64ELi128ELi128ELi8ES3_EELb1ELb0ELb0ELb0ELb1ELb1ELb0EEEvNS_16Flash_bwd_paramsE --------------------------
	.section	.nv.constant0._ZN5flash44flash_bwd_dq_dk_dv_loop_seqk_parallel_kernelI23Flash_bwd_kernel_traitsILi64ELi128ELi128ELi8ELi4ELi4ELi4ELb0ELb0EN7cutlass10bfloat16_tE19Flash_kernel_traitsILi64ELi128ELi128ELi8ES3_EELb1ELb0ELb0ELb0ELb1ELb1ELb0EEEvNS_16Flash_bwd_paramsE,"a",@progbits
	.sectionflags	@""
	.align	4
.nv.constant0._ZN5flash44flash_bwd_dq_dk_dv_loop_seqk_parallel_kernelI23Flash_bwd_kernel_traitsILi64ELi128ELi128ELi8ELi4ELi4ELi4ELb0ELb0EN7cutlass10bfloat16_tE19Flash_kernel_traitsILi64ELi128ELi128ELi8ES3_EELb1ELb0ELb0ELb0ELb1ELb1ELb0EEEvNS_16Flash_bwd_paramsE:
	.zero		992


//--------------------- .nv.constant0._ZN5flash44flash_bwd_dq_dk_dv_loop_seqk_parallel_kernelI23Flash_bwd_kernel_traitsILi64ELi128ELi128ELi8ELi4ELi4ELi4ELb0ELb0EN7cutlass10bfloat16_tE19Flash_kernel_traitsILi64ELi128ELi128ELi8ES3_EELb0ELb0ELb0ELb0ELb1ELb1ELb1EEEvNS_16Flash_bwd_paramsE --------------------------
	.section	.nv.constant0._ZN5flash44flash_bwd_dq_dk_dv_loop_seqk_parallel_kernelI23Flash_bwd_kernel_traitsILi64ELi128ELi128ELi8ELi4ELi4ELi4ELb0ELb0EN7cutlass10bfloat16_tE19Flash_kernel_traitsILi64ELi128ELi128ELi8ES3_EELb0ELb0ELb0ELb0ELb1ELb1ELb1EEEvNS_16Flash_bwd_paramsE,"a",@progbits
	.sectionflags	@""
	.align	4
.nv.constant0._ZN5flash44flash_bwd_dq_dk_dv_loop_seqk_parallel_kernelI23Flash_bwd_kernel_traitsILi64ELi128ELi128ELi8ELi4ELi4ELi4ELb0ELb0EN7cutlass10bfloat16_tE19Flash_kernel_traitsILi64ELi128ELi128ELi8ES3_EELb0ELb0ELb0ELb0ELb1ELb1ELb1EEEvNS_16Flash_bwd_paramsE:
	.zero		992


//--------------------- .nv.constant0._ZN5flash44flash_bwd_dq_dk_dv_loop_seqk_parallel_kernelI23Flash_bwd_kernel_traitsILi64ELi128ELi128ELi8ELi4ELi4ELi4ELb0ELb0EN7cutlass10bfloat16_tE19Flash_kernel_traitsILi64ELi128ELi128ELi8ES3_EELb1ELb0ELb0ELb1ELb0ELb0ELb0EEEvNS_16Flash_bwd_paramsE --------------------------
	.section	.nv.constant0._ZN5flash44flash_bwd_dq_dk_dv_loop_seqk_parallel_kernelI23Flash_bwd_kernel_traitsILi64ELi128ELi128ELi8ELi4ELi4ELi4ELb0ELb0EN7cutlass10bfloat16_tE19Flash_kernel_traitsILi64ELi128ELi128ELi8ES3_EELb1ELb0ELb0ELb1ELb0ELb0ELb0EEEvNS_16Flash_bwd_paramsE,"a",@progbits
	.sectionflags	@""
	.align	4
.nv.constant0._ZN5flash44flash_bwd_dq_dk_dv_loop_seqk_parallel_kernelI23Flash_bwd_kernel_traitsILi64ELi128ELi128ELi8ELi4ELi4ELi4ELb0ELb0EN7cutlass10bfloat16_tE19Flash_kernel_traitsILi64ELi128ELi128ELi8ES3_EELb1ELb0ELb0ELb1ELb0ELb0ELb0EEEvNS_16Flash_bwd_paramsE:
	.zero		992


//--------------------- .nv.constant0._ZN5flash44flash_bwd_dq_dk_dv_loop_seqk_parallel_kernelI23Flash_bwd_kernel_traitsILi64ELi128ELi128ELi8ELi4ELi4ELi4ELb0ELb0EN7cutlass10bfloat16_tE19Flash_kernel_traitsILi64ELi128ELi128ELi8ES3_EELb0ELb0ELb0ELb1ELb0ELb0ELb1EEEvNS_16Flash_bwd_paramsE --------------------------
	.section	.nv.constant0._ZN5flash44flash_bwd_dq_dk_dv_loop_seqk_parallel_kernelI23Flash_bwd_kernel_traitsILi64ELi128ELi128ELi8ELi4ELi4ELi4ELb0ELb0EN7cutlass10bfloat16_tE19Flash_kernel_traitsILi64ELi128ELi128ELi8ES3_EELb0ELb0ELb0ELb1ELb0ELb0ELb1EEEvNS_16Flash_bwd_paramsE,"a",@progbits
	.sectionflags	@""
	.align	4
.nv.constant0._ZN5flash44flash_bwd_dq_dk_dv_loop_seqk_parallel_kernelI23Flash_bwd_kernel_traitsILi64ELi128ELi128ELi8ELi4ELi4ELi4ELb0ELb0EN7cutlass10bfloat16_tE19Flash_kernel_traitsILi64ELi128ELi128ELi8ES3_EELb0ELb0ELb0ELb1ELb0ELb0ELb1EEEvNS_16Flash_bwd_paramsE:
	.zero		992


//--------------------- .nv.constant0._ZN5flash44flash_bwd_dq_dk_dv_loop_seqk_parallel_kernelI23Flash_bwd_kernel_traitsILi64ELi128ELi128ELi8ELi4ELi4ELi4ELb0ELb0EN7cutlass10bfloat16_tE19Flash_kernel_traitsILi64ELi128ELi128ELi8ES3_EELb1ELb0ELb1ELb0ELb0ELb1ELb0EEEvNS_16Flash_bwd_paramsE --------------------------
	.section	.nv.constant0._ZN5flash44flash_bwd_dq_dk_dv_loop_seqk_parallel_kernelI23Flash_bwd_kernel_traitsILi64ELi128ELi128ELi8ELi4ELi4ELi4ELb0ELb0EN7cutlass10bfloat16_tE19Flash_kernel_traitsILi64ELi128ELi128ELi8ES3_EELb1ELb0ELb1ELb0ELb0ELb1ELb0EEEvNS_16Flash_bwd_paramsE,"a",@progbits
	.sectionflags	@""
	.align	4
.nv.constant0._ZN5flash44flash_bwd_dq_dk_dv_loop_seqk_parallel_kernelI23Flash_bwd_kernel_traitsILi64ELi128ELi128ELi8ELi4ELi4ELi4ELb0ELb0EN7cutlass10bfloat16_tE19Flash_kernel_traitsILi64ELi128ELi128ELi8ES3_EELb1ELb0ELb1ELb0ELb0ELb1ELb0EEEvNS_16Flash_bwd_paramsE:
	.zero		992


//--------------------- .nv.constant0._ZN5flash44flash_bwd_dq_dk_dv_loop_seqk_parallel_kernelI23Flash_bwd_kernel_traitsILi64ELi128ELi128ELi8ELi4ELi4ELi4ELb0ELb0EN7cutlass10bfloat16_tE19Flash_kernel_traitsILi64ELi128ELi128ELi8ES3_EELb0ELb0ELb1ELb0ELb0ELb1ELb1EEEvNS_16Flash_bwd_paramsE --------------------------
	.section	.nv.constant0._ZN5flash44flash_bwd_dq_dk_dv_loop_seqk_parallel_kernelI23Flash_bwd_kernel_traitsILi64ELi128ELi128ELi8ELi4ELi4ELi4ELb0ELb0EN7cutlass10bfloat16_tE19Flash_kernel_traitsILi64ELi128ELi128ELi8ES3_EELb0ELb0ELb1ELb0ELb0ELb1ELb1EEEvNS_16Flash_bwd_paramsE,"a",@progbits
	.sectionflags	@""
	.align	4
.nv.constant0._ZN5flash44flash_bwd_dq_dk_dv_loop_seqk_parallel_kernelI23Flash_bwd_kernel_traitsILi64ELi128ELi128ELi8ELi4ELi4ELi4ELb0ELb0EN7cutlass10bfloat16_tE19Flash_kernel_traitsILi64ELi128ELi128ELi8ES3_EELb0ELb0ELb1ELb0ELb0ELb1ELb1EEEvNS_16Flash_bwd_paramsE:
	.zero		992


//--------------------- .nv.constant0._ZN5flash44flash_bwd_dq_dk_dv_loop_seqk_parallel_kernelI23Flash_bwd_kernel_traitsILi64ELi128ELi128ELi8ELi4ELi4ELi4ELb0ELb0EN7cutlass10bfloat16_tE19Flash_kernel_traitsILi64ELi128ELi128ELi8ES3_EELb1ELb0ELb1ELb1ELb0ELb0ELb0EEEvNS_16Flash_bwd_paramsE --------------------------
	.section	.nv.constant0._ZN5flash44flash_bwd_dq_dk_dv_loop_seqk_parallel_kernelI23Flash_bwd_kernel_traitsILi64ELi128ELi128ELi8ELi4ELi4ELi4ELb0ELb0EN7cutlass10bfloat16_tE19Flash_kernel_traitsILi64ELi128ELi128ELi8ES3_EELb1ELb0ELb1ELb1ELb0ELb0ELb0EEEvNS_16Flash_bwd_paramsE,"a",@progbits
	.sectionflags	@""
	.align	4
.nv.constant0._ZN5flash44flash_bwd_dq_dk_dv_loop_seqk_parallel_kernelI23Flash_bwd_kernel_traitsILi64ELi128ELi128ELi8ELi4ELi4ELi4ELb0ELb0EN7cutlass10bfloat16_tE19Flash_kernel_traitsILi64ELi128ELi128ELi8ES3_EELb1ELb0ELb1ELb1ELb0ELb0ELb0EEEvNS_16Flash_bwd_paramsE:
	.zero		992


//--------------------- .nv.constant0._ZN5flash44flash_bwd_dq_dk_dv_loop_seqk_parallel_kernelI23Flash_bwd_kernel_traitsILi64ELi128ELi128ELi8ELi4ELi4ELi4ELb0ELb0EN7cutlass10bfloat16_tE19Flash_kernel_traitsILi64ELi128ELi128ELi8ES3_EELb0ELb0ELb1ELb1ELb0ELb0ELb1EEEvNS_16Flash_bwd_paramsE --------------------------
	.section	.nv.constant0._ZN5flash44flash_bwd_dq_dk_dv_loop_seqk_parallel_kernelI23Flash_bwd_kernel_traitsILi64ELi128ELi128ELi8ELi4ELi4ELi4ELb0ELb0EN7cutlass10bfloat16_tE19Flash_kernel_traitsILi64ELi128ELi128ELi8ES3_EELb0ELb0ELb1ELb1ELb0ELb0ELb1EEEvNS_16Flash_bwd_paramsE,"a",@progbits
	.sectionflags	@""
	.align	4
.nv.constant0._ZN5flash44flash_bwd_dq_dk_dv_loop_seqk_parallel_kernelI23Flash_bwd_kernel_traitsILi64ELi128ELi128ELi8ELi4ELi4ELi4ELb0ELb0EN7cutlass10bfloat16_tE19Flash_kernel_traitsILi64ELi128ELi128ELi8ES3_EELb0ELb0ELb1ELb1ELb0ELb0ELb1EEEvNS_16Flash_bwd_paramsE:
	.zero		992


//--------------------- .nv.constant0._ZN5flash25flash_bwd_dot_do_o_kernelILb0E23Flash_bwd_kernel_traitsILi64ELi128ELi128ELi8ELi4ELi4ELi4ELb0ELb0EN7cutlass10bfloat16_tE19Flash_kernel_traitsILi64ELi128ELi128ELi8ES3_EEEEvNS_16Flash_bwd_paramsE --------------------------
	.section	.nv.constant0._ZN5flash25flash_bwd_dot_do_o_kernelILb0E23Flash_bwd_kernel_traitsILi64ELi128ELi128ELi8ELi4ELi4ELi4ELb0ELb0EN7cutlass10bfloat16_tE19Flash_kernel_traitsILi64ELi128ELi128ELi8ES3_EEEEvNS_16Flash_bwd_paramsE,"a",@progbits
	.sectionflags	@""
	.align	4
.nv.constant0._ZN5flash25flash_bwd_dot_do_o_kernelILb0E23Flash_bwd_kernel_traitsILi64ELi128ELi128ELi8ELi4ELi4ELi4ELb0ELb0EN7cutlass10bfloat16_tE19Flash_kernel_traitsILi64ELi128ELi128ELi8ES3_EEEEvNS_16Flash_bwd_paramsE:
	.zero		992


//--------------------- .nv.constant0._ZN5flash25flash_bwd_dot_do_o_kernelILb1E23Flash_bwd_kernel_traitsILi64ELi128ELi128ELi8ELi4ELi4ELi4ELb0ELb0EN7cutlass10bfloat16_tE19Flash_kernel_traitsILi64ELi128ELi128ELi8ES3_EEEEvNS_16Flash_bwd_paramsE --------------------------
	.section	.nv.constant0._ZN5flash25flash_bwd_dot_do_o_kernelILb1E23Flash_bwd_kernel_traitsILi64ELi128ELi128ELi8ELi4ELi4ELi4ELb0ELb0EN7cutlass10bfloat16_tE19Flash_kernel_traitsILi64ELi128ELi128ELi8ES3_EEEEvNS_16Flash_bwd_paramsE,"a",@progbits
	.sectionflags	@""
	.align	4
.nv.constant0._ZN5flash25flash_bwd_dot_do_o_kernelILb1E23Flash_bwd_kernel_traitsILi64ELi128ELi128ELi8ELi4ELi4ELi4ELb0ELb0EN7cutlass10bfloat16_tE19Flash_kernel_traitsILi64ELi128ELi128ELi8ES3_EEEEvNS_16Flash_bwd_paramsE:
	.zero		992


//--------------------- .text._ZN5flash44flash_bwd_dq_dk_dv_loop_seqk_parallel_kernelI23Flash_bwd_kernel_traitsILi64ELi64ELi128ELi8ELi2ELi4ELi4ELb1ELb0EN7cutlass10bfloat16_tE19Flash_kernel_traitsILi64ELi64ELi128ELi8ES3_EELb0ELb0ELb0ELb0ELb0ELb1ELb0EEEvNS_16Flash_bwd_paramsE --------------------------
	.section	.text._ZN5flash44flash_bwd_dq_dk_dv_loop_seqk_parallel_kernelI23Flash_bwd_kernel_traitsILi64ELi64ELi128ELi8ELi2ELi4ELi4ELb1ELb0EN7cutlass10bfloat16_tE19Flash_kernel_traitsILi64ELi64ELi128ELi8ES3_EELb0ELb0ELb0ELb0ELb0ELb1ELb0EEEvNS_16Flash_bwd_paramsE,"ax",@progbits
	.sectioninfo	@"SHI_REGISTERS=255"
	.align	128
        .global         _ZN5flash44flash_bwd_dq_dk_dv_loop_seqk_parallel_kernelI23Flash_bwd_kernel_traitsILi64ELi64ELi128ELi8ELi2ELi4ELi4ELb1ELb0EN7cutlass10bfloat16_tE19Flash_kernel_traitsILi64ELi64ELi128ELi8ES3_EELb0ELb0ELb0ELb0ELb0ELb1ELb0EEEvNS_16Flash_bwd_paramsE
        .type           _ZN5flash44flash_bwd_dq_dk_dv_loop_seqk_parallel_kernelI23Flash_bwd_kernel_traitsILi64ELi64ELi128ELi8ELi2ELi4ELi4ELb1ELb0EN7cutlass10bfloat16_tE19Flash_kernel_traitsILi64ELi64ELi128ELi8ES3_EELb0ELb0ELb0ELb0ELb0ELb1ELb0EEEvNS_16Flash_bwd_paramsE,@function
        .size           _ZN5flash44flash_bwd_dq_dk_dv_loop_seqk_parallel_kernelI23Flash_bwd_kernel_traitsILi64ELi64ELi128ELi8ELi2ELi4ELi4ELb1ELb0EN7cutlass10bfloat16_tE19Flash_kernel_traitsILi64ELi64ELi128ELi8ES3_EELb0ELb0ELb0ELb0ELb0ELb1ELb0EEEvNS_16Flash_bwd_paramsE,(.L_x_2451 - _ZN5flash44flash_bwd_dq_dk_dv_loop_seqk_parallel_kernelI23Flash_bwd_kernel_traitsILi64ELi64ELi128ELi8ELi2ELi4ELi4ELb1ELb0EN7cutlass10bfloat16_tE19Flash_kernel_traitsILi64ELi64ELi128ELi8ES3_EELb0ELb0ELb0ELb0ELb0ELb1ELb0EEEvNS_16Flash_bwd_paramsE)
        .other          _ZN5flash44flash_bwd_dq_dk_dv_loop_seqk_parallel_kernelI23Flash_bwd_kernel_traitsILi64ELi64ELi128ELi8ELi2ELi4ELi4ELb1ELb0EN7cutlass10bfloat16_tE19Flash_kernel_traitsILi64ELi64ELi128ELi8ES3_EELb0ELb0ELb0ELb0ELb0ELb1ELb0EEEvNS_16Flash_bwd_paramsE,@"STO_CUDA_ENTRY STV_DEFAULT"
_ZN5flash44flash_bwd_dq_dk_dv_loop_seqk_parallel_kernelI23Flash_bwd_kernel_traitsILi64ELi64ELi128ELi8ELi2ELi4ELi4ELb1ELb0EN7cutlass10bfloat16_tE19Flash_kernel_traitsILi64ELi64ELi128ELi8ES3_EELb0ELb0ELb0ELb0ELb0ELb1ELb0EEEvNS_16Flash_bwd_paramsE:
.text._ZN5flash44flash_bwd_dq_dk_dv_loop_seqk_parallel_kernelI23Flash_bwd_kernel_traitsILi64ELi64ELi128ELi8ELi2ELi4ELi4ELb1ELb0EN7cutlass10bfloat16_tE19Flash_kernel_traitsILi64ELi64ELi128ELi8ES3_EELb0ELb0ELb0ELb0ELb0ELb1ELb0EEEvNS_16Flash_bwd_paramsE:
[----:B------:R-:W-:Y:S02]  /*0000*/  MOV R1, c[0x0][0x28] ;  /* 0x00000a0000017a02 */ /* 0x000fe40000000f00 */
[----:B------:R-:W1:Y:S01]  /*0010*/  S2R R197, SR_CTAID.X ;  /* 0x0000000000c57919 */ /* 0x000e620000002500 */
[----:B------:R-:W-:Y:S02]  /*0020*/  ULDC UR5, c[0x0][0x218] ;  /* 0x0000860000057ab9 */ /* 0x000fe40000000800 */
[----:B------:R-:W-:-:S04]  /*0030*/  UIADD3 UR5, UR5, 0x7f, URZ ;  /* 0x0000007f05057890 */ /* 0x000fc8000fffe03f */
[----:B------:R-:W-:-:S04]  /*0040*/  USHF.R.S32.HI UR4, URZ, 0x1f, UR5 ;  /* 0x0000001f3f047899 */ /* 0x000fc80008011405 */
[----:B------:R-:W-:-:S04]  /*0050*/  ULEA.HI UR4, UR4, UR5, URZ, 0x7 ;  /* 0x0000000504047291 */ /* 0x000fc8000f8f383f */
[----:B------:R-:W-:-:S06]  /*0060*/  USHF.R.S32.HI UR4, URZ, 0x7, UR4 ;  /* 0x000000073f047899 */ /* 0x000fcc0008011404 */
[----:B-1----:R-:W-:-:S13]  /*0070*/  ISETP.GE.AND P0, PT, R197, UR4, PT ;  /* 0x00000004c5007c0c */ /* 0x002fda000bf06270 */
[----:B------:R-:W-:Y:S05]  /*0080*/  @P0 EXIT ;  /* 0x000000000000094d */ /* 0x000fea0003800000 */
[----:B------:R-:W1:Y:S01]  /*0090*/  S2R R7, SR_TID.X ;  /* 0x0000000000077919 */ /* 0x000e620000002100 */
[----:B------:R-:W-:Y:S01]  /*00a0*/  IMAD.MOV.U32 R207, RZ, RZ, 0x20 ;  /* 0x00000020ffcf7424 */ /* 0x000fe200078e00ff */
[----:B------:R-:W-:Y:S01]  /*00b0*/  ULDC.64 UR20, c[0x0][0x118] ;  /* 0x0000460000147ab9 */ /* 0x000fe20000000a00 */
[----:B------:R-:W-:Y:S01]  /*00c0*/  IMAD.MOV.U32 R172, RZ, RZ, 0x40 ;  /* 0x00000040ffac7424 */ /* 0x000fe200078e00ff */
[----:B------:R-:W2:Y:S01]  /*00d0*/  S2R R195, SR_CTAID.Y ;  /* 0x0000000000c37919 */ /* 0x000ea20000002600 */
[----:B------:R-:W-:-:S03]  /*00e0*/  ULDC UR4, c[0x0][0x1c0] ;  /* 0x0000700000047ab9 */ /* 0x000fc60000000800 */
[----:B------:R-:W3:Y:S01]  /*00f0*/  S2R R212, SR_CTAID.Z ;  /* 0x0000000000d47919 */ /* 0x000ee20000002700 */
[----:B-1----:R-:W-:-:S04]  /*0100*/  SHF.R.S32.HI R10, RZ, 0x1f, R7 ;  /* 0x0000001fff0a7819 */ /* 0x002fc80000011407 */
[CC--:B------:R-:W-:Y:S02]  /*0110*/  LEA.HI R4, R10.reuse, R7.reuse, RZ, 0x4 ;  /* 0x000000070a047211 */ /* 0x0c0fe400078f20ff */
[----:B------:R-:W-:Y:S02]  /*0120*/  LEA.HI R18, R10, R7, RZ, 0x3 ;  /* 0x000000070a127211 */ /* 0x000fe400078f18ff */
[----:B------:R-:W-:Y:S02]  /*0130*/  SHF.R.S32.HI R3, RZ, 0x4, R4 ;  /* 0x00000004ff037819 */ /* 0x000fe40000011404 */
[----:B------:R-:W-:Y:S02]  /*0140*/  LOP3.LUT R2, R18, 0xfffffff8, RZ, 0xc0, !PT ;  /* 0xfffffff812027812 */ /* 0x000fe400078ec0ff */
[----:B------:R-:W-:Y:S02]  /*0150*/  LEA.HI R0, R4, R3, RZ, 0x1 ;  /* 0x0000000304007211 */ /* 0x000fe400078f08ff */
[----:B------:R-:W-:-:S02]  /*0160*/  LEA.HI R8, R10, R7, RZ, 0x5 ;  /* 0x000000070a087211 */ /* 0x000fc400078f28ff */
[----:B------:R-:W-:Y:S02]  /*0170*/  LOP3.LUT R0, R0, 0xfffffffe, RZ, 0xc0, !PT ;  /* 0xfffffffe00007812 */ /* 0x000fe400078ec0ff */
[----:B------:R-:W-:Y:S02]  /*0180*/  SHF.R.S32.HI R189, RZ, 0x5, R8 ;  /* 0x00000005ffbd7819 */ /* 0x000fe40000011408 */
[----:B------:R-:W-:Y:S01]  /*0190*/  LEA.HI R11, R10, R7, RZ, 0x2 ;  /* 0x000000070a0b7211 */ /* 0x000fe200078f10ff */
[----:B------:R-:W-:Y:S01]  /*01a0*/  IMAD.IADD R0, R3, 0x1, -R0 ;  /* 0x0000000103007824 */ /* 0x000fe200078e0a00 */
[----:B------:R-:W-:Y:S01]  /*01b0*/  SHF.R.S32.HI R191, RZ, 0x3, R18 ;  /* 0x00000003ffbf7819 */ /* 0x000fe20000011412 */
[----:B------:R-:W-:Y:S01]  /*01c0*/  IMAD.IADD R3, R7, 0x1, -R2 ;  /* 0x0000000107037824 */ /* 0x000fe200078e0a02 */
[----:B------:R-:W-:Y:S01]  /*01d0*/  SHF.R.S32.HI R2, RZ, 0x1f, R8 ;  /* 0x0000001fff027819 */ /* 0x000fe20000011408 */
[----:B------:R-:W-:Y:S01]  /*01e0*/  IMAD.SHL.U32 R181, R0, 0x10, RZ ;  /* 0x0000001000b57824 */ /* 0x000fe200078e00ff */
[--C-:B------:R-:W-:Y:S01]  /*01f0*/  SHF.R.S32.HI R12, RZ, 0x2, R11.reuse ;  /* 0x00000002ff0c7819 */ /* 0x100fe2000001140b */
[----:B------:R-:W-:Y:S01]  /*0200*/  IMAD.SHL.U32 R13, R191, 0x40, RZ ;  /* 0x00000040bf0d7824 */ /* 0x000fe200078e00ff */
[----:B------:R-:W-:Y:S01]  /*0210*/  LEA.HI R2, R2, R189, RZ, 0x2 ;  /* 0x000000bd02027211 */ /* 0x000fe200078f10ff */
[C---:B------:R-:W-:Y:S01]  /*0220*/  IMAD.SHL.U32 R192, R3.reuse, 0x8, RZ ;  /* 0x0000000803c07824 */ /* 0x040fe200078e00ff */
[----:B------:R-:W-:Y:S01]  /*0230*/  SHF.R.S32.HI R5, RZ, 0x1f, R11 ;  /* 0x0000001fff057819 */ /* 0x000fe2000001140b */
[----:B------:R-:W-:Y:S01]  /*0240*/  IMAD.SHL.U32 R177, R3, 0x40, RZ ;  /* 0x0000004003b17824 */ /* 0x000fe200078e00ff */
[----:B------:R-:W-:-:S02]  /*0250*/  LOP3.LUT R2, R2, 0xfffffffc, RZ, 0xc0, !PT ;  /* 0xfffffffc02027812 */ /* 0x000fc400078ec0ff */
[----:B------:R-:W-:Y:S02]  /*0260*/  LEA.HI R5, R5, R12, RZ, 0x3 ;  /* 0x0000000c05057211 */ /* 0x000fe400078f18ff */
[----:B------:R-:W-:Y:S02]  /*0270*/  LOP3.LUT R4, R4, 0xfffffff0, RZ, 0xc0, !PT ;  /* 0xfffffff004047812 */ /* 0x000fe400078ec0ff */
[----:B------:R-:W-:Y:S02]  /*0280*/  LOP3.LUT R13, R13, 0x1c0, RZ, 0xc0, !PT ;  /* 0x000001c00d0d7812 */ /* 0x000fe400078ec0ff */
[----:B------:R-:W-:Y:S01]  /*0290*/  LOP3.LUT P4, RZ, R3, 0x2, RZ, 0xc0, !PT ;  /* 0x0000000203ff7812 */ /* 0x000fe2000788c0ff */
[----:B------:R-:W-:Y:S01]  /*02a0*/  IMAD.IADD R15, R7, 0x1, -R4 ;  /* 0x00000001070f7824 */ /* 0x000fe200078e0a04 */
[----:B------:R-:W-:Y:S01]  /*02b0*/  LOP3.LUT P3, RZ, R3, 0x4, RZ, 0xc0, !PT ;  /* 0x0000000403ff7812 */ /* 0x000fe2000786c0ff */
[----:B------:R-:W-:Y:S01]  /*02c0*/  IMAD.IADD R3, R189, 0x1, -R2 ;  /* 0x00000001bd037824 */ /* 0x000fe200078e0a02 */
[----:B------:R-:W-:-:S02]  /*02d0*/  LOP3.LUT R5, R5, 0xfffffff8, RZ, 0xc0, !PT ;  /* 0xfffffff805057812 */ /* 0x000fc400078ec0ff */
[----:B------:R-:W-:Y:S01]  /*02e0*/  SHF.R.U32.HI R9, RZ, 0x3, R13 ;  /* 0x00000003ff097819 */ /* 0x000fe2000001160d */
[----:B------:R-:W-:Y:S01]  /*02f0*/  IMAD.SHL.U32 R4, R3, 0x10, RZ ;  /* 0x0000001003047824 */ /* 0x000fe200078e00ff */
[----:B------:R-:W-:Y:S01]  /*0300*/  LOP3.LUT R6, R13, 0x38, R192, 0xf8, !PT ;  /* 0x000000380d067812 */ /* 0x000fe200078ef8c0 */
[----:B------:R-:W-:Y:S01]  /*0310*/  IMAD.IADD R5, R12, 0x1, -R5 ;  /* 0x000000010c057824 */ /* 0x000fe200078e0a05 */
[----:B------:R-:W-:Y:S01]  /*0320*/  LOP3.LUT R177, R177, 0x1c0, RZ, 0xc0, !PT ;  /* 0x000001c0b1b17812 */ /* 0x000fe200078ec0ff */
[----:B------:R-:W-:Y:S01]  /*0330*/  IMAD.SHL.U32 R12, R0, 0x200, RZ ;  /* 0x00000200000c7824 */ /* 0x000fe200078e00ff */
[----:B------:R-:W-:Y:S02]  /*0340*/  LOP3.LUT R9, R6, R9, RZ, 0x3c, !PT ;  /* 0x0000000906097212 */ /* 0x000fe400078e3cff */
[----:B------:R-:W-:Y:S02]  /*0350*/  LEA.HI R6, R10, R7, RZ, 0x6 ;  /* 0x000000070a067211 */ /* 0x000fe400078f30ff */
[----:B------:R-:W-:-:S02]  /*0360*/  LOP3.LUT R13, R177, 0x30, R4, 0xf8, !PT ;  /* 0x00000030b10d7812 */ /* 0x000fc400078ef804 */
[----:B------:R-:W-:Y:S02]  /*0370*/  LOP3.LUT R16, R177, 0x8, R18, 0xf8, !PT ;  /* 0x00000008b1107812 */ /* 0x000fe400078ef812 */
[----:B------:R-:W-:Y:S02]  /*0380*/  LOP3.LUT R14, R5, 0x1, RZ, 0xc0, !PT ;  /* 0x00000001050e7812 */ /* 0x000fe400078ec0ff */
[----:B------:R-:W-:Y:S02]  /*0390*/  SHF.R.S32.HI R6, RZ, 0x6, R6 ;  /* 0x00000006ff067819 */ /* 0x000fe40000011406 */
[----:B------:R-:W-:Y:S02]  /*03a0*/  SHF.R.U32.HI R177, RZ, 0x3, R177 ;  /* 0x00000003ffb17819 */ /* 0x000fe400000116b1 */
[----:B------:R-:W-:Y:S01]  /*03b0*/  LOP3.LUT R13, R13, 0x8, R18, 0xf8, !PT ;  /* 0x000000080d0d7812 */ /* 0x000fe200078ef812 */
[----:B------:R-:W-:Y:S01]  /*03c0*/  IMAD R190, R6, 0x200, R9 ;  /* 0x0000020006be7824 */ /* 0x000fe200078e0209 */
[----:B------:R-:W-:Y:S01]  /*03d0*/  ISETP.NE.U32.AND P0, PT, R14, 0x1, PT ;  /* 0x000000010e00780c */ /* 0x000fe20003f05070 */
[----:B------:R-:W-:Y:S01]  /*03e0*/  IMAD.SHL.U32 R9, R5, 0x40, RZ ;  /* 0x0000004005097824 */ /* 0x000fe200078e00ff */
[----:B------:R-:W-:Y:S01]  /*03f0*/  LOP3.LUT R179, R16, R177, RZ, 0x3c, !PT ;  /* 0x000000b110b37212 */ /* 0x000fe200078e3cff */
[----:B------:R-:W-:Y:S01]  /*0400*/  IMAD R16, R6, 0x800, R12 ;  /* 0x0000080006107824 */ /* 0x000fe200078e020c */
[----:B------:R-:W-:Y:S01]  /*0410*/  LOP3.LUT R188, R8, 0xffffffe0, RZ, 0xc0, !PT ;  /* 0xffffffe008bc7812 */ /* 0x000fe200078ec0ff */
[----:B------:R-:W-:Y:S01]  /*0420*/  IMAD.SHL.U32 R196, R190, 0x2, RZ ;  /* 0x00000002bec47824 */ /* 0x000fe200078e00ff */
[----:B------:R-:W-:Y:S01]  /*0430*/  LOP3.LUT R14, R11, 0x7ffffffc, RZ, 0xc0, !PT ;  /* 0x7ffffffc0b0e7812 */ /* 0x000fe200078ec0ff */
[C---:B------:R-:W-:Y:S01]  /*0440*/  IMAD.SHL.U32 R11, R7.reuse, 0x2, RZ ;  /* 0x00000002070b7824 */ /* 0x040fe200078e00ff */
[----:B------:R-:W-:Y:S01]  /*0450*/  LOP3.LUT R177, R12, R13, R177, 0xf6, !PT ;  /* 0x0000000d0cb17212 */ /* 0x000fe200078ef6b1 */
[C---:B------:R-:W-:Y:S01]  /*0460*/  IMAD.IADD R188, R7.reuse, 0x1, -R188 ;  /* 0x0000000107bc7824 */ /* 0x040fe200078e0abc */
[----:B------:R-:W-:Y:S01]  /*0470*/  LEA.HI R12, R10, R7, RZ, 0x7 ;  /* 0x000000070a0c7211 */ /* 0x000fe200078f38ff */
[----:B------:R-:W-:Y:S01]  /*0480*/  IMAD.IADD R10, R7, 0x1, -R14 ;  /* 0x00000001070a7824 */ /* 0x000fe200078e0a0e */
[----:B------:R-:W-:Y:S01]  /*0490*/  SHF.R.S32.HI R2, RZ, 0x1f, R15 ;  /* 0x0000001fff027819 */ /* 0x000fe2000001140f */
[----:B------:R-:W-:Y:S01]  /*04a0*/  IMAD.IADD R179, R16, 0x1, R179 ;  /* 0x0000000110b37824 */ /* 0x000fe200078e02b3 */
[----:B------:R-:W-:Y:S01]  /*04b0*/  SHF.R.S32.HI R7, RZ, 0x7, R12 ;  /* 0x00000007ff077819 */ /* 0x000fe2000001140c */
[----:B------:R-:W-:Y:S01]  /*04c0*/  IMAD.SHL.U32 R177, R177, 0x2, RZ ;  /* 0x00000002b1b17824 */ /* 0x000fe200078e00ff */
[----:B------:R-:W-:Y:S01]  /*04d0*/  LEA.HI R2, R2, R15, RZ, 0x3 ;  /* 0x0000000f02027211 */ /* 0x000fe200078f18ff */
[----:B------:R-:W-:Y:S01]  /*04e0*/  IMAD.SHL.U32 R179, R179, 0x2, RZ ;  /* 0x00000002b3b37824 */ /* 0x000fe200078e00ff */
[----:B------:R-:W-:Y:S01]  /*04f0*/  LEA.HI R12, R8, R189, RZ, 0x1 ;  /* 0x000000bd080c7211 */ /* 0x000fe200078f08ff */
[----:B------:R-:W-:Y:S01]  /*0500*/  IMAD.SHL.U32 R8, R6, 0x20, RZ ;  /* 0x0000002006087824 */ /* 0x000fe200078e00ff */
[----:B------:R-:W-:Y:S01]  /*0510*/  LOP3.LUT R4, R2, 0xfffffff8, RZ, 0xc0, !PT ;  /* 0xfffffff802047812 */ /* 0x000fe200078ec0ff */
[----:B------:R-:W-:Y:S01]  /*0520*/  IMAD.SHL.U32 R200, R7, 0x8, RZ ;  /* 0x0000000807c87824 */ /* 0x000fe200078e00ff */
[----:B------:R-:W-:Y:S01]  /*0530*/  LOP3.LUT R9, R9, 0x1c0, RZ, 0xc0, !PT ;  /* 0x000001c009097812 */ /* 0x000fe200078ec0ff */
[----:B------:R-:W-:Y:S01]  /*0540*/  IMAD.SHL.U32 R6, R10, 0x2, RZ ;  /* 0x000000020a067824 */ /* 0x000fe200078e00ff */
[----:B------:R-:W-:Y:S01]  /*0550*/  LOP3.LUT R186, R8, 0x6, R11, 0xf8, !PT ;  /* 0x0000000608ba7812 */ /* 0x000fe200078ef80b */
[----:B------:R-:W-:Y:S01]  /*0560*/  IMAD.IADD R4, R15, 0x1, -R4 ;  /* 0x000000010f047824 */ /* 0x000fe200078e0a04 */
[----:B------:R-:W-:Y:S01]  /*0570*/  LOP3.LUT R200, R200, 0x8, RZ, 0xc0, !PT ;  /* 0x00000008c8c87812 */ /* 0x000fe200078ec0ff */
[----:B------:R-:W-:Y:S01]  /*0580*/  IMAD R10, R7, 0x1000, R6 ;  /* 0x00001000070a7824 */ /* 0x000fe200078e0206 */
[----:B------:R-:W-:Y:S01]  /*0590*/  LOP3.LUT R12, R12, 0xfffffffe, RZ, 0xc0, !PT ;  /* 0xfffffffe0c0c7812 */ /* 0x000fe200078ec0ff */
[----:B------:R-:W-:Y:S01]  /*05a0*/  IMAD.SHL.U32 R4, R4, 0x40, RZ ;  /* 0x0000004004047824 */ /* 0x000fe200078e00ff */
[----:B------:R-:W-:-:S02]  /*05b0*/  LOP3.LUT R8, R9, 0x20, R8, 0xf8, !PT ;  /* 0x0000002009087812 */ /* 0x000fc400078ef808 */
[----:B------:R-:W-:Y:S02]  /*05c0*/  SHF.R.U32.HI R7, RZ, 0x3, R9 ;  /* 0x00000003ff077819 */ /* 0x000fe40000011609 */
[----:B------:R-:W-:Y:S02]  /*05d0*/  LOP3.LUT R181, R200, 0x10, R181, 0xf8, !PT ;  /* 0x00000010c8b57812 */ /* 0x000fe400078ef8b5 */
[----:B------:R-:W-:Y:S01]  /*05e0*/  R2P PR, R5, 0x6 ;  /* 0x0000000605007804 */ /* 0x000fe20000000000 */
[----:B------:R-:W-:Y:S01]  /*05f0*/  IMAD.IADD R5, R189, 0x1, -R12 ;  /* 0x00000001bd057824 */ /* 0x000fe200078e0a0c */
[----:B------:R-:W-:Y:S02]  /*0600*/  LOP3.LUT R8, R8, R7, RZ, 0x3c, !PT ;  /* 0x0000000708087212 */ /* 0x000fe400078e3cff */
[----:B------:R-:W-:Y:S01]  /*0610*/  LOP3.LUT R200, R7, R9, R200, 0x1e, !PT ;  /* 0x0000000907c87212 */ /* 0x000fe200078e1ec8 */
[----:B------:R-:W-:Y:S01]  /*0620*/  IMAD R201, R5, 0x400, R10 ;  /* 0x0000040005c97824 */ /* 0x000fe200078e020a */
[----:B------:R-:W-:Y:S01]  /*0630*/  SHF.R.S32.HI R7, RZ, 0x1f, R188 ;  /* 0x0000001fff077819 */ /* 0x000fe200000114bc */
[----:B------:R-:W-:Y:S01]  /*0640*/  IMAD.SHL.U32 R9, R0, 0x8, RZ ;  /* 0x0000000800097824 */ /* 0x000fe200078e00ff */
[----:B------:R-:W-:Y:S01]  /*0650*/  LOP3.LUT R4, R4, 0x1c0, RZ, 0xc0, !PT ;  /* 0x000001c004047812 */ /* 0x000fe200078ec0ff */
[----:B------:R-:W-:Y:S01]  /*0660*/  IMAD.SHL.U32 R0, R2, 0x40, RZ ;  /* 0x0000004002007824 */ /* 0x000fe200078e00ff */
[----:B------:R-:W-:Y:S01]  /*0670*/  LEA.HI R7, R7, R188, RZ, 0x2 ;  /* 0x000000bc07077211 */ /* 0x000fe200078f10ff */
[----:B------:R-:W-:Y:S01]  /*0680*/  IMAD.IADD R201, R8, 0x1, R201 ;  /* 0x0000000108c97824 */ /* 0x000fe200078e02c9 */
[----:B------:R-:W-:-:S02]  /*0690*/  SHF.R.U32.HI R8, RZ, 0x3, R4 ;  /* 0x00000003ff087819 */ /* 0x000fc40000011604 */
[----:B------:R-:W-:Y:S01]  /*06a0*/  SHF.R.S32.HI R2, RZ, 0x2, R7 ;  /* 0x00000002ff027819 */ /* 0x000fe20000011407 */
[----:B------:R-:W-:Y:S01]  /*06b0*/  IMAD R7, R3, 0x400, R6 ;  /* 0x0000040003077824 */ /* 0x000fe200078e0206 */
[----:B------:R-:W-:Y:S01]  /*06c0*/  LOP3.LUT R0, R0, 0xfffffe00, RZ, 0xc0, !PT ;  /* 0xfffffe0000007812 */ /* 0x000fe200078ec0ff */
[----:B------:R-:W-:Y:S01]  /*06d0*/  IMAD.SHL.U32 R201, R201, 0x2, RZ ;  /* 0x00000002c9c97824 */ /* 0x000fe200078e00ff */
[----:B------:R-:W-:Y:S01]  /*06e0*/  LOP3.LUT R181, R8, R181, R4, 0x1e, !PT ;  /* 0x000000b508b57212 */ /* 0x000fe200078e1e04 */
[----:B------:R-:W-:Y:S01]  /*06f0*/  IMAD.IADD R200, R7, 0x1, R200 ;  /* 0x0000000107c87824 */ /* 0x000fe200078e02c8 */
[----:B------:R-:W-:Y:S01]  /*0700*/  LOP3.LUT R9, R4, 0x8, R9, 0xf8, !PT ;  /* 0x0000000804097812 */ /* 0x000fe200078ef809 */
[----:B------:R-:W-:Y:S01]  /*0710*/  IMAD R187, R5, 0x10, R2 ;  /* 0x0000001005bb7824 */ /* 0x000fe200078e0202 */
[----:B------:R-:W-:Y:S01]  /*0720*/  LOP3.LUT R181, R181, R0, RZ, 0xfc, !PT ;  /* 0x00000000b5b57212 */ /* 0x000fe200078efcff */
[--C-:B------:R-:W-:Y:S01]  /*0730*/  IMAD R182, R5, 0x400, R0.reuse ;  /* 0x0000040005b67824 */ /* 0x100fe200078e0200 */
[----:B------:R-:W-:Y:S01]  /*0740*/  LOP3.LUT R9, R9, R8, RZ, 0x3c, !PT ;  /* 0x0000000809097212 */ /* 0x000fe200078e3cff */
[----:B------:R-:W-:Y:S01]  /*0750*/  IMAD R180, R3, 0x400, R0 ;  /* 0x0000040003b47824 */ /* 0x000fe200078e0200 */
[----:B------:R-:W-:Y:S01]  /*0760*/  SEL R3, R207, 0xffffffe0, !P4 ;  /* 0xffffffe0cf037807 */ /* 0x000fe20006000000 */
[----:B------:R-:W-:Y:S01]  /*0770*/  IMAD.MOV.U32 R0, RZ, RZ, -0x10 ;  /* 0xfffffff0ff007424 */ /* 0x000fe200078e00ff */
[----:B------:R-:W-:Y:S01]  /*0780*/  LEA R200, R200, 0x6000, 0x1 ;  /* 0x00006000c8c87811 */ /* 0x000fe200078e08ff */
[----:B------:R-:W-:Y:S01]  /*0790*/  IMAD.IADD R180, R9, 0x1, R180 ;  /* 0x0000000109b47824 */ /* 0x000fe200078e02b4 */
[----:B------:R-:W-:Y:S01]  /*07a0*/  SEL R172, R172, 0xffffffc0, !P3 ;  /* 0xffffffc0acac7807 */ /* 0x000fe20005800000 */
[----:B------:R-:W-:Y:S01]  /*07b0*/  IMAD.IADD R173, R179, 0x1, R3 ;  /* 0x00000001b3ad7824 */ /* 0x000fe200078e0203 */
[----:B------:R-:W-:Y:S01]  /*07c0*/  IADD3 R199, R187, -0x40, RZ ;  /* 0xffffffc0bbc77810 */ /* 0x000fe20007ffe0ff */
[----:B------:R-:W-:Y:S01]  /*07d0*/  IMAD.IADD R182, R182, 0x1, R9 ;  /* 0x00000001b6b67824 */ /* 0x000fe200078e0209 */
[----:B------:R-:W-:Y:S01]  /*07e0*/  SEL R207, R207, 0xffffffe0, !P1 ;  /* 0xffffffe0cfcf7807 */ /* 0x000fe20004800000 */
[----:B------:R-:W-:Y:S01]  /*07f0*/  IMAD.IADD R172, R179, 0x1, R172 ;  /* 0x00000001b3ac7824 */ /* 0x000fe200078e02ac */
[----:B------:R-:W-:-:S02]  /*0800*/  IADD3 R202, R200, 0x40, RZ ;  /* 0x00000040c8ca7810 */ /* 0x000fc40007ffe0ff */
[----:B------:R-:W-:Y:S01]  /*0810*/  SEL R0, R0, 0x10, !P0 ;  /* 0x0000001000007807 */ /* 0x000fe20004000000 */
[----:B------:R-:W-:Y:S01]  /*0820*/  IMAD.IADD R205, R201, 0x1, R207 ;  /* 0x00000001c9cd7824 */ /* 0x000fe200078e02cf */
[----:B------:R-:W-:Y:S01]  /*0830*/  SHF.R.S32.HI R198, RZ, 0x1f, R199 ;  /* 0x0000001fffc67819 */ /* 0x000fe200000114c7 */
[----:B------:R-:W-:Y:S01]  /*0840*/  IMAD.IADD R204, R207, 0x1, R200 ;  /* 0x00000001cfcc7824 */ /* 0x000fe200078e02c8 */
[C---:B------:R-:W-:Y:S01]  /*0850*/  @P2 IADD3 R202, R200.reuse, -0x40, RZ ;  /* 0xffffffc0c8ca2810 */ /* 0x040fe20007ffe0ff */
[----:B------:R-:W-:Y:S01]  /*0860*/  IMAD.IADD R3, R3, 0x1, R172 ;  /* 0x0000000103037824 */ /* 0x000fe200078e02ac */
[C---:B------:R-:W-:Y:S01]  /*0870*/  SHF.L.U64.HI R198, R199.reuse, 0x2, R198 ;  /* 0x00000002c7c67819 */ /* 0x040fe200000102c6 */
[----:B------:R-:W-:Y:S01]  /*0880*/  IMAD.SHL.U32 R199, R199, 0x4, RZ ;  /* 0x00000004c7c77824 */ /* 0x000fe200078e00ff */
[----:B------:R-:W-:Y:S01]  /*0890*/  IADD3 R203, R200, 0x420, RZ ;  /* 0x00000420c8cb7810 */ /* 0x000fe20007ffe0ff */
[----:B------:R-:W-:Y:S01]  /*08a0*/  IMAD.IADD R206, R201, 0x1, R0 ;  /* 0x00000001c9ce7824 */ /* 0x000fe200078e0200 */
[----:B------:R-:W-:Y:S01]  /*08b0*/  SHF.R.S32.HI R194, RZ, 0x1f, R187 ;  /* 0x0000001fffc27819 */ /* 0x000fe200000114bb */
[----:B------:R-:W-:Y:S01]  /*08c0*/  IMAD.IADD R221, R0, 0x1, R205 ;  /* 0x0000000100dd7824 */ /* 0x000fe200078e02cd */
[----:B------:R-:W-:Y:S01]  /*08d0*/  LEA R180, R180, 0xa000, 0x1 ;  /* 0x0000a000b4b47811 */ /* 0x000fe200078e08ff */
[----:B------:R-:W-:Y:S01]  /*08e0*/  IMAD.IADD R207, R207, 0x1, R202 ;  /* 0x00000001cfcf7824 */ /* 0x000fe200078e02ca */
[----:B--23--:R-:W-:-:S02]  /*08f0*/  @P1 IADD3 R203, R200, 0x3e0, RZ ;  /* 0x000003e0c8cb1810 */ /* 0x00cfc40007ffe0ff */
.L_x_44:
[----:B-1----:R-:W1:Y:S01]  /*0900*/  LDC.U8 R2, c[0x0][0x312] ;  /* 0x0000c480ff027b82 */ /* 0x002e620000000000 */
[----:B------:R-:W-:Y:S01]  /*0910*/  ISETP.NE.U32.AND P2, PT, RZ, c[0x0][0x250], PT ;  /* 0x00009400ff007a0c */ /* 0x000fe20003f45070 */
[----:B--2---:R-:W-:Y:S01]  /*0920*/  IMAD.SHL.U32 R4, R195, 0x4, RZ ;  /* 0x00000004c3047824 */ /* 0x004fe200078e00ff */
[----:B------:R-:W-:Y:S01]  /*0930*/  ISETP.NE.U32.AND P5, PT, RZ, c[0x0][0x240], PT ;  /* 0x00009000ff007a0c */ /* 0x000fe20003fa5070 */
[----:B------:R-:W-:Y:S01]  /*0940*/  IMAD.MOV.U32 R20, RZ, RZ, -0x1 ;  /* 0xffffffffff147424 */ /* 0x000fe200078e00ff */
[----:B------:R-:W-:-:S02]  /*0950*/  ISETP.NE.AND.EX P2, PT, RZ, c[0x0][0x254], PT, P2 ;  /* 0x00009500ff007a0c */ /* 0x000fc40003f45320 */
[----:B------:R-:W-:Y:S02]  /*0960*/  SHF.R.S32.HI R8, RZ, 0x1f, R195 ;  /* 0x0000001fff087819 */ /* 0x000fe400000114c3 */
[----:B------:R-:W-:Y:S02]  /*0970*/  ISETP.NE.AND.EX P5, PT, RZ, c[0x0][0x244], PT, P5 ;  /* 0x00009100ff007a0c */ /* 0x000fe40003fa5350 */
[----:B------:R-:W-:Y:S02]  /*0980*/  ISETP.EQ.U32.AND P4, PT, RZ, c[0x0][0x248], PT ;  /* 0x00009200ff007a0c */ /* 0x000fe40003f82070 */
[----:B------:R-:W-:Y:S02]  /*0990*/  SHF.L.U64.HI R0, R195, 0x2, R8 ;  /* 0x00000002c3007819 */ /* 0x000fe40000010208 */
[----:B------:R-:W-:Y:S02]  /*09a0*/  IADD3 R14, P0, R4, c[0x0][0x240], RZ ;  /* 0x00009000040e7a10 */ /* 0x000fe40007f1e0ff */
[----:B-1----:R-:W-:-:S02]  /*09b0*/  ISETP.NE.AND P3, PT, R2, RZ, PT ;  /* 0x000000ff0200720c */ /* 0x002fc40003f65270 */
[----:B------:R-:W-:Y:S02]  /*09c0*/  IADD3.X R15, R0, c[0x0][0x244], RZ, P0, !PT ;  /* 0x00009100000f7a10 */ /* 0x000fe400007fe4ff */
[----:B------:R-:W-:Y:S02]  /*09d0*/  ISETP.EQ.OR.EX P4, PT, RZ, c[0x0][0x24c], !P3, P4 ;  /* 0x00009300ff007a0c */ /* 0x000fe40005f82740 */
[C---:B------:R-:W-:Y:S01]  /*09e0*/  @P2 IADD3 R10, P0, R4.reuse, c[0x0][0x250], RZ ;  /* 0x00009400040a2a10 */ /* 0x040fe20007f1e0ff */
[----:B------:R-:W-:Y:S01]  /*09f0*/  IMAD.MOV.U32 R219, RZ, RZ, RZ ;  /* 0x000000ffffdb7224 */ /* 0x000fe200078e00ff */
[----:B------:R-:W-:Y:S01]  /*0a00*/  IADD3 R6, P1, R4, c[0x0][0x248], RZ ;  /* 0x0000920004067a10 */ /* 0x000fe20007f3e0ff */
[----:B------:R-:W-:Y:S01]  /*0a10*/  IMAD.MOV.U32 R222, RZ, RZ, -0x1 ;  /* 0xffffffffffde7424 */ /* 0x000fe200078e00ff */
[----:B------:R-:W2:Y:S01]  /*0a20*/  @P5 LDG.E R20, [R14.64] ;  /* 0x000000140e145981 */ /* 0x000ea2000c1e1900 */
[C---:B------:R-:W-:Y:S02]  /*0a30*/  @P2 IADD3.X R11, R0.reuse, c[0x0][0x254], RZ, P0, !PT ;  /* 0x00009500000b2a10 */ /* 0x040fe400007fe4ff */
[----:B------:R-:W-:Y:S01]  /*0a40*/  IADD3.X R7, R0, c[0x0][0x24c], RZ, P1, !PT ;  /* 0x0000930000077a10 */ /* 0x000fe20000ffe4ff */
[----:B------:R-:W2:Y:S04]  /*0a50*/  @P5 LDG.E R13, [R14.64+0x4] ;  /* 0x000004140e0d5981 */ /* 0x000ea8000c1e1900 */
[----:B-----5:R1:W5:Y:S04]  /*0a60*/  @P2 LDG.E R219, [R10.64] ;  /* 0x000000140adb2981 */ /* 0x020368000c1e1900 */
[----:B------:R1:W5:Y:S01]  /*0a70*/  @!P4 LDG.E R222, [R6.64] ;  /* 0x0000001406dec981 */ /* 0x000362000c1e1900 */
[----:B------:R-:W-:Y:S01]  /*0a80*/  ISETP.NE.U32.AND P0, PT, RZ, c[0x0][0x248], PT ;  /* 0x00009200ff007a0c */ /* 0x000fe20003f05070 */
[----:B------:R-:W-:-:S03]  /*0a90*/  IMAD.MOV.U32 R2, RZ, RZ, c[0x0][0x218] ;  /* 0x00008600ff027624 */ /* 0x000fc600078e00ff */
[----:B------:R-:W-:Y:S01]  /*0aa0*/  ISETP.NE.AND.EX P0, PT, RZ, c[0x0][0x24c], PT, P0 ;  /* 0x00009300ff007a0c */ /* 0x000fe20003f05300 */
[----:B--2---:R-:W-:Y:S02]  /*0ab0*/  @P5 IMAD.IADD R13, R13, 0x1, -R20 ;  /* 0x000000010d0d5824 */ /* 0x004fe400078e0a14 */
[----:B------:R-:W-:-:S10]  /*0ac0*/  @!P5 IMAD.MOV.U32 R13, RZ, RZ, c[0x0][0x214] ;  /* 0x00008500ff0dd624 */ /* 0x000fd400078e00ff */
[----:B------:R-:W-:Y:S05]  /*0ad0*/  @!P0 BRA `(.L_x_0) ;  /* 0x0000003000008947 */ /* 0x000fea0003800000 */
[----:B-1----:R-:W2:Y:S02]  /*0ae0*/  @P3 LDG.E R5, [R6.64+0x4] ;  /* 0x0000041406053981 */ /* 0x002ea4000c1e1900 */
[----:B--2--5:R-:W-:-:S06]  /*0af0*/  @P3 IADD3 R2, R5, -R222, RZ ;  /* 0x800000de05023210 */ /* 0x024fcc0007ffe0ff */
[----:B------:R1:W5:Y:S02]  /*0b00*/  @!P3 LDG.E R2, [R6.64] ;  /* 0x000000140602b981 */ /* 0x000364000c1e1900 */
.L_x_0:
[----:B-1----:R-:W-:-:S04]  /*0b10*/  ISETP.NE.U32.AND P1, PT, RZ, c[0x0][0x258], PT ;  /* 0x00009600ff007a0c */ /* 0x002fc80003f25070 */
[----:B------:R-:W-:-:S13]  /*0b20*/  ISETP.NE.AND.EX P1, PT, RZ, c[0x0][0x25c], PT, P1 ;  /* 0x00009700ff007a0c */ /* 0x000fda0003f25310 */
[----:B------:R-:W-:-:S04]  /*0b30*/  @P1 IADD3 R6, P0, R4, c[0x0][0x258], RZ ;  /* 0x0000960004061a10 */ /* 0x000fc80007f1e0ff */
[----:B------:R-:W-:-:S05]  /*0b40*/  @P1 IADD3.X R7, R0, c[0x0][0x25c], RZ, P0, !PT ;  /* 0x0000970000071a10 */ /* 0x000fca00007fe4ff */
[----:B------:R-:W2:Y:S01]  /*0b50*/  @P1 LDG.E R220, [R6.64] ;  /* 0x0000001406dc1981 */ /* 0x000ea2000c1e1900 */
[----:B------:R-:W-:Y:S01]  /*0b60*/  @!P1 ISETP.NE.U32.AND P0, PT, RZ, c[0x0][0x268], PT ;  /* 0x00009a00ff009a0c */ /* 0x000fe20003f05070 */
[----:B------:R-:W-:-:S03]  /*0b70*/  IMAD.SHL.U32 R5, R197, 0x80, RZ ;  /* 0x00000080c5057824 */ /* 0x000fc600078e00ff */
[----:B------:R-:W-:-:S04]  /*0b80*/  @!P1 ISETP.NE.AND.EX P0, PT, RZ, c[0x0][0x26c], PT, P0 ;  /* 0x00009b00ff009a0c */ /* 0x000fc80003f05300 */
[----:B------:R-:W-:Y:S01]  /*0b90*/  @!P1 SEL R0, RZ, c[0x0][0x21c], !P0 ;  /* 0x00008700ff009a07 */ /* 0x000fe20004000000 */
[----:B--2--5:R-:W-:-:S03]  /*0ba0*/  @P1 IMAD.IADD R220, R220, 0x1, -R219 ;  /* 0x00000001dcdc1824 */ /* 0x024fc600078e0adb */
[----:B------:R-:W-:-:S04]  /*0bb0*/  @!P1 IADD3 R220, R0, R2, -R219 ;  /* 0x0000000200dc9210 */ /* 0x000fc80007ffe8db */
[----:B------:R-:W-:-:S13]  /*0bc0*/  ISETP.GT.AND P0, PT, R220, R5, PT ;  /* 0x00000005dc00720c */ /* 0x000fda0003f04270 */
[----:B------:R-:W-:Y:S05]  /*0bd0*/  @!P0 BRA `(.L_x_1) ;  /* 0x0000607000008947 */ /* 0x000fea0003800000 */
[----:B------:R-:W-:Y:S01]  /*0be0*/  ISETP.NE.AND P1, PT, R222, -0x1, PT ;  /* 0xffffffffde00780c */ /* 0x000fe20003f25270 */
[----:B------:R-:W-:Y:S01]  /*0bf0*/  IMAD R18, R8, c[0x0][0x178], RZ ;  /* 0x00005e0008127a24 */ /* 0x000fe200078e02ff */
[----:B------:R-:W-:Y:S01]  /*0c00*/  IADD3 R0, R13, 0x3f, RZ ;  /* 0x0000003f0d007810 */ /* 0x000fe20007ffe0ff */
[C---:B------:R-:W-:Y:S01]  /*0c10*/  IMAD.WIDE.U32 R22, R195.reuse, c[0x0][0x178], RZ ;  /* 0x00005e00c3167a25 */ /* 0x040fe200078e00ff */
[C---:B------:R-:W-:Y:S02]  /*0c20*/  ISETP.NE.AND P0, PT, R20.reuse, -0x1, PT ;  /* 0xffffffff1400780c */ /* 0x040fe40003f05270 */
[----:B------:R-:W-:Y:S01]  /*0c30*/  SHF.R.S32.HI R7, RZ, 0x1f, R0 ;  /* 0x0000001fff077819 */ /* 0x000fe20000011400 */
[----:B------:R-:W-:Y:S02]  /*0c40*/  IMAD R18, R195, c[0x0][0x17c], R18 ;  /* 0x00005f00c3127a24 */ /* 0x000fe400078e0212 */
[----:B------:R-:W-:Y:S01]  /*0c50*/  IMAD.WIDE.U32 R14, R20, c[0x0][0x190], RZ ;  /* 0x00006400140e7a25 */ /* 0x000fe200078e00ff */
[----:B------:R-:W-:-:S02]  /*0c60*/  LEA.HI R7, R7, R0, RZ, 0x6 ;  /* 0x0000000007077211 */ /* 0x000fc400078f30ff */
[----:B------:R-:W-:Y:S01]  /*0c70*/  IADD3 R18, R23, R18, RZ ;  /* 0x0000001217127210 */ /* 0x000fe20007ffe0ff */
[----:B------:R-:W-:Y:S01]  /*0c80*/  @P1 IMAD.IADD R9, R219, 0x1, R222 ;  /* 0x00000001db091824 */ /* 0x000fe200078e02de */
[----:B------:R-:W-:Y:S01]  /*0c90*/  LOP3.LUT R16, R7, 0xffffffc0, RZ, 0xc0, !PT ;  /* 0xffffffc007107812 */ /* 0x000fe200078ec0ff */
[----:B------:R-:W-:Y:S01]  /*0ca0*/  IMAD R0, R20, c[0x0][0x194], RZ ;  /* 0x0000650014007a24 */ /* 0x000fe200078e02ff */
[----:B------:R-:W-:Y:S01]  /*0cb0*/  SEL R19, R22, R14, !P0 ;  /* 0x0000000e16137207 */ /* 0x000fe20004000000 */
[----:B------:R-:W-:Y:S01]  /*0cc0*/  @P1 IMAD.WIDE.U32 R10, R9, c[0x0][0x198], RZ ;  /* 0x00006600090a1a25 */ /* 0x000fe200078e00ff */
[----:B------:R-:W-:-:S03]  /*0cd0*/  IADD3 R16, R16, -0x40, RZ ;  /* 0xffffffc010107810 */ /* 0x000fc60007ffe0ff */
[----:B------:R-:W-:Y:S01]  /*0ce0*/  @P0 IMAD.IADD R18, R15, 0x1, R0 ;  /* 0x000000010f120824 */ /* 0x000fe200078e0200 */
[----:B------:R-:W-:Y:S01]  /*0cf0*/  SHF.R.S32.HI R17, RZ, 0x1f, R16 ;  /* 0x0000001fff117819 */ /* 0x000fe20000011410 */
[----:B------:R-:W-:Y:S01]  /*0d00*/  @P1 IMAD R9, R9, c[0x0][0x19c], R11 ;  /* 0x0000670009091a24 */ /* 0x000fe200078e020b */
[----:B------:R-:W-:Y:S05]  /*0d10*/  @P1 BRA `(.L_x_2) ;  /* 0x0000009000001947 */ /* 0x000fea0003800000 */
[----:B------:R-:W-:Y:S01]  /*0d20*/  SHF.R.S32.HI R2, RZ, 0x1f, R219 ;  /* 0x0000001fff027819 */ /* 0x000fe200000114db */
[----:B------:R-:W-:-:S04]  /*0d30*/  IMAD.WIDE.U32 R10, R219, c[0x0][0x198], RZ ;  /* 0x00006600db0a7a25 */ /* 0x000fc800078e00ff */
[----:B------:R-:W-:Y:S02]  /*0d40*/  IMAD R2, R2, c[0x0][0x198], RZ ;  /* 0x0000660002027a24 */ /* 0x000fe400078e02ff */
[----:B------:R-:W-:Y:S02]  /*0d50*/  IMAD R0, R8, c[0x0][0x180], RZ ;  /* 0x0000600008007a24 */ /* 0x000fe400078e02ff */
[----:B------:R-:W-:Y:S02]  /*0d60*/  IMAD R2, R219, c[0x0][0x19c], R2 ;  /* 0x00006700db027a24 */ /* 0x000fe400078e0202 */
[----:B------:R-:W-:-:S03]  /*0d70*/  IMAD R0, R195, c[0x0][0x184], R0 ;  /* 0x00006100c3007a24 */ /* 0x000fc600078e0200 */
[----:B------:R-:W-:-:S05]  /*0d80*/  IADD3 R11, R11, R2, RZ ;  /* 0x000000020b0b7210 */ /* 0x000fca0007ffe0ff */
[----:B------:R-:W-:-:S05]  /*0d90*/  IMAD.WIDE.U32 R10, R195, c[0x0][0x180], R10 ;  /* 0x00006000c30a7a25 */ /* 0x000fca00078e000a */
[----:B------:R-:W-:Y:S02]  /*0da0*/  IADD3 R9, R11, R0, RZ ;  /* 0x000000000b097210 */ /* 0x000fe40007ffe0ff */
.L_x_2:
[----:B------:R-:W-:-:S05]  /*0db0*/  @P1 IADD3 R2, R219, R222, RZ ;  /* 0x000000dedb021210 */ /* 0x000fca0007ffe0ff */
[----:B------:R-:W-:-:S04]  /*0dc0*/  @P1 IMAD.WIDE.U32 R14, R2, c[0x0][0x1a0], RZ ;  /* 0x00006800020e1a25 */ /* 0x000fc800078e00ff */
[----:B------:R-:W-:Y:S01]  /*0dd0*/  @P1 IMAD R2, R2, c[0x0][0x1a4], R15 ;  /* 0x0000690002021a24 */ /* 0x000fe200078e020f */
[----:B------:R-:W-:Y:S01]  /*0de0*/  @P1 MOV R12, R14 ;  /* 0x0000000e000c1202 */ /* 0x000fe20000000f00 */
        /* <DEDUP_REMOVED lines=10> */
[----:B------:R-:W-:Y:S02]  /*0e90*/  MOV R12, R14 ;  /* 0x0000000e000c7202 */ /* 0x000fe40000000f00 */
.L_x_3:
[----:B------:R-:W-:Y:S01]  /*0ea0*/  IABS R4, c[0x0][0x1c8] ;  /* 0x0000720000047a13 */ /* 0x000fe20000000000 */
[----:B------:R-:W-:Y:S01]  /*0eb0*/  IMAD.MOV.U32 R24, RZ, RZ, RZ ;  /* 0x000000ffff187224 */ /* 0x000fe200078e00ff */
[----:B------:R-:W-:Y:S01]  /*0ec0*/  IABS R22, R212 ;  /* 0x000000d400167213 */ /* 0x000fe20000000000 */
[----:B------:R-:W1:Y:S01]  /*0ed0*/  LDC.U8 R11, c[0x0][0x328] ;  /* 0x0000ca00ff0b7b82 */ /* 0x000e620000000000 */
[----:B------:R-:W2:Y:S01]  /*0ee0*/  I2F.RP R6, R4 ;  /* 0x0000000400067306 */ /* 0x000ea20000209400 */
[----:B------:R-:W-:Y:S01]  /*0ef0*/  @P0 IMAD.WIDE.U32 R32, R20, c[0x0][0x370], RZ ;  /* 0x0000dc0014200a25 */ /* 0x000fe200078e00ff */
[----:B------:R-:W-:Y:S01]  /*0f00*/  ULDC UR12, c[0x0][0x22c] ;  /* 0x00008b00000c7ab9 */ /* 0x000fe20000000800 */
[----:B------:R-:W-:Y:S01]  /*0f10*/  LOP3.LUT R14, R212, c[0x0][0x1c8], RZ, 0x3c, !PT ;  /* 0x00007200d40e7a12 */ /* 0x000fe200078e3cff */
[----:B------:R-:W-:Y:S01]  /*0f20*/  ULDC UR5, c[0x0][0x1c0] ;  /* 0x0000700000057ab9 */ /* 0x000fe20000000800 */
[----:B------:R-:W-:Y:S01]  /*0f30*/  @!P0 IMAD.WIDE.U32 R26, R195, c[0x0][0x368], RZ ;  /* 0x0000da00c31a8a25 */ /* 0x000fe200078e00ff */
[----:B------:R-:W-:Y:S01]  /*0f40*/  UIMAD.WIDE UR6, UR12, UR5, URZ ;  /* 0x000000050c0672a5 */ /* 0x000fe2000f8e023f */
[----:B------:R-:W-:-:S02]  /*0f50*/  ISETP.GE.AND P2, PT, R14, RZ, PT ;  /* 0x000000ff0e00720c */ /* 0x000fc40003f46270 */
[----:B------:R-:W-:Y:S02]  /*0f60*/  @P0 IMAD R23, R20, c[0x0][0x374], R33 ;  /* 0x0000dd0014170a24 */ /* 0x000fe400078e0221 */
[----:B------:R-:W-:Y:S01]  /*0f70*/  @!P0 IMAD.MOV.U32 R32, RZ, RZ, R26 ;  /* 0x000000ffff208224 */ /* 0x000fe200078e001a */
[----:B--2---:R-:W2:Y:S01]  /*0f80*/  MUFU.RCP R25, R6 ;  /* 0x0000000600197308 */ /* 0x004ea20000001000 */
[----:B-1----:R-:W-:Y:S02]  /*0f90*/  ISETP.NE.AND P1, PT, R11, RZ, PT ;  /* 0x000000ff0b00720c */ /* 0x002fe40003f25270 */
[----:B------:R-:W-:-:S04]  /*0fa0*/  SHF.L.U32 R11, R195, 0x7, RZ ;  /* 0x00000007c30b7819 */ /* 0x000fc800000006ff */
[----:B------:R-:W-:Y:S02]  /*0fb0*/  SEL R11, R11, RZ, P5 ;  /* 0x000000ff0b0b7207 */ /* 0x000fe40002800000 */
[----:B--2---:R-:W-:-:S06]  /*0fc0*/  IADD3 R25, R25, 0xffffffe, RZ ;  /* 0x0ffffffe19197810 */ /* 0x004fcc0007ffe0ff */
[----:B------:R-:W1:Y:S02]  /*0fd0*/  F2I.FTZ.U32.TRUNC.NTZ R25, R25 ;  /* 0x0000001900197305 */ /* 0x000e64000021f000 */
[----:B-1----:R-:W-:-:S05]  /*0fe0*/  IADD3 R0, RZ, -R25, RZ ;  /* 0x80000019ff007210 */ /* 0x002fca0007ffe0ff */
[----:B------:R-:W-:Y:S01]  /*0ff0*/  IMAD R15, R0, R4, RZ ;  /* 0x00000004000f7224 */ /* 0x000fe200078e02ff */
[----:B------:R-:W-:-:S03]  /*1000*/  MOV R0, c[0x0][0x224] ;  /* 0x0000890000007a02 */ /* 0x000fc60000000f00 */
[----:B------:R-:W-:Y:S01]  /*1010*/  IMAD.HI.U32 R15, R25, R15, R24 ;  /* 0x0000000f190f7227 */ /* 0x000fe200078e0018 */
[----:B------:R-:W-:-:S03]  /*1020*/  SHF.R.S32.HI R0, RZ, 0x1f, R0 ;  /* 0x0000001fff007819 */ /* 0x000fc60000011400 */
[----:B------:R-:W-:Y:S02]  /*1030*/  @!P0 IMAD R24, R8, c[0x0][0x368], RZ ;  /* 0x0000da0008188a24 */ /* 0x000fe400078e02ff */
[----:B------:R-:W-:-:S04]  /*1040*/  IMAD.HI.U32 R6, R15, R22, RZ ;  /* 0x000000160f067227 */ /* 0x000fc800078e00ff */
[----:B------:R-:W-:Y:S02]  /*1050*/  IMAD.MOV R15, RZ, RZ, -R6 ;  /* 0x000000ffff0f7224 */ /* 0x000fe400078e0a06 */
[C---:B------:R-:W-:Y:S02]  /*1060*/  @!P0 IMAD R21, R195.reuse, c[0x0][0x36c], R24 ;  /* 0x0000db00c3158a24 */ /* 0x040fe400078e0218 */
[C---:B------:R-:W-:Y:S02]  /*1070*/  IMAD R15, R4.reuse, R15, R22 ;  /* 0x0000000f040f7224 */ /* 0x040fe400078e0216 */
[----:B------:R-:W-:Y:S01]  /*1080*/  IMAD.WIDE.U32 R24, R195, c[0x0][0x224], RZ ;  /* 0x00008900c3187a25 */ /* 0x000fe200078e00ff */
[----:B------:R-:W-:Y:S02]  /*1090*/  @!P0 IADD3 R23, R27, R21, RZ ;  /* 0x000000151b178210 */ /* 0x000fe40007ffe0ff */
[----:B------:R-:W-:Y:S01]  /*10a0*/  ISETP.GT.U32.AND P3, PT, R4, R15, PT ;  /* 0x0000000f0400720c */ /* 0x000fe20003f64070 */
[----:B------:R-:W-:Y:S01]  /*10b0*/  IMAD R27, R0, R195, RZ ;  /* 0x000000c3001b7224 */ /* 0x000fe200078e02ff */
[----:B------:R-:W1:Y:S01]  /*10c0*/  S2R R21, SR_CTAID.X ;  /* 0x0000000000157919 */ /* 0x000e620000002500 */
[----:B------:R-:W2:Y:S01]  /*10d0*/  LDC.U8 R0, c[0x0][0x3d0] ;  /* 0x0000f400ff007b82 */ /* 0x000ea20000000000 */
[----:B------:R-:W-:-:S02]  /*10e0*/  IMAD R14, R24, UR7, RZ ;  /* 0x00000007180e7c24 */ /* 0x000fc4000f8e02ff */
[----:B------:R-:W-:Y:S01]  /*10f0*/  IMAD R27, R8, c[0x0][0x224], R27 ;  /* 0x00008900081b7a24 */ /* 0x000fe200078e021b */
[----:B------:R-:W-:-:S03]  /*1100*/  SHF.L.U64.HI R8, R195, 0x7, R8 ;  /* 0x00000007c3087819 */ /* 0x000fc60000010208 */
[----:B------:R-:W-:Y:S01]  /*1110*/  IMAD.IADD R25, R25, 0x1, R27 ;  /* 0x0000000119197824 */ /* 0x000fe200078e021b */
[----:B------:R-:W-:Y:S01]  /*1120*/  SEL R8, R8, RZ, P5 ;  /* 0x000000ff08087207 */ /* 0x000fe20002800000 */
[----:B------:R-:W-:Y:S01]  /*1130*/  IMAD.WIDE.U32 R26, R20, UR6, RZ ;  /* 0x00000006141a7c25 */ /* 0x000fe2000f8e00ff */
[-C--:B------:R-:W-:Y:S02]  /*1140*/  @!P3 IADD3 R15, R15, -R4.reuse, RZ ;  /* 0x800000040f0fb210 */ /* 0x080fe40007ffe0ff */
[----:B------:R-:W-:Y:S01]  /*1150*/  @!P3 IADD3 R6, R6, 0x1, RZ ;  /* 0x000000010606b810 */ /* 0x000fe20007ffe0ff */
[----:B------:R-:W-:Y:S01]  /*1160*/  IMAD R14, R25, UR6, R14 ;  /* 0x00000006190e7c24 */ /* 0x000fe2000f8e020e */
[----:B------:R-:W-:Y:S01]  /*1170*/  ISETP.GE.U32.AND P4, PT, R15, R4, PT ;  /* 0x000000040f00720c */ /* 0x000fe20003f86070 */
[----:B------:R-:W-:Y:S01]  /*1180*/  IMAD.WIDE.U32 R24, R24, UR6, RZ ;  /* 0x0000000618187c25 */ /* 0x000fe2000f8e00ff */
[----:B------:R-:W-:Y:S02]  /*1190*/  ISETP.NE.AND P3, PT, RZ, c[0x0][0x1c8], PT ;  /* 0x00007200ff007a0c */ /* 0x000fe40003f65270 */
[----:B------:R-:W-:Y:S01]  /*11a0*/  IADD3 R30, P5, R16, R11, RZ ;  /* 0x0000000b101e7210 */ /* 0x000fe20007fbe0ff */
[----:B------:R-:W-:Y:S01]  /*11b0*/  IMAD R4, R20, UR7, RZ ;  /* 0x0000000714047c24 */ /* 0x000fe2000f8e02ff */
[----:B------:R-:W-:Y:S01]  /*11c0*/  IADD3 R14, R25, R14, RZ ;  /* 0x0000000e190e7210 */ /* 0x000fe20007ffe0ff */
[----:B------:R-:W-:Y:S01]  /*11d0*/  @P1 IMAD R25, R195, c[0x0][0x214], RZ ;  /* 0x00008500c3191a24 */ /* 0x000fe200078e02ff */
[----:B------:R-:W-:Y:S01]  /*11e0*/  SEL R15, R24, R26, !P0 ;  /* 0x0000001a180f7207 */ /* 0x000fe20004000000 */
[----:B------:R-:W-:Y:S01]  /*11f0*/  IMAD.X R8, R17, 0x1, R8, P5 ;  /* 0x0000000111087824 */ /* 0x000fe200028e0608 */
[----:B--2---:R-:W-:Y:S01]  /*1200*/  ISETP.NE.AND P6, PT, R0, RZ, PT ;  /* 0x000000ff0000720c */ /* 0x004fe20003fc5270 */
[----:B------:R-:W-:Y:S01]  /*1210*/  IMAD R11, R30, UR7, RZ ;  /* 0x000000071e0b7c24 */ /* 0x000fe2000f8e02ff */
[----:B------:R-:W-:Y:S01]  /*1220*/  @P1 SEL R29, R25, R20, !P0 ;  /* 0x00000014191d1207 */ /* 0x000fe20004000000 */
[----:B-1----:R-:W-:Y:S01]  /*1230*/  IMAD.WIDE.U32 R24, R21, c[0x0][0x3d8], RZ ;  /* 0x0000f60015187a25 */ /* 0x002fe200078e00ff */
[----:B------:R-:W-:-:S03]  /*1240*/  @P4 IADD3 R6, R6, 0x1, RZ ;  /* 0x0000000106064810 */ /* 0x000fc60007ffe0ff */
[----:B------:R-:W-:Y:S01]  /*1250*/  IMAD R11, R8, UR6, R11 ;  /* 0x00000006080b7c24 */ /* 0x000fe2000f8e020b */
[----:B------:R-:W-:Y:S01]  /*1260*/  @!P2 IADD3 R6, -R6, RZ, RZ ;  /* 0x000000ff0606a210 */ /* 0x000fe20007ffe1ff */
[----:B------:R-:W-:Y:S01]  /*1270*/  IMAD R21, R21, c[0x0][0x3dc], R25 ;  /* 0x0000f70015157a24 */ /* 0x000fe200078e0219 */
[----:B------:R-:W-:Y:S01]  /*1280*/  @!P3 LOP3.LUT R6, RZ, c[0x0][0x1c8], RZ, 0x33, !PT ;  /* 0x00007200ff06ba12 */ /* 0x000fe200078e33ff */
[----:B------:R-:W-:Y:S01]  /*1290*/  IMAD R26, R212, c[0x0][0x22c], RZ ;  /* 0x00008b00d41a7a24 */ /* 0x000fe200078e02ff */
[----:B------:R-:W-:Y:S01]  /*12a0*/  SEL R22, R24, RZ, P6 ;  /* 0x000000ff18167207 */ /* 0x000fe20003000000 */
[----:B------:R-:W-:Y:S01]  /*12b0*/  IMAD.WIDE.U32 R30, R30, UR6, RZ ;  /* 0x000000061e1e7c25 */ /* 0x000fe2000f8e00ff */
[----:B------:R-:W-:Y:S02]  /*12c0*/  SHF.R.S32.HI R8, RZ, 0x1f, R5 ;  /* 0x0000001fff087819 */ /* 0x000fe40000011405 */
[--C-:B------:R-:W-:Y:S01]  /*12d0*/  SHF.R.S32.HI R25, RZ, 0x1f, R212.reuse ;  /* 0x0000001fff197819 */ /* 0x100fe200000114d4 */
[----:B------:R-:W-:Y:S01]  /*12e0*/  @!P1 IMAD R0, R195, c[0x0][0x1c0], R212 ;  /* 0x00007000c3009a24 */ /* 0x000fe200078e02d4 */
[----:B------:R-:W-:Y:S01]  /*12f0*/  SHF.R.S32.HI R24, RZ, 0x1f, R26 ;  /* 0x0000001fff187819 */ /* 0x000fe2000001141a */
[----:B------:R-:W-:Y:S01]  /*1300*/  @P0 IMAD.IADD R14, R27, 0x1, R4 ;  /* 0x000000011b0e0824 */ /* 0x000fe200078e0204 */
[----:B------:R-:W-:Y:S01]  /*1310*/  SEL R21, R21, RZ, P6 ;  /* 0x000000ff15157207 */ /* 0x000fe20003000000 */
[----:B------:R-:W-:Y:S01]  /*1320*/  @P1 IMAD R29, R212, c[0x0][0x234], R29 ;  /* 0x00008d00d41d1a24 */ /* 0x000fe200078e021d */
[----:B------:R-:W-:Y:S01]  /*1330*/  IADD3 R11, R31, R11, RZ ;  /* 0x0000000b1f0b7210 */ /* 0x000fe20007ffe0ff */
[----:B------:R-:W-:Y:S01]  /*1340*/  @!P1 IMAD R29, R0, c[0x0][0x214], RZ ;  /* 0x00008500001d9a24 */ /* 0x000fe200078e02ff */
[----:B------:R-:W-:Y:S01]  /*1350*/  SHF.R.S32.HI R4, RZ, 0x1f, R6 ;  /* 0x0000001fff047819 */ /* 0x000fe20000011406 */
[----:B------:R-:W-:Y:S05]  /*1360*/  @!P1 BRA `(.L_x_4) ;  /* 0x0000007000009947 */ /* 0x000fea0003800000 */
[----:B------:R-:W-:Y:S01]  /*1370*/  @!P0 IMAD R20, R195, c[0x0][0x224], RZ ;  /* 0x00008900c3148a24 */ /* 0x000fe200078e02ff */
[----:B------:R-:W-:-:S02]  /*1380*/  MOV R27, 0x80 ;  /* 0x00000080001b7802 */ /* 0x000fc40000000f00 */
[----:B------:R-:W-:Y:S02]  /*1390*/  MOV R0, c[0x0][0x210] ;  /* 0x0000840000007a02 */ /* 0x000fe40000000f00 */
[----:B------:R-:W-:-:S03]  /*13a0*/  LEA R33, R195, R20, 0x7 ;  /* 0x00000014c3217211 */ /* 0x000fc600078e38ff */
[----:B------:R-:W-:-:S04]  /*13b0*/  IMAD R27, R27, R0, c[0x0][0x234] ;  /* 0x00008d001b1b7624 */ /* 0x000fc800078e0200 */
[----:B------:R-:W-:Y:S01]  /*13c0*/  IMAD R27, R27, R212, R33 ;  /* 0x000000d41b1b7224 */ /* 0x000fe200078e0221 */
[----:B------:R-:W-:Y:S05]  /*13d0*/  BRA `(.L_x_5) ;  /* 0x0000002000007947 */ /* 0x000fea0003800000 */
.L_x_4:
[----:B------:R-:W-:-:S04]  /*13e0*/  IMAD R27, R195, c[0x0][0x1c0], R212 ;  /* 0x00007000c31b7a24 */ /* 0x000fc800078e02d4 */
[----:B------:R-:W-:Y:S02]  /*13f0*/  IMAD R27, R27, c[0x0][0x224], RZ ;  /* 0x000089001b1b7a24 */ /* 0x000fe400078e02ff */
.L_x_5:
[----:B------:R-:W-:Y:S01]  /*1400*/  IADD3 R32, P0, R192, R32, RZ ;  /* 0x00000020c0207210 */ /* 0x000fe20007f1e0ff */
[----:B------:R-:W-:Y:S01]  /*1410*/  UIMAD UR12, UR12, UR4, URZ ;  /* 0x000000040c0c72a4 */ /* 0x000fe2000f8e023f */
[----:B------:R-:W-:Y:S01]  /*1420*/  SHF.R.S32.HI R193, RZ, 0x1f, R192 ;  /* 0x0000001fffc17819 */ /* 0x000fe200000114c0 */
[----:B------:R-:W-:Y:S01]  /*1430*/  IMAD R31, R17, c[0x0][0x370], RZ ;  /* 0x0000dc00111f7a24 */ /* 0x000fe200078e02ff */
[----:B------:R-:W-:Y:S01]  /*1440*/  SHF.R.S32.HI R0, RZ, 0x1f, R191 ;  /* 0x0000001fff007819 */ /* 0x000fe200000114bf */
[----:B------:R-:W-:Y:S01]  /*1450*/  USHF.L.U32 UR6, UR12, 0x6, URZ ;  /* 0x000000060c067899 */ /* 0x000fe2000800063f */
[C---:B------:R-:W-:Y:S01]  /*1460*/  IADD3 R29, R16.reuse, R29, RZ ;  /* 0x0000001d101d7210 */ /* 0x040fe20007ffe0ff */
[----:B------:R-:W-:Y:S01]  /*1470*/  IMAD.X R33, R193, 0x1, R23, P0 ;  /* 0x00000001c1217824 */ /* 0x000fe200000e0617 */
[----:B------:R-:W-:Y:S01]  /*1480*/  IADD3 R23, P0, R191, R16, RZ ;  /* 0x00000010bf177210 */ /* 0x000fe20007f1e0ff */
[C---:B------:R-:W-:Y:S01]  /*1490*/  IMAD R20, R16.reuse, c[0x0][0x374], R31 ;  /* 0x0000dd0010147a24 */ /* 0x040fe200078e021f */
[----:B------:R-:W-:Y:S01]  /*14a0*/  USHF.R.S32.HI UR5, URZ, 0x1f, UR6 ;  /* 0x0000001f3f057899 */ /* 0x000fe20008011406 */
[----:B------:R-:W-:Y:S01]  /*14b0*/  IMAD.WIDE.U32 R32, R16, c[0x0][0x370], R32 ;  /* 0x0000dc0010207a25 */ /* 0x000fe200078e0020 */
[----:B------:R-:W-:Y:S01]  /*14c0*/  IADD3.X R17, R0, R17, RZ, P0, !PT ;  /* 0x0000001100117210 */ /* 0x000fe200007fe4ff */
[----:B------:R-:W-:Y:S01]  /*14d0*/  BSSY B1, `(.L_x_1) ;  /* 0x0000577000017945 */ /* 0x000fe20003800000 */
[----:B------:R-:W-:Y:S01]  /*14e0*/  IADD3 R26, P3, P2, R30, UR6, R26 ;  /* 0x000000061e1a7c10 */ /* 0x000fe2000fa7e01a */
[----:B------:R-:W-:Y:S01]  /*14f0*/  IMAD.IADD R33, R33, 0x1, R20 ;  /* 0x0000000121217824 */ /* 0x000fe200078e0214 */
[----:B------:R-:W-:Y:S01]  /*1500*/  IADD3 R27, R16, R27, RZ ;  /* 0x0000001b101b7210 */ /* 0x000fe20007ffe0ff */
[----:B------:R-:W-:Y:S01]  /*1510*/  IMAD R20, R17, c[0x0][0x190], RZ ;  /* 0x0000640011147a24 */ /* 0x000fe200078e02ff */
[----:B------:R-:W-:Y:S01]  /*1520*/  IADD3 R22, P1, P0, R22, R26, R15 ;  /* 0x0000001a16167210 */ /* 0x000fe2000783e00f */
[----:B------:R-:W-:Y:S01]  /*1530*/  IMAD.WIDE.U32 R30, R23, c[0x0][0x190], R192 ;  /* 0x00006400171e7a25 */ /* 0x000fe200078e00c0 */
[----:B------:R-:W-:-:S02]  /*1540*/  IADD3.X R11, R11, UR5, R24, P3, P2 ;  /* 0x000000050b0b7c10 */ /* 0x000fc40009fe4418 */
[----:B------:R-:W-:Y:S01]  /*1550*/  ISETP.GE.AND P3, PT, R13, 0x1, PT ;  /* 0x000000010d00780c */ /* 0x000fe20003f66270 */
[----:B------:R-:W-:Y:S01]  /*1560*/  IMAD R17, R23, c[0x0][0x194], R20 ;  /* 0x0000650017117a24 */ /* 0x000fe200078e0214 */
[----:B------:R-:W-:Y:S01]  /*1570*/  IADD3.X R14, R21, R11, R14, P1, P0 ;  /* 0x0000000b150e7210 */ /* 0x000fe20000fe040e */
[----:B------:R-:W-:Y:S01]  /*1580*/  IMAD R23, R189, UR12, R188 ;  /* 0x0000000cbd177c24 */ /* 0x000fe2000f8e02bc */
[----:B------:R-:W-:Y:S01]  /*1590*/  IADD3 R20, P1, R19, R30, RZ ;  /* 0x0000001e13147210 */ /* 0x000fe20007f3e0ff */
[----:B------:R-:W-:Y:S01]  /*15a0*/  IMAD R15, R25, c[0x0][0x378], RZ ;  /* 0x0000de00190f7a24 */ /* 0x000fe200078e02ff */
[----:B------:R-:W-:Y:S01]  /*15b0*/  LEA.HI.SX32 R218, R7, 0xffffffff, 0x1a ;  /* 0xffffffff07da7811 */ /* 0x000fe200078fd2ff */
[----:B------:R-:W-:Y:S01]  /*15c0*/  IMAD.WIDE.U32 R32, R212, c[0x0][0x378], R32 ;  /* 0x0000de00d4207a25 */ /* 0x000fe200078e0020 */
[C---:B------:R-:W-:Y:S02]  /*15d0*/  IADD3 R22, P0, R23.reuse, R22, RZ ;  /* 0x0000001617167210 */ /* 0x040fe40007f1e0ff */
[----:B------:R-:W-:Y:S01]  /*15e0*/  IADD3.X R21, R18, R31, R17, P1, !PT ;  /* 0x0000001f12157210 */ /* 0x000fe20000ffe411 */
[----:B------:R-:W-:Y:S01]  /*15f0*/  IMAD R15, R212, c[0x0][0x37c], R15 ;  /* 0x0000df00d40f7a24 */ /* 0x000fe200078e020f */
[----:B------:R-:W-:Y:S01]  /*1600*/  LEA.HI.X.SX32 R231, R23, R14, 0x1, P0 ;  /* 0x0000000e17e77211 */ /* 0x000fe200000f0eff */
[----:B------:R-:W-:Y:S01]  /*1610*/  IMAD R11, R25, c[0x0][0x1a8], RZ ;  /* 0x00006a00190b7a24 */ /* 0x000fe200078e02ff */
[----:B------:R-:W-:Y:S01]  /*1620*/  LEA R230, P0, R22, c[0x0][0x350], 0x2 ;  /* 0x0000d40016e67a11 */ /* 0x000fe200078010ff */
[----:B------:R-:W-:-:S02]  /*1630*/  IMAD.IADD R33, R33, 0x1, R15 ;  /* 0x0000000121217824 */ /* 0x000fc400078e020f */
[----:B------:R-:W-:Y:S01]  /*1640*/  IMAD R14, R0, c[0x0][0x370], RZ ;  /* 0x0000dc00000e7a24 */ /* 0x000fe200078e02ff */
[----:B------:R-:W-:Y:S01]  /*1650*/  LEA.HI.X R231, R22, c[0x0][0x354], R231, 0x2, P0 ;  /* 0x0000d50016e77a11 */ /* 0x000fe200000f14e7 */
[C---:B------:R-:W-:Y:S02]  /*1660*/  IMAD R11, R212.reuse, c[0x0][0x1ac], R11 ;  /* 0x00006b00d40b7a24 */ /* 0x040fe400078e020b */
[----:B------:R-:W-:-:S04]  /*1670*/  IMAD.WIDE.U32 R20, R212, c[0x0][0x1a8], R20 ;  /* 0x00006a00d4147a25 */ /* 0x000fc800078e0014 */
[C---:B------:R-:W-:Y:S01]  /*1680*/  IMAD R14, R191.reuse, c[0x0][0x374], R14 ;  /* 0x0000dd00bf0e7a24 */ /* 0x040fe200078e020e */
[----:B------:R-:W-:Y:S01]  /*1690*/  LEA R228, P2, R20, c[0x0][0x160], 0x1 ;  /* 0x0000580014e47a11 */ /* 0x000fe200078408ff */
[----:B------:R-:W-:-:S04]  /*16a0*/  IMAD.WIDE.U32 R32, R191, c[0x0][0x370], R32 ;  /* 0x0000dc00bf207a25 */ /* 0x000fc800078e0020 */
[----:B------:R-:W-:Y:S01]  /*16b0*/  IMAD.IADD R11, R21, 0x1, R11 ;  /* 0x00000001150b7824 */ /* 0x000fe200078e020b */
[----:B------:R-:W-:Y:S01]  /*16c0*/  IADD3 R14, R33, R14, RZ ;  /* 0x0000000e210e7210 */ /* 0x000fe20007ffe0ff */
[----:B------:R-:W-:Y:S01]  /*16d0*/  IMAD.MOV.U32 R210, RZ, RZ, 0x4 ;  /* 0x00000004ffd27424 */ /* 0x000fe200078e00ff */
[----:B------:R-:W-:Y:S02]  /*16e0*/  LEA R226, P1, R32, c[0x0][0x330], 0x1 ;  /* 0x0000cc0020e27a11 */ /* 0x000fe400078208ff */
[----:B------:R-:W-:Y:S01]  /*16f0*/  LEA.HI.X R229, R20, c[0x0][0x164], R11, 0x1, P2 ;  /* 0x0000590014e57a11 */ /* 0x000fe200010f0c0b */
[----:B------:R-:W-:Y:S01]  /*1700*/  IMAD.WIDE R208, R29, R210, c[0x0][0x200] ;  /* 0x000080001dd07625 */ /* 0x000fe200078e02d2 */
[----:B------:R-:W-:-:S03]  /*1710*/  LEA.HI.X R227, R32, c[0x0][0x334], R14, 0x1, P1 ;  /* 0x0000cd0020e37a11 */ /* 0x000fc600008f0c0e */
[----:B------:R-:W-:Y:S01]  /*1720*/  IMAD.WIDE R210, R27, R210, c[0x0][0x3c8] ;  /* 0x0000f2001bd27625 */ /* 0x000fe200078e02d2 */
[----:B------:R-:W-:Y:S05]  /*1730*/  @!P3 BRA `(.L_x_6) ;  /* 0x00004b200000b947 */ /* 0x000fea0003800000 */
[----:B------:R-:W-:Y:S01]  /*1740*/  IMAD R16, R8, c[0x0][0x1a0], RZ ;  /* 0x0000680008107a24 */ /* 0x000fe200078e02ff */
[----:B------:R-:W-:Y:S01]  /*1750*/  IADD3 R15, R191, 0x20, RZ ;  /* 0x00000020bf0f7810 */ /* 0x000fe20007ffe0ff */
[----:B------:R-:W-:Y:S01]  /*1760*/  IMAD.WIDE.U32 R18, R5, c[0x0][0x1a0], R192 ;  /* 0x0000680005127a25 */ /* 0x000fe200078e00c0 */
[----:B------:R-:W-:Y:S01]  /*1770*/  @P6 BAR.SYNC.DEFER_BLOCKING 0x0 ;  /* 0x0000000000006b1d */ /* 0x000fe20000010000 */
[----:B------:R-:W-:Y:S02]  /*1780*/  MOV R214, 0x7f800000 ;  /* 0x7f80000000d67802 */ /* 0x000fe40000000f00 */
[----:B------:R-:W-:Y:S01]  /*1790*/  IMAD R14, R197, -0x80, R220 ;  /* 0xffffff80c50e7824 */ /* 0x000fe200078e02dc */
[----:B------:R-:W-:Y:S01]  /*17a0*/  IADD3 R18, P0, R12, R18, RZ ;  /* 0x000000120c127210 */ /* 0x000fe20007f1e0ff */
[----:B------:R-:W-:Y:S02]  /*17b0*/  IMAD R7, R5, c[0x0][0x1a4], R16 ;  /* 0x0000690005077a24 */ /* 0x000fe400078e0210 */
[----:B------:R-:W-:Y:S01]  /*17c0*/  IMAD R11, R4, c[0x0][0x1b8], RZ ;  /* 0x00006e00040b7a24 */ /* 0x000fe200078e02ff */
[CC--:B------:R-:W-:Y:S01]  /*17d0*/  ISETP.GE.AND P5, PT, R191.reuse, R14.reuse, PT ;  /* 0x0000000ebf00720c */ /* 0x0c0fe20003fa6270 */
[----:B------:R-:W-:Y:S01]  /*17e0*/  IMAD.MOV.U32 R183, RZ, RZ, 0x40 ;  /* 0x00000040ffb77424 */ /* 0x000fe200078e00ff */
[----:B------:R-:W-:Y:S01]  /*17f0*/  IADD3.X R19, R2, R19, R7, P0, !PT ;  /* 0x0000001302137210 */ /* 0x000fe200007fe407 */
[----:B------:R-:W-:Y:S01]  /*1800*/  IMAD R11, R6, c[0x0][0x1bc], R11 ;  /* 0x00006f00060b7a24 */ /* 0x000fe200078e020b */
[----:B------:R-:W-:Y:S01]  /*1810*/  IADD3 R7, R191, 0x40, RZ ;  /* 0x00000040bf077810 */ /* 0x000fe20007ffe0ff */
[----:B------:R-:W-:Y:S01]  /*1820*/  IMAD R8, R8, c[0x0][0x198], RZ ;  /* 0x0000660008087a24 */ /* 0x000fe200078e02ff */
[-C--:B------:R-:W-:Y:S01]  /*1830*/  ISETP.GE.AND P4, PT, R15, R14.reuse, PT ;  /* 0x0000000e0f00720c */ /* 0x080fe20003f86270 */
[----:B------:R-:W-:Y:S01]  /*1840*/  IMAD.WIDE.U32 R18, R6, c[0x0][0x1b8], R18 ;  /* 0x00006e0006127a25 */ /* 0x000fe200078e0012 */
[----:B------:R-:W-:-:S02]  /*1850*/  ISETP.GE.AND P2, PT, R7, R14, PT ;  /* 0x0000000e0700720c */ /* 0x000fc40003f46270 */
[----:B------:R-:W-:Y:S01]  /*1860*/  IADD3 R7, R191, 0x60, RZ ;  /* 0x00000060bf077810 */ /* 0x000fe20007ffe0ff */
[----:B------:R-:W-:Y:S02]  /*1870*/  IMAD.IADD R19, R19, 0x1, R11 ;  /* 0x0000000113137824 */ /* 0x000fe400078e020b */
[----:B------:R-:W-:Y:S01]  /*1880*/  @!P5 IMAD R2, R0, c[0x0][0x1a0], RZ ;  /* 0x000068000002da24 */ /* 0x000fe200078e02ff */
[----:B------:R-:W-:Y:S01]  /*1890*/  ISETP.GE.AND P1, PT, R7, R14, PT ;  /* 0x0000000e0700720c */ /* 0x000fe20003f26270 */
[C---:B------:R-:W-:Y:S01]  /*18a0*/  @!P5 IMAD.WIDE.U32 R16, R191.reuse, c[0x0][0x1a0], R18 ;  /* 0x00006800bf10da25 */ /* 0x040fe200078e0012 */
[----:B------:R1:W-:Y:S03]  /*18b0*/  @P5 STS.128 [R196+0xa000], RZ ;  /* 0x00a000ffc4005388 */ /* 0x0003e60000000c00 */
[C---:B------:R-:W-:Y:S01]  /*18c0*/  @!P5 IMAD R2, R191.reuse, c[0x0][0x1a4], R2 ;  /* 0x00006900bf02da24 */ /* 0x040fe200078e0202 */
[----:B------:R-:W-:Y:S01]  /*18d0*/  @!P5 LEA R22, P0, R16, c[0x0][0x170], 0x1 ;  /* 0x00005c001016da11 */ /* 0x000fe200078008ff */
[--C-:B------:R-:W-:Y:S01]  /*18e0*/  @!P4 IMAD.MOV.U32 R25, RZ, RZ, R19.reuse ;  /* 0x000000ffff19c224 */ /* 0x100fe200078e0013 */
[----:B------:R-:W-:Y:S01]  /*18f0*/  @!P4 IADD3 R11, P3, R191, 0x20, RZ ;  /* 0x00000020bf0bc810 */ /* 0x000fe20007f7e0ff */
[----:B------:R-:W-:Y:S01]  /*1900*/  @!P5 IMAD.IADD R2, R17, 0x1, R2 ;  /* 0x000000011102d824 */ /* 0x000fe200078e0202 */
[----:B------:R-:W-:Y:S01]  /*1910*/  @!P4 MOV R24, R18 ;  /* 0x000000120018c202 */ /* 0x000fe20000000f00 */
[----:B------:R-:W-:-:S02]  /*1920*/  @!P2 IMAD.MOV.U32 R17, RZ, RZ, R19 ;  /* 0x000000ffff11a224 */ /* 0x000fc400078e0013 */
[----:B------:R-:W-:Y:S01]  /*1930*/  @!P4 IMAD.X R12, RZ, RZ, R0, P3 ;  /* 0x000000ffff0cc224 */ /* 0x000fe200018e0600 */
[----:B------:R-:W-:Y:S01]  /*1940*/  @!P5 LEA.HI.X R23, R16, c[0x0][0x174], R2, 0x1, P0 ;  /* 0x00005d001017da11 */ /* 0x000fe200000f0c02 */
[----:B------:R-:W-:Y:S01]  /*1950*/  IMAD R2, R218, -0x40, R13 ;  /* 0xffffffc0da027824 */ /* 0x000fe200078e020d */
[C---:B------:R-:W-:Y:S01]  /*1960*/  @!P2 IADD3 R7, P0, R191.reuse, 0x40, RZ ;  /* 0x00000040bf07a810 */ /* 0x040fe20007f1e0ff */
[----:B------:R-:W-:Y:S01]  /*1970*/  @!P4 IMAD R12, R12, c[0x0][0x1a0], RZ ;  /* 0x000068000c0cca24 */ /* 0x000fe200078e02ff */
[----:B------:R-:W-:Y:S01]  /*1980*/  @!P1 IADD3 R13, P3, R191, 0x60, RZ ;  /* 0x00000060bf0d9810 */ /* 0x000fe20007f7e0ff */
[----:B------:R-:W-:Y:S01]  /*1990*/  @!P4 IMAD.WIDE.U32 R24, R11, c[0x0][0x1a0], R24 ;  /* 0x000068000b18ca25 */ /* 0x000fe200078e0018 */
[-C--:B------:R-:W-:Y:S01]  /*19a0*/  ISETP.GE.AND P6, PT, R191, R2.reuse, PT ;  /* 0x00000002bf00720c */ /* 0x080fe20003fc6270 */
[----:B------:R-:W-:Y:S01]  /*19b0*/  @!PT LDS RZ, [RZ] ;  /* 0x00000000fffff984 */ /* 0x000fe20000000800 */
[----:B------:R-:W-:Y:S01]  /*19c0*/  @!PT LDS RZ, [RZ] ;  /* 0x00000000fffff984 */ /* 0x000fe20000000800 */
[----:B------:R-:W-:Y:S01]  /*19d0*/  @!PT LDS RZ, [RZ] ;  /* 0x00000000fffff984 */ /* 0x000fe20000000800 */
[----:B------:R2:W-:Y:S02]  /*19e0*/  @!P5 LDGSTS.E.BYPASS.LTC128B.128 [R196+0xa000], [R22.64] ;  /* 0x0a00000016c4dfae */ /* 0x0005e4000b901d54 */
[----:B------:R-:W-:Y:S01]  /*19f0*/  @!P2 IMAD.X R16, RZ, RZ, R0, P0 ;  /* 0x000000ffff10a224 */ /* 0x000fe200000e0600 */
[----:B------:R-:W-:Y:S01]  /*1a00*/  ISETP.GE.AND P0, PT, R15, R2, PT ;  /* 0x000000020f00720c */ /* 0x000fe20003f06270 */
[----:B------:R-:W-:Y:S01]  /*1a10*/  @!P4 IMAD R12, R11, c[0x0][0x1a4], R12 ;  /* 0x000069000b0cca24 */ /* 0x000fe200078e020c */
[----:B------:R1:W-:Y:S01]  /*1a20*/  @P4 STS.128 [R196+0xb000], RZ ;  /* 0x00b000ffc4004388 */ /* 0x0003e20000000c00 */
[----:B------:R-:W-:-:S02]  /*1a30*/  @!P2 IMAD R16, R16, c[0x0][0x1a0], RZ ;  /* 0x000068001010aa24 */ /* 0x000fc400078e02ff */
[----:B------:R-:W-:Y:S01]  /*1a40*/  @!P1 IMAD.X R14, RZ, RZ, R0, P3 ;  /* 0x000000ffff0e9224 */ /* 0x000fe200018e0600 */
[----:B------:R-:W-:Y:S01]  /*1a50*/  @!P4 LEA R20, P3, R24, c[0x0][0x170], 0x1 ;  /* 0x00005c001814ca11 */ /* 0x000fe200078608ff */
[----:B------:R-:W-:Y:S02]  /*1a60*/  @!P2 IMAD R11, R7, c[0x0][0x1a4], R16 ;  /* 0x00006900070baa24 */ /* 0x000fe400078e0210 */
[----:B------:R-:W-:Y:S02]  /*1a70*/  @!P2 IMAD.MOV.U32 R16, RZ, RZ, R18 ;  /* 0x000000ffff10a224 */ /* 0x000fe400078e0012 */
[----:B------:R-:W-:Y:S02]  /*1a80*/  @!P1 IMAD R14, R14, c[0x0][0x1a0], RZ ;  /* 0x000068000e0e9a24 */ /* 0x000fe400078e02ff */
[----:B------:R-:W-:Y:S02]  /*1a90*/  @!P4 IMAD.IADD R12, R25, 0x1, R12 ;  /* 0x00000001190cc824 */ /* 0x000fe400078e020c */
[----:B------:R-:W-:-:S03]  /*1aa0*/  @!P2 IMAD.WIDE.U32 R16, R7, c[0x0][0x1a0], R16 ;  /* 0x000068000710aa25 */ /* 0x000fc600078e0010 */
[----:B------:R-:W-:Y:S01]  /*1ab0*/  @!P4 LEA.HI.X R21, R24, c[0x0][0x174], R12, 0x1, P3 ;  /* 0x00005d001815ca11 */ /* 0x000fe200018f0c0c */
[----:B------:R-:W-:Y:S01]  /*1ac0*/  @!P1 IMAD R7, R13, c[0x0][0x1a4], R14 ;  /* 0x000069000d079a24 */ /* 0x000fe200078e020e */
[----:B------:R-:W-:Y:S01]  /*1ad0*/  @!P2 IADD3 R11, R17, R11, RZ ;  /* 0x0000000b110ba210 */ /* 0x000fe20007ffe0ff */
[----:B------:R-:W-:Y:S01]  /*1ae0*/  @!P1 IMAD.WIDE.U32 R14, R13, c[0x0][0x1a0], R18 ;  /* 0x000068000d0e9a25 */ /* 0x000fe200078e0012 */
[C---:B------:R-:W-:Y:S01]  /*1af0*/  @!P2 LEA R18, P3, R16.reuse, c[0x0][0x170], 0x1 ;  /* 0x00005c001012aa11 */ /* 0x040fe200078608ff */
[----:B------:R-:W-:Y:S01]  /*1b00*/  @!PT LDS RZ, [RZ] ;  /* 0x00000000fffff984 */ /* 0x000fe20000000800 */
[----:B------:R-:W-:Y:S01]  /*1b10*/  @!PT LDS RZ, [RZ] ;  /* 0x00000000fffff984 */ /* 0x000fe20000000800 */
[----:B------:R-:W-:Y:S01]  /*1b20*/  @!PT LDS RZ, [RZ] ;  /* 0x00000000fffff984 */ /* 0x000fe20000000800 */
[----:B------:R3:W-:Y:S02]  /*1b30*/  @!P4 LDGSTS.E.BYPASS.LTC128B.128 [R196+0xb000], [R20.64] ;  /* 0x0b00000014c4cfae */ /* 0x0007e4000b901d54 */
[----:B------:R-:W-:Y:S01]  /*1b40*/  @!P1 IMAD.IADD R7, R15, 0x1, R7 ;  /* 0x000000010f079824 */ /* 0x000fe200078e0207 */
[----:B------:R-:W-:Y:S01]  /*1b50*/  @!P2 LEA.HI.X R19, R16, c[0x0][0x174], R11, 0x1, P3 ;  /* 0x00005d001013aa11 */ /* 0x000fe200018f0c0b */
[C---:B------:R-:W-:Y:S01]  /*1b60*/  IMAD.WIDE.U32 R24, R183.reuse, c[0x0][0x370], RZ ;  /* 0x0000dc00b7187a25 */ /* 0x040fe200078e00ff */
[----:B------:R-:W-:Y:S01]  /*1b70*/  @!P1 LEA R16, P3, R14, c[0x0][0x170], 0x1 ;  /* 0x00005c000e109a11 */ /* 0x000fe200078608ff */
[----:B------:R1:W-:Y:S01]  /*1b80*/  @P2 STS.128 [R196+0xc000], RZ ;  /* 0x00c000ffc4002388 */ /* 0x0003e20000000c00 */
[----:B------:R-:W-:Y:S01]  /*1b90*/  LEA.HI R11, R218, R218, RZ, 0x1 ;  /* 0x000000dada0b7211 */ /* 0x000fe200078f08ff */
[C---:B------:R-:W-:Y:S01]  /*1ba0*/  IMAD.WIDE.U32 R12, R183.reuse, c[0x0][0x190], RZ ;  /* 0x00006400b70c7a25 */ /* 0x040fe200078e00ff */
[----:B------:R-:W-:Y:S01]  /*1bb0*/  @!P1 LEA.HI.X R17, R14, c[0x0][0x174], R7, 0x1, P3 ;  /* 0x00005d000e119a11 */ /* 0x000fe200018f0c07 */
[----:B------:R-:W-:Y:S01]  /*1bc0*/  @!PT LDS RZ, [RZ] ;  /* 0x00000000fffff984 */ /* 0x000fe20000000800 */
[----:B------:R-:W-:Y:S01]  /*1bd0*/  @!PT LDS RZ, [RZ] ;  /* 0x00000000fffff984 */ /* 0x000fe20000000800 */
[----:B------:R-:W-:Y:S01]  /*1be0*/  @!PT LDS RZ, [RZ] ;  /* 0x00000000fffff984 */ /* 0x000fe20000000800 */
[----:B------:R4:W-:Y:S01]  /*1bf0*/  @!P2 LDGSTS.E.BYPASS.LTC128B.128 [R196+0xc000], [R18.64] ;  /* 0x0c00000012c4afae */ /* 0x0009e2000b901d54 */
[----:B------:R-:W-:Y:S01]  /*1c00*/  @!P0 IADD3 R14, P3, R226, R24, RZ ;  /* 0x00000018e20e8210 */ /* 0x000fe20007f7e0ff */
[----:B------:R-:W-:Y:S01]  /*1c10*/  IMAD R7, R183, c[0x0][0x374], RZ ;  /* 0x0000dd00b7077a24 */ /* 0x000fe200078e02ff */
[----:B------:R-:W-:Y:S01]  /*1c20*/  LOP3.LUT R11, R11, 0xfffffffe, RZ, 0xc0, !PT ;  /* 0xfffffffe0b0b7812 */ /* 0x000fe200078ec0ff */
[----:B------:R-:W-:Y:S01]  /*1c30*/  IMAD R8, R5, c[0x0][0x19c], R8 ;  /* 0x0000670005087a24 */ /* 0x000fe200078e0208 */
[----:B------:R1:W-:Y:S01]  /*1c40*/  @P1 STS.128 [R196+0xd000], RZ ;  /* 0x00d000ffc4001388 */ /* 0x0003e20000000c00 */
[----:B------:R-:W-:Y:S01]  /*1c50*/  IMAD.MOV.U32 R215, RZ, RZ, 0x7f800000 ;  /* 0x7f800000ffd77424 */ /* 0x000fe200078e00ff */
[----:B------:R-:W-:Y:S01]  /*1c60*/  @!P0 IADD3.X R15, R227, R25, R7, P3, !PT ;  /* 0x00000019e30f8210 */ /* 0x000fe20001ffe407 */
[----:B------:R-:W-:Y:S01]  /*1c70*/  IMAD R7, R183, c[0x0][0x194], RZ ;  /* 0x00006500b7077a24 */ /* 0x000fe200078e02ff */
[----:B------:R-:W-:Y:S01]  /*1c80*/  @!P0 IADD3 R12, P3, R228, R12, RZ ;  /* 0x0000000ce40c8210 */ /* 0x000fe20007f7e0ff */
[----:B------:R-:W-:Y:S01]  /*1c90*/  IMAD.WIDE.U32 R24, R5, c[0x0][0x198], R192 ;  /* 0x0000660005187a25 */ /* 0x000fe200078e00c0 */
[----:B------:R-:W-:Y:S01]  /*1ca0*/  @!PT LDS RZ, [RZ] ;  /* 0x00000000fffff984 */ /* 0x000fe20000000800 */
[----:B------:R-:W-:Y:S01]  /*1cb0*/  @!PT LDS RZ, [RZ] ;  /* 0x00000000fffff984 */ /* 0x000fe20000000800 */
[----:B------:R-:W-:Y:S01]  /*1cc0*/  @!PT LDS RZ, [RZ] ;  /* 0x00000000fffff984 */ /* 0x000fe20000000800 */
[----:B------:R1:W-:Y:S02]  /*1cd0*/  @!P1 LDGSTS.E.BYPASS.LTC128B.128 [R196+0xd000], [R16.64] ;  /* 0x0d00000010c49fae */ /* 0x0003e4000b901d54 */
[----:B------:R-:W-:Y:S01]  /*1ce0*/  @!P0 IADD3.X R13, R229, R13, R7, P3, !PT ;  /* 0x0000000de50d8210 */ /* 0x000fe20001ffe407 */
[----:B------:R-:W-:Y:S01]  /*1cf0*/  IMAD.IADD R11, R218, 0x1, -R11 ;  /* 0x00000001da0b7824 */ /* 0x000fe200078e0a0b */
[----:B------:R-:W-:Y:S01]  /*1d00*/  IADD3 R24, P3, R10, R24, RZ ;  /* 0x000000180a187210 */ /* 0x000fe20007f7e0ff */
[----:B------:R-:W-:Y:S01]  /*1d10*/  IMAD R7, R4, c[0x0][0x1b0], RZ ;  /* 0x00006c0004077a24 */ /* 0x000fe200078e02ff */
[----:B------:R-:W0:Y:S01]  /*1d20*/  LDGDEPBAR ;  /* 0x00000000000079af */ /* 0x000e220000000000 */
[----:B------:R-:W-:Y:S01]  /*1d30*/  IMAD.MOV.U32 R216, RZ, RZ, 0x7f800000 ;  /* 0x7f800000ffd87424 */ /* 0x000fe200078e00ff */
[----:B------:R-:W-:Y:S01]  /*1d40*/  IADD3.X R25, R9, R25, R8, P3, !PT ;  /* 0x0000001909197210 */ /* 0x000fe20001ffe408 */
[----:B------:R-:W-:Y:S01]  /*1d50*/  IMAD R4, R6, c[0x0][0x1b4], R7 ;  /* 0x00006d0006047a24 */ /* 0x000fe200078e0207 */
[----:B------:R-:W-:Y:S01]  /*1d60*/  ISETP.NE.AND P3, PT, R11, 0x1, PT ;  /* 0x000000010b00780c */ /* 0x000fe20003f65270 */
[----:B------:R3:W-:Y:S01]  /*1d70*/  @P6 STS.128 [R196+0x4000], RZ ;  /* 0x004000ffc4006388 */ /* 0x0007e20000000c00 */
[----:B------:R-:W-:Y:S01]  /*1d80*/  IADD3 R7, R190, 0x1000, RZ ;  /* 0x00001000be077810 */ /* 0x000fe20007ffe0ff */
[----:B------:R-:W-:-:S02]  /*1d90*/  IMAD.WIDE.U32 R8, R6, c[0x0][0x1b0], R24 ;  /* 0x00006c0006087a25 */ /* 0x000fc400078e0018 */
[----:B------:R-:W-:Y:S01]  /*1da0*/  @!PT LDS RZ, [RZ] ;  /* 0x00000000fffff984 */ /* 0x000fe20000000800 */
[----:B------:R-:W-:Y:S01]  /*1db0*/  @!PT LDS RZ, [RZ] ;  /* 0x00000000fffff984 */ /* 0x000fe20000000800 */
[----:B------:R-:W-:Y:S01]  /*1dc0*/  @!PT LDS RZ, [RZ] ;  /* 0x00000000fffff984 */ /* 0x000fe20000000800 */
[----:B------:R3:W-:Y:S01]  /*1dd0*/  @!P6 LDGSTS.E.BYPASS.LTC128B.128 [R196+0x4000], [R226.64] ;  /* 0x04000000e2c4efae */ /* 0x0007e2000b901d54 */
[----:B------:R-:W-:Y:S01]  /*1de0*/  SEL R7, R7, R190, !P3 ;  /* 0x000000be07077207 */ /* 0x000fe20005800000 */
[----:B--2---:R-:W-:Y:S02]  /*1df0*/  @!P1 IMAD.MOV.U32 R22, RZ, RZ, R8 ;  /* 0x000000ffff169224 */ /* 0x004fe400078e0008 */
[----:B------:R2:W-:Y:S01]  /*1e00*/  @P0 STS.128 [R196+0x5000], RZ ;  /* 0x005000ffc4000388 */ /* 0x0005e20000000c00 */
[----:B------:R-:W-:Y:S02]  /*1e10*/  IMAD.MOV.U32 R213, RZ, RZ, 0x7f800000 ;  /* 0x7f800000ffd57424 */ /* 0x000fe400078e00ff */
[----:B------:R-:W-:Y:S01]  /*1e20*/  IMAD.SHL.U32 R217, R7, 0x2, RZ ;  /* 0x0000000207d97824 */ /* 0x000fe200078e00ff */
[----:B------:R-:W-:Y:S01]  /*1e30*/  IADD3 R7, R187, 0x28, RZ ;  /* 0x00000028bb077810 */ /* 0x000fe20007ffe0ff */
[----:B------:R-:W-:Y:S01]  /*1e40*/  @!PT LDS RZ, [RZ] ;  /* 0x00000000fffff984 */ /* 0x000fe20000000800 */
[----:B------:R-:W-:Y:S01]  /*1e50*/  @!PT LDS RZ, [RZ] ;  /* 0x00000000fffff984 */ /* 0x000fe20000000800 */
[----:B------:R-:W-:Y:S01]  /*1e60*/  @!PT LDS RZ, [RZ] ;  /* 0x00000000fffff984 */ /* 0x000fe20000000800 */
[----:B------:R2:W-:Y:S01]  /*1e70*/  @!P0 LDGSTS.E.BYPASS.LTC128B.128 [R196+0x5000], [R14.64] ;  /* 0x050000000ec48fae */ /* 0x0005e2000b901d54 */
[----:B-1----:R-:W-:-:S03]  /*1e80*/  IMAD.IADD R17, R9, 0x1, R4 ;  /* 0x0000000109117824 */ /* 0x002fc600078e0204 */
[----:B------:R1:W-:Y:S01]  /*1e90*/  @P6 STS [R217], RZ ;  /* 0x000000ffd9006388 */ /* 0x0003e20000000800 */
[----:B------:R-:W-:Y:S01]  /*1ea0*/  @!P5 IMAD.MOV.U32 R16, RZ, RZ, R8 ;  /* 0x000000ffff10d224 */ /* 0x000fe200078e0008 */
[----:B------:R-:W-:Y:S01]  /*1eb0*/  SHF.R.S32.HI R4, RZ, 0x1f, R7 ;  /* 0x0000001fff047819 */ /* 0x000fe20000011407 */
[--C-:B------:R-:W-:Y:S01]  /*1ec0*/  @!P1 IMAD.MOV.U32 R23, RZ, RZ, R17.reuse ;  /* 0x000000ffff179224 */ /* 0x100fe200078e0011 */
[----:B------:R1:W-:Y:S01]  /*1ed0*/  @P6 STS [R217+0x4], RZ ;  /* 0x000004ffd9006388 */ /* 0x0003e20000000800 */
[----:B----4-:R-:W-:-:S03]  /*1ee0*/  @!P5 IMAD.WIDE.U32 R18, R191, c[0x0][0x198], R16 ;  /* 0x00006600bf12da25 */ /* 0x010fc600078e0010 */
[----:B------:R1:W-:Y:S04]  /*1ef0*/  @P6 STS [R217+0x8], RZ ;  /* 0x000008ffd9006388 */ /* 0x0003e80000000800 */
[----:B------:R1:W-:Y:S04]  /*1f00*/  @P6 STS [R217+0xc], RZ ;  /* 0x00000cffd9006388 */ /* 0x0003e80000000800 */
[----:B------:R-:W-:Y:S01]  /*1f10*/  @!PT LDS RZ, [RZ] ;  /* 0x00000000fffff984 */ /* 0x000fe20000000800 */
[----:B------:R-:W-:Y:S01]  /*1f20*/  @!PT LDS RZ, [RZ] ;  /* 0x00000000fffff984 */ /* 0x000fe20000000800 */
[----:B------:R-:W-:Y:S01]  /*1f30*/  @!PT LDS RZ, [RZ] ;  /* 0x00000000fffff984 */ /* 0x000fe20000000800 */
[----:B------:R1:W-:Y:S01]  /*1f40*/  @!P6 LDGSTS.E.BYPASS.LTC128B.128 [R217], [R228.64] ;  /* 0x00000000e4d9efae */ /* 0x0003e2000b901d54 */
[----:B------:R-:W-:-:S03]  /*1f50*/  ISETP.GE.AND P6, PT, R7, R2, PT ;  /* 0x000000020700720c */ /* 0x000fc60003fc6270 */
[----:B------:R1:W-:Y:S01]  /*1f60*/  @P0 STS [R217+0x1000], RZ ;  /* 0x001000ffd9000388 */ /* 0x0003e20000000800 */
[----:B--2---:R-:W-:-:S03]  /*1f70*/  @!P5 IMAD R14, R0, c[0x0][0x198], RZ ;  /* 0x00006600000eda24 */ /* 0x004fc600078e02ff */
[----:B------:R1:W-:Y:S01]  /*1f80*/  @P0 STS [R217+0x1004], RZ ;  /* 0x001004ffd9000388 */ /* 0x0003e20000000800 */
[----:B------:R-:W-:-:S03]  /*1f90*/  @!P5 IMAD R9, R191, c[0x0][0x19c], R14 ;  /* 0x00006700bf09da24 */ /* 0x000fc600078e020e */
[----:B------:R1:W-:Y:S04]  /*1fa0*/  @P0 STS [R217+0x1008], RZ ;  /* 0x001008ffd9000388 */ /* 0x0003e80000000800 */
[----:B------:R1:W-:Y:S01]  /*1fb0*/  @P0 STS [R217+0x100c], RZ ;  /* 0x00100cffd9000388 */ /* 0x0003e20000000800 */
[----:B------:R-:W-:Y:S02]  /*1fc0*/  @!P5 IADD3 R9, R19, R9, RZ ;  /* 0x000000091309d210 */ /* 0x000fe40007ffe0ff */
[----:B------:R-:W-:Y:S01]  /*1fd0*/  @!P2 MOV R19, R17 ;  /* 0x000000110013a202 */ /* 0x000fe20000000f00 */
[----:B------:R-:W-:Y:S01]  /*1fe0*/  @!PT LDS RZ, [RZ] ;  /* 0x00000000fffff984 */ /* 0x000fe20000000800 */
[----:B------:R-:W-:Y:S01]  /*1ff0*/  @!PT LDS RZ, [RZ] ;  /* 0x00000000fffff984 */ /* 0x000fe20000000800 */
[----:B------:R-:W-:Y:S01]  /*2000*/  @!PT LDS RZ, [RZ] ;  /* 0x00000000fffff984 */ /* 0x000fe20000000800 */
[----:B------:R2:W-:Y:S01]  /*2010*/  @!P0 LDGSTS.E.BYPASS.LTC128B.128 [R217+0x1000], [R12.64] ;  /* 0x010000000cd98fae */ /* 0x0005e2000b901d54 */
[----:B------:R-:W-:-:S03]  /*2020*/  @!P4 IADD3 R6, P0, R191, 0x20, RZ ;  /* 0x00000020bf06c810 */ /* 0x000fc60007f1e0ff */
[----:B------:R1:W-:Y:S01]  /*2030*/  @P5 STS.128 [R196+0x6000], RZ ;  /* 0x006000ffc4005388 */ /* 0x0003e20000000c00 */
[----:B------:R-:W-:Y:S02]  /*2040*/  @!P4 IADD3.X R10, RZ, R0, RZ, P0, !PT ;  /* 0x00000000ff0ac210 */ /* 0x000fe400007fe4ff */
[----:B------:R-:W-:-:S03]  /*2050*/  @!P6 LEA R14, P0, R7, R208, 0x2 ;  /* 0x000000d0070ee211 */ /* 0x000fc600078010ff */
[----:B------:R-:W-:Y:S01]  /*2060*/  @!P4 IMAD R11, R10, c[0x0][0x198], RZ ;  /* 0x000066000a0bca24 */ /* 0x000fe200078e02ff */
[----:B------:R-:W-:-:S03]  /*2070*/  @!P6 LEA.HI.X R15, R7, R209, R4, 0x2, P0 ;  /* 0x000000d1070fe211 */ /* 0x000fc600000f1404 */
[----:B------:R-:W-:Y:S02]  /*2080*/  @!P4 IMAD R11, R6, c[0x0][0x19c], R11 ;  /* 0x00006700060bca24 */ /* 0x000fe400078e020b */
[----:B------:R1:W5:Y:S01]  /*2090*/  @!P6 LDG.E R214, [R14.64] ;  /* 0x000000140ed6e981 */ /* 0x000362000c1e1900 */
[----:B--2---:R-:W-:Y:S02]  /*20a0*/  @!P4 IMAD.MOV.U32 R12, RZ, RZ, R8 ;  /* 0x000000ffff0cc224 */ /* 0x004fe400078e0008 */
[----:B------:R-:W-:Y:S01]  /*20b0*/  @!P4 IMAD.MOV.U32 R13, RZ, RZ, R17 ;  /* 0x000000ffff0dc224 */ /* 0x000fe200078e0011 */
[----:B------:R-:W-:-:S03]  /*20c0*/  IADD3 R17, R187, 0x20, RZ ;  /* 0x00000020bb117810 */ /* 0x000fc60007ffe0ff */
[----:B------:R-:W-:Y:S01]  /*20d0*/  @!P4 IMAD.WIDE.U32 R6, R6, c[0x0][0x198], R12 ;  /* 0x000066000606ca25 */ /* 0x000fe200078e000c */
[----:B------:R-:W-:-:S03]  /*20e0*/  @!P5 LEA R12, P0, R18, c[0x0][0x168], 0x1 ;  /* 0x00005a00120cda11 */ /* 0x000fc600078008ff */
[----:B------:R-:W-:Y:S01]  /*20f0*/  @!P4 IMAD.IADD R11, R7, 0x1, R11 ;  /* 0x00000001070bc824 */ /* 0x000fe200078e020b */
[----:B------:R-:W-:Y:S01]  /*2100*/  @!P5 LEA.HI.X R13, R18, c[0x0][0x16c], R9, 0x1, P0 ;  /* 0x00005b00120dda11 */ /* 0x000fe200000f0c09 */
[----:B------:R-:W-:Y:S01]  /*2110*/  @!P2 IMAD.MOV.U32 R18, RZ, RZ, R8 ;  /* 0x000000ffff12a224 */ /* 0x000fe200078e0008 */
[----:B------:R-:W-:-:S03]  /*2120*/  @!P4 LEA R10, P0, R6, c[0x0][0x168], 0x1 ;  /* 0x00005a00060aca11 */ /* 0x000fc600078008ff */
[----:B------:R-:W-:Y:S01]  /*2130*/  @!PT LDS RZ, [RZ] ;  /* 0x00000000fffff984 */ /* 0x000fe20000000800 */
[----:B------:R-:W-:Y:S01]  /*2140*/  @!PT LDS RZ, [RZ] ;  /* 0x00000000fffff984 */ /* 0x000fe20000000800 */
[----:B------:R-:W-:Y:S01]  /*2150*/  @!PT LDS RZ, [RZ] ;  /* 0x00000000fffff984 */ /* 0x000fe20000000800 */
[----:B------:R2:W-:Y:S01]  /*2160*/  @!P5 LDGSTS.E.BYPASS.LTC128B.128 [R196+0x6000], [R12.64] ;  /* 0x060000000cc4dfae */ /* 0x0005e2000b901d54 */
[----:B------:R-:W-:Y:S02]  /*2170*/  @!P4 LEA.HI.X R11, R6, c[0x0][0x16c], R11, 0x1, P0 ;  /* 0x00005b00060bca11 */ /* 0x000fe400000f0c0b */
[C---:B------:R-:W-:Y:S01]  /*2180*/  @!P2 IADD3 R6, P0, R191.reuse, 0x40, RZ ;  /* 0x00000040bf06a810 */ /* 0x040fe20007f1e0ff */
[----:B------:R1:W-:Y:S04]  /*2190*/  @P4 STS.128 [R196+0x7000], RZ ;  /* 0x007000ffc4004388 */ /* 0x0003e80000000c00 */
[----:B------:R-:W-:Y:S01]  /*21a0*/  @!P2 IMAD.X R7, RZ, RZ, R0, P0 ;  /* 0x000000ffff07a224 */ /* 0x000fe200000e0600 */
[----:B------:R-:W-:Y:S01]  /*21b0*/  @!P1 IADD3 R4, P0, R191, 0x60, RZ ;  /* 0x00000060bf049810 */ /* 0x000fe20007f1e0ff */
[----:B------:R-:W-:Y:S01]  /*21c0*/  @!P2 IMAD.WIDE.U32 R18, R6, c[0x0][0x198], R18 ;  /* 0x000066000612aa25 */ /* 0x000fe200078e0012 */
[----:B------:R-:W-:Y:S01]  /*21d0*/  @!PT LDS RZ, [RZ] ;  /* 0x00000000fffff984 */ /* 0x000fe20000000800 */
[----:B------:R-:W-:Y:S01]  /*21e0*/  @!PT LDS RZ, [RZ] ;  /* 0x00000000fffff984 */ /* 0x000fe20000000800 */
[----:B------:R-:W-:Y:S01]  /*21f0*/  @!PT LDS RZ, [RZ] ;  /* 0x00000000fffff984 */ /* 0x000fe20000000800 */
[----:B------:R1:W-:Y:S01]  /*2200*/  @!P4 LDGSTS.E.BYPASS.LTC128B.128 [R196+0x7000], [R10.64] ;  /* 0x070000000ac4cfae */ /* 0x0003e2000b901d54 */
[----:B------:R-:W-:-:S02]  /*2210*/  ISETP.GE.AND P4, PT, R17, R2, PT ;  /* 0x000000021100720c */ /* 0x000fc40003f86270 */
[----:B------:R-:W-:Y:S01]  /*2220*/  @!P2 IMAD R7, R7, c[0x0][0x198], RZ ;  /* 0x000066000707aa24 */ /* 0x000fe200078e02ff */
[----:B------:R1:W-:Y:S01]  /*2230*/  @P2 STS.128 [R196+0x8000], RZ ;  /* 0x008000ffc4002388 */ /* 0x0003e20000000c00 */
[----:B------:R-:W-:Y:S01]  /*2240*/  @!P1 IMAD.X R0, RZ, RZ, R0, P0 ;  /* 0x000000ffff009224 */ /* 0x000fe200000e0600 */
[----:B---3--:R-:W-:Y:S01]  /*2250*/  @!P2 LEA R20, P0, R18, c[0x0][0x168], 0x1 ;  /* 0x00005a001214aa11 */ /* 0x008fe200078008ff */
[----:B------:R-:W-:Y:S02]  /*2260*/  @!P2 IMAD R7, R6, c[0x0][0x19c], R7 ;  /* 0x000067000607aa24 */ /* 0x000fe400078e0207 */
[----:B------:R-:W-:Y:S01]  /*2270*/  @!P1 IMAD R9, R0, c[0x0][0x198], RZ ;  /* 0x0000660000099a24 */ /* 0x000fe200078e02ff */
[----:B------:R-:W-:Y:S01]  /*2280*/  SHF.L.U64.HI R0, R187, 0x2, R194 ;  /* 0x00000002bb007819 */ /* 0x000fe200000102c2 */
[----:B------:R-:W-:Y:S02]  /*2290*/  @!P2 IMAD.IADD R7, R19, 0x1, R7 ;  /* 0x000000011307a824 */ /* 0x000fe400078e0207 */
[----:B------:R-:W-:-:S02]  /*22a0*/  @!P1 IMAD R9, R4, c[0x0][0x19c], R9 ;  /* 0x0000670004099a24 */ /* 0x000fc400078e0209 */
[----:B------:R-:W-:Y:S01]  /*22b0*/  @!P1 IMAD.WIDE.U32 R22, R4, c[0x0][0x198], R22 ;  /* 0x0000660004169a25 */ /* 0x000fe200078e0016 */
[----:B------:R-:W-:Y:S02]  /*22c0*/  @!P2 LEA.HI.X R21, R18, c[0x0][0x16c], R7, 0x1, P0 ;  /* 0x00005b001215aa11 */ /* 0x000fe400000f0c07 */
[----:B------:R-:W-:Y:S01]  /*22d0*/  IADD3 R7, R187, 0x8, RZ ;  /* 0x00000008bb077810 */ /* 0x000fe20007ffe0ff */
[----:B------:R-:W-:Y:S01]  /*22e0*/  @!P1 IMAD.IADD R9, R23, 0x1, R9 ;  /* 0x0000000117099824 */ /* 0x000fe200078e0209 */
[C---:B------:R-:W-:Y:S01]  /*22f0*/  @!P1 LEA R8, P0, R22.reuse, c[0x0][0x168], 0x1 ;  /* 0x00005a0016089a11 */ /* 0x040fe200078008ff */
[----:B------:R-:W-:Y:S01]  /*2300*/  @!PT LDS RZ, [RZ] ;  /* 0x00000000fffff984 */ /* 0x000fe20000000800 */
[----:B------:R-:W-:Y:S01]  /*2310*/  @!PT LDS RZ, [RZ] ;  /* 0x00000000fffff984 */ /* 0x000fe20000000800 */
[----:B------:R-:W-:Y:S01]  /*2320*/  @!PT LDS RZ, [RZ] ;  /* 0x00000000fffff984 */ /* 0x000fe20000000800 */
[----:B------:R1:W-:Y:S01]  /*2330*/  @!P2 LDGSTS.E.BYPASS.LTC128B.128 [R196+0x8000], [R20.64] ;  /* 0x0800000014c4afae */ /* 0x0003e2000b901d54 */
[----:B------:R-:W-:Y:S02]  /*2340*/  ISETP.GE.AND P5, PT, R7, R2, PT ;  /* 0x000000020700720c */ /* 0x000fe40003fa6270 */
[----:B------:R-:W-:Y:S01]  /*2350*/  @!P1 LEA.HI.X R9, R22, c[0x0][0x16c], R9, 0x1, P0 ;  /* 0x00005b0016099a11 */ /* 0x000fe200000f0c09 */
[----:B------:R1:W-:Y:S01]  /*2360*/  @P1 STS.128 [R196+0x9000], RZ ;  /* 0x009000ffc4001388 */ /* 0x0003e20000000c00 */
[----:B------:R-:W-:-:S02]  /*2370*/  SHF.L.U32 R7, R187, 0x2, RZ ;  /* 0x00000002bb077819 */ /* 0x000fc400000006ff */
[----:B------:R-:W-:Y:S01]  /*2380*/  ISETP.GE.AND P2, PT, R187, R2, PT ;  /* 0x00000002bb00720c */ /* 0x000fe20003f46270 */
[----:B------:R-:W-:Y:S01]  /*2390*/  @!PT LDS RZ, [RZ] ;  /* 0x00000000fffff984 */ /* 0x000fe20000000800 */
[----:B------:R-:W-:Y:S01]  /*23a0*/  @!PT LDS RZ, [RZ] ;  /* 0x00000000fffff984 */ /* 0x000fe20000000800 */
[----:B------:R-:W-:Y:S01]  /*23b0*/  @!PT LDS RZ, [RZ] ;  /* 0x00000000fffff984 */ /* 0x000fe20000000800 */
[----:B------:R1:W-:Y:S01]  /*23c0*/  @!P1 LDGSTS.E.BYPASS.LTC128B.128 [R196+0x9000], [R8.64] ;  /* 0x0900000008c49fae */ /* 0x0003e2000b901d54 */
[----:B--2---:R-:W-:-:S03]  /*23d0*/  IADD3 R12, P0, R7, R208, RZ ;  /* 0x000000d0070c7210 */ /* 0x004fc60007f1e0ff */
[----:B------:R-:W0:Y:S02]  /*23e0*/  LDGDEPBAR ;  /* 0x00000000000079af */ /* 0x000e240000000000 */
[----:B------:R-:W-:Y:S02]  /*23f0*/  IMAD.X R13, R0, 0x1, R209, P0 ;  /* 0x00000001000d7824 */ /* 0x000fe400000e06d1 */
[----:B------:R-:W2:Y:S04]  /*2400*/  S2R R7, SR_TID.X ;  /* 0x0000000000077919 */ /* 0x000ea80000002100 */
[----:B------:R1:W5:Y:S04]  /*2410*/  @!P2 LDG.E R215, [R12.64] ;  /* 0x000000140cd7a981 */ /* 0x000368000c1e1900 */
[----:B------:R1:W5:Y:S04]  /*2420*/  @!P5 LDG.E R216, [R12.64+0x20] ;  /* 0x000020140cd8d981 */ /* 0x000368000c1e1900 */
[----:B------:R1:W5:Y:S01]  /*2430*/  @!P4 LDG.E R213, [R12.64+0x80] ;  /* 0x000080140cd5c981 */ /* 0x000362000c1e1900 */
[----:B------:R-:W-:-:S04]  /*2440*/  DEPBAR.LE SB0, 0x1 ;  /* 0x000080400000791a */ /* 0x000fc80000000000 */
[----:B------:R-:W-:Y:S01]  /*2450*/  BAR.SYNC.DEFER_BLOCKING 0x0 ;  /* 0x0000000000007b1d */ /* 0x000fe20000010000 */
[----:B--2---:R-:W-:-:S04]  /*2460*/  SHF.R.S32.HI R2, RZ, 0x1f, R7 ;  /* 0x0000001fff027819 */ /* 0x004fc80000011407 */
[----:B------:R-:W-:-:S04]  /*2470*/  LEA.HI R2, R2, R7, RZ, 0x4 ;  /* 0x0000000702027211 */ /* 0x000fc800078f20ff */
[----:B------:R-:W-:-:S05]  /*2480*/  LOP3.LUT R2, R2, 0xfffffff0, RZ, 0xc0, !PT ;  /* 0xfffffff002027812 */ /* 0x000fca00078ec0ff */
[----:B------:R-:W-:Y:S01]  /*2490*/  IMAD.IADD R2, R7, 0x1, -R2 ;  /* 0x0000000107027824 */ /* 0x000fe200078e0a02 */
[----:B------:R1:W2:Y:S04]  /*24a0*/  LDSM.16.M88.4 R140, [R179+0xa000] ;  /* 0x00a00000b38c783b */ /* 0x0002a80000000200 */
[----:B------:R1:W3:Y:S04]  /*24b0*/  LDSM.16.M88.4 R144, [R179+0xa800] ;  /* 0x00a80000b390783b */ /* 0x0002e80000000200 */
[----:B------:R1:W4:Y:S04]  /*24c0*/  LDSM.16.M88.4 R148, [R173+0xa000] ;  /* 0x00a00000ad94783b */ /* 0x0003280000000200 */
[----:B------:R1:W1:Y:S04]  /*24d0*/  LDSM.16.M88.4 R152, [R173+0xa800] ;  /* 0x00a80000ad98783b */ /* 0x0002680000000200 */
[----:B------:R1:W1:Y:S04]  /*24e0*/  LDSM.16.M88.4 R156, [R172+0xa000] ;  /* 0x00a00000ac9c783b */ /* 0x0002680000000200 */
[----:B------:R1:W1:Y:S04]  /*24f0*/  LDSM.16.M88.4 R160, [R172+0xa800] ;  /* 0x00a80000aca0783b */ /* 0x0002680000000200 */
[----:B------:R1:W1:Y:S04]  /*2500*/  LDSM.16.M88.4 R164, [R3+0xa000] ;  /* 0x00a0000003a4783b */ /* 0x0002680000000200 */
[----:B------:R1:W1:Y:S01]  /*2510*/  LDSM.16.M88.4 R168, [R3+0xa800] ;  /* 0x00a8000003a8783b */ /* 0x0002620000000200 */
[----:B------:R-:W-:Y:S01]  /*2520*/  SHF.R.S32.HI R7, RZ, 0x1f, R2 ;  /* 0x0000001fff077819 */ /* 0x000fe20000011402 */
[----:B------:R-:W-:-:S03]  /*2530*/  USHF.L.U32 UR17, UR12, 0x4, URZ ;  /* 0x000000040c117899 */ /* 0x000fc6000800063f */
[----:B------:R-:W-:Y:S01]  /*2540*/  LEA.HI R0, R7, R2, RZ, 0x3 ;  /* 0x0000000207007211 */ /* 0x000fe200078f18ff */
[----:B------:R-:W-:-:S03]  /*2550*/  USHF.L.U32 UR18, UR12, 0x3, URZ ;  /* 0x000000030c127899 */ /* 0x000fc6000800063f */
[----:B------:R-:W-:Y:S01]  /*2560*/  LOP3.LUT R7, R0, 0xfffffff8, RZ, 0xc0, !PT ;  /* 0xfffffff800077812 */ /* 0x000fe200078ec0ff */
[----:B------:R-:W-:Y:S01]  /*2570*/  UIADD3 UR11, UR17, 0x20, URZ ;  /* 0x00000020110b7890 */ /* 0x000fe2000fffe03f */
[----:B------:R-:W-:-:S03]  /*2580*/  IADD3 R5, R5, 0x80, RZ ;  /* 0x0000008005057810 */ /* 0x000fc60007ffe0ff */
[----:B------:R-:W-:Y:S01]  /*2590*/  IMAD.IADD R7, R2, 0x1, -R7 ;  /* 0x0000000102077824 */ /* 0x000fe200078e0a07 */
[----:B------:R-:W-:Y:S01]  /*25a0*/  UIADD3 UR10, UR18, UR11, URZ ;  /* 0x0000000b120a7290 */ /* 0x000fe2000fffe03f */
[----:B------:R-:W-:Y:S01]  /*25b0*/  IMAD.MOV.U32 R175, RZ, RZ, 0x20 ;  /* 0x00000020ffaf7424 */ /* 0x000fe200078e00ff */
[----:B------:R-:W-:Y:S02]  /*25c0*/  ISETP.GE.AND P1, PT, R5, R220, PT ;  /* 0x000000dc0500720c */ /* 0x000fe40003f26270 */
[----:B------:R-:W-:Y:S01]  /*25d0*/  LOP3.LUT P0, RZ, R7, 0x2, RZ, 0xc0, !PT ;  /* 0x0000000207ff7812 */ /* 0x000fe2000780c0ff */
[----:B------:R-:W-:Y:S01]  /*25e0*/  UIADD3 UR9, UR18, UR10, URZ ;  /* 0x0000000a12097290 */ /* 0x000fe2000fffe03f */
[----:B------:R-:W-:Y:S02]  /*25f0*/  IADD3 R176, R181, 0x1000, RZ ;  /* 0x00001000b5b07810 */ /* 0x000fe40007ffe0ff */
[----:B------:R-:W-:Y:S01]  /*2600*/  IADD3 R5, R182, 0x1000, RZ ;  /* 0x00001000b6057810 */ /* 0x000fe20007ffe0ff */
[----:B------:R-:W-:Y:S01]  /*2610*/  UIADD3 UR8, UR18, UR9, URZ ;  /* 0x0000000912087290 */ /* 0x000fe2000fffe03f */
[----:B------:R-:W-:Y:S01]  /*2620*/  SEL R176, R176, R181, !P3 ;  /* 0x000000b5b0b07207 */ /* 0x000fe20005800000 */
[----:B------:R-:W-:Y:S01]  /*2630*/  IMAD.SHL.U32 R174, R182, 0x2, RZ ;  /* 0x00000002b6ae7824 */ /* 0x000fe200078e00ff */
[----:B------:R-:W-:-:S02]  /*2640*/  SEL R175, R175, 0xffffffe0, !P0 ;  /* 0xffffffe0afaf7807 */ /* 0x000fc40004000000 */
[----:B------:R-:W-:Y:S02]  /*2650*/  LOP3.LUT P2, RZ, R7, 0x4, RZ, 0xc0, !PT ;  /* 0x0000000407ff7812 */ /* 0x000fe4000784c0ff */
[----:B------:R-:W-:Y:S01]  /*2660*/  SEL R178, R5, R182, !P3 ;  /* 0x000000b605b27207 */ /* 0x000fe20005800000 */
[----:B------:R-:W-:Y:S01]  /*2670*/  UIADD3 UR7, UR18, UR8, URZ ;  /* 0x0000000812077290 */ /* 0x000fe2000fffe03f */
[----:B------:R-:W-:Y:S01]  /*2680*/  CS2R R94, SRZ ;  /* 0x00000000005e7805 */ /* 0x000fe2000001ff00 */
        /* <DEDUP_REMOVED lines=31> */
[----:B------:R-:W-:Y:S01]  /*2880*/  SHF.L.U32 R178, R178, 0x1, RZ ;  /* 0x00000001b2b27819 */ /* 0x000fe200000006ff */
[----:B------:R-:W-:Y:S01]  /*2890*/  IMAD.SHL.U32 R176, R176, 0x2, RZ ;  /* 0x00000002b0b07824 */ /* 0x000fe200078e00ff */
[----:B------:R-:W-:Y:S01]  /*28a0*/  SEL R183, R183, 0xffffffc0, !P2 ;  /* 0xffffffc0b7b77807 */ /* 0x000fe20005000000 */
[C---:B------:R-:W-:Y:S01]  /*28b0*/  IMAD.SHL.U32 R223, R187.reuse, 0x4, RZ ;  /* 0x00000004bbdf7824 */ /* 0x040fe200078e00ff */
[----:B------:R-:W-:Y:S01]  /*28c0*/  SHF.L.U64.HI R224, R187, 0x2, R194 ;  /* 0x00000002bbe07819 */ /* 0x000fe200000102c2 */
[----:B------:R-:W-:Y:S01]  /*28d0*/  IMAD.IADD R0, R180, 0x1, R175 ;  /* 0x00000001b4007824 */ /* 0x000fe200078e02af */
[----:B------:R-:W-:Y:S01]  /*28e0*/  MOV R225, 0x40 ;  /* 0x0000004000e17802 */ /* 0x000fe20000000f00 */
[----:B------:R-:W-:Y:S01]  /*28f0*/  IMAD.IADD R2, R175, 0x1, R174 ;  /* 0x00000001af027824 */ /* 0x000fe200078e02ae */
[----:B------:R-:W-:-:S02]  /*2900*/  UIADD3 UR5, -UR6, URZ, URZ ;  /* 0x0000003f06057290 */ /* 0x000fc4000fffe13f */
[----:B------:R-:W-:Y:S02]  /*2910*/  UIMAD UR16, UR12, 0x18, URZ ;  /* 0x000000180c1078a4 */ /* 0x000fe4000f8e023f */
[----:B------:R-:W-:Y:S02]  /*2920*/  USHF.L.U32 UR15, UR12, 0x5, URZ ;  /* 0x000000050c0f7899 */ /* 0x000fe4000800063f */
[----:B------:R-:W-:Y:S02]  /*2930*/  UIMAD UR14, UR12, 0x28, URZ ;  /* 0x000000280c0e78a4 */ /* 0x000fe4000f8e023f */
[----:B------:R-:W-:Y:S02]  /*2940*/  UIMAD UR13, UR12, 0x30, URZ ;  /* 0x000000300c0d78a4 */ /* 0x000fe4000f8e023f */
[----:B------:R-:W-:Y:S02]  /*2950*/  UIMAD UR12, UR12, 0x38, URZ ;  /* 0x000000380c0c78a4 */ /* 0x000fe4000f8e023f */
[----:B-1234-:R-:W-:-:S02]  /*2960*/  UIADD3 UR6, UR18, UR7, URZ ;  /* 0x0000000712067290 */ /* 0x01efc4000fffe03f */
.L_x_9:
[----:B------:R-:W0:Y:S01]  /*2970*/  LDGDEPBAR ;  /* 0x00000000000079af */ /* 0x000e220000000000 */
[C---:B------:R-:W-:Y:S01]  /*2980*/  IADD3 R184, R178.reuse, R175, RZ ;  /* 0x000000afb2b87210 */ /* 0x040fe20007ffe0ff */
[----:B-----5:R-:W-:Y:S01]  /*2990*/  FMUL.FTZ R233, R215, 1.4426950216293334961 ;  /* 0x3fb8aa3bd7e97820 */ /* 0x020fe20000410000 */
[-C--:B------:R-:W-:Y:S01]  /*29a0*/  IADD3 R185, R178, R183.reuse, RZ ;  /* 0x000000b7b2b97210 */ /* 0x080fe20007ffe0ff */
[----:B------:R-:W-:Y:S01]  /*29b0*/  FMUL.FTZ R235, R213, 1.4426950216293334961 ;  /* 0x3fb8aa3bd5eb7820 */ /* 0x000fe20000410000 */
[----:B------:R-:W-:Y:S01]  /*29c0*/  IADD3 R183, R184, R183, RZ ;  /* 0x000000b7b8b77210 */ /* 0x000fe20007ffe0ff */
[----:B------:R-:W-:Y:S01]  /*29d0*/  FMUL.FTZ R237, R214, 1.4426950216293334961 ;  /* 0x3fb8aa3bd6ed7820 */ /* 0x000fe20000410000 */
[----:B------:R-:W-:Y:S02]  /*29e0*/  FSETP.NEU.FTZ.AND P0, PT, R215, -INF , PT ;  /* 0xff800000d700780b */ /* 0x000fe40003f1d000 */
[----:B------:R-:W-:Y:S01]  /*29f0*/  ISETP.GE.AND P6, PT, R218, 0x1, PT ;  /* 0x00000001da00780c */ /* 0x000fe20003fc6270 */
[----:B------:R-:W-:Y:S04]  /*2a00*/  DEPBAR.LE SB0, 0x0 ;  /* 0x000080000000791a */ /* 0x000fe80000000000 */
[----:B------:R-:W-:Y:S08]  /*2a10*/  BAR.SYNC.DEFER_BLOCKING 0x0 ;  /* 0x0000000000007b1d */ /* 0x000ff00000010000 */
[----:B------:R-:W-:Y:S08]  /*2a20*/  LDSM.16.M88.4 R100, [R178] ;  /* 0x00000000b264783b */ /* 0x000ff00000000200 */
[----:B------:R-:W1:Y:S08]  /*2a30*/  LDSM.16.M88.4 R104, [R179+0x6000] ;  /* 0x00600000b368783b */ /* 0x000e700000000200 */
[----:B------:R-:W2:Y:S08]  /*2a40*/  LDSM.16.M88.4 R108, [R178+0x1000] ;  /* 0x00100000b26c783b */ /* 0x000eb00000000200 */
[----:B------:R-:W3:Y:S08]  /*2a50*/  LDSM.16.M88.4 R112, [R179+0x6800] ;  /* 0x00680000b370783b */ /* 0x000ef00000000200 */
[----:B------:R-:W-:Y:S08]  /*2a60*/  LDSM.16.M88.4 R116, [R184] ;  /* 0x00000000b874783b */ /* 0x000ff00000000200 */
[----:B------:R-:W4:Y:S01]  /*2a70*/  LDSM.16.M88.4 R120, [R173+0x6000] ;  /* 0x00600000ad78783b */ /* 0x000f220000000200 */
[-C--:B-1----:R-:W-:Y:S07]  /*2a80*/  HMMA.16816.F32.BF16 R4, R100, R104.reuse, RZ ;  /* 0x000000686404723c */ /* 0x082fee00000418ff */
[----:B------:R-:W1:Y:S01]  /*2a90*/  LDSM.16.M88.4 R124, [R184+0x1000] ;  /* 0x00100000b87c783b */ /* 0x000e620000000200 */
[C---:B--2---:R-:W-:Y:S07]  /*2aa0*/  HMMA.16816.F32.BF16 R8, R108.reuse, R104, RZ ;  /* 0x000000686c08723c */ /* 0x044fee00000418ff */
[----:B------:R-:W2:Y:S01]  /*2ab0*/  LDSM.16.M88.4 R128, [R173+0x6800] ;  /* 0x00680000ad80783b */ /* 0x000ea20000000200 */
[-C--:B------:R-:W-:Y:S07]  /*2ac0*/  HMMA.16816.F32.BF16 R12, R108, R106.reuse, RZ ;  /* 0x0000006a6c0c723c */ /* 0x080fee00000418ff */
[----:B------:R-:W-:Y:S01]  /*2ad0*/  LDSM.16.M88.4 R132, [R185] ;  /* 0x00000000b984783b */ /* 0x000fe20000000200 */
[C---:B------:R-:W-:Y:S07]  /*2ae0*/  HMMA.16816.F32.BF16 R16, R100.reuse, R106, RZ ;  /* 0x0000006a6410723c */ /* 0x040fee00000418ff */
[----:B------:R-:W1:Y:S01]  /*2af0*/  LDSM.16.M88.4 R136, [R172+0x6000] ;  /* 0x00600000ac88783b */ /* 0x000e620000000200 */
[-C--:B---3--:R-:W-:Y:S07]  /*2b00*/  HMMA.16816.F32.BF16 R20, R100, R112.reuse, RZ ;  /* 0x000000706414723c */ /* 0x088fee00000418ff */
[----:B------:R-:W-:Y:S01]  /*2b10*/  LDSM.16.M88.4 R104, [R172+0x6800] ;  /* 0x00680000ac68783b */ /* 0x000fe20000000200 */
[C---:B------:R-:W-:Y:S08]  /*2b20*/  HMMA.16816.F32.BF16 R24, R108.reuse, R112, RZ ;  /* 0x000000706c18723c */ /* 0x040ff000000418ff */
[-C--:B------:R-:W-:Y:S01]  /*2b30*/  HMMA.16816.F32.BF16 R28, R108, R114.reuse, RZ ;  /* 0x000000726c1c723c */ /* 0x080fe200000418ff */
[----:B------:R-:W-:Y:S07]  /*2b40*/  LDSM.16.M88.4 R108, [R183] ;  /* 0x00000000b76c783b */ /* 0x000fee0000000200 */
[----:B------:R-:W-:Y:S01]  /*2b50*/  HMMA.16816.F32.BF16 R32, R100, R114, RZ ;  /* 0x000000726420723c */ /* 0x000fe200000418ff */
[----:B------:R-:W3:Y:S07]  /*2b60*/  LDSM.16.M88.4 R100, [R185+0x1000] ;  /* 0x00100000b964783b */ /* 0x000eee0000000200 */
[-C--:B----4-:R-:W-:Y:S01]  /*2b70*/  HMMA.16816.F32.BF16 R4, R116, R120.reuse, R4 ;  /* 0x000000787404723c */ /* 0x090fe20000041804 */
[----:B------:R-:W4:Y:S07]  /*2b80*/  LDSM.16.M88.4 R112, [R3+0x6000] ;  /* 0x006000000370783b */ /* 0x000f2e0000000200 */
[C---:B-1----:R-:W-:Y:S07]  /*2b90*/  HMMA.16816.F32.BF16 R8, R124.reuse, R120, R8 ;  /* 0x000000787c08723c */ /* 0x042fee0000041808 */
[----:B------:R-:W-:Y:S01]  /*2ba0*/  FSEL R121, R233, RZ, P0 ;  /* 0x000000ffe9797208 */ /* 0x000fe20000000000 */
[-C--:B------:R-:W-:Y:S03]  /*2bb0*/  HMMA.16816.F32.BF16 R12, R124, R122.reuse, R12 ;  /* 0x0000007a7c0c723c */ /* 0x080fe6000004180c */
[C---:B------:R-:W-:Y:S05]  /*2bc0*/  FSETP.NEU.FTZ.AND P0, PT, R216.reuse, -INF , PT ;  /* 0xff800000d800780b */ /* 0x040fea0003f1d000 */
[C---:B------:R-:W-:Y:S08]  /*2bd0*/  HMMA.16816.F32.BF16 R16, R116.reuse, R122, R16 ;  /* 0x0000007a7410723c */ /* 0x040ff00000041810 */
[-C--:B--2---:R-:W-:Y:S08]  /*2be0*/  HMMA.16816.F32.BF16 R20, R116, R128.reuse, R20 ;  /* 0x000000807414723c */ /* 0x084ff00000041814 */
[C---:B------:R-:W-:Y:S08]  /*2bf0*/  HMMA.16816.F32.BF16 R24, R124.reuse, R128, R24 ;  /* 0x000000807c18723c */ /* 0x040ff00000041818 */
[-C--:B------:R-:W-:Y:S08]  /*2c00*/  HMMA.16816.F32.BF16 R28, R124, R130.reuse, R28 ;  /* 0x000000827c1c723c */ /* 0x080ff0000004181c */
[----:B------:R-:W-:Y:S08]  /*2c10*/  HMMA.16816.F32.BF16 R32, R116, R130, R32 ;  /* 0x000000827420723c */ /* 0x000ff00000041820 */
[-C--:B------:R-:W-:Y:S08]  /*2c20*/  HMMA.16816.F32.BF16 R4, R132, R136.reuse, R4 ;  /* 0x000000888404723c */ /* 0x080ff00000041804 */
[C---:B---3--:R-:W-:Y:S07]  /*2c30*/  HMMA.16816.F32.BF16 R8, R100.reuse, R136, R8 ;  /* 0x000000886408723c */ /* 0x048fee0000041808 */
[----:B------:R-:W-:Y:S01]  /*2c40*/  @P1 LEA R137, R197, R186, 0x7 ;  /* 0x000000bac5891211 */ /* 0x000fe200078e38ff */
[-C--:B------:R-:W-:Y:S03]  /*2c50*/  HMMA.16816.F32.BF16 R12, R100, R138.reuse, R12 ;  /* 0x0000008a640c723c */ /* 0x080fe6000004180c */
[CC--:B------:R-:W-:Y:S02]  /*2c60*/  @P1 ISETP.GE.AND P3, PT, R137.reuse, R220.reuse, PT ;  /* 0x000000dc8900120c */ /* 0x0c0fe40003f66270 */
[C---:B------:R-:W-:Y:S02]  /*2c70*/  @P1 IADD3 R233, R137.reuse, 0x1, RZ ;  /* 0x0000000189e91810 */ /* 0x040fe40007ffe0ff */
[C---:B------:R-:W-:Y:S01]  /*2c80*/  @P1 IADD3 R243, R137.reuse, 0x9, RZ ;  /* 0x0000000989f31810 */ /* 0x040fe20007ffe0ff */
[C---:B------:R-:W-:Y:S04]  /*2c90*/  HMMA.16816.F32.BF16 R16, R132.reuse, R138, R16 ;  /* 0x0000008a8410723c */ /* 0x040fe80000041810 */
[C---:B------:R-:W-:Y:S02]  /*2ca0*/  @P1 IADD3 R247, R137.reuse, 0x10, RZ ;  /* 0x0000001089f71810 */ /* 0x040fe40007ffe0ff */
[----:B------:R-:W-:Y:S02]  /*2cb0*/  @P1 IADD3 R239, R137, 0x8, RZ ;  /* 0x0000000889ef1810 */ /* 0x000fe40007ffe0ff */
[-C--:B------:R-:W-:Y:S03]  /*2cc0*/  HMMA.16816.F32.BF16 R20, R132, R104.reuse, R20 ;  /* 0x000000688414723c */ /* 0x080fe60000041814 */
[----:B------:R-:W-:Y:S01]  /*2cd0*/  @P1 ISETP.GE.AND P4, PT, R233, R220, PT ;  /* 0x000000dce900120c */ /* 0x000fe20003f86270 */
[----:B------:R-:W-:Y:S01]  /*2ce0*/  FMUL.FTZ R233, R216, 1.4426950216293334961 ;  /* 0x3fb8aa3bd8e97820 */ /* 0x000fe20000410000 */
[----:B------:R-:W-:Y:S03]  /*2cf0*/  @P1 IADD3 R251, R137, 0x11, RZ ;  /* 0x0000001189fb1810 */ /* 0x000fe60007ffe0ff */
[C---:B------:R-:W-:Y:S08]  /*2d00*/  HMMA.16816.F32.BF16 R24, R100.reuse, R104, R24 ;  /* 0x000000686418723c */ /* 0x040ff00000041818 */
[-C--:B------:R-:W-:Y:S01]  /*2d10*/  HMMA.16816.F32.BF16 R28, R100, R106.reuse, R28 ;  /* 0x0000006a641c723c */ /* 0x080fe2000004181c */
[----:B------:R1:W2:Y:S07]  /*2d20*/  LDSM.16.M88.4 R100, [R183+0x1000] ;  /* 0x00100000b764783b */ /* 0x0002ae0000000200 */
[----:B------:R-:W-:Y:S01]  /*2d30*/  HMMA.16816.F32.BF16 R32, R132, R106, R32 ;  /* 0x0000006a8420723c */ /* 0x000fe20000041820 */
[----:B------:R-:W3:Y:S07]  /*2d40*/  LDSM.16.M88.4 R104, [R3+0x6800] ;  /* 0x006800000368783b */ /* 0x000eee0000000200 */
[-C--:B----4-:R-:W-:Y:S05]  /*2d50*/  HMMA.16816.F32.BF16 R4, R108, R112.reuse, R4 ;  /* 0x000000706c04723c */ /* 0x090fea0000041804 */
[----:B-1----:R-:W-:Y:S04]  /*2d60*/  SEL R183, R225, 0xffffffc0, !P2 ;  /* 0xffffffc0e1b77807 */ /* 0x002fe80005000000 */
[----:B------:R-:W-:Y:S11]  /*2d70*/  IADD3 R120, R183, R2, RZ ;  /* 0x00000002b7787210 */ /* 0x000ff60007ffe0ff */
[----:B------:R-:W-:Y:S04]  /*2d80*/  @!UPT UIADD3 URZ, URZ, URZ, URZ ;  /* 0x0000003f3f3ff290 */ /* 0x000fe8000fffe03f */
[----:B------:R-:W-:Y:S01]  /*2d90*/  @P1 FSEL R7, R7, -INF , !P4 ;  /* 0xff80000007071808 */ /* 0x000fe20006000000 */
[C---:B--2---:R-:W-:Y:S04]  /*2da0*/  HMMA.16816.F32.BF16 R8, R100.reuse, R112, R8 ;  /* 0x000000706408723c */ /* 0x044fe80000041808 */
[----:B------:R-:W-:Y:S02]  /*2db0*/  @P1 FSEL R4, R4, -INF , !P3 ;  /* 0xff80000004041808 */ /* 0x000fe40005800000 */
[----:B------:R-:W-:Y:S02]  /*2dc0*/  @P1 FSEL R6, R6, -INF , !P3 ;  /* 0xff80000006061808 */ /* 0x000fe40005800000 */
[-C--:B------:R-:W-:Y:S04]  /*2dd0*/  HMMA.16816.F32.BF16 R12, R100, R114.reuse, R12 ;  /* 0x00000072640c723c */ /* 0x080fe8000004180c */
[----:B------:R-:W-:Y:S01]  /*2de0*/  FSEL R113, R233, RZ, P0 ;  /* 0x000000ffe9717208 */ /* 0x000fe20000000000 */
[----:B------:R-:W-:Y:S01]  /*2df0*/  FFMA.FTZ R232, R4, c[0x0][0x23c], -R121 ;  /* 0x00008f0004e87a23 */ /* 0x000fe20000010879 */
[----:B------:R-:W-:Y:S02]  /*2e00*/  FSETP.NEU.FTZ.AND P0, PT, R213, -INF , PT ;  /* 0xff800000d500780b */ /* 0x000fe40003f1d000 */
[C---:B------:R-:W-:Y:S03]  /*2e10*/  HMMA.16816.F32.BF16 R16, R108.reuse, R114, R16 ;  /* 0x000000726c10723c */ /* 0x040fe60000041810 */
[----:B------:R-:W-:Y:S01]  /*2e20*/  MUFU.EX2 R232, R232 ;  /* 0x000000e800e87308 */ /* 0x000fe20000000800 */
[--C-:B------:R-:W-:Y:S01]  /*2e30*/  FFMA.FTZ R238, R7, c[0x0][0x23c], -R113.reuse ;  /* 0x00008f0007ee7a23 */ /* 0x100fe20000010871 */
[----:B------:R-:W-:Y:S01]  /*2e40*/  FSEL R129, R235, RZ, P0 ;  /* 0x000000ffeb817208 */ /* 0x000fe20000000000 */
[----:B------:R-:W-:Y:S01]  /*2e50*/  FFMA.FTZ R234, R6, c[0x0][0x23c], -R113 ;  /* 0x00008f0006ea7a23 */ /* 0x000fe20000010871 */
[----:B------:R-:W-:Y:S01]  /*2e60*/  @P1 FSEL R5, R5, -INF , !P4 ;  /* 0xff80000005051808 */ /* 0x000fe20006000000 */
[-C--:B---3--:R-:W-:Y:S03]  /*2e70*/  HMMA.16816.F32.BF16 R20, R108, R104.reuse, R20 ;  /* 0x000000686c14723c */ /* 0x088fe60000041814 */
[----:B------:R-:W-:Y:S01]  /*2e80*/  FSETP.NEU.FTZ.AND P0, PT, R214, -INF , PT ;  /* 0xff800000d600780b */ /* 0x000fe20003f1d000 */
[----:B------:R-:W-:Y:S01]  /*2e90*/  FFMA.FTZ R236, R5, c[0x0][0x23c], -R121 ;  /* 0x00008f0005ec7a23 */ /* 0x000fe20000010879 */
[----:B------:R-:W-:Y:S01]  /*2ea0*/  MUFU.EX2 R235, R238 ;  /* 0x000000ee00eb7308 */ /* 0x000fe20000000800 */
[----:B------:R-:W-:Y:S02]  /*2eb0*/  @P1 FSEL R8, R8, -INF , !P3 ;  /* 0xff80000008081808 */ /* 0x000fe40005800000 */
[----:B------:R-:W-:Y:S01]  /*2ec0*/  @P1 FSEL R10, R10, -INF , !P3 ;  /* 0xff8000000a0a1808 */ /* 0x000fe20005800000 */
[C---:B------:R-:W-:Y:S04]  /*2ed0*/  HMMA.16816.F32.BF16 R24, R100.reuse, R104, R24 ;  /* 0x000000686418723c */ /* 0x040fe80000041818 */
[-C--:B------:R-:W-:Y:S02]  /*2ee0*/  @P1 ISETP.GE.AND P3, PT, R243, R220.reuse, PT ;  /* 0x000000dcf300120c */ /* 0x080fe40003f66270 */
[----:B------:R1:W-:Y:S01]  /*2ef0*/  MUFU.EX2 R233, R236 ;  /* 0x000000ec00e97308 */ /* 0x0003e20000000800 */
[----:B------:R-:W-:Y:S01]  /*2f00*/  @P1 FSEL R9, R9, -INF , !P4 ;  /* 0xff80000009091808 */ /* 0x000fe20006000000 */
[-C--:B------:R-:W-:Y:S04]  /*2f10*/  HMMA.16816.F32.BF16 R28, R100, R106.reuse, R28 ;  /* 0x0000006a641c723c */ /* 0x080fe8000004181c */
[----:B------:R-:W-:Y:S01]  /*2f20*/  @P1 FSEL R19, R19, -INF , !P3 ;  /* 0xff80000013131808 */ /* 0x000fe20005800000 */
[----:B------:R-:W-:Y:S01]  /*2f30*/  FFMA.FTZ R240, R9, c[0x0][0x23c], -R129 ;  /* 0x00008f0009f07a23 */ /* 0x000fe20000010881 */
[----:B------:R-:W-:Y:S02]  /*2f40*/  @P1 FSEL R13, R13, -INF , !P3 ;  /* 0xff8000000d0d1808 */ /* 0x000fe40005800000 */
[----:B------:R-:W2:Y:S01]  /*2f50*/  MUFU.EX2 R234, R234 ;  /* 0x000000ea00ea7308 */ /* 0x000ea20000000800 */
[----:B------:R-:W-:Y:S01]  /*2f60*/  FFMA.FTZ R250, R19, c[0x0][0x23c], -R113 ;  /* 0x00008f0013fa7a23 */ /* 0x000fe20000010871 */
[----:B------:R-:W-:Y:S04]  /*2f70*/  HMMA.16816.F32.BF16 R32, R108, R106, R32 ;  /* 0x0000006a6c20723c */ /* 0x000fe80000041820 */
[----:B------:R-:W-:Y:S01]  /*2f80*/  @P1 FSEL R15, R15, -INF , !P3 ;  /* 0xff8000000f0f1808 */ /* 0x000fe20005800000 */
[----:B------:R-:W-:Y:S01]  /*2f90*/  FFMA.FTZ R241, R13, c[0x0][0x23c], -R129 ;  /* 0x00008f000df17a23 */ /* 0x000fe20000010881 */
[----:B------:R-:W-:Y:S02]  /*2fa0*/  @P1 FSEL R17, R17, -INF , !P3 ;  /* 0xff80000011111808 */ /* 0x000fe40005800000 */
[-C--:B------:R-:W-:Y:S02]  /*2fb0*/  @P1 ISETP.GE.AND P3, PT, R247, R220.reuse, PT ;  /* 0x000000dcf700120c */ /* 0x080fe40003f66270 */
[----:B------:R3:W-:Y:S02]  /*2fc0*/  MUFU.EX2 R247, R250 ;  /* 0x000000fa00f77308 */ /* 0x0007e40000000800 */
[----:B------:R-:W-:Y:S01]  /*2fd0*/  FSEL R9, R237, RZ, P0 ;  /* 0x000000ffed097208 */ /* 0x000fe20000000000 */
[----:B------:R-:W-:Y:S01]  /*2fe0*/  FFMA.FTZ R245, R17, c[0x0][0x23c], -R121 ;  /* 0x00008f0011f57a23 */ /* 0x000fe20000010879 */
[----:B------:R-:W-:Y:S01]  /*2ff0*/  @P1 ISETP.GE.AND P0, PT, R239, R220, PT ;  /* 0x000000dcef00120c */ /* 0x000fe20003f06270 */
[----:B-1----:R-:W-:Y:S01]  /*3000*/  FFMA.FTZ R236, R8, c[0x0][0x23c], -R129 ;  /* 0x00008f0008ec7a23 */ /* 0x002fe20000010881 */
[----:B------:R-:W-:Y:S01]  /*3010*/  @P1 FSEL R11, R11, -INF , !P4 ;  /* 0xff8000000b0b1808 */ /* 0x000fe20006000000 */
[--C-:B------:R-:W-:Y:S01]  /*3020*/  FFMA.FTZ R238, R10, c[0x0][0x23c], -R9.reuse ;  /* 0x00008f000aee7a23 */ /* 0x100fe20000010809 */
[----:B------:R-:W-:Y:S01]  /*3030*/  @P1 FSEL R12, R12, -INF , !P0 ;  /* 0xff8000000c0c1808 */ /* 0x000fe20004000000 */
[--C-:B------:R-:W-:Y:S01]  /*3040*/  FFMA.FTZ R243, R15, c[0x0][0x23c], -R9.reuse ;  /* 0x00008f000ff37a23 */ /* 0x100fe20000010809 */
[----:B------:R1:W-:Y:S01]  /*3050*/  MUFU.EX2 R237, R240 ;  /* 0x000000f000ed7308 */ /* 0x0003e20000000800 */
[----:B------:R-:W-:Y:S01]  /*3060*/  @P1 FSEL R14, R14, -INF , !P0 ;  /* 0xff8000000e0e1808 */ /* 0x000fe20004000000 */
[----:B------:R-:W-:Y:S01]  /*3070*/  FFMA.FTZ R242, R11, c[0x0][0x23c], -R9 ;  /* 0x00008f000bf27a23 */ /* 0x000fe20000010809 */
[----:B------:R-:W-:Y:S02]  /*3080*/  @P1 FSEL R16, R16, -INF , !P0 ;  /* 0xff80000010101808 */ /* 0x000fe40004000000 */
[----:B------:R-:W-:Y:S02]  /*3090*/  @P1 FSEL R18, R18, -INF , !P0 ;  /* 0xff80000012121808 */ /* 0x000fe40004000000 */
[----:B------:R-:W-:Y:S01]  /*30a0*/  IADD3 R10, P0, R223, R210, RZ ;  /* 0x000000d2df0a7210 */ /* 0x000fe20007f1e0ff */
[----:B------:R-:W-:Y:S01]  /*30b0*/  FFMA.FTZ R244, R16, c[0x0][0x23c], -R121 ;  /* 0x00008f0010f47a23 */ /* 0x000fe20000010879 */
[----:B------:R-:W-:Y:S01]  /*30c0*/  @P1 IADD3 R13, R137, 0x18, RZ ;  /* 0x00000018890d1810 */ /* 0x000fe20007ffe0ff */
[----:B------:R4:W-:Y:S01]  /*30d0*/  MUFU.EX2 R239, R242 ;  /* 0x000000f200ef7308 */ /* 0x0009e20000000800 */
[----:B------:R-:W-:Y:S01]  /*30e0*/  IADD3.X R11, R224, R211, RZ, P0, !PT ;  /* 0x000000d3e00b7210 */ /* 0x000fe200007fe4ff */
[----:B------:R-:W-:Y:S01]  /*30f0*/  FFMA.FTZ R246, R18, c[0x0][0x23c], -R113 ;  /* 0x00008f0012f67a23 */ /* 0x000fe20000010871 */
[-C--:B------:R-:W-:Y:S02]  /*3100*/  @P1 ISETP.GE.AND P0, PT, R13, R220.reuse, PT ;  /* 0x000000dc0d00120c */ /* 0x080fe40003f06270 */
[----:B------:R-:W-:Y:S01]  /*3110*/  @P1 IADD3 R13, R137, 0x19, RZ ;  /* 0x00000019890d1810 */ /* 0x000fe20007ffe0ff */
[----:B---3--:R2:W3:Y:S01]  /*3120*/  LDG.E R250, [R10.64] ;  /* 0x000000140afa7981 */ /* 0x0084e2000c1e1900 */
[----:B------:R-:W-:Y:S02]  /*3130*/  @P1 FSEL R20, R20, -INF , !P3 ;  /* 0xff80000014141808 */ /* 0x000fe40005800000 */
[----:B------:R-:W-:Y:S01]  /*3140*/  @P1 FSEL R22, R22, -INF , !P3 ;  /* 0xff80000016161808 */ /* 0x000fe20005800000 */
[----:B------:R2:W3:Y:S01]  /*3150*/  LDG.E R138, [R10.64+0x20] ;  /* 0x000020140a8a7981 */ /* 0x0004e2000c1e1900 */
[----:B------:R-:W-:Y:S01]  /*3160*/  MUFU.EX2 R244, R244 ;  /* 0x000000f400f47308 */ /* 0x000fe20000000800 */
[----:B------:R-:W-:Y:S01]  /*3170*/  @P1 FSEL R24, R24, -INF , !P3 ;  /* 0xff80000018181808 */ /* 0x000fe20005800000 */
[----:B------:R-:W-:Y:S01]  /*3180*/  FFMA.FTZ R248, R20, c[0x0][0x23c], -R121 ;  /* 0x00008f0014f87a23 */ /* 0x000fe20000010879 */
[----:B------:R2:W3:Y:S01]  /*3190*/  LDG.E R133, [R10.64+0x80] ;  /* 0x000080140a857981 */ /* 0x0004e2000c1e1900 */
[----:B------:R-:W-:Y:S01]  /*31a0*/  @P1 FSEL R26, R26, -INF , !P3 ;  /* 0xff8000001a1a1808 */ /* 0x000fe20005800000 */
[----:B-1----:R-:W-:Y:S01]  /*31b0*/  FFMA.FTZ R240, R12, c[0x0][0x23c], -R129 ;  /* 0x00008f000cf07a23 */ /* 0x002fe20000010881 */
[-C--:B------:R-:W-:Y:S01]  /*31c0*/  @P1 ISETP.GE.AND P4, PT, R251, R220.reuse, PT ;  /* 0x000000dcfb00120c */ /* 0x080fe20003f86270 */
[----:B------:R1:W3:Y:S01]  /*31d0*/  LDG.E R137, [R10.64+0xa0] ;  /* 0x0000a0140a897981 */ /* 0x0002e2000c1e1900 */
[----:B------:R-:W-:Y:S01]  /*31e0*/  @P1 ISETP.GE.AND P3, PT, R13, R220, PT ;  /* 0x000000dc0d00120c */ /* 0x000fe20003f66270 */
[----:B------:R-:W-:Y:S01]  /*31f0*/  FFMA.FTZ R251, R22, c[0x0][0x23c], -R113 ;  /* 0x00008f0016fb7a23 */ /* 0x000fe20000010871 */
[----:B------:R-:W1:Y:S01]  /*3200*/  MUFU.EX2 R245, R245 ;  /* 0x000000f500f57308 */ /* 0x000e620000000800 */
[----:B------:R-:W-:Y:S01]  /*3210*/  @P1 FSEL R25, R25, -INF , !P4 ;  /* 0xff80000019191808 */ /* 0x000fe20006000000 */
[----:B------:R-:W-:Y:S01]  /*3220*/  FFMA.FTZ R139, R24, c[0x0][0x23c], -R129 ;  /* 0x00008f00188b7a23 */ /* 0x000fe20000010881 */
[----:B------:R-:W-:Y:S01]  /*3230*/  @P1 FSEL R28, R28, -INF , !P0 ;  /* 0xff8000001c1c1808 */ /* 0x000fe20004000000 */
[----:B----4-:R-:W-:Y:S01]  /*3240*/  FFMA.FTZ R242, R14, c[0x0][0x23c], -R9 ;  /* 0x00008f000ef27a23 */ /* 0x010fe20000010809 */
[----:B------:R-:W-:Y:S01]  /*3250*/  @P1 FSEL R29, R29, -INF , !P3 ;  /* 0xff8000001d1d1808 */ /* 0x000fe20005800000 */
[--C-:B------:R-:W-:Y:S01]  /*3260*/  FFMA.FTZ R134, R25, c[0x0][0x23c], -R129.reuse ;  /* 0x00008f0019867a23 */ /* 0x100fe20000010881 */
[----:B------:R-:W-:Y:S01]  /*3270*/  @P1 FSEL R30, R30, -INF , !P0 ;  /* 0xff8000001e1e1808 */ /* 0x000fe20004000000 */
[--C-:B------:R-:W-:Y:S01]  /*3280*/  FFMA.FTZ R123, R28, c[0x0][0x23c], -R129.reuse ;  /* 0x00008f001c7b7a23 */ /* 0x100fe20000010881 */
[----:B------:R-:W-:Y:S01]  /*3290*/  @P1 FSEL R34, R34, -INF , !P0 ;  /* 0xff80000022221808 */ /* 0x000fe20004000000 */
[----:B------:R-:W4:Y:S01]  /*32a0*/  MUFU.EX2 R246, R246 ;  /* 0x000000f600f67308 */ /* 0x000f220000000800 */
[----:B------:R-:W-:Y:S01]  /*32b0*/  @P1 FSEL R21, R21, -INF , !P4 ;  /* 0xff80000015151808 */ /* 0x000fe20006000000 */
[----:B------:R-:W-:Y:S01]  /*32c0*/  FFMA.FTZ R129, R29, c[0x0][0x23c], -R129 ;  /* 0x00008f001d817a23 */ /* 0x000fe20000010881 */
[----:B------:R-:W-:Y:S01]  /*32d0*/  @P1 FSEL R23, R23, -INF , !P4 ;  /* 0xff80000017171808 */ /* 0x000fe20006000000 */
[----:B------:R-:W-:Y:S01]  /*32e0*/  FFMA.FTZ R13, R30, c[0x0][0x23c], -R9 ;  /* 0x00008f001e0d7a23 */ /* 0x000fe20000010809 */
[----:B--2---:R-:W-:Y:S01]  /*32f0*/  F2FP.BF16.PACK_AB R22, R235, R234 ;  /* 0x000000eaeb16723e */ /* 0x004fe200000010ff */
[----:B------:R-:W-:Y:S01]  /*3300*/  FFMA.FTZ R249, R21, c[0x0][0x23c], -R121 ;  /* 0x00008f0015f97a23 */ /* 0x000fe20000010879 */
[----:B------:R-:W-:Y:S01]  /*3310*/  @P1 FSEL R27, R27, -INF , !P4 ;  /* 0xff8000001b1b1808 */ /* 0x000fe20006000000 */
[--C-:B------:R-:W-:Y:S01]  /*3320*/  FFMA.FTZ R252, R23, c[0x0][0x23c], -R113.reuse ;  /* 0x00008f0017fc7a23 */ /* 0x100fe20000010871 */
[----:B------:R-:W-:Y:S01]  /*3330*/  @P1 FSEL R31, R31, -INF , !P3 ;  /* 0xff8000001f1f1808 */ /* 0x000fe20005800000 */
[----:B------:R-:W2:Y:S01]  /*3340*/  MUFU.EX2 R238, R238 ;  /* 0x000000ee00ee7308 */ /* 0x000ea20000000800 */
[----:B------:R-:W-:Y:S01]  /*3350*/  @P1 FSEL R32, R32, -INF , !P0 ;  /* 0xff80000020201808 */ /* 0x000fe20004000000 */
[----:B-1----:R-:W-:Y:S01]  /*3360*/  FFMA.FTZ R11, R34, c[0x0][0x23c], -R113 ;  /* 0x00008f00220b7a23 */ /* 0x002fe20000010871 */
[----:B------:R-:W-:Y:S01]  /*3370*/  F2FP.BF16.PACK_AB R10, R233, R232 ;  /* 0x000000e8e90a723e */ /* 0x000fe200000010ff */
[----:B------:R-:W-:Y:S01]  /*3380*/  STS [R201+0xe400], R22 ;  /* 0x00e40016c9007388 */ /* 0x000fe20000000800 */
[----:B------:R-:W-:Y:S01]  /*3390*/  F2FP.BF16.PACK_AB R17, R245, R244 ;  /* 0x000000f4f511723e */ /* 0x000fe200000010ff */
[--C-:B------:R-:W-:Y:S01]  /*33a0*/  FFMA.FTZ R135, R26, c[0x0][0x23c], -R9.reuse ;  /* 0x00008f001a877a23 */ /* 0x100fe20000010809 */
[----:B------:R-:W-:Y:S01]  /*33b0*/  @P1 FSEL R33, R33, -INF , !P3 ;  /* 0xff80000021211808 */ /* 0x000fe20005800000 */
[----:B------:R-:W-:Y:S01]  /*33c0*/  STS [R201+0xe000], R10 ;  /* 0x00e0000ac9007388 */ /* 0x000fe20000000800 */
[----:B------:R-:W-:Y:S01]  /*33d0*/  @P1 FSEL R35, R35, -INF , !P3 ;  /* 0xff80000023231808 */ /* 0x000fe20005800000 */
[----:B------:R-:W1:Y:S01]  /*33e0*/  MUFU.EX2 R236, R236 ;  /* 0x000000ec00ec7308 */ /* 0x000e620000000800 */
[--C-:B------:R-:W-:Y:S01]  /*33f0*/  FFMA.FTZ R122, R27, c[0x0][0x23c], -R9.reuse ;  /* 0x00008f001b7a7a23 */ /* 0x100fe20000010809 */
[----:B------:R-:W-:Y:S01]  /*3400*/  STS [R206+0xe000], R17 ;  /* 0x00e00011ce007388 */ /* 0x000fe20000000800 */
[----:B------:R-:W-:Y:S01]  /*3410*/  FFMA.FTZ R9, R31, c[0x0][0x23c], -R9 ;  /* 0x00008f001f097a23 */ /* 0x000fe20000010809 */
[----:B----4-:R-:W-:Y:S01]  /*3420*/  F2FP.BF16.PACK_AB R15, R247, R246 ;  /* 0x000000f6f70f723e */ /* 0x010fe200000010ff */
[----:B------:R-:W-:Y:S02]  /*3430*/  FFMA.FTZ R131, R32, c[0x0][0x23c], -R121 ;  /* 0x00008f0020837a23 */ /* 0x000fe40000010879 */
[----:B------:R-:W-:Y:S02]  /*3440*/  FFMA.FTZ R113, R35, c[0x0][0x23c], -R113 ;  /* 0x00008f0023717a23 */ /* 0x000fe40000010871 */
[----:B------:R-:W-:Y:S01]  /*3450*/  STS [R206+0xe400], R15 ;  /* 0x00e4000fce007388 */ /* 0x000fe20000000800 */
[----:B------:R-:W-:Y:S01]  /*3460*/  MUFU.EX2 R240, R240 ;  /* 0x000000f000f07308 */ /* 0x000fe20000000800 */
[----:B------:R-:W-:Y:S01]  /*3470*/  FFMA.FTZ R121, R33, c[0x0][0x23c], -R121 ;  /* 0x00008f0021797a23 */ /* 0x000fe20000010879 */
[----:B--2---:R-:W-:Y:S05]  /*3480*/  F2FP.BF16.PACK_AB R14, R239, R238 ;  /* 0x000000eeef0e723e */ /* 0x004fea00000010ff */
[----:B------:R2:W-:Y:S03]  /*3490*/  STS [R201+0xf400], R14 ;  /* 0x00f4000ec9007388 */ /* 0x0005e60000000800 */
[----:B------:R-:W4:Y:S01]  /*34a0*/  MUFU.EX2 R241, R241 ;  /* 0x000000f100f17308 */ /* 0x000f220000000800 */
[----:B-1----:R-:W-:Y:S05]  /*34b0*/  F2FP.BF16.PACK_AB R18, R237, R236 ;  /* 0x000000eced12723e */ /* 0x002fea00000010ff */
[----:B------:R1:W-:Y:S04]  /*34c0*/  STS [R201+0xf000], R18 ;  /* 0x00f00012c9007388 */ /* 0x0003e80000000800 */
[----:B------:R-:W-:Y:S10]  /*34d0*/  MUFU.EX2 R242, R242 ;  /* 0x000000f200f27308 */ /* 0x000ff40000000800 */
[----:B------:R-:W1:Y:S10]  /*34e0*/  MUFU.EX2 R243, R243 ;  /* 0x000000f300f37308 */ /* 0x000e740000000800 */
[----:B------:R-:W-:Y:S10]  /*34f0*/  MUFU.EX2 R130, R129 ;  /* 0x0000008100827308 */ /* 0x000ff40000000800 */
[----:B------:R4:W-:Y:S10]  /*3500*/  MUFU.EX2 R129, R13 ;  /* 0x0000000d00817308 */ /* 0x0009f40000000800 */
[----:B------:R1:W-:Y:S10]  /*3510*/  MUFU.EX2 R184, R11 ;  /* 0x0000000b00b87308 */ /* 0x0003f40000000800 */
[----:B------:R-:W-:Y:S01]  /*3520*/  MUFU.EX2 R248, R248 ;  /* 0x000000f800f87308 */ /* 0x000fe20000000800 */
[----:B----4-:R-:W-:Y:S05]  /*3530*/  F2FP.BF16.PACK_AB R13, R241, R240 ;  /* 0x000000f0f10d723e */ /* 0x010fea00000010ff */
[----:B------:R-:W-:Y:S04]  /*3540*/  STS [R206+0xf000], R13 ;  /* 0x00f0000dce007388 */ /* 0x000fe80000000800 */
[----:B------:R-:W-:Y:S01]  /*3550*/  MUFU.EX2 R249, R249 ;  /* 0x000000f900f97308 */ /* 0x000fe20000000800 */
[----:B-1----:R-:W-:Y:S05]  /*3560*/  F2FP.BF16.PACK_AB R11, R243, R242 ;  /* 0x000000f2f30b723e */ /* 0x002fea00000010ff */
[----:B------:R-:W-:Y:S04]  /*3570*/  STS [R206+0xf400], R11 ;  /* 0x00f4000bce007388 */ /* 0x000fe80000000800 */
[----:B------:R-:W-:Y:S10]  /*3580*/  MUFU.EX2 R251, R251 ;  /* 0x000000fb00fb7308 */ /* 0x000ff40000000800 */
[----:B------:R-:W1:Y:S10]  /*3590*/  MUFU.EX2 R252, R252 ;  /* 0x000000fc00fc7308 */ /* 0x000e740000000800 */
[----:B------:R4:W2:Y:S10]  /*35a0*/  MUFU.EX2 R126, R9 ;  /* 0x00000009007e7308 */ /* 0x0008b40000000800 */
[----:B------:R-:W2:Y:S01]  /*35b0*/  MUFU.EX2 R125, R113 ;  /* 0x00000071007d7308 */ /* 0x000ea20000000800 */
[----:B-1----:R-:W-:Y:S05]  /*35c0*/  F2FP.BF16.PACK_AB R34, R252, R251 ;  /* 0x000000fbfc22723e */ /* 0x002fea00000010ff */
[----:B------:R-:W-:Y:S04]  /*35d0*/  STS [R205+0xe400], R34 ;  /* 0x00e40022cd007388 */ /* 0x000fe80000000800 */
[----:B------:R-:W-:Y:S01]  /*35e0*/  MUFU.EX2 R131, R131 ;  /* 0x0000008300837308 */ /* 0x000fe20000000800 */
[----:B----4-:R-:W-:Y:S02]  /*35f0*/  F2FP.BF16.PACK_AB R9, R249, R248 ;  /* 0x000000f8f909723e */ /* 0x010fe400000010ff */
[----:B--2---:R-:W-:Y:S03]  /*3600*/  F2FP.BF16.PACK_AB R30, R126, R129 ;  /* 0x000000817e1e723e */ /* 0x004fe600000010ff */
[----:B------:R-:W-:Y:S04]  /*3610*/  STS [R205+0xe000], R9 ;  /* 0x00e00009cd007388 */ /* 0x000fe80000000800 */
[----:B------:R-:W1:Y:S01]  /*3620*/  MUFU.EX2 R185, R121 ;  /* 0x0000007900b97308 */ /* 0x000e620000000800 */
[----:B------:R-:W-:Y:S05]  /*3630*/  F2FP.BF16.PACK_AB R14, R125, R184 ;  /* 0x000000b87d0e723e */ /* 0x000fea00000010ff */
[----:B------:R-:W-:Y:S04]  /*3640*/  STS [R221+0xe400], R14 ;  /* 0x00e4000edd007388 */ /* 0x000fe80000000800 */
[----:B------:R-:W-:Y:S10]  /*3650*/  MUFU.EX2 R139, R139 ;  /* 0x0000008b008b7308 */ /* 0x000ff40000000800 */
[----:B------:R-:W2:Y:S01]  /*3660*/  MUFU.EX2 R134, R134 ;  /* 0x0000008600867308 */ /* 0x000ea20000000800 */
[----:B-1----:R-:W-:Y:S02]  /*3670*/  F2FP.BF16.PACK_AB R10, R185, R131 ;  /* 0x00000083b90a723e */ /* 0x002fe400000010ff */
[----:B------:R-:W-:Y:S03]  /*3680*/  IADD3 R121, R183, R174, RZ ;  /* 0x000000aeb7797210 */ /* 0x000fe60007ffe0ff */
[----:B------:R-:W-:Y:S04]  /*3690*/  STS [R221+0xe000], R10 ;  /* 0x00e0000add007388 */ /* 0x000fe80000000800 */
[----:B------:R-:W-:Y:S10]  /*36a0*/  MUFU.EX2 R135, R135 ;  /* 0x0000008700877308 */ /* 0x000ff40000000800 */
[----:B------:R-:W1:Y:S01]  /*36b0*/  MUFU.EX2 R122, R122 ;  /* 0x0000007a007a7308 */ /* 0x000e620000000800 */
[----:B--2---:R-:W-:Y:S05]  /*36c0*/  F2FP.BF16.PACK_AB R18, R134, R139 ;  /* 0x0000008b8612723e */ /* 0x004fea00000010ff */
[----:B------:R-:W-:Y:S04]  /*36d0*/  STS [R205+0xf000], R18 ;  /* 0x00f00012cd007388 */ /* 0x000fe80000000800 */
[----:B------:R-:W2:Y:S01]  /*36e0*/  MUFU.EX2 R123, R123 ;  /* 0x0000007b007b7308 */ /* 0x000ea20000000800 */
[----:B-1----:R-:W-:Y:S05]  /*36f0*/  F2FP.BF16.PACK_AB R22, R122, R135 ;  /* 0x000000877a16723e */ /* 0x002fea00000010ff */
[----:B------:R-:W-:Y:S04]  /*3700*/  STS [R205+0xf400], R22 ;  /* 0x00f40016cd007388 */ /* 0x000fe80000000800 */
[----:B------:R-:W-:Y:S01]  /*3710*/  STS [R221+0xf400], R30 ;  /* 0x00f4001edd007388 */ /* 0x000fe20000000800 */
[----:B--2---:R-:W-:Y:S05]  /*3720*/  F2FP.BF16.PACK_AB R26, R130, R123 ;  /* 0x0000007b821a723e */ /* 0x004fea00000010ff */
[----:B------:R-:W-:Y:S04]  /*3730*/  STS [R221+0xf000], R26 ;  /* 0x00f0001add007388 */ /* 0x000fe80000000800 */
[----:B------:R-:W1:Y:S08]  /*3740*/  LDSM.16.M88.4 R100, [R174+0x4000] ;  /* 0x00400000ae64783b */ /* 0x000e700000000200 */
[----:B------:R-:W2:Y:S08]  /*3750*/  LDSM.16.M88.4 R104, [R174+0x5000] ;  /* 0x00500000ae68783b */ /* 0x000eb00000000200 */
[----:B------:R-:W4:Y:S08]  /*3760*/  LDSM.16.M88.4 R108, [R2+0x4000] ;  /* 0x00400000026c783b */ /* 0x000f300000000200 */
[----:B------:R-:W3:Y:S08]  /*3770*/  LDSM.16.M88.4 R112, [R2+0x5000] ;  /* 0x005000000270783b */ /* 0x000ef00000000200 */
[----:B------:R-:W-:Y:S01]  /*3780*/  LDSM.16.M88.4 R116, [R121+0x5000] ;  /* 0x005000007974783b */ /* 0x000fe20000000200 */
[-C--:B-1----:R-:W-:Y:S08]  /*3790*/  HMMA.16816.F32.BF16 R4, R100, R140.reuse, RZ ;  /* 0x0000008c6404723c */ /* 0x082ff000000418ff */
[C---:B--2---:R-:W-:Y:S08]  /*37a0*/  HMMA.16816.F32.BF16 R8, R104.reuse, R140, RZ ;  /* 0x0000008c6808723c */ /* 0x044ff000000418ff */
[-C--:B------:R-:W-:Y:S08]  /*37b0*/  HMMA.16816.F32.BF16 R12, R104, R142.reuse, RZ ;  /* 0x0000008e680c723c */ /* 0x080ff000000418ff */
[C---:B------:R-:W-:Y:S08]  /*37c0*/  HMMA.16816.F32.BF16 R16, R100.reuse, R142, RZ ;  /* 0x0000008e6410723c */ /* 0x040ff000000418ff */
[-C--:B------:R-:W-:Y:S08]  /*37d0*/  HMMA.16816.F32.BF16 R20, R100, R144.reuse, RZ ;  /* 0x000000906414723c */ /* 0x080ff000000418ff */
[C---:B------:R-:W-:Y:S08]  /*37e0*/  HMMA.16816.F32.BF16 R24, R104.reuse, R144, RZ ;  /* 0x000000906818723c */ /* 0x040ff000000418ff */
[-C--:B------:R-:W-:Y:S01]  /*37f0*/  HMMA.16816.F32.BF16 R28, R104, R146.reuse, RZ ;  /* 0x00000092681c723c */ /* 0x080fe200000418ff */
[----:B------:R-:W1:Y:S07]  /*3800*/  LDSM.16.M88.4 R104, [R121+0x4000] ;  /* 0x004000007968783b */ /* 0x000e6e0000000200 */
[----:B------:R-:W-:Y:S01]  /*3810*/  HMMA.16816.F32.BF16 R32, R100, R146, RZ ;  /* 0x000000926420723c */ /* 0x000fe200000418ff */
[----:B------:R-:W2:Y:S07]  /*3820*/  LDSM.16.M88.4 R100, [R120+0x4000] ;  /* 0x004000007864783b */ /* 0x000eae0000000200 */
[-C--:B----4-:R-:W-:Y:S08]  /*3830*/  HMMA.16816.F32.BF16 R4, R108, R148.reuse, R4 ;  /* 0x000000946c04723c */ /* 0x090ff00000041804 */
[C---:B---3--:R-:W-:Y:S08]  /*3840*/  HMMA.16816.F32.BF16 R8, R112.reuse, R148, R8 ;  /* 0x000000947008723c */ /* 0x048ff00000041808 */
[-C--:B------:R-:W-:Y:S08]  /*3850*/  HMMA.16816.F32.BF16 R12, R112, R150.reuse, R12 ;  /* 0x00000096700c723c */ /* 0x080ff0000004180c */
[C---:B------:R-:W-:Y:S08]  /*3860*/  HMMA.16816.F32.BF16 R16, R108.reuse, R150, R16 ;  /* 0x000000966c10723c */ /* 0x040ff00000041810 */
[-C--:B------:R-:W-:Y:S08]  /*3870*/  HMMA.16816.F32.BF16 R20, R108, R152.reuse, R20 ;  /* 0x000000986c14723c */ /* 0x080ff00000041814 */
[C---:B------:R-:W-:Y:S08]  /*3880*/  HMMA.16816.F32.BF16 R24, R112.reuse, R152, R24 ;  /* 0x000000987018723c */ /* 0x040ff00000041818 */
[-C--:B------:R-:W-:Y:S01]  /*3890*/  HMMA.16816.F32.BF16 R28, R112, R154.reuse, R28 ;  /* 0x0000009a701c723c */ /* 0x080fe2000004181c */
[----:B------:R-:W3:Y:S07]  /*38a0*/  LDSM.16.M88.4 R112, [R120+0x5000] ;  /* 0x005000007870783b */ /* 0x000eee0000000200 */
[----:B------:R-:W-:Y:S08]  /*38b0*/  HMMA.16816.F32.BF16 R32, R108, R154, R32 ;  /* 0x0000009a6c20723c */ /* 0x000ff00000041820 */
[-C--:B-1----:R-:W-:Y:S08]  /*38c0*/  HMMA.16816.F32.BF16 R4, R104, R156.reuse, R4 ;  /* 0x0000009c6804723c */ /* 0x082ff00000041804 */
[C---:B------:R-:W-:Y:S08]  /*38d0*/  HMMA.16816.F32.BF16 R8, R116.reuse, R156, R8 ;  /* 0x0000009c7408723c */ /* 0x040ff00000041808 */
[-C--:B------:R-:W-:Y:S08]  /*38e0*/  HMMA.16816.F32.BF16 R12, R116, R158.reuse, R12 ;  /* 0x0000009e740c723c */ /* 0x080ff0000004180c */
[C---:B------:R-:W-:Y:S08]  /*38f0*/  HMMA.16816.F32.BF16 R16, R104.reuse, R158, R16 ;  /* 0x0000009e6810723c */ /* 0x040ff00000041810 */
[-C--:B------:R-:W-:Y:S08]  /*3900*/  HMMA.16816.F32.BF16 R20, R104, R160.reuse, R20 ;  /* 0x000000a06814723c */ /* 0x080ff00000041814 */
[C---:B------:R-:W-:Y:S08]  /*3910*/  HMMA.16816.F32.BF16 R24, R116.reuse, R160, R24 ;  /* 0x000000a07418723c */ /* 0x040ff00000041818 */
[-C--:B------:R-:W-:Y:S08]  /*3920*/  HMMA.16816.F32.BF16 R28, R116, R162.reuse, R28 ;  /* 0x000000a2741c723c */ /* 0x080ff0000004181c */
[----:B------:R-:W-:Y:S08]  /*3930*/  HMMA.16816.F32.BF16 R32, R104, R162, R32 ;  /* 0x000000a26820723c */ /* 0x000ff00000041820 */
[-C--:B--2---:R-:W-:Y:S08]  /*3940*/  HMMA.16816.F32.BF16 R4, R100, R164.reuse, R4 ;  /* 0x000000a46404723c */ /* 0x084ff00000041804 */
[C---:B---3--:R-:W-:Y:S08]  /*3950*/  HMMA.16816.F32.BF16 R8, R112.reuse, R164, R8 ;  /* 0x000000a47008723c */ /* 0x048ff00000041808 */
[-C--:B------:R-:W-:Y:S08]  /*3960*/  HMMA.16816.F32.BF16 R12, R112, R166.reuse, R12 ;  /* 0x000000a6700c723c */ /* 0x080ff0000004180c */
[C---:B------:R-:W-:Y:S01]  /*3970*/  FADD.FTZ R121, -R250.reuse, R4 ;  /* 0x00000004fa797221 */ /* 0x040fe20000010100 */
[C---:B------:R-:W-:Y:S04]  /*3980*/  HMMA.16816.F32.BF16 R16, R100.reuse, R166, R16 ;  /* 0x000000a66410723c */ /* 0x040fe80000041810 */
[----:B------:R-:W-:Y:S02]  /*3990*/  FADD.FTZ R106, -R250, R5 ;  /* 0x00000005fa6a7221 */ /* 0x000fe40000010100 */
[----:B------:R-:W-:Y:S02]  /*39a0*/  FMUL.FTZ R232, R232, R121 ;  /* 0x00000079e8e87220 */ /* 0x000fe40000410000 */
[----:B------:R-:W-:Y:S01]  /*39b0*/  FMUL.FTZ R233, R233, R106 ;  /* 0x0000006ae9e97220 */ /* 0x000fe20000410000 */
[-C--:B------:R-:W-:Y:S08]  /*39c0*/  HMMA.16816.F32.BF16 R20, R100, R168.reuse, R20 ;  /* 0x000000a86414723c */ /* 0x080ff00000041814 */
[C---:B------:R-:W-:Y:S07]  /*39d0*/  HMMA.16816.F32.BF16 R24, R112.reuse, R168, R24 ;  /* 0x000000a87018723c */ /* 0x040fee0000041818 */
[C---:B------:R-:W-:Y:S01]  /*39e0*/  FADD.FTZ R17, -R250.reuse, R17 ;  /* 0x00000011fa117221 */ /* 0x040fe20000010100 */
[-C--:B------:R-:W-:Y:S04]  /*39f0*/  HMMA.16816.F32.BF16 R28, R112, R170.reuse, R28 ;  /* 0x000000aa701c723c */ /* 0x080fe8000004181c */
[C---:B------:R-:W-:Y:S02]  /*3a00*/  FADD.FTZ R105, -R250.reuse, R16 ;  /* 0x00000010fa697221 */ /* 0x040fe40000010100 */
[----:B------:R-:W-:Y:S02]  /*3a10*/  FMUL.FTZ R245, R245, R17 ;  /* 0x00000011f5f57220 */ /* 0x000fe40000410000 */
[C---:B------:R-:W-:Y:S01]  /*3a20*/  FADD.FTZ R17, -R250.reuse, R20 ;  /* 0x00000014fa117221 */ /* 0x040fe20000010100 */
[----:B------:R-:W-:Y:S04]  /*3a30*/  HMMA.16816.F32.BF16 R32, R100, R170, R32 ;  /* 0x000000aa6420723c */ /* 0x000fe80000041820 */
[----:B------:R-:W-:Y:S02]  /*3a40*/  FADD.FTZ R21, -R250, R21 ;  /* 0x00000015fa157221 */ /* 0x000fe40000010100 */
[----:B------:R-:W-:Y:S02]  /*3a50*/  FADD.FTZ R22, -R138, R22 ;  /* 0x000000168a167221 */ /* 0x000fe40000010100 */
[----:B------:R-:W-:Y:S04]  /*3a60*/  FMUL.FTZ R248, R248, R17 ;  /* 0x00000011f8f87220 */ /* 0x000fe80000410000 */
[C---:B------:R-:W-:Y:S02]  /*3a70*/  FADD.FTZ R17, -R138.reuse, R6 ;  /* 0x000000068a117221 */ /* 0x040fe40000010100 */
[----:B------:R-:W-:Y:S02]  /*3a80*/  FMUL.FTZ R251, R251, R22 ;  /* 0x00000016fbfb7220 */ /* 0x000fe40000410000 */
[----:B------:R-:W-:Y:S02]  /*3a90*/  FADD.FTZ R22, -R133, R13 ;  /* 0x0000000d85167221 */ /* 0x000fe40000010100 */
[----:B------:R-:W-:Y:S02]  /*3aa0*/  FMUL.FTZ R249, R249, R21 ;  /* 0x00000015f9f97220 */ /* 0x000fe40000410000 */
[----:B------:R-:W-:Y:S02]  /*3ab0*/  FADD.FTZ R21, -R138, R7 ;  /* 0x000000078a157221 */ /* 0x000fe40000010100 */
[----:B------:R-:W-:Y:S02]  /*3ac0*/  FMUL.FTZ R234, R234, R17 ;  /* 0x00000011eaea7220 */ /* 0x000fe40000410000 */
[C---:B------:R-:W-:Y:S02]  /*3ad0*/  FADD.FTZ R121, -R250.reuse, R32 ;  /* 0x00000020fa797221 */ /* 0x040fe40000010100 */
[----:B------:R-:W-:Y:S02]  /*3ae0*/  FADD.FTZ R250, -R250, R33 ;  /* 0x00000021fafa7221 */ /* 0x000fe40000010100 */
[C---:B------:R-:W-:Y:S02]  /*3af0*/  FADD.FTZ R33, -R138.reuse, R18 ;  /* 0x000000128a217221 */ /* 0x040fe40000010100 */
[C---:B------:R-:W-:Y:S02]  /*3b00*/  FADD.FTZ R18, -R138.reuse, R19 ;  /* 0x000000138a127221 */ /* 0x040fe40000010100 */
[C---:B------:R-:W-:Y:S02]  /*3b10*/  FADD.FTZ R23, -R138.reuse, R23 ;  /* 0x000000178a177221 */ /* 0x040fe40000010100 */
[----:B------:R-:W-:Y:S02]  /*3b20*/  FMUL.FTZ R247, R247, R18 ;  /* 0x00000012f7f77220 */ /* 0x000fe40000410000 */
[C---:B------:R-:W-:Y:S02]  /*3b30*/  FADD.FTZ R18, -R133.reuse, R9 ;  /* 0x0000000985127221 */ /* 0x040fe40000010100 */
[C---:B------:R-:W-:Y:S02]  /*3b40*/  FADD.FTZ R9, -R133.reuse, R12 ;  /* 0x0000000c85097221 */ /* 0x040fe40000010100 */
[C---:B------:R-:W-:Y:S02]  /*3b50*/  FADD.FTZ R17, -R138.reuse, R34 ;  /* 0x000000228a117221 */ /* 0x040fe40000010100 */
[----:B------:R-:W-:Y:S02]  /*3b60*/  FADD.FTZ R138, -R138, R35 ;  /* 0x000000238a8a7221 */ /* 0x000fe40000010100 */
[----:B------:R-:W-:Y:S02]  /*3b70*/  FADD.FTZ R19, -R133, R8 ;  /* 0x0000000885137221 */ /* 0x000fe40000010100 */
[----:B------:R-:W-:Y:S02]  /*3b80*/  FMUL.FTZ R237, R237, R18 ;  /* 0x00000012eded7220 */ /* 0x000fe40000410000 */
[----:B------:R-:W-:Y:S02]  /*3b90*/  FMUL.FTZ R240, R240, R9 ;  /* 0x00000009f0f07220 */ /* 0x000fe40000410000 */
[----:B------:R-:W-:Y:S02]  /*3ba0*/  FMUL.FTZ R241, R241, R22 ;  /* 0x00000016f1f17220 */ /* 0x000fe40000410000 */
[C---:B------:R-:W-:Y:S02]  /*3bb0*/  FADD.FTZ R18, -R133.reuse, R24 ;  /* 0x0000001885127221 */ /* 0x040fe40000010100 */
[C---:B------:R-:W-:Y:S02]  /*3bc0*/  FADD.FTZ R25, -R133.reuse, R25 ;  /* 0x0000001985197221 */ /* 0x040fe40000010100 */
[C---:B------:R-:W-:Y:S02]  /*3bd0*/  FADD.FTZ R22, -R133.reuse, R28 ;  /* 0x0000001c85167221 */ /* 0x040fe40000010100 */
[----:B------:R-:W-:Y:S02]  /*3be0*/  FADD.FTZ R133, -R133, R29 ;  /* 0x0000001d85857221 */ /* 0x000fe40000010100 */
[C---:B------:R-:W-:Y:S02]  /*3bf0*/  FADD.FTZ R9, -R137.reuse, R10 ;  /* 0x0000000a89097221 */ /* 0x040fe40000010100 */
[C---:B------:R-:W-:Y:S02]  /*3c00*/  FADD.FTZ R10, -R137.reuse, R11 ;  /* 0x0000000b890a7221 */ /* 0x040fe40000010100 */
[C---:B------:R-:W-:Y:S02]  /*3c10*/  FADD.FTZ R11, -R137.reuse, R14 ;  /* 0x0000000e890b7221 */ /* 0x040fe40000010100 */
[C---:B------:R-:W-:Y:S02]  /*3c20*/  FADD.FTZ R14, -R137.reuse, R15 ;  /* 0x0000000f890e7221 */ /* 0x040fe40000010100 */
[C---:B------:R-:W-:Y:S02]  /*3c30*/  FADD.FTZ R26, -R137.reuse, R26 ;  /* 0x0000001a891a7221 */ /* 0x040fe40000010100 */
[C---:B------:R-:W-:Y:S02]  /*3c40*/  FADD.FTZ R27, -R137.reuse, R27 ;  /* 0x0000001b891b7221 */ /* 0x040fe40000010100 */
[C---:B------:R-:W-:Y:S02]  /*3c50*/  FADD.FTZ R30, -R137.reuse, R30 ;  /* 0x0000001e891e7221 */ /* 0x040fe40000010100 */
[----:B------:R-:W-:Y:S02]  /*3c60*/  FADD.FTZ R137, -R137, R31 ;  /* 0x0000001f89897221 */ /* 0x000fe40000010100 */
[----:B------:R-:W-:Y:S02]  /*3c70*/  FMUL.FTZ R244, R244, R105 ;  /* 0x00000069f4f47220 */ /* 0x000fe40000410000 */
        /* <DEDUP_REMOVED lines=19> */
[----:B------:R-:W-:Y:S01]  /*3db0*/  FMUL.FTZ R137, R126, R137 ;  /* 0x000000897e897220 */ /* 0x000fe20000410000 */
[----:B------:R-:W-:-:S05]  /*3dc0*/  @!P6 BRA `(.L_x_7) ;  /* 0x000001300000e947 */ /* 0x000fca0003800000 */
[----:B------:R-:W-:Y:S01]  /*3dd0*/  LOP3.LUT R6, R218, 0x1, RZ, 0xc0, !PT ;  /* 0x00000001da067812 */ /* 0x000fe200078ec0ff */
[----:B------:R-:W-:Y:S02]  /*3de0*/  IMAD.MOV.U32 R7, RZ, RZ, c[0x0][0x190] ;  /* 0x00006400ff077624 */ /* 0x000fe400078e00ff */
[----:B------:R-:W-:Y:S01]  /*3df0*/  IMAD.MOV.U32 R4, RZ, RZ, -0x2000 ;  /* 0xffffe000ff047424 */ /* 0x000fe200078e00ff */
[----:B------:R-:W-:Y:S01]  /*3e00*/  ISETP.NE.U32.AND P3, PT, R6, 0x1, PT ;  /* 0x000000010600780c */ /* 0x000fe20003f65070 */
[----:B------:R-:W-:Y:S03]  /*3e10*/  IMAD.U32 R5, R7, -0x40, RZ ;  /* 0xffffffc007057824 */ /* 0x000fe600078e00ff */
[----:B------:R-:W-:Y:S02]  /*3e20*/  SEL R4, R4, 0x2000, !P3 ;  /* 0x0000200004047807 */ /* 0x000fe40005800000 */
[----:B------:R-:W-:Y:S03]  /*3e30*/  LEA R228, P0, R5, R228, 0x1 ;  /* 0x000000e405e47211 */ /* 0x000fe600078008ff */
[--C-:B------:R-:W-:Y:S01]  /*3e40*/  IMAD.IADD R217, R217, 0x1, R4.reuse ;  /* 0x00000001d9d97824 */ /* 0x100fe200078e0204 */
[----:B------:R-:W-:Y:S01]  /*3e50*/  LEA.HI.X.SX32 R229, R5, R229, 0x1, P0 ;  /* 0x000000e505e57211 */ /* 0x000fe200000f0eff */
[----:B------:R-:W-:Y:S01]  /*3e60*/  IMAD.MOV.U32 R5, RZ, RZ, c[0x0][0x194] ;  /* 0x00006500ff057624 */ /* 0x000fe200078e00ff */
[C---:B------:R-:W-:Y:S01]  /*3e70*/  LEA R6, P0, R7.reuse, R228, 0x6 ;  /* 0x000000e407067211 */ /* 0x040fe200078030ff */
[----:B------:R-:W-:Y:S02]  /*3e80*/  IMAD.IADD R178, R178, 0x1, R4 ;  /* 0x00000001b2b27824 */ /* 0x000fe400078e0204 */
[----:B------:R-:W-:Y:S01]  /*3e90*/  @!PT LDS RZ, [RZ] ;  /* 0x00000000fffff984 */ /* 0x000fe20000000800 */
[----:B------:R-:W-:Y:S01]  /*3ea0*/  @!PT LDS RZ, [RZ] ;  /* 0x00000000fffff984 */ /* 0x000fe20000000800 */
[----:B------:R-:W-:Y:S01]  /*3eb0*/  @!PT LDS RZ, [RZ] ;  /* 0x00000000fffff984 */ /* 0x000fe20000000800 */
[----:B------:R1:W-:Y:S01]  /*3ec0*/  LDGSTS.E.BYPASS.LTC128B.128 [R217], [R228.64] ;  /* 0x00000000e4d97fae */ /* 0x0003e2000b901d54 */
[----:B------:R-:W-:Y:S05]  /*3ed0*/  LEA.HI.X R7, R7, R229, R5, 0x6, P0 ;  /* 0x000000e507077211 */ /* 0x000fea00000f3405 */
[----:B------:R1:W-:Y:S04]  /*3ee0*/  LDGSTS.E.BYPASS.LTC128B.128 [R217+0x1000], [R6.64] ;  /* 0x0100000006d97fae */ /* 0x0003e8000b901d54 */
[----:B------:R-:W0:Y:S02]  /*3ef0*/  LDGDEPBAR ;  /* 0x00000000000079af */ /* 0x000e240000000000 */
.L_x_7:
[----:B------:R-:W-:Y:S01]  /*3f00*/  F2FP.BF16.PACK_AB R232, R233, R232 ;  /* 0x000000e8e9e8723e */ /* 0x000fe200000010ff */
[----:B------:R-:W-:Y:S01]  /*3f10*/  IMAD.SHL.U32 R112, R181, 0x2, RZ ;  /* 0x00000002b5707824 */ /* 0x000fe200078e00ff */
[----:B------:R-:W-:Y:S02]  /*3f20*/  F2FP.BF16.PACK_AB R234, R235, R234 ;  /* 0x000000eaebea723e */ /* 0x000fe400000010ff */
[----:B------:R-:W-:Y:S01]  /*3f30*/  F2FP.BF16.PACK_AB R245, R245, R244 ;  /* 0x000000f4f5f5723e */ /* 0x000fe200000010ff */
[----:B------:R-:W-:Y:S01]  /*3f40*/  STS [R201+0xa000], R232 ;  /* 0x00a000e8c9007388 */ /* 0x000fe20000000800 */
        /* <DEDUP_REMOVED lines=19> */
[C---:B------:R-:W-:Y:S01]  /*4080*/  IADD3 R4, R112.reuse, 0x4000, RZ ;  /* 0x0000400070047810 */ /* 0x040fe20007ffe0ff */
[----:B------:R-:W-:Y:S01]  /*4090*/  STS [R206+0xb400], R243 ;  /* 0x00b400f3ce007388 */ /* 0x000fe20000000800 */
[----:B------:R-:W-:Y:S02]  /*40a0*/  IADD3 R100, R112, 0x4040, RZ ;  /* 0x0000404070647810 */ /* 0x000fe40007ffe0ff */
[----:B------:R-:W-:Y:S01]  /*40b0*/  @P2 IADD3 R100, R4, -0x40, RZ ;  /* 0xffffffc004642810 */ /* 0x000fe20007ffe0ff */
[----:B------:R-:W-:Y:S04]  /*40c0*/  STS [R205+0xa000], R248 ;  /* 0x00a000f8cd007388 */ /* 0x000fe80000000800 */
[----:B------:R-:W-:Y:S04]  /*40d0*/  STS [R205+0xa400], R252 ;  /* 0x00a400fccd007388 */ /* 0x000fe80000000800 */
[----:B------:R-:W-:Y:S04]  /*40e0*/  STS [R221+0xa000], R250 ;  /* 0x00a000fadd007388 */ /* 0x000fe80000000800 */
[----:B------:R-:W-:Y:S04]  /*40f0*/  STS [R221+0xa400], R138 ;  /* 0x00a4008add007388 */ /* 0x000fe80000000800 */
[----:B------:R-:W-:Y:S04]  /*4100*/  STS [R205+0xb000], R134 ;  /* 0x00b00086cd007388 */ /* 0x000fe80000000800 */
[----:B------:R-:W-:Y:S04]  /*4110*/  STS [R205+0xb400], R122 ;  /* 0x00b4007acd007388 */ /* 0x000fe80000000800 */
[----:B------:R-:W-:Y:S04]  /*4120*/  STS [R221+0xb000], R102 ;  /* 0x00b00066dd007388 */ /* 0x000fe80000000800 */
[----:B------:R-:W-:Y:S04]  /*4130*/  STS [R221+0xb400], R104 ;  /* 0x00b40068dd007388 */ /* 0x000fe80000000800 */
[----:B------:R-:W-:Y:S06]  /*4140*/  BAR.SYNC.DEFER_BLOCKING 0x0 ;  /* 0x0000000000007b1d */ /* 0x000fec0000010000 */
[----:B-1----:R-:W-:Y:S04]  /*4150*/  LDSM.16.MT88.4 R4, [R177+0xe000] ;  /* 0x00e00000b104783b */ /* 0x002fe80000004200 */
[----:B------:R-:W1:Y:S04]  /*4160*/  LDSM.16.MT88.4 R8, [R112+0x4000] ;  /* 0x004000007008783b */ /* 0x000e680000004200 */
[----:B------:R-:W2:Y:S04]  /*4170*/  LDSM.16.MT88.4 R12, [R177+0x10000] ;  /* 0x01000000b10c783b */ /* 0x000ea80000004200 */
[----:B------:R-:W3:Y:S04]  /*4180*/  LDSM.16.MT88.4 R16, [R100] ;  /* 0x000000006410783b */ /* 0x000ee80000004200 */
[----:B------:R-:W-:Y:S04]  /*4190*/  LDSM.16.MT88.4 R20, [R177+0xe800] ;  /* 0x00e80000b114783b */ /* 0x000fe80000004200 */
[----:B------:R-:W4:Y:S04]  /*41a0*/  LDSM.16.MT88.4 R24, [R112+0x4800] ;  /* 0x004800007018783b */ /* 0x000f280000004200 */
[----:B------:R-:W5:Y:S04]  /*41b0*/  LDSM.16.MT88.4 R28, [R177+0x10800] ;  /* 0x01080000b11c783b */ /* 0x000f680000004200 */
[----:B------:R-:W3:Y:S01]  /*41c0*/  LDSM.16.MT88.4 R32, [R100+0x800] ;  /* 0x000800006420783b */ /* 0x000ee20000004200 */
[-C--:B-1----:R-:W-:Y:S08]  /*41d0*/  HMMA.16816.F32.BF16 R36, R4, R8.reuse, R36 ;  /* 0x000000080424723c */ /* 0x082ff00000041824 */
[C---:B--2---:R-:W-:Y:S08]  /*41e0*/  HMMA.16816.F32.BF16 R40, R12.reuse, R8, R40 ;  /* 0x000000080c28723c */ /* 0x044ff00000041828 */
[-C--:B------:R-:W-:Y:S08]  /*41f0*/  HMMA.16816.F32.BF16 R44, R12, R10.reuse, R44 ;  /* 0x0000000a0c2c723c */ /* 0x080ff0000004182c */
[C---:B------:R-:W-:Y:S01]  /*4200*/  HMMA.16816.F32.BF16 R48, R4.reuse, R10, R48 ;  /* 0x0000000a0430723c */ /* 0x040fe20000041830 */
[----:B------:R-:W-:Y:S07]  /*4210*/  LDSM.16.MT88.4 R8, [R112+0x5000] ;  /* 0x005000007008783b */ /* 0x000fee0000004200 */
[-C--:B---3--:R-:W-:Y:S08]  /*4220*/  HMMA.16816.F32.BF16 R52, R4, R16.reuse, R52 ;  /* 0x000000100434723c */ /* 0x088ff00000041834 */
[C---:B------:R-:W-:Y:S08]  /*4230*/  HMMA.16816.F32.BF16 R56, R12.reuse, R16, R56 ;  /* 0x000000100c38723c */ /* 0x040ff00000041838 */
[-C--:B------:R-:W-:Y:S01]  /*4240*/  HMMA.16816.F32.BF16 R60, R12, R18.reuse, R60 ;  /* 0x000000120c3c723c */ /* 0x080fe2000004183c */
[----:B------:R-:W-:Y:S07]  /*4250*/  LDSM.16.MT88.4 R12, [R177+0x11000] ;  /* 0x01100000b10c783b */ /* 0x000fee0000004200 */
[----:B------:R-:W-:Y:S01]  /*4260*/  HMMA.16816.F32.BF16 R64, R4, R18, R64 ;  /* 0x000000120440723c */ /* 0x000fe20000041840 */
[----:B------:R-:W1:Y:S04]  /*4270*/  LDSM.16.MT88.4 R4, [R177+0xf000] ;  /* 0x00f00000b104783b */ /* 0x000e680000004200 */
[----:B------:R-:W2:Y:S03]  /*4280*/  LDSM.16.MT88.4 R16, [R100+0x1000] ;  /* 0x001000006410783b */ /* 0x000ea60000004200 */
[-C--:B----4-:R-:W-:Y:S08]  /*4290*/  HMMA.16816.F32.BF16 R36, R20, R24.reuse, R36 ;  /* 0x000000181424723c */ /* 0x090ff00000041824 */
[C---:B-----5:R-:W-:Y:S08]  /*42a0*/  HMMA.16816.F32.BF16 R40, R28.reuse, R24, R40 ;  /* 0x000000181c28723c */ /* 0x060ff00000041828 */
[-C--:B------:R-:W-:Y:S08]  /*42b0*/  HMMA.16816.F32.BF16 R44, R28, R26.reuse, R44 ;  /* 0x0000001a1c2c723c */ /* 0x080ff0000004182c */
[C---:B------:R-:W-:Y:S01]  /*42c0*/  HMMA.16816.F32.BF16 R48, R20.reuse, R26, R48 ;  /* 0x0000001a1430723c */ /* 0x040fe20000041830 */
[----:B------:R-:W-:Y:S07]  /*42d0*/  LDSM.16.MT88.4 R24, [R112+0x5800] ;  /* 0x005800007018783b */ /* 0x000fee0000004200 */
[-C--:B------:R-:W-:Y:S08]  /*42e0*/  HMMA.16816.F32.BF16 R52, R20, R32.reuse, R52 ;  /* 0x000000201434723c */ /* 0x080ff00000041834 */
[C---:B------:R-:W-:Y:S08]  /*42f0*/  HMMA.16816.F32.BF16 R56, R28.reuse, R32, R56 ;  /* 0x000000201c38723c */ /* 0x040ff00000041838 */
[-C--:B------:R-:W-:Y:S01]  /*4300*/  HMMA.16816.F32.BF16 R60, R28, R34.reuse, R60 ;  /* 0x000000221c3c723c */ /* 0x080fe2000004183c */
[----:B------:R-:W-:Y:S07]  /*4310*/  LDSM.16.MT88.4 R28, [R177+0x11800] ;  /* 0x01180000b11c783b */ /* 0x000fee0000004200 */
[----:B------:R-:W-:Y:S01]  /*4320*/  HMMA.16816.F32.BF16 R64, R20, R34, R64 ;  /* 0x000000221440723c */ /* 0x000fe20000041840 */
[----:B------:R-:W3:Y:S04]  /*4330*/  LDSM.16.MT88.4 R20, [R177+0xf800] ;  /* 0x00f80000b114783b */ /* 0x000ee80000004200 */
[----:B------:R-:W4:Y:S03]  /*4340*/  LDSM.16.MT88.4 R32, [R100+0x1800] ;  /* 0x001800006420783b */ /* 0x000f260000004200 */
[-C--:B-1----:R-:W-:Y:S01]  /*4350*/  HMMA.16816.F32.BF16 R36, R4, R8.reuse, R36 ;  /* 0x000000080424723c */ /* 0x082fe20000041824 */
[----:B------:R-:W-:Y:S07]  /*4360*/  BAR.SYNC.DEFER_BLOCKING 0x0 ;  /* 0x0000000000007b1d */ /* 0x000fee0000010000 */
[C---:B------:R-:W-:Y:S08]  /*4370*/  HMMA.16816.F32.BF16 R40, R12.reuse, R8, R40 ;  /* 0x000000080c28723c */ /* 0x040ff00000041828 */
[-C--:B------:R-:W-:Y:S08]  /*4380*/  HMMA.16816.F32.BF16 R44, R12, R10.reuse, R44 ;  /* 0x0000000a0c2c723c */ /* 0x080ff0000004182c */
[C---:B------:R-:W-:Y:S08]  /*4390*/  HMMA.16816.F32.BF16 R48, R4.reuse, R10, R48 ;  /* 0x0000000a0430723c */ /* 0x040ff00000041830 */
[-C--:B--2---:R-:W-:Y:S08]  /*43a0*/  HMMA.16816.F32.BF16 R52, R4, R16.reuse, R52 ;  /* 0x000000100434723c */ /* 0x084ff00000041834 */
[C---:B------:R-:W-:Y:S08]  /*43b0*/  HMMA.16816.F32.BF16 R56, R12.reuse, R16, R56 ;  /* 0x000000100c38723c */ /* 0x040ff00000041838 */
[-C--:B------:R-:W-:Y:S08]  /*43c0*/  HMMA.16816.F32.BF16 R60, R12, R18.reuse, R60 ;  /* 0x000000120c3c723c */ /* 0x080ff0000004183c */
[----:B------:R-:W-:Y:S08]  /*43d0*/  HMMA.16816.F32.BF16 R64, R4, R18, R64 ;  /* 0x000000120440723c */ /* 0x000ff00000041840 */
[-C--:B---3--:R-:W-:Y:S08]  /*43e0*/  HMMA.16816.F32.BF16 R36, R20, R24.reuse, R36 ;  /* 0x000000181424723c */ /* 0x088ff00000041824 */
[C---:B------:R-:W-:Y:S08]  /*43f0*/  HMMA.16816.F32.BF16 R40, R28.reuse, R24, R40 ;  /* 0x000000181c28723c */ /* 0x040ff00000041828 */
[-C--:B------:R-:W-:Y:S08]  /*4400*/  HMMA.16816.F32.BF16 R44, R28, R26.reuse, R44 ;  /* 0x0000001a1c2c723c */ /* 0x080ff0000004182c */
[C---:B------:R-:W-:Y:S08]  /*4410*/  HMMA.16816.F32.BF16 R48, R20.reuse, R26, R48 ;  /* 0x0000001a1430723c */ /* 0x040ff00000041830 */
[-C--:B----4-:R-:W-:Y:S08]  /*4420*/  HMMA.16816.F32.BF16 R52, R20, R32.reuse, R52 ;  /* 0x000000201434723c */ /* 0x090ff00000041834 */
[C---:B------:R-:W-:Y:S08]  /*4430*/  HMMA.16816.F32.BF16 R56, R28.reuse, R32, R56 ;  /* 0x000000201c38723c */ /* 0x040ff00000041838 */
[-C--:B------:R-:W-:Y:S08]  /*4440*/  HMMA.16816.F32.BF16 R60, R28, R34.reuse, R60 ;  /* 0x000000221c3c723c */ /* 0x080ff0000004183c */
[----:B------:R-:W-:Y:S01]  /*4450*/  HMMA.16816.F32.BF16 R64, R20, R34, R64 ;  /* 0x000000221440723c */ /* 0x000fe20000041840 */
[----:B------:R-:W-:-:S07]  /*4460*/  @!P6 BRA `(.L_x_8) ;  /* 0x000000d00000e947 */ /* 0x000fce0003800000 */
[----:B------:R-:W-:Y:S04]  /*4470*/  IMAD.MOV.U32 R7, RZ, RZ, c[0x0][0x370] ;  /* 0x0000dc00ff077624 */ /* 0x000fe800078e00ff */
[----:B------:R-:W-:Y:S05]  /*4480*/  IMAD.U32 R5, R7, -0x40, RZ ;  /* 0xffffffc007057824 */ /* 0x000fea00078e00ff */
[C---:B------:R-:W-:Y:S04]  /*4490*/  LEA R226, P0, R5.reuse, R226, 0x1 ;  /* 0x000000e205e27211 */ /* 0x040fe800078008ff */
[----:B------:R-:W-:Y:S01]  /*44a0*/  LEA.HI.X.SX32 R227, R5, R227, 0x1, P0 ;  /* 0x000000e305e37211 */ /* 0x000fe200000f0eff */
[----:B------:R-:W-:Y:S01]  /*44b0*/  IMAD.MOV.U32 R5, RZ, RZ, c[0x0][0x374] ;  /* 0x0000dd00ff057624 */ /* 0x000fe200078e00ff */
[C---:B------:R-:W-:Y:S03]  /*44c0*/  LEA R8, P0, R7.reuse, R226, 0x6 ;  /* 0x000000e207087211 */ /* 0x040fe600078030ff */
[----:B------:R-:W-:Y:S01]  /*44d0*/  @!PT LDS RZ, [RZ] ;  /* 0x00000000fffff984 */ /* 0x000fe20000000800 */
[----:B------:R-:W-:Y:S01]  /*44e0*/  @!PT LDS RZ, [RZ] ;  /* 0x00000000fffff984 */ /* 0x000fe20000000800 */
[----:B------:R-:W-:Y:S01]  /*44f0*/  @!PT LDS RZ, [RZ] ;  /* 0x00000000fffff984 */ /* 0x000fe20000000800 */
[----:B------:R1:W-:Y:S01]  /*4500*/  LDGSTS.E.BYPASS.LTC128B.128 [R196+0x4000], [R226.64] ;  /* 0x04000000e2c47fae */ /* 0x0003e2000b901d54 */
[----:B------:R-:W-:Y:S05]  /*4510*/  LEA.HI.X R9, R7, R227, R5, 0x6, P0 ;  /* 0x000000e307097211 */ /* 0x000fea00000f3405 */
[----:B------:R1:W-:Y:S04]  /*4520*/  LDGSTS.E.BYPASS.LTC128B.128 [R196+0x5000], [R8.64] ;  /* 0x0500000008c47fae */ /* 0x0003e8000b901d54 */
[----:B------:R-:W0:Y:S02]  /*4530*/  LDGDEPBAR ;  /* 0x00000000000079af */ /* 0x000e240000000000 */
.L_x_8:
[----:B------:R-:W-:Y:S01]  /*4540*/  LDSM.16.M88.4 R20, [R180] ;  /* 0x00000000b414783b */ /* 0x000fe20000000200 */
[--C-:B------:R-:W-:Y:S02]  /*4550*/  IMAD.IADD R113, R112, 0x1, R183.reuse ;  /* 0x0000000170717824 */ /* 0x100fe400078e02b7 */
[----:B------:R-:W-:Y:S01]  /*4560*/  IMAD.IADD R115, R180, 0x1, R183 ;  /* 0x00000001b4737824 */ /* 0x000fe200078e02b7 */
[----:B-1----:R-:W1:Y:S01]  /*4570*/  LDSM.16.MT88.4 R8, [R112+0x6000] ;  /* 0x006000007008783b */ /* 0x002e620000004200 */
[----:B------:R-:W-:Y:S03]  /*4580*/  IMAD.IADD R114, R183, 0x1, R0 ;  /* 0x00000001b7727824 */ /* 0x000fe600078e0200 */
[----:B------:R-:W2:Y:S04]  /*4590*/  LDSM.16.MT88.4 R16, [R113+0x6000] ;  /* 0x006000007110783b */ /* 0x000ea80000004200 */
[----:B------:R-:W-:Y:S04]  /*45a0*/  LDSM.16.M88.4 R24, [R0] ;  /* 0x000000000018783b */ /* 0x000fe80000000200 */
[----:B------:R-:W3:Y:S04]  /*45b0*/  LDSM.16.MT88.4 R28, [R112+0x6800] ;  /* 0x00680000701c783b */ /* 0x000ee80000004200 */
[----:B------:R-:W4:Y:S04]  /*45c0*/  LDSM.16.MT88.4 R32, [R113+0x6800] ;  /* 0x006800007120783b */ /* 0x000f280000004200 */
[----:B------:R-:W-:Y:S04]  /*45d0*/  LDSM.16.MT88.4 R104, [R112+0x7000] ;  /* 0x007000007068783b */ /* 0x000fe80000004200 */
[----:B------:R-:W3:Y:S04]  /*45e0*/  LDSM.16.M88.4 R100, [R115] ;  /* 0x000000007364783b */ /* 0x000ee80000000200 */
[----:B------:R-:W-:Y:S01]  /*45f0*/  LDSM.16.MT88.4 R108, [R112+0x7800] ;  /* 0x00780000706c783b */ /* 0x000fe20000004200 */
[C---:B-1----:R-:W-:Y:S08]  /*4600*/  HMMA.16816.F32.BF16 R4, R20.reuse, R8, RZ ;  /* 0x000000081404723c */ /* 0x042ff000000418ff */
[C---:B------:R-:W-:Y:S08]  /*4610*/  HMMA.16816.F32.BF16 R8, R20.reuse, R10, RZ ;  /* 0x0000000a1408723c */ /* 0x040ff000000418ff */
[C---:B--2---:R-:W-:Y:S08]  /*4620*/  HMMA.16816.F32.BF16 R12, R20.reuse, R16, RZ ;  /* 0x00000010140c723c */ /* 0x044ff000000418ff */
[----:B------:R-:W-:Y:S01]  /*4630*/  HMMA.16816.F32.BF16 R16, R20, R18, RZ ;  /* 0x000000121410723c */ /* 0x000fe200000418ff */
[----:B------:R-:W1:Y:S07]  /*4640*/  LDSM.16.MT88.4 R20, [R113+0x7000] ;  /* 0x007000007114783b */ /* 0x000e6e0000004200 */
[C---:B---3--:R-:W-:Y:S08]  /*4650*/  HMMA.16816.F32.BF16 R4, R24.reuse, R28, R4 ;  /* 0x0000001c1804723c */ /* 0x048ff00000041804 */
[C---:B------:R-:W-:Y:S01]  /*4660*/  HMMA.16816.F32.BF16 R8, R24.reuse, R30, R8 ;  /* 0x0000001e1808723c */ /* 0x040fe20000041808 */
[----:B------:R-:W2:Y:S07]  /*4670*/  LDSM.16.M88.4 R28, [R114] ;  /* 0x00000000721c783b */ /* 0x000eae0000000200 */
[C---:B----4-:R-:W-:Y:S08]  /*4680*/  HMMA.16816.F32.BF16 R12, R24.reuse, R32, R12 ;  /* 0x00000020180c723c */ /* 0x050ff0000004180c */
[----:B------:R-:W-:Y:S01]  /*4690*/  HMMA.16816.F32.BF16 R16, R24, R34, R16 ;  /* 0x000000221810723c */ /* 0x000fe20000041810 */
[----:B------:R-:W3:Y:S04]  /*46a0*/  LDSM.16.MT88.4 R24, [R113+0x7800] ;  /* 0x007800007118783b */ /* 0x000ee80000004200 */
[----:B------:R-:W-:Y:S03]  /*46b0*/  LDSM.16.M88.4 R32, [R180+0x2000] ;  /* 0x00200000b420783b */ /* 0x000fe60000000200 */
[C---:B------:R-:W-:Y:S08]  /*46c0*/  HMMA.16816.F32.BF16 R4, R100.reuse, R104, R4 ;  /* 0x000000686404723c */ /* 0x040ff00000041804 */
[C---:B------:R-:W-:Y:S01]  /*46d0*/  HMMA.16816.F32.BF16 R8, R100.reuse, R106, R8 ;  /* 0x0000006a6408723c */ /* 0x040fe20000041808 */
[----:B------:R-:W4:Y:S07]  /*46e0*/  LDSM.16.MT88.4 R104, [R112+0x8000] ;  /* 0x008000007068783b */ /* 0x000f2e0000004200 */
[C---:B-1----:R-:W-:Y:S08]  /*46f0*/  HMMA.16816.F32.BF16 R12, R100.reuse, R20, R12 ;  /* 0x00000014640c723c */ /* 0x042ff0000004180c */
[----:B------:R-:W-:Y:S01]  /*4700*/  HMMA.16816.F32.BF16 R16, R100, R22, R16 ;  /* 0x000000166410723c */ /* 0x000fe20000041810 */
[----:B------:R-:W1:Y:S04]  /*4710*/  LDSM.16.MT88.4 R20, [R113+0x8000] ;  /* 0x008000007114783b */ /* 0x000e680000004200 */
[----:B------:R-:W-:Y:S03]  /*4720*/  LDSM.16.M88.4 R100, [R0+0x2000] ;  /* 0x002000000064783b */ /* 0x000fe60000000200 */
[C---:B--2---:R-:W-:Y:S08]  /*4730*/  HMMA.16816.F32.BF16 R4, R28.reuse, R108, R4 ;  /* 0x0000006c1c04723c */ /* 0x044ff00000041804 */
[C---:B------:R-:W-:Y:S01]  /*4740*/  HMMA.16816.F32.BF16 R8, R28.reuse, R110, R8 ;  /* 0x0000006e1c08723c */ /* 0x040fe20000041808 */
[----:B------:R-:W2:Y:S07]  /*4750*/  LDSM.16.MT88.4 R108, [R112+0x8800] ;  /* 0x00880000706c783b */ /* 0x000eae0000004200 */
[C---:B---3--:R-:W-:Y:S08]  /*4760*/  HMMA.16816.F32.BF16 R12, R28.reuse, R24, R12 ;  /* 0x000000181c0c723c */ /* 0x048ff0000004180c */
[----:B------:R-:W-:Y:S01]  /*4770*/  HMMA.16816.F32.BF16 R16, R28, R26, R16 ;  /* 0x0000001a1c10723c */ /* 0x000fe20000041810 */
[----:B------:R-:W3:Y:S04]  /*4780*/  LDSM.16.MT88.4 R24, [R113+0x8800] ;  /* 0x008800007118783b */ /* 0x000ee80000004200 */
[----:B------:R-:W-:Y:S03]  /*4790*/  LDSM.16.M88.4 R28, [R115+0x2000] ;  /* 0x00200000731c783b */ /* 0x000fe60000000200 */
[C---:B----4-:R-:W-:Y:S08]  /*47a0*/  HMMA.16816.F32.BF16 R4, R32.reuse, R104, R4 ;  /* 0x000000682004723c */ /* 0x050ff00000041804 */
        /* <DEDUP_REMOVED lines=11> */
[----:B------:R-:W3:Y:S06]  /*4860*/  LDSM.16.MT88.4 R24, [R113+0x9800] ;  /* 0x009800007118783b */ /* 0x000eec0000004200 */
[----:B------:R-:W-:Y:S01]  /*4870*/  @P6 IADD3 R100, P3, R208, R199, RZ ;  /* 0x000000c7d0646210 */ /* 0x000fe20007f7e0ff */
[C---:B----4-:R-:W-:Y:S01]  /*4880*/  HMMA.16816.F32.BF16 R4, R28.reuse, R104, R4 ;  /* 0x000000681c04723c */ /* 0x050fe20000041804 */
[----:B------:R-:W-:Y:S04]  /*4890*/  IMAD.U32 R103, RZ, RZ, UR17 ;  /* 0x00000011ff677e24 */ /* 0x000fe8000f8e00ff */
[----:B------:R-:W-:Y:S02]  /*48a0*/  @P6 IMAD.X R101, R209, 0x1, R198, P3 ;  /* 0x00000001d1656824 */ /* 0x000fe400018e06c6 */
[----:B------:R-:W-:Y:S01]  /*48b0*/  IMAD.IADD R104, R183, 0x1, R176 ;  /* 0x00000001b7687824 */ /* 0x000fe200078e02b0 */
[C---:B------:R-:W-:Y:S01]  /*48c0*/  HMMA.16816.F32.BF16 R8, R28.reuse, R106, R8 ;  /* 0x0000006a1c08723c */ /* 0x040fe20000041808 */
[----:B------:R-:W-:Y:S01]  /*48d0*/  IMAD.U32 R105, RZ, RZ, UR18 ;  /* 0x00000012ff697e24 */ /* 0x000fe2000f8e00ff */
[----:B------:R4:W5:Y:S04]  /*48e0*/  @P6 LDG.E R215, [R100.64] ;  /* 0x0000001464d76981 */ /* 0x000968000c1e1900 */
[----:B------:R4:W5:Y:S01]  /*48f0*/  @P6 LDG.E R216, [R100.64+0x20] ;  /* 0x0000201464d86981 */ /* 0x000962000c1e1900 */
[----:B------:R-:W-:Y:S01]  /*4900*/  IMAD.U32 R107, RZ, RZ, UR11 ;  /* 0x0000000bff6b7e24 */ /* 0x000fe2000f8e00ff */
[C---:B-1----:R-:W-:Y:S02]  /*4910*/  HMMA.16816.F32.BF16 R12, R28.reuse, R20, R12 ;  /* 0x000000141c0c723c */ /* 0x042fe4000004180c */
[----:B------:R4:W5:Y:S04]  /*4920*/  @P6 LDG.E R213, [R100.64+0x80] ;  /* 0x0000801464d56981 */ /* 0x000968000c1e1900 */
[----:B------:R4:W5:Y:S02]  /*4930*/  @P6 LDG.E R214, [R100.64+0xa0] ;  /* 0x0000a01464d66981 */ /* 0x000964000c1e1900 */
[----:B------:R-:W-:Y:S02]  /*4940*/  HMMA.16816.F32.BF16 R16, R28, R22, R16 ;  /* 0x000000161c10723c */ /* 0x000fe40000041810 */
[----:B------:R-:W-:Y:S05]  /*4950*/  LDSM.16.MT88.4 R20, [R177+0xc000] ;  /* 0x00c00000b114783b */ /* 0x000fea0000004200 */
[----:B------:R-:W-:Y:S01]  /*4960*/  IMAD.U32 R29, RZ, RZ, UR5 ;  /* 0x00000005ff1d7e24 */ /* 0x000fe2000f8e00ff */
[C---:B--2---:R-:W-:Y:S01]  /*4970*/  HMMA.16816.F32.BF16 R4, R32.reuse, R108, R4 ;  /* 0x0000006c2004723c */ /* 0x044fe20000041804 */
[----:B------:R-:W-:Y:S04]  /*4980*/  IMAD.U32 R31, RZ, RZ, UR5 ;  /* 0x00000005ff1f7e24 */ /* 0x000fe8000f8e00ff */
[----:B------:R-:W-:Y:S01]  /*4990*/  LEA R230, P0, R29, R230, 0x2 ;  /* 0x000000e61de67211 */ /* 0x000fe200078010ff */
[----:B------:R-:W-:Y:S02]  /*49a0*/  IMAD.U32 R29, RZ, RZ, UR17 ;  /* 0x00000011ff1d7e24 */ /* 0x000fe4000f8e00ff */
[C---:B------:R-:W-:Y:S04]  /*49b0*/  HMMA.16816.F32.BF16 R8, R32.reuse, R110, R8 ;  /* 0x0000006e2008723c */ /* 0x040fe80000041808 */
[----:B------:R-:W-:Y:S01]  /*49c0*/  LEA.HI.X.SX32 R231, R31, R231, 0x2, P0 ;  /* 0x000000e71fe77211 */ /* 0x000fe200000f16ff */
[----:B------:R-:W-:Y:S01]  /*49d0*/  IMAD.U32 R31, RZ, RZ, UR16 ;  /* 0x00000010ff1f7e24 */ /* 0x000fe2000f8e00ff */
[-C--:B------:R-:W-:Y:S01]  /*49e0*/  LEA R28, P3, R103, R230.reuse, 0x2 ;  /* 0x000000e6671c7211 */ /* 0x080fe200078610ff */
[----:B------:R-:W-:Y:S01]  /*49f0*/  IMAD.U32 R103, RZ, RZ, UR14 ;  /* 0x0000000eff677e24 */ /* 0x000fe2000f8e00ff */
[C---:B---3--:R-:W-:Y:S01]  /*4a00*/  HMMA.16816.F32.BF16 R12, R32.reuse, R24, R12 ;  /* 0x00000018200c723c */ /* 0x048fe2000004180c */
[----:B----4-:R-:W-:Y:S03]  /*4a10*/  IMAD.U32 R101, RZ, RZ, UR14 ;  /* 0x0000000eff657e24 */ /* 0x010fe6000f8e00ff */
[-C--:B------:R-:W-:Y:S03]  /*4a20*/  LEA.HI.X.SX32 R29, R29, R231.reuse, 0x2, P3 ;  /* 0x000000e71d1d7211 */ /* 0x080fe600018f16ff */
[----:B------:R-:W-:Y:S01]  /*4a30*/  IMAD.U32 R25, RZ, RZ, UR18 ;  /* 0x00000012ff197e24 */ /* 0x000fe2000f8e00ff */
[----:B------:R-:W-:Y:S01]  /*4a40*/  HMMA.16816.F32.BF16 R16, R32, R26, R16 ;  /* 0x0000001a2010723c */ /* 0x000fe20000041810 */
[----:B------:R-:W-:Y:S03]  /*4a50*/  RED.E.ADD.F32.FTZ.RN.STRONG.GPU [R230.64], R4 ;  /* 0x00000004e600798e */ /* 0x000fe6000c10e794 */
[-C--:B------:R-:W-:Y:S01]  /*4a60*/  LEA R30, P4, R25, R230.reuse, 0x2 ;  /* 0x000000e6191e7211 */ /* 0x080fe200078810ff */
[----:B------:R-:W-:Y:S01]  /*4a70*/  IMAD.U32 R25, RZ, RZ, UR16 ;  /* 0x00000010ff197e24 */ /* 0x000fe2000f8e00ff */
[-C--:B------:R-:W-:Y:S01]  /*4a80*/  LEA R24, P0, R31, R230.reuse, 0x2 ;  /* 0x000000e61f187211 */ /* 0x080fe200078010ff */
[----:B------:R-:W-:Y:S01]  /*4a90*/  IMAD.U32 R27, RZ, RZ, UR15 ;  /* 0x0000000fff1b7e24 */ /* 0x000fe2000f8e00ff */
[-C--:B------:R-:W-:Y:S01]  /*4aa0*/  LEA.HI.X.SX32 R31, R105, R231.reuse, 0x2, P4 ;  /* 0x000000e7691f7211 */ /* 0x080fe200020f16ff */
[----:B------:R-:W-:Y:S03]  /*4ab0*/  IMAD.U32 R35, RZ, RZ, UR13 ;  /* 0x0000000dff237e24 */ /* 0x000fe6000f8e00ff */
[-C--:B------:R-:W-:Y:S01]  /*4ac0*/  LEA.HI.X.SX32 R25, R25, R231.reuse, 0x2, P0 ;  /* 0x000000e719197211 */ /* 0x080fe200000f16ff */
[----:B------:R1:W-:Y:S01]  /*4ad0*/  RED.E.ADD.F32.FTZ.RN.STRONG.GPU [R30.64], R5 ;  /* 0x000000051e00798e */ /* 0x0003e2000c10e794 */
[----:B------:R-:W-:Y:S01]  /*4ae0*/  IMAD.U32 R105, RZ, RZ, UR15 ;  /* 0x0000000fff697e24 */ /* 0x000fe2000f8e00ff */
[-C--:B------:R-:W-:Y:S01]  /*4af0*/  LEA R34, P0, R27, R230.reuse, 0x2 ;  /* 0x000000e61b227211 */ /* 0x080fe200078010ff */
[----:B------:R-:W-:Y:S01]  /*4b00*/  IMAD.U32 R33, RZ, RZ, UR12 ;  /* 0x0000000cff217e24 */ /* 0x000fe2000f8e00ff */
[----:B------:R2:W-:Y:S01]  /*4b10*/  RED.E.ADD.F32.FTZ.RN.STRONG.GPU [R28.64], R6 ;  /* 0x000000061c00798e */ /* 0x0005e2000c10e794 */
[-C--:B------:R-:W-:Y:S01]  /*4b20*/  LEA R108, P4, R103, R230.reuse, 0x2 ;  /* 0x000000e6676c7211 */ /* 0x080fe200078810ff */
[----:B------:R-:W-:Y:S02]  /*4b30*/  IMAD.U32 R27, RZ, RZ, UR13 ;  /* 0x0000000dff1b7e24 */ /* 0x000fe4000f8e00ff */
[----:B------:R3:W-:Y:S01]  /*4b40*/  RED.E.ADD.F32.FTZ.RN.STRONG.GPU [R24.64], R7 ;  /* 0x000000071800798e */ /* 0x0007e2000c10e794 */
[-C--:B------:R-:W-:Y:S01]  /*4b50*/  LEA.HI.X.SX32 R109, R101, R231.reuse, 0x2, P4 ;  /* 0x000000e7656d7211 */ /* 0x080fe200020f16ff */
[----:B------:R-:W-:Y:S02]  /*4b60*/  IMAD.U32 R101, RZ, RZ, UR9 ;  /* 0x00000009ff657e24 */ /* 0x000fe4000f8e00ff */
[----:B------:R-:W-:Y:S02]  /*4b70*/  IMAD.U32 R103, RZ, RZ, UR10 ;  /* 0x0000000aff677e24 */ /* 0x000fe4000f8e00ff */
[----:B-1----:R-:W-:Y:S01]  /*4b80*/  IMAD.U32 R5, RZ, RZ, UR12 ;  /* 0x0000000cff057e24 */ /* 0x002fe2000f8e00ff */
[-C--:B--2---:R-:W-:Y:S02]  /*4b90*/  LEA R28, P3, R35, R230.reuse, 0x2 ;  /* 0x000000e6231c7211 */ /* 0x084fe400078610ff */
[-C--:B------:R-:W-:Y:S01]  /*4ba0*/  LEA.HI.X.SX32 R35, R105, R231.reuse, 0x2, P0 ;  /* 0x000000e769237211 */ /* 0x080fe200000f16ff */
[----:B------:R-:W-:Y:S01]  /*4bb0*/  IMAD.U32 R105, RZ, RZ, UR10 ;  /* 0x0000000aff697e24 */ /* 0x000fe2000f8e00ff */
[-C--:B------:R-:W-:Y:S01]  /*4bc0*/  LEA R6, P0, R33, R230.reuse, 0x2 ;  /* 0x000000e621067211 */ /* 0x080fe200078010ff */
[----:B------:R-:W-:Y:S01]  /*4bd0*/  IMAD.U32 R33, RZ, RZ, UR8 ;  /* 0x00000008ff217e24 */ /* 0x000fe2000f8e00ff */
[-C--:B------:R-:W-:Y:S01]  /*4be0*/  LEA.HI.X.SX32 R29, R27, R231.reuse, 0x2, P3 ;  /* 0x000000e71b1d7211 */ /* 0x080fe200018f16ff */
[----:B------:R1:W-:Y:S01]  /*4bf0*/  RED.E.ADD.F32.FTZ.RN.STRONG.GPU [R34.64], R8 ;  /* 0x000000082200798e */ /* 0x0003e2000c10e794 */
[-C--:B---3--:R-:W-:Y:S01]  /*4c00*/  LEA.HI.X.SX32 R7, R5, R231.reuse, 0x2, P0 ;  /* 0x000000e705077211 */ /* 0x088fe200000f16ff */
[----:B------:R-:W-:Y:S01]  /*4c10*/  IMAD.U32 R5, RZ, RZ, UR11 ;  /* 0x0000000bff057e24 */ /* 0x000fe2000f8e00ff */
[-C--:B------:R-:W-:Y:S01]  /*4c20*/  LEA R100, P0, R105, R230.reuse, 0x2 ;  /* 0x000000e669647211 */ /* 0x080fe200078010ff */
[----:B------:R2:W-:Y:S01]  /*4c30*/  RED.E.ADD.F32.FTZ.RN.STRONG.GPU [R108.64], R9 ;  /* 0x000000096c00798e */ /* 0x0005e2000c10e794 */
[-C--:B------:R-:W-:Y:S01]  /*4c40*/  LEA R102, P4, R33, R230.reuse, 0x2 ;  /* 0x000000e621667211 */ /* 0x080fe200078810ff */
[----:B------:R-:W-:Y:S01]  /*4c50*/  IMAD.U32 R27, RZ, RZ, UR7 ;  /* 0x00000007ff1b7e24 */ /* 0x000fe2000f8e00ff */
[-C--:B------:R-:W-:Y:S01]  /*4c60*/  LEA R32, P3, R5, R230.reuse, 0x2 ;  /* 0x000000e605207211 */ /* 0x080fe200078610ff */
[----:B------:R3:W-:Y:S01]  /*4c70*/  RED.E.ADD.F32.FTZ.RN.STRONG.GPU [R28.64], R10 ;  /* 0x0000000a1c00798e */ /* 0x0007e2000c10e794 */
[----:B------:R-:W-:Y:S02]  /*4c80*/  IMAD.U32 R25, RZ, RZ, UR6 ;  /* 0x00000006ff197e24 */ /* 0x000fe4000f8e00ff */
[-C--:B------:R-:W-:Y:S01]  /*4c90*/  LEA.HI.X.SX32 R33, R107, R231.reuse, 0x2, P3 ;  /* 0x000000e76b217211 */ /* 0x080fe200018f16ff */
[----:B------:R4:W-:Y:S01]  /*4ca0*/  RED.E.ADD.F32.FTZ.RN.STRONG.GPU [R6.64], R11 ;  /* 0x0000000b0600798e */ /* 0x0009e2000c10e794 */
[-C--:B------:R-:W-:Y:S03]  /*4cb0*/  LEA R106, P3, R27, R230.reuse, 0x2 ;  /* 0x000000e61b6a7211 */ /* 0x080fe600078610ff */
[----:B------:R-:W-:Y:S04]  /*4cc0*/  RED.E.ADD.F32.FTZ.RN.STRONG.GPU [R230.64+0x80], R12 ;  /* 0x0000800ce600798e */ /* 0x000fe8000c10e794 */
[----:B------:R-:W-:Y:S04]  /*4cd0*/  RED.E.ADD.F32.FTZ.RN.STRONG.GPU [R30.64+0x80], R13 ;  /* 0x0000800d1e00798e */ /* 0x000fe8000c10e794 */
[----:B------:R-:W-:Y:S01]  /*4ce0*/  RED.E.ADD.F32.FTZ.RN.STRONG.GPU [R32.64], R14 ;  /* 0x0000000e2000798e */ /* 0x000fe2000c10e794 */
[----:B-1----:R-:W-:Y:S01]  /*4cf0*/  IMAD.U32 R35, RZ, RZ, UR9 ;  /* 0x00000009ff237e24 */ /* 0x002fe2000f8e00ff */
[-C--:B------:R-:W-:Y:S02]  /*4d00*/  LEA R34, P5, R101, R230.reuse, 0x2 ;  /* 0x000000e665227211 */ /* 0x080fe400078a10ff */
[-C--:B------:R-:W-:Y:S01]  /*4d10*/  LEA.HI.X.SX32 R101, R103, R231.reuse, 0x2, P0 ;  /* 0x000000e767657211 */ /* 0x080fe200000f16ff */
[----:B--2---:R-:W-:Y:S01]  /*4d20*/  IMAD.U32 R9, RZ, RZ, UR7 ;  /* 0x00000007ff097e24 */ /* 0x004fe2000f8e00ff */
[-C--:B------:R-:W-:Y:S02]  /*4d30*/  LEA.HI.X.SX32 R35, R35, R231.reuse, 0x2, P5 ;  /* 0x000000e723237211 */ /* 0x080fe400028f16ff */
[----:B------:R-:W-:Y:S01]  /*4d40*/  LEA R108, P0, R25, R230, 0x2 ;  /* 0x000000e6196c7211 */ /* 0x000fe200078010ff */
[----:B---3--:R-:W-:Y:S01]  /*4d50*/  IMAD.U32 R29, RZ, RZ, UR8 ;  /* 0x00000008ff1d7e24 */ /* 0x008fe2000f8e00ff */
[----:B------:R-:W-:Y:S01]  /*4d60*/  RED.E.ADD.F32.FTZ.RN.STRONG.GPU [R100.64], R15 ;  /* 0x0000000f6400798e */ /* 0x000fe2000c10e794 */
[-C--:B------:R-:W-:Y:S01]  /*4d70*/  LEA.HI.X.SX32 R107, R9, R231.reuse, 0x2, P3 ;  /* 0x000000e7096b7211 */ /* 0x080fe200018f16ff */
[----:B----4-:R-:W-:Y:S02]  /*4d80*/  IMAD.U32 R7, RZ, RZ, UR6 ;  /* 0x00000006ff077e24 */ /* 0x010fe4000f8e00ff */
[-C--:B------:R-:W-:Y:S01]  /*4d90*/  LEA.HI.X.SX32 R103, R29, R231.reuse, 0x2, P4 ;  /* 0x000000e71d677211 */ /* 0x080fe200020f16ff */
[----:B------:R-:W-:Y:S01]  /*4da0*/  RED.E.ADD.F32.FTZ.RN.STRONG.GPU [R34.64], R16 ;  /* 0x000000102200798e */ /* 0x000fe2000c10e794 */
[----:B------:R-:W-:Y:S02]  /*4db0*/  ISETP.GT.AND P5, PT, R218, RZ, PT ;  /* 0x000000ffda00720c */ /* 0x000fe40003fa4270 */
[----:B------:R-:W-:Y:S01]  /*4dc0*/  LEA.HI.X.SX32 R109, R7, R231, 0x2, P0 ;  /* 0x000000e7076d7211 */ /* 0x000fe200000f16ff */
[----:B------:R-:W-:Y:S01]  /*4dd0*/  LDSM.16.MT88.4 R8, [R176] ;  /* 0x00000000b008783b */ /* 0x000fe20000004200 */
[----:B------:R-:W-:Y:S02]  /*4de0*/  @P6 IADD3 R210, P3, R210, -0x100, RZ ;  /* 0xffffff00d2d26810 */ /* 0x000fe40007f7e0ff */
[----:B------:R-:W-:Y:S01]  /*4df0*/  @P6 IADD3 R208, P4, R208, -0x100, RZ ;  /* 0xffffff00d0d06810 */ /* 0x000fe20007f9e0ff */
[----:B------:R-:W1:Y:S01]  /*4e00*/  LDSM.16.MT88.4 R4, [R177+0xa000] ;  /* 0x00a00000b104783b */ /* 0x000e620000004200 */
[----:B------:R-:W-:Y:S02]  /*4e10*/  @P6 IADD3.X R211, R211, -0x1, RZ, P3, !PT ;  /* 0xffffffffd3d36810 */ /* 0x000fe40001ffe4ff */
[----:B------:R-:W-:Y:S01]  /*4e20*/  @P6 IADD3.X R209, R209, -0x1, RZ, P4, !PT ;  /* 0xffffffffd1d16810 */ /* 0x000fe200027fe4ff */
[----:B------:R-:W-:Y:S04]  /*4e30*/  RED.E.ADD.F32.FTZ.RN.STRONG.GPU [R102.64], R17 ;  /* 0x000000116600798e */ /* 0x000fe8000c10e794 */
[----:B------:R-:W-:Y:S04]  /*4e40*/  RED.E.ADD.F32.FTZ.RN.STRONG.GPU [R106.64], R18 ;  /* 0x000000126a00798e */ /* 0x000fe8000c10e794 */
[----:B------:R-:W-:Y:S04]  /*4e50*/  RED.E.ADD.F32.FTZ.RN.STRONG.GPU [R108.64], R19 ;  /* 0x000000136c00798e */ /* 0x000fe8000c10e794 */
[----:B------:R-:W2:Y:S04]  /*4e60*/  LDSM.16.MT88.4 R24, [R104] ;  /* 0x000000006818783b */ /* 0x000ea80000004200 */
[----:B------:R-:W-:Y:S04]  /*4e70*/  LDSM.16.MT88.4 R28, [R177+0xa800] ;  /* 0x00a80000b11c783b */ /* 0x000fe80000004200 */
[----:B------:R-:W3:Y:S04]  /*4e80*/  LDSM.16.MT88.4 R12, [R176+0x800] ;  /* 0x00080000b00c783b */ /* 0x000ee80000004200 */
[----:B------:R-:W4:Y:S04]  /*4e90*/  LDSM.16.MT88.4 R32, [R177+0xc800] ;  /* 0x00c80000b120783b */ /* 0x000f280000004200 */
[----:B------:R-:W2:Y:S04]  /*4ea0*/  LDSM.16.MT88.4 R100, [R104+0x800] ;  /* 0x000800006864783b */ /* 0x000ea80000004200 */
[----:B------:R-:W-:Y:S01]  /*4eb0*/  LDSM.16.MT88.4 R16, [R176+0x1000] ;  /* 0x00100000b010783b */ /* 0x000fe20000004200 */
[-C--:B-1----:R-:W-:Y:S08]  /*4ec0*/  HMMA.16816.F32.BF16 R68, R4, R8.reuse, R68 ;  /* 0x000000080444723c */ /* 0x082ff00000041844 */
[C---:B------:R-:W-:Y:S08]  /*4ed0*/  HMMA.16816.F32.BF16 R72, R20.reuse, R8, R72 ;  /* 0x000000081448723c */ /* 0x040ff00000041848 */
[-C--:B------:R-:W-:Y:S08]  /*4ee0*/  HMMA.16816.F32.BF16 R76, R20, R10.reuse, R76 ;  /* 0x0000000a144c723c */ /* 0x080ff0000004184c */
[C---:B------:R-:W-:Y:S01]  /*4ef0*/  HMMA.16816.F32.BF16 R80, R4.reuse, R10, R80 ;  /* 0x0000000a0450723c */ /* 0x040fe20000041850 */
[----:B------:R-:W1:Y:S07]  /*4f00*/  LDSM.16.MT88.4 R8, [R177+0xb000] ;  /* 0x00b00000b108783b */ /* 0x000e6e0000004200 */
[-C--:B--2---:R-:W-:Y:S08]  /*4f10*/  HMMA.16816.F32.BF16 R84, R4, R24.reuse, R84 ;  /* 0x000000180454723c */ /* 0x084ff00000041854 */
[C---:B------:R-:W-:Y:S08]  /*4f20*/  HMMA.16816.F32.BF16 R88, R20.reuse, R24, R88 ;  /* 0x000000181458723c */ /* 0x040ff00000041858 */
[-C--:B------:R-:W-:Y:S01]  /*4f30*/  HMMA.16816.F32.BF16 R92, R20, R26.reuse, R92 ;  /* 0x0000001a145c723c */ /* 0x080fe2000004185c */
[----:B------:R-:W2:Y:S07]  /*4f40*/  LDSM.16.MT88.4 R20, [R177+0xd000] ;  /* 0x00d00000b114783b */ /* 0x000eae0000004200 */
[----:B------:R-:W-:Y:S01]  /*4f50*/  HMMA.16816.F32.BF16 R96, R4, R26, R96 ;  /* 0x0000001a0460723c */ /* 0x000fe20000041860 */
[----:B------:R-:W1:Y:S04]  /*4f60*/  LDSM.16.MT88.4 R4, [R104+0x1000] ;  /* 0x001000006804783b */ /* 0x000e680000004200 */
[----:B------:R-:W-:Y:S03]  /*4f70*/  LDSM.16.MT88.4 R24, [R176+0x1800] ;  /* 0x00180000b018783b */ /* 0x000fe60000004200 */
[-C--:B---3--:R-:W-:Y:S08]  /*4f80*/  HMMA.16816.F32.BF16 R68, R28, R12.reuse, R68 ;  /* 0x0000000c1c44723c */ /* 0x088ff00000041844 */
[C---:B----4-:R-:W-:Y:S08]  /*4f90*/  HMMA.16816.F32.BF16 R72, R32.reuse, R12, R72 ;  /* 0x0000000c2048723c */ /* 0x050ff00000041848 */
[-C--:B------:R-:W-:Y:S08]  /*4fa0*/  HMMA.16816.F32.BF16 R76, R32, R14.reuse, R76 ;  /* 0x0000000e204c723c */ /* 0x080ff0000004184c */
[C---:B------:R-:W-:Y:S01]  /*4fb0*/  HMMA.16816.F32.BF16 R80, R28.reuse, R14, R80 ;  /* 0x0000000e1c50723c */ /* 0x040fe20000041850 */
[----:B------:R-:W3:Y:S07]  /*4fc0*/  LDSM.16.MT88.4 R12, [R177+0xb800] ;  /* 0x00b80000b10c783b */ /* 0x000eee0000004200 */
[-C--:B------:R-:W-:Y:S08]  /*4fd0*/  HMMA.16816.F32.BF16 R84, R28, R100.reuse, R84 ;  /* 0x000000641c54723c */ /* 0x080ff00000041854 */
[C---:B------:R-:W-:Y:S08]  /*4fe0*/  HMMA.16816.F32.BF16 R88, R32.reuse, R100, R88 ;  /* 0x000000642058723c */ /* 0x040ff00000041858 */
[-C--:B------:R-:W-:Y:S01]  /*4ff0*/  HMMA.16816.F32.BF16 R92, R32, R102.reuse, R92 ;  /* 0x00000066205c723c */ /* 0x080fe2000004185c */
[----:B------:R-:W4:Y:S07]  /*5000*/  LDSM.16.MT88.4 R32, [R177+0xd800] ;  /* 0x00d80000b120783b */ /* 0x000f2e0000004200 */
[----:B------:R-:W-:Y:S01]  /*5010*/  HMMA.16816.F32.BF16 R96, R28, R102, R96 ;  /* 0x000000661c60723c */ /* 0x000fe20000041860 */
[----:B------:R-:W3:Y:S07]  /*5020*/  LDSM.16.MT88.4 R28, [R104+0x1800] ;  /* 0x00180000681c783b */ /* 0x000eee0000004200 */
[-C--:B-1----:R-:W-:Y:S08]  /*5030*/  HMMA.16816.F32.BF16 R68, R8, R16.reuse, R68 ;  /* 0x000000100844723c */ /* 0x082ff00000041844 */
[C---:B--2---:R-:W-:Y:S08]  /*5040*/  HMMA.16816.F32.BF16 R72, R20.reuse, R16, R72 ;  /* 0x000000101448723c */ /* 0x044ff00000041848 */
[-C--:B------:R-:W-:Y:S08]  /*5050*/  HMMA.16816.F32.BF16 R76, R20, R18.reuse, R76 ;  /* 0x00000012144c723c */ /* 0x080ff0000004184c */
[C---:B------:R-:W-:Y:S08]  /*5060*/  HMMA.16816.F32.BF16 R80, R8.reuse, R18, R80 ;  /* 0x000000120850723c */ /* 0x040ff00000041850 */
[-C--:B------:R-:W-:Y:S08]  /*5070*/  HMMA.16816.F32.BF16 R84, R8, R4.reuse, R84 ;  /* 0x000000040854723c */ /* 0x080ff00000041854 */
[C---:B------:R-:W-:Y:S07]  /*5080*/  HMMA.16816.F32.BF16 R88, R20.reuse, R4, R88 ;  /* 0x000000041458723c */ /* 0x040fee0000041858 */
[----:B------:R-:W-:Y:S01]  /*5090*/  LOP3.LUT R4, R218, 0x1, RZ, 0xc0, !PT ;  /* 0x00000001da047812 */ /* 0x000fe200078ec0ff */
[-C--:B------:R-:W-:Y:S03]  /*50a0*/  HMMA.16816.F32.BF16 R92, R20, R6.reuse, R92 ;  /* 0x00000006145c723c */ /* 0x080fe6000004185c */
[----:B------:R-:W-:Y:S02]  /*50b0*/  ISETP.NE.U32.AND P0, PT, R4, 0x1, PT ;  /* 0x000000010400780c */ /* 0x000fe40003f05070 */
[----:B------:R-:W-:Y:S02]  /*50c0*/  IADD3 R4, R176, -0x2000, RZ ;  /* 0xffffe000b0047810 */ /* 0x000fe40007ffe0ff */
[----:B------:R-:W-:Y:S01]  /*50d0*/  IADD3 R218, R218, -0x1, RZ ;  /* 0xffffffffdada7810 */ /* 0x000fe20007ffe0ff */
[----:B------:R-:W-:Y:S08]  /*50e0*/  HMMA.16816.F32.BF16 R96, R8, R6, R96 ;  /* 0x000000060860723c */ /* 0x000ff00000041860 */
[-C--:B---3--:R-:W-:Y:S05]  /*50f0*/  HMMA.16816.F32.BF16 R68, R12, R24.reuse, R68 ;  /* 0x000000180c44723c */ /* 0x088fea0000041844 */
[----:B------:R-:W-:Y:S03]  /*5100*/  @P0 IADD3 R4, R176, 0x2000, RZ ;  /* 0x00002000b0040810 */ /* 0x000fe60007ffe0ff */
[C---:B----4-:R-:W-:Y:S04]  /*5110*/  HMMA.16816.F32.BF16 R72, R32.reuse, R24, R72 ;  /* 0x000000182048723c */ /* 0x050fe80000041848 */
[----:B------:R-:W-:Y:S04]  /*5120*/  IMAD.MOV.U32 R176, RZ, RZ, R4 ;  /* 0x000000ffffb07224 */ /* 0x000fe800078e0004 */
[-C--:B------:R-:W-:Y:S08]  /*5130*/  HMMA.16816.F32.BF16 R76, R32, R26.reuse, R76 ;  /* 0x0000001a204c723c */ /* 0x080ff0000004184c */
[C---:B------:R-:W-:Y:S08]  /*5140*/  HMMA.16816.F32.BF16 R80, R12.reuse, R26, R80 ;  /* 0x0000001a0c50723c */ /* 0x040ff00000041850 */
[-C--:B------:R-:W-:Y:S08]  /*5150*/  HMMA.16816.F32.BF16 R84, R12, R28.reuse, R84 ;  /* 0x0000001c0c54723c */ /* 0x080ff00000041854 */
[C---:B------:R-:W-:Y:S08]  /*5160*/  HMMA.16816.F32.BF16 R88, R32.reuse, R28, R88 ;  /* 0x0000001c2058723c */ /* 0x040ff00000041858 */
[-C--:B------:R-:W-:Y:S08]  /*5170*/  HMMA.16816.F32.BF16 R92, R32, R30.reuse, R92 ;  /* 0x0000001e205c723c */ /* 0x080ff0000004185c */
[----:B------:R-:W-:Y:S01]  /*5180*/  HMMA.16816.F32.BF16 R96, R12, R30, R96 ;  /* 0x0000001e0c60723c */ /* 0x000fe20000041860 */
[----:B------:R-:W-:-:S07]  /*5190*/  @P5 BRA `(.L_x_9) ;  /* 0xffffd7d000005947 */ /* 0x000fce000383ffff */
[----:B------:R-:W-:Y:S01]  /*51a0*/  BAR.SYNC.DEFER_BLOCKING 0x0 ;  /* 0x0000000000007b1d */ /* 0x000fe20000010000 */
[----:B------:R-:W-:Y:S01]  /*51b0*/  FMUL.FTZ R68, R68, c[0x0][0x2e0] ;  /* 0x0000b80044447a20 */ /* 0x000fe20000410000 */
[----:B------:R-:W-:Y:S01]  /*51c0*/  F2FP.BF16.PACK_AB R37, R37, R36 ;  /* 0x000000242525723e */ /* 0x000fe200000010ff */
        /* <DEDUP_REMOVED lines=23> */
[----:B------:R1:W-:Y:S01]  /*5340*/  STS [R200], R69 ;  /* 0x00000045c8007388 */ /* 0x0003e20000000800 */
[----:B------:R-:W-:Y:S01]  /*5350*/  FMUL.FTZ R77, R77, c[0x0][0x2e0] ;  /* 0x0000b8004d4d7a20 */ /* 0x000fe20000410000 */
[----:B------:R-:W-:Y:S01]  /*5360*/  F2FP.BF16.PACK_AB R75, R75, R74 ;  /* 0x0000004a4b4b723e */ /* 0x000fe200000010ff */
[----:B------:R-:W-:Y:S01]  /*5370*/  FMUL.FTZ R78, R78, c[0x0][0x2e0] ;  /* 0x0000b8004e4e7a20 */ /* 0x000fe20000410000 */
[----:B------:R1:W-:Y:S01]  /*5380*/  STS [R200+0x400], R71 ;  /* 0x00040047c8007388 */ /* 0x0003e20000000800 */
[----:B------:R-:W-:Y:S01]  /*5390*/  FMUL.FTZ R79, R79, c[0x0][0x2e0] ;  /* 0x0000b8004f4f7a20 */ /* 0x000fe20000410000 */
[----:B------:R-:W-:Y:S01]  /*53a0*/  F2FP.BF16.PACK_AB R77, R77, R76 ;  /* 0x0000004c4d4d723e */ /* 0x000fe200000010ff */
[----:B------:R-:W-:Y:S01]  /*53b0*/  FMUL.FTZ R84, R84, c[0x0][0x2e0] ;  /* 0x0000b80054547a20 */ /* 0x000fe20000410000 */
[----:B------:R1:W-:Y:S01]  /*53c0*/  STS [R204], R81 ;  /* 0x00000051cc007388 */ /* 0x0003e20000000800 */
        /* <DEDUP_REMOVED lines=29> */
[----:B------:R-:W-:-:S02]  /*55a0*/  F2FP.BF16.PACK_AB R92, R93, R92 ;  /* 0x0000005c5d5c723e */ /* 0x000fc400000010ff */
[----:B------:R1:W-:Y:S01]  /*55b0*/  STS [R207], R96 ;  /* 0x00000060cf007388 */ /* 0x0003e20000000800 */
[----:B------:R-:W-:Y:S02]  /*55c0*/  F2FP.BF16.PACK_AB R47, R47, R46 ;  /* 0x0000002e2f2f723e */ /* 0x000fe400000010ff */
[----:B------:R-:W-:Y:S01]  /*55d0*/  F2FP.BF16.PACK_AB R94, R95, R94 ;  /* 0x0000005e5f5e723e */ /* 0x000fe200000010ff */
[----:B------:R1:W-:Y:S01]  /*55e0*/  STS [R207+0x400], R98 ;  /* 0x00040062cf007388 */ /* 0x0003e20000000800 */
[----:B------:R-:W-:Y:S02]  /*55f0*/  F2FP.BF16.PACK_AB R53, R53, R52 ;  /* 0x000000343535723e */ /* 0x000fe400000010ff */
[----:B------:R-:W-:Y:S01]  /*5600*/  F2FP.BF16.PACK_AB R55, R55, R54 ;  /* 0x000000363737723e */ /* 0x000fe200000010ff */
[----:B------:R1:W-:Y:S01]  /*5610*/  STS [R202+0x2000], R89 ;  /* 0x00200059ca007388 */ /* 0x0003e20000000800 */
[----:B------:R-:W-:Y:S02]  /*5620*/  F2FP.BF16.PACK_AB R64, R65, R64 ;  /* 0x000000404140723e */ /* 0x000fe400000010ff */
[----:B------:R-:W-:Y:S01]  /*5630*/  F2FP.BF16.PACK_AB R66, R67, R66 ;  /* 0x000000424342723e */ /* 0x000fe200000010ff */
[----:B------:R1:W-:Y:S01]  /*5640*/  STS [R202+0x2400], R91 ;  /* 0x0024005bca007388 */ /* 0x0003e20000000800 */
[----:B------:R-:W-:-:S02]  /*5650*/  F2FP.BF16.PACK_AB R57, R57, R56 ;  /* 0x000000383939723e */ /* 0x000fc400000010ff */
[----:B------:R-:W-:Y:S01]  /*5660*/  F2FP.BF16.PACK_AB R59, R59, R58 ;  /* 0x0000003a3b3b723e */ /* 0x000fe200000010ff */
[----:B------:R1:W-:Y:S01]  /*5670*/  STS [R207+0x2000], R92 ;  /* 0x0020005ccf007388 */ /* 0x0003e20000000800 */
[----:B------:R-:W-:Y:S02]  /*5680*/  F2FP.BF16.PACK_AB R60, R61, R60 ;  /* 0x0000003c3d3c723e */ /* 0x000fe400000010ff */
[----:B------:R-:W-:Y:S01]  /*5690*/  F2FP.BF16.PACK_AB R62, R63, R62 ;  /* 0x0000003e3f3e723e */ /* 0x000fe200000010ff */
[----:B------:R1:W-:Y:S01]  /*56a0*/  STS [R207+0x2400], R94 ;  /* 0x0024005ecf007388 */ /* 0x0003e20000000800 */
[----:B------:R-:W-:Y:S02]  /*56b0*/  ISETP.NE.AND P0, PT, R222, -0x1, PT ;  /* 0xffffffffde00780c */ /* 0x000fe40003f05270 */
[----:B------:R-:W-:Y:S01]  /*56c0*/  SHF.R.S32.HI R4, RZ, 0x1f, R195 ;  /* 0x0000001fff047819 */ /* 0x000fe200000114c3 */
[----:B------:R1:W-:Y:S04]  /*56d0*/  STS [R200+0x4000], R37 ;  /* 0x00400025c8007388 */ /* 0x0003e80000000800 */
[----:B------:R1:W-:Y:S04]  /*56e0*/  STS [R200+0x4400], R39 ;  /* 0x00440027c8007388 */ /* 0x0003e80000000800 */
[----:B------:R1:W-:Y:S02]  /*56f0*/  STS [R204+0x4000], R49 ;  /* 0x00400031cc007388 */ /* 0x0003e40000000800 */
[----:B------:R-:W-:-:S02]  /*5700*/  @P0 IADD3 R32, R219, R222, RZ ;  /* 0x000000dedb200210 */ /* 0x000fc40007ffe0ff */
[----:B------:R1:W-:Y:S03]  /*5710*/  STS [R203+0x4000], R50 ;  /* 0x00400032cb007388 */ /* 0x0003e60000000800 */
[C---:B------:R-:W-:Y:S01]  /*5720*/  @P0 IMAD.WIDE.U32 R34, R32.reuse, c[0x0][0x3a0], RZ ;  /* 0x0000e80020220a25 */ /* 0x040fe200078e00ff */
[----:B------:R1:W-:Y:S03]  /*5730*/  STS [R200+0x6000], R41 ;  /* 0x00600029c8007388 */ /* 0x0003e60000000800 */
[----:B------:R-:W-:Y:S01]  /*5740*/  @P0 IMAD R32, R32, c[0x0][0x3a4], R35 ;  /* 0x0000e90020200a24 */ /* 0x000fe200078e0223 */
[----:B------:R1:W-:Y:S04]  /*5750*/  STS [R200+0x6400], R43 ;  /* 0x0064002bc8007388 */ /* 0x0003e80000000800 */
        /* <DEDUP_REMOVED lines=9> */
[----:B------:R1:W-:Y:S01]  /*57f0*/  STS [R207+0x6400], R62 ;  /* 0x0064003ecf007388 */ /* 0x0003e20000000800 */
        /* <DEDUP_REMOVED lines=10> */
.L_x_10:
        /* <DEDUP_REMOVED lines=15> */
.L_x_11:
[----:B------:R-:W-:Y:S01]  /*5990*/  BAR.SYNC.DEFER_BLOCKING 0x0 ;  /* 0x0000000000007b1d */ /* 0x000fe20000010000 */
[C---:B------:R-:W-:Y:S01]  /*59a0*/  SHF.L.U32 R38, R197.reuse, 0x7, RZ ;  /* 0x00000007c5267819 */ /* 0x040fe200000006ff */
[----:B------:R-:W-:Y:S01]  /*59b0*/  IMAD R220, R197, -0x80, R220 ;  /* 0xffffff80c5dc7824 */ /* 0x000fe200078e02dc */
[----:B-1----:R-:W-:Y:S02]  /*59c0*/  SHF.R.S32.HI R43, RZ, 0x1f, R192 ;  /* 0x0000001fff2b7819 */ /* 0x002fe400000114c0 */
[----:B------:R-:W-:Y:S01]  /*59d0*/  SHF.R.S32.HI R37, RZ, 0x1f, R38 ;  /* 0x0000001fff257819 */ /* 0x000fe20000011426 */
[----:B------:R-:W-:Y:S01]  /*59e0*/  BSSY B0, `(.L_x_12) ;  /* 0x0000020000007945 */ /* 0x000fe20003800000 */
[----:B------:R-:W-:Y:S02]  /*59f0*/  MOV R42, R192 ;  /* 0x000000c0002a7202 */ /* 0x000fe40000000f00 */
[----:B------:R-:W-:Y:S01]  /*5a00*/  ISETP.GE.AND P4, PT, R191, R220, PT ;  /* 0x000000dcbf00720c */ /* 0x000fe20003f86270 */
[----:B------:R-:W-:Y:S01]  /*5a10*/  IMAD R33, R37, c[0x0][0x3a0], RZ ;  /* 0x0000e80025217a24 */ /* 0x000fe200078e02ff */
[----:B------:R-:W-:Y:S01]  /*5a20*/  SHF.R.S32.HI R36, RZ, 0x1f, R212 ;  /* 0x0000001fff247819 */ /* 0x000fe200000114d4 */
[----:B------:R-:W-:Y:S01]  /*5a30*/  IMAD.WIDE.U32 R40, R38, c[0x0][0x3a0], R42 ;  /* 0x0000e80026287a25 */ /* 0x000fe200078e002a */
[----:B------:R-:W-:-:S03]  /*5a40*/  SHF.R.S32.HI R39, RZ, 0x1f, R191 ;  /* 0x0000001fff277819 */ /* 0x000fc600000114bf */
[----:B------:R-:W-:Y:S01]  /*5a50*/  IMAD R33, R38, c[0x0][0x3a4], R33 ;  /* 0x0000e90026217a24 */ /* 0x000fe200078e0221 */
[----:B------:R-:W-:-:S04]  /*5a60*/  IADD3 R44, P0, R34, R40, RZ ;  /* 0x00000028222c7210 */ /* 0x000fc80007f1e0ff */
[----:B------:R-:W-:Y:S01]  /*5a70*/  IADD3.X R45, R32, R41, R33, P0, !PT ;  /* 0x00000029202d7210 */ /* 0x000fe200007fe421 */
[----:B------:R-:W-:Y:S01]  /*5a80*/  IMAD R41, R36, c[0x0][0x3b8], RZ ;  /* 0x0000ee0024297a24 */ /* 0x000fe200078e02ff */
[----:B------:R1:W2:Y:S03]  /*5a90*/  LDS.128 R28, [R196+0x7000] ;  /* 0x00700000c41c7984 */ /* 0x0002a60000000c00 */
[C---:B------:R-:W-:Y:S01]  /*5aa0*/  IMAD R41, R212.reuse, c[0x0][0x3bc], R41 ;  /* 0x0000ef00d4297a24 */ /* 0x040fe200078e0229 */
[----:B------:R1:W3:Y:S01]  /*5ab0*/  LDS.128 R24, [R196+0x8000] ;  /* 0x00800000c4187984 */ /* 0x0002e20000000c00 */
[----:B------:R-:W-:-:S03]  /*5ac0*/  IMAD.WIDE.U32 R44, R212, c[0x0][0x3b8], R44 ;  /* 0x0000ee00d42c7a25 */ /* 0x000fc600078e002c */
[----:B------:R1:W4:Y:S02]  /*5ad0*/  LDS.128 R20, [R196+0x9000] ;  /* 0x00900000c4147984 */ /* 0x0003240000000c00 */
[----:B------:R-:W-:Y:S02]  /*5ae0*/  IADD3 R41, R45, R41, RZ ;  /* 0x000000292d297210 */ /* 0x000fe40007ffe0ff */
[----:B------:R1:W1:Y:S04]  /*5af0*/  LDS.128 R16, [R196+0xa000] ;  /* 0x00a00000c4107984 */ /* 0x0002680000000c00 */
[----:B------:R1:W1:Y:S04]  /*5b00*/  LDS.128 R12, [R196+0xb000] ;  /* 0x00b00000c40c7984 */ /* 0x0002680000000c00 */
[----:B------:R1:W1:Y:S04]  /*5b10*/  LDS.128 R8, [R196+0xc000] ;  /* 0x00c00000c4087984 */ /* 0x0002680000000c00 */
[----:B------:R1:W1:Y:S01]  /*5b20*/  LDS.128 R4, [R196+0xd000] ;  /* 0x00d00000c4047984 */ /* 0x0002620000000c00 */
[----:B------:R-:W-:Y:S05]  /*5b30*/  @P4 BRA `(.L_x_13) ;  /* 0x000000a000004947 */ /* 0x000fea0003800000 */
[----:B------:R-:W4:Y:S01]  /*5b40*/  LDS.128 R32, [R196+0x6000] ;  /* 0x00600000c4207984 */ /* 0x000f220000000c00 */
[----:B------:R-:W-:Y:S01]  /*5b50*/  MOV R46, R44 ;  /* 0x0000002c002e7202 */ /* 0x000fe20000000f00 */
[----:B------:R-:W-:Y:S01]  /*5b60*/  IMAD R40, R39, c[0x0][0x3a0], RZ ;  /* 0x0000e80027287a24 */ /* 0x000fe200078e02ff */
[----:B------:R-:W-:-:S03]  /*5b70*/  MOV R47, R41 ;  /* 0x00000029002f7202 */ /* 0x000fc60000000f00 */
[C---:B------:R-:W-:Y:S02]  /*5b80*/  IMAD R40, R191.reuse, c[0x0][0x3a4], R40 ;  /* 0x0000e900bf287a24 */ /* 0x040fe400078e0228 */
[----:B------:R-:W-:-:S05]  /*5b90*/  IMAD.WIDE.U32 R46, R191, c[0x0][0x3a0], R46 ;  /* 0x0000e800bf2e7a25 */ /* 0x000fca00078e002e */
[----:B------:R-:W-:Y:S02]  /*5ba0*/  IADD3 R40, R47, R40, RZ ;  /* 0x000000282f287210 */ /* 0x000fe40007ffe0ff */
[----:B------:R-:W-:-:S04]  /*5bb0*/  LEA R48, P0, R46, c[0x0][0x340], 0x1 ;  /* 0x0000d0002e307a11 */ /* 0x000fc800078008ff */
[----:B------:R-:W-:-:S05]  /*5bc0*/  LEA.HI.X R49, R46, c[0x0][0x344], R40, 0x1, P0 ;  /* 0x0000d1002e317a11 */ /* 0x000fca00000f0c28 */
[----:B----4-:R4:W-:Y:S04]  /*5bd0*/  STG.E.128 [R48.64], R32 ;  /* 0x0000002030007986 */ /* 0x0109e8000c101d14 */
.L_x_13:
[----:B------:R-:W-:Y:S05]  /*5be0*/  BSYNC B0 ;  /* 0x0000000000007941 */ /* 0x000fea0003800000 */
.L_x_12:
[----:B----4-:R-:W-:Y:S01]  /*5bf0*/  IADD3 R33, R191, 0x20, RZ ;  /* 0x00000020bf217810 */ /* 0x010fe20007ffe0ff */
[----:B------:R-:W-:Y:S03]  /*5c00*/  BSSY B0, `(.L_x_14) ;  /* 0x000000d000007945 */ /* 0x000fe60003800000 */
[----:B------:R-:W-:-:S13]  /*5c10*/  ISETP.GE.AND P3, PT, R33, R220, PT ;  /* 0x000000dc2100720c */ /* 0x000fda0003f66270 */
[----:B------:R-:W-:Y:S05]  /*5c20*/  @P3 BRA `(.L_x_15) ;  /* 0x000000a000003947 */ /* 0x000fea0003800000 */
[----:B------:R-:W-:Y:S02]  /*5c30*/  IADD3 R33, P0, R191, 0x20, RZ ;  /* 0x00000020bf217810 */ /* 0x000fe40007f1e0ff */
[----:B------:R-:W-:Y:S02]  /*5c40*/  MOV R40, R44 ;  /* 0x0000002c00287202 */ /* 0x000fe40000000f00 */
[----:B------:R-:W-:-:S03]  /*5c50*/  IADD3.X R32, RZ, R39, RZ, P0, !PT ;  /* 0x00000027ff207210 */ /* 0x000fc600007fe4ff */
[----:B------:R-:W-:-:S04]  /*5c60*/  IMAD.WIDE.U32 R34, R33, c[0x0][0x3a0], R40 ;  /* 0x0000e80021227a25 */ /* 0x000fc800078e0028 */
[----:B------:R-:W-:Y:S01]  /*5c70*/  IMAD R32, R32, c[0x0][0x3a0], RZ ;  /* 0x0000e80020207a24 */ /* 0x000fe200078e02ff */
[----:B------:R-:W-:-:S03]  /*5c80*/  LEA R46, P0, R34, c[0x0][0x340], 0x1 ;  /* 0x0000d000222e7a11 */ /* 0x000fc600078008ff */
[----:B------:R-:W-:-:S05]  /*5c90*/  IMAD R32, R33, c[0x0][0x3a4], R32 ;  /* 0x0000e90021207a24 */ /* 0x000fca00078e0220 */
[----:B------:R-:W-:-:S04]  /*5ca0*/  IADD3 R32, R35, R32, RZ ;  /* 0x0000002023207210 */ /* 0x000fc80007ffe0ff */
[----:B------:R-:W-:-:S05]  /*5cb0*/  LEA.HI.X R47, R34, c[0x0][0x344], R32, 0x1, P0 ;  /* 0x0000d100222f7a11 */ /* 0x000fca00000f0c20 */
[----:B--2---:R2:W-:Y:S02]  /*5cc0*/  STG.E.128 [R46.64], R28 ;  /* 0x0000001c2e007986 */ /* 0x0045e4000c101d14 */
.L_x_15:
[----:B------:R-:W-:Y:S05]  /*5cd0*/  BSYNC B0 ;  /* 0x0000000000007941 */ /* 0x000fea0003800000 */
.L_x_14:
[----:B--2---:R-:W-:Y:S01]  /*5ce0*/  IADD3 R29, R191, 0x40, RZ ;  /* 0x00000040bf1d7810 */ /* 0x004fe20007ffe0ff */
        /* <DEDUP_REMOVED lines=12> */
[----:B---3--:R2:W-:Y:S02]  /*5db0*/  STG.E.128 [R32.64], R24 ;  /* 0x0000001820007986 */ /* 0x0085e4000c101d14 */
.L_x_17:
[----:B------:R-:W-:Y:S05]  /*5dc0*/  BSYNC B0 ;  /* 0x0000000000007941 */ /* 0x000fea0003800000 */
.L_x_16:
[----:B--23--:R-:W-:Y:S01]  /*5dd0*/  IADD3 R25, R191, 0x60, RZ ;  /* 0x00000060bf197810 */ /* 0x00cfe20007ffe0ff */
        /* <DEDUP_REMOVED lines=12> */
[----:B------:R2:W-:Y:S02]  /*5ea0*/  STG.E.128 [R28.64], R20 ;  /* 0x000000141c007986 */ /* 0x0005e4000c101d14 */
.L_x_19:
[----:B------:R-:W-:Y:S05]  /*5eb0*/  BSYNC B0 ;  /* 0x0000000000007941 */ /* 0x000fea0003800000 */
.L_x_18:
[----:B------:R-:W-:Y:S01]  /*5ec0*/  IMAD.WIDE.U32 R42, R38, c[0x0][0x3a8], R42 ;  /* 0x0000ea00262a7a25 */ /* 0x000fe200078e002a */
[----:B------:R-:W-:Y:S03]  /*5ed0*/  BSSY B0, `(.L_x_20) ;  /* 0x0000012000007945 */ /* 0x000fe60003800000 */
[----:B------:R-:W-:Y:S01]  /*5ee0*/  IMAD R37, R37, c[0x0][0x3a8], RZ ;  /* 0x0000ea0025257a24 */ /* 0x000fe200078e02ff */
[----:B--2---:R-:W-:Y:S01]  /*5ef0*/  IADD3 R22, P0, R2, R42, RZ ;  /* 0x0000002a02167210 */ /* 0x004fe20007f1e0ff */
[----:B------:R-:W-:Y:S02]  /*5f00*/  IMAD R21, R36, c[0x0][0x3c0], RZ ;  /* 0x0000f00024157a24 */ /* 0x000fe400078e02ff */
[----:B------:R-:W-:Y:S02]  /*5f10*/  IMAD R37, R38, c[0x0][0x3ac], R37 ;  /* 0x0000eb0026257a24 */ /* 0x000fe400078e0225 */
[----:B------:R-:W-:-:S03]  /*5f20*/  IMAD R21, R212, c[0x0][0x3c4], R21 ;  /* 0x0000f100d4157a24 */ /* 0x000fc600078e0215 */
[----:B------:R-:W-:-:S05]  /*5f30*/  IADD3.X R23, R0, R43, R37, P0, !PT ;  /* 0x0000002b00177210 */ /* 0x000fca00007fe425 */
[----:B------:R-:W-:-:S05]  /*5f40*/  IMAD.WIDE.U32 R22, R212, c[0x0][0x3c0], R22 ;  /* 0x0000f000d4167a25 */ /* 0x000fca00078e0016 */
[----:B------:R-:W-:Y:S01]  /*5f50*/  IADD3 R21, R23, R21, RZ ;  /* 0x0000001517157210 */ /* 0x000fe20007ffe0ff */
[----:B------:R-:W-:Y:S05]  /*5f60*/  @P4 BRA `(.L_x_21) ;  /* 0x0000008000004947 */ /* 0x000fea0003800000 */
[----:B------:R-:W-:Y:S01]  /*5f70*/  MOV R20, R22 ;  /* 0x0000001600147202 */ /* 0x000fe20000000f00 */
[----:B------:R-:W-:-:S04]  /*5f80*/  IMAD R0, R39, c[0x0][0x3a8], RZ ;  /* 0x0000ea0027007a24 */ /* 0x000fc800078e02ff */
[----:B------:R-:W-:-:S04]  /*5f90*/  IMAD.WIDE.U32 R24, R191, c[0x0][0x3a8], R20 ;  /* 0x0000ea00bf187a25 */ /* 0x000fc800078e0014 */
[----:B------:R-:W-:Y:S01]  /*5fa0*/  IMAD R0, R191, c[0x0][0x3ac], R0 ;  /* 0x0000eb00bf007a24 */ /* 0x000fe200078e0200 */
[----:B------:R-:W-:-:S04]  /*5fb0*/  LEA R26, P0, R24, c[0x0][0x348], 0x1 ;  /* 0x0000d200181a7a11 */ /* 0x000fc800078008ff */
[----:B------:R-:W-:-:S04]  /*5fc0*/  IADD3 R0, R25, R0, RZ ;  /* 0x0000000019007210 */ /* 0x000fc80007ffe0ff */
[----:B------:R-:W-:-:S05]  /*5fd0*/  LEA.HI.X R27, R24, c[0x0][0x34c], R0, 0x1, P0 ;  /* 0x0000d300181b7a11 */ /* 0x000fca00000f0c00 */
[----:B-1----:R1:W-:Y:S02]  /*5fe0*/  STG.E.128 [R26.64], R16 ;  /* 0x000000101a007986 */ /* 0x0023e4000c101d14 */
.L_x_21:
[----:B------:R-:W-:Y:S05]  /*5ff0*/  BSYNC B0 ;  /* 0x0000000000007941 */ /* 0x000fea0003800000 */
.L_x_20:
[----:B------:R-:W-:Y:S01]  /*6000*/  BSSY B0, `(.L_x_22) ;  /* 0x000000c000007945 */ /* 0x000fe20003800000 */
[----:B------:R-:W-:Y:S05]  /*6010*/  @P3 BRA `(.L_x_23) ;  /* 0x000000a000003947 */ /* 0x000fea0003800000 */
[----:B------:R-:W-:Y:S02]  /*6020*/  IADD3 R2, P0, R191, 0x20, RZ ;  /* 0x00000020bf027810 */ /* 0x000fe40007f1e0ff */
[----:B------:R-:W-:Y:S02]  /*6030*/  MOV R20, R22 ;  /* 0x0000001600147202 */ /* 0x000fe40000000f00 */
[----:B------:R-:W-:-:S03]  /*6040*/  IADD3.X R0, RZ, R39, RZ, P0, !PT ;  /* 0x00000027ff007210 */ /* 0x000fc600007fe4ff */
[----:B-1----:R-:W-:-:S04]  /*6050*/  IMAD.WIDE.U32 R18, R2, c[0x0][0x3a8], R20 ;  /* 0x0000ea0002127a25 */ /* 0x002fc800078e0014 */
[----:B------:R-:W-:Y:S01]  /*6060*/  IMAD R17, R0, c[0x0][0x3a8], RZ ;  /* 0x0000ea0000117a24 */ /* 0x000fe200078e02ff */
[----:B------:R-:W-:-:S03]  /*6070*/  LEA R16, P0, R18, c[0x0][0x348], 0x1 ;  /* 0x0000d20012107a11 */ /* 0x000fc600078008ff */
[----:B------:R-:W-:-:S05]  /*6080*/  IMAD R17, R2, c[0x0][0x3ac], R17 ;  /* 0x0000eb0002117a24 */ /* 0x000fca00078e0211 */
[----:B------:R-:W-:-:S04]  /*6090*/  IADD3 R17, R19, R17, RZ ;  /* 0x0000001113117210 */ /* 0x000fc80007ffe0ff */
[----:B------:R-:W-:-:S05]  /*60a0*/  LEA.HI.X R17, R18, c[0x0][0x34c], R17, 0x1, P0 ;  /* 0x0000d30012117a11 */ /* 0x000fca00000f0c11 */
[----:B------:R1:W-:Y:S02]  /*60b0*/  STG.E.128 [R16.64], R12 ;  /* 0x0000000c10007986 */ /* 0x0003e4000c101d14 */
.L_x_23:
[----:B------:R-:W-:Y:S05]  /*60c0*/  BSYNC B0 ;  /* 0x0000000000007941 */ /* 0x000fea0003800000 */
.L_x_22:
        /* <DEDUP_REMOVED lines=12> */
.L_x_25:
[----:B------:R-:W-:Y:S05]  /*6190*/  BSYNC B0 ;  /* 0x0000000000007941 */ /* 0x000fea0003800000 */
.L_x_24:
        /* <DEDUP_REMOVED lines=10> */
[----:B------:R1:W-:Y:S01]  /*6240*/  STG.E.128 [R10.64], R4 ;  /* 0x000000040a007986 */ /* 0x0003e2000c101d14 */
[----:B------:R-:W-:Y:S05]  /*6250*/  BRA `(.L_x_26) ;  /* 0x000009e000007947 */ /* 0x000fea0003800000 */
.L_x_6:
[----:B------:R-:W-:Y:S02]  /*6260*/  ISETP.NE.AND P0, PT, R222, -0x1, PT ;  /* 0xffffffffde00780c */ /* 0x000fe40003f05270 */
[----:B------:R-:W-:-:S11]  /*6270*/  SHF.R.S32.HI R4, RZ, 0x1f, R195 ;  /* 0x0000001fff047819 */ /* 0x000fd600000114c3 */
[----:B------:R-:W-:-:S05]  /*6280*/  @P0 IADD3 R7, R219, R222, RZ ;  /* 0x000000dedb070210 */ /* 0x000fca0007ffe0ff */
[----:B------:R-:W-:-:S04]  /*6290*/  @P0 IMAD.WIDE.U32 R8, R7, c[0x0][0x3a0], RZ ;  /* 0x0000e80007080a25 */ /* 0x000fc800078e00ff */
        /* <DEDUP_REMOVED lines=11> */
.L_x_27:
        /* <DEDUP_REMOVED lines=15> */
.L_x_28:
[C---:B------:R-:W-:Y:S01]  /*6440*/  SHF.L.U32 R5, R197.reuse, 0x7, RZ ;  /* 0x00000007c5057819 */ /* 0x040fe200000006ff */
[----:B------:R-:W-:Y:S01]  /*6450*/  IMAD R220, R197, -0x80, R220 ;  /* 0xffffff80c5dc7824 */ /* 0x000fe200078e02dc */
[----:B------:R-:W-:Y:S01]  /*6460*/  SHF.R.S32.HI R6, RZ, 0x1f, R212 ;  /* 0x0000001fff067819 */ /* 0x000fe200000114d4 */
[----:B------:R-:W-:Y:S01]  /*6470*/  BSSY B0, `(.L_x_29) ;  /* 0x0000016000007945 */ /* 0x000fe20003800000 */
[----:B------:R-:W-:Y:S01]  /*6480*/  SHF.R.S32.HI R4, RZ, 0x1f, R5 ;  /* 0x0000001fff047819 */ /* 0x000fe20000011405 */
[----:B------:R-:W-:Y:S01]  /*6490*/  IMAD.WIDE.U32 R12, R5, c[0x0][0x3a0], R192 ;  /* 0x0000e800050c7a25 */ /* 0x000fe200078e00c0 */
[----:B------:R-:W-:-:S03]  /*64a0*/  ISETP.GE.AND P4, PT, R191, R220, PT ;  /* 0x000000dcbf00720c */ /* 0x000fc60003f86270 */
[----:B------:R-:W-:Y:S01]  /*64b0*/  IMAD R10, R4, c[0x0][0x3a0], RZ ;  /* 0x0000e800040a7a24 */ /* 0x000fe200078e02ff */
[----:B------:R-:W-:Y:S01]  /*64c0*/  IADD3 R12, P0, R8, R12, RZ ;  /* 0x0000000c080c7210 */ /* 0x000fe20007f1e0ff */
[----:B------:R-:W-:Y:S02]  /*64d0*/  IMAD R9, R6, c[0x0][0x3b8], RZ ;  /* 0x0000ee0006097a24 */ /* 0x000fe400078e02ff */
[----:B------:R-:W-:Y:S02]  /*64e0*/  IMAD R10, R5, c[0x0][0x3a4], R10 ;  /* 0x0000e900050a7a24 */ /* 0x000fe400078e020a */
[----:B------:R-:W-:-:S03]  /*64f0*/  IMAD R9, R212, c[0x0][0x3bc], R9 ;  /* 0x0000ef00d4097a24 */ /* 0x000fc600078e0209 */
[----:B------:R-:W-:Y:S02]  /*6500*/  IADD3.X R13, R7, R13, R10, P0, !PT ;  /* 0x0000000d070d7210 */ /* 0x000fe400007fe40a */
[----:B------:R-:W-:-:S03]  /*6510*/  SHF.R.S32.HI R7, RZ, 0x1f, R191 ;  /* 0x0000001fff077819 */ /* 0x000fc600000114bf */
        /* <DEDUP_REMOVED lines=10> */
[----:B------:R1:W-:Y:S02]  /*65c0*/  STG.E.128 [R16.64], RZ ;  /* 0x000000ff10007986 */ /* 0x0003e4000c101d14 */
.L_x_30:
[----:B------:R-:W-:Y:S05]  /*65d0*/  BSYNC B0 ;  /* 0x0000000000007941 */ /* 0x000fea0003800000 */
.L_x_29:
[----:B------:R-:W-:Y:S01]  /*65e0*/  IADD3 R9, R191, 0x20, RZ ;  /* 0x00000020bf097810 */ /* 0x000fe20007ffe0ff */
        /* <DEDUP_REMOVED lines=8> */
[----:B-1----:R-:W-:-:S03]  /*6670*/  LEA R16, P0, R14, c[0x0][0x340], 0x1 ;  /* 0x0000d0000e107a11 */ /* 0x002fc600078008ff */
[----:B------:R-:W-:-:S05]  /*6680*/  IMAD R8, R9, c[0x0][0x3a4], R8 ;  /* 0x0000e90009087a24 */ /* 0x000fca00078e0208 */
[----:B------:R-:W-:-:S04]  /*6690*/  IADD3 R9, R8, R15, RZ ;  /* 0x0000000f08097210 */ /* 0x000fc80007ffe0ff */
[----:B------:R-:W-:-:S05]  /*66a0*/  LEA.HI.X R17, R14, c[0x0][0x344], R9, 0x1, P0 ;  /* 0x0000d1000e117a11 */ /* 0x000fca00000f0c09 */
[----:B------:R1:W-:Y:S02]  /*66b0*/  STG.E.128 [R16.64], RZ ;  /* 0x000000ff10007986 */ /* 0x0003e4000c101d14 */
.L_x_32:
[----:B------:R-:W-:Y:S05]  /*66c0*/  BSYNC B0 ;  /* 0x0000000000007941 */ /* 0x000fea0003800000 */
.L_x_31:
        /* <DEDUP_REMOVED lines=14> */
.L_x_34:
[----:B------:R-:W-:Y:S05]  /*67b0*/  BSYNC B0 ;  /* 0x0000000000007941 */ /* 0x000fea0003800000 */
.L_x_33:
        /* <DEDUP_REMOVED lines=13> */
[----:B------:R2:W-:Y:S02]  /*6890*/  STG.E.128 [R12.64], RZ ;  /* 0x000000ff0c007986 */ /* 0x0005e4000c101d14 */
.L_x_36:
[----:B------:R-:W-:Y:S05]  /*68a0*/  BSYNC B0 ;  /* 0x0000000000007941 */ /* 0x000fea0003800000 */
.L_x_35:
[C---:B------:R-:W-:Y:S01]  /*68b0*/  IMAD.WIDE.U32 R8, R5.reuse, c[0x0][0x3a8], R192 ;  /* 0x0000ea0005087a25 */ /* 0x040fe200078e00c0 */
[----:B------:R-:W-:Y:S03]  /*68c0*/  BSSY B0, `(.L_x_37) ;  /* 0x0000012000007945 */ /* 0x000fe60003800000 */
[----:B------:R-:W-:Y:S02]  /*68d0*/  IMAD R4, R4, c[0x0][0x3a8], RZ ;  /* 0x0000ea0004047a24 */ /* 0x000fe400078e02ff */
[----:B------:R-:W-:Y:S02]  /*68e0*/  IMAD R11, R6, c[0x0][0x3c0], RZ ;  /* 0x0000f000060b7a24 */ /* 0x000fe400078e02ff */
[----:B------:R-:W-:Y:S01]  /*68f0*/  IMAD R5, R5, c[0x0][0x3ac], R4 ;  /* 0x0000eb0005057a24 */ /* 0x000fe200078e0204 */
[----:B------:R-:W-:-:S04]  /*6900*/  IADD3 R4, P0, R2, R8, RZ ;  /* 0x0000000802047210 */ /* 0x000fc80007f1e0ff */
[----:B------:R-:W-:Y:S01]  /*6910*/  IADD3.X R5, R0, R9, R5, P0, !PT ;  /* 0x0000000900057210 */ /* 0x000fe200007fe405 */
[----:B------:R-:W-:-:S04]  /*6920*/  IMAD R9, R212, c[0x0][0x3c4], R11 ;  /* 0x0000f100d4097a24 */ /* 0x000fc800078e020b */
[----:B------:R-:W-:-:S05]  /*6930*/  IMAD.WIDE.U32 R10, R212, c[0x0][0x3c0], R4 ;  /* 0x0000f000d40a7a25 */ /* 0x000fca00078e0004 */
[----:B------:R-:W-:Y:S01]  /*6940*/  IADD3 R9, R9, R11, RZ ;  /* 0x0000000b09097210 */ /* 0x000fe20007ffe0ff */
[----:B------:R-:W-:Y:S05]  /*6950*/  @P4 BRA `(.L_x_38) ;  /* 0x0000008000004947 */ /* 0x000fea0003800000 */
[----:B------:R-:W-:Y:S01]  /*6960*/  MOV R8, R10 ;  /* 0x0000000a00087202 */ /* 0x000fe20000000f00 */
[----:B------:R-:W-:-:S04]  /*6970*/  IMAD R0, R7, c[0x0][0x3a8], RZ ;  /* 0x0000ea0007007a24 */ /* 0x000fc800078e02ff */
[----:B------:R-:W-:-:S04]  /*6980*/  IMAD.WIDE.U32 R4, R191, c[0x0][0x3a8], R8 ;  /* 0x0000ea00bf047a25 */ /* 0x000fc800078e0008 */
[----:B------:R-:W-:Y:S01]  /*6990*/  IMAD R0, R191, c[0x0][0x3ac], R0 ;  /* 0x0000eb00bf007a24 */ /* 0x000fe200078e0200 */
[----:B--2---:R-:W-:-:S04]  /*69a0*/  LEA R12, P0, R4, c[0x0][0x348], 0x1 ;  /* 0x0000d200040c7a11 */ /* 0x004fc800078008ff */
[----:B------:R-:W-:-:S04]  /*69b0*/  IADD3 R0, R0, R5, RZ ;  /* 0x0000000500007210 */ /* 0x000fc80007ffe0ff */
[----:B------:R-:W-:-:S05]  /*69c0*/  LEA.HI.X R13, R4, c[0x0][0x34c], R0, 0x1, P0 ;  /* 0x0000d300040d7a11 */ /* 0x000fca00000f0c00 */
[----:B------:R2:W-:Y:S02]  /*69d0*/  STG.E.128 [R12.64], RZ ;  /* 0x000000ff0c007986 */ /* 0x0005e4000c101d14 */
.L_x_38:
[----:B------:R-:W-:Y:S05]  /*69e0*/  BSYNC B0 ;  /* 0x0000000000007941 */ /* 0x000fea0003800000 */
.L_x_37:
[----:B------:R-:W-:Y:S01]  /*69f0*/  BSSY B0, `(.L_x_39) ;  /* 0x000000c000007945 */ /* 0x000fe20003800000 */
[----:B------:R-:W-:Y:S05]  /*6a00*/  @P3 BRA `(.L_x_40) ;  /* 0x000000a000003947 */ /* 0x000fea0003800000 */
[----:B------:R-:W-:Y:S02]  /*6a10*/  IADD3 R5, P0, R191, 0x20, RZ ;  /* 0x00000020bf057810 */ /* 0x000fe40007f1e0ff */
[----:B------:R-:W-:Y:S02]  /*6a20*/  MOV R8, R10 ;  /* 0x0000000a00087202 */ /* 0x000fe40000000f00 */
[----:B------:R-:W-:-:S03]  /*6a30*/  IADD3.X R0, RZ, R7, RZ, P0, !PT ;  /* 0x00000007ff007210 */ /* 0x000fc600007fe4ff */
[----:B--2---:R-:W-:-:S04]  /*6a40*/  IMAD.WIDE.U32 R12, R5, c[0x0][0x3a8], R8 ;  /* 0x0000ea00050c7a25 */ /* 0x004fc800078e0008 */
[----:B------:R-:W-:Y:S01]  /*6a50*/  IMAD R0, R0, c[0x0][0x3a8], RZ ;  /* 0x0000ea0000007a24 */ /* 0x000fe200078e02ff */
[----:B------:R-:W-:-:S03]  /*6a60*/  LEA R4, P0, R12, c[0x0][0x348], 0x1 ;  /* 0x0000d2000c047a11 */ /* 0x000fc600078008ff */
[----:B------:R-:W-:-:S05]  /*6a70*/  IMAD R0, R5, c[0x0][0x3ac], R0 ;  /* 0x0000eb0005007a24 */ /* 0x000fca00078e0200 */
[----:B------:R-:W-:-:S04]  /*6a80*/  IADD3 R5, R0, R13, RZ ;  /* 0x0000000d00057210 */ /* 0x000fc80007ffe0ff */
[----:B------:R-:W-:-:S05]  /*6a90*/  LEA.HI.X R5, R12, c[0x0][0x34c], R5, 0x1, P0 ;  /* 0x0000d3000c057a11 */ /* 0x000fca00000f0c05 */
[----:B------:R2:W-:Y:S02]  /*6aa0*/  STG.E.128 [R4.64], RZ ;  /* 0x000000ff04007986 */ /* 0x0005e4000c101d14 */
.L_x_40:
[----:B------:R-:W-:Y:S05]  /*6ab0*/  BSYNC B0 ;  /* 0x0000000000007941 */ /* 0x000fea0003800000 */
.L_x_39:
[----:B------:R-:W-:Y:S01]  /*6ac0*/  BSSY B0, `(.L_x_41) ;  /* 0x000000c000007945 */ /* 0x000fe20003800000 */
[----:B------:R-:W-:Y:S05]  /*6ad0*/  @P2 BRA `(.L_x_42) ;  /* 0x000000a000002947 */ /* 0x000fea0003800000 */
[----:B--2---:R-:W-:Y:S02]  /*6ae0*/  IADD3 R5, P0, R191, 0x40, RZ ;  /* 0x00000040bf057810 */ /* 0x004fe40007f1e0ff */
        /* <DEDUP_REMOVED lines=9> */
.L_x_42:
[----:B------:R-:W-:Y:S05]  /*6b80*/  BSYNC B0 ;  /* 0x0000000000007941 */ /* 0x000fea0003800000 */
.L_x_41:
[----:B------:R-:W-:Y:S05]  /*6b90*/  @P1 BRA `(.L_x_26) ;  /* 0x000000a000001947 */ /* 0x000fea0003800000 */
[----:B------:R-:W-:Y:S02]  /*6ba0*/  IADD3 R0, P0, R191, 0x60, RZ ;  /* 0x00000060bf007810 */ /* 0x000fe40007f1e0ff */
[----:B------:R-:W-:Y:S02]  /*6bb0*/  MOV R8, R10 ;  /* 0x0000000a00087202 */ /* 0x000fe40000000f00 */
[----:B--2---:R-:W-:-:S03]  /*6bc0*/  IADD3.X R5, RZ, R7, RZ, P0, !PT ;  /* 0x00000007ff057210 */ /* 0x004fc600007fe4ff */
[----:B------:R-:W-:-:S04]  /*6bd0*/  IMAD.WIDE.U32 R6, R0, c[0x0][0x3a8], R8 ;  /* 0x0000ea0000067a25 */ /* 0x000fc800078e0008 */
[----:B------:R-:W-:Y:S01]  /*6be0*/  IMAD R5, R5, c[0x0][0x3a8], RZ ;  /* 0x0000ea0005057a24 */ /* 0x000fe200078e02ff */
[----:B------:R-:W-:-:S03]  /*6bf0*/  LEA R4, P0, R6, c[0x0][0x348], 0x1 ;  /* 0x0000d20006047a11 */ /* 0x000fc600078008ff */
[----:B------:R-:W-:-:S05]  /*6c00*/  IMAD R5, R0, c[0x0][0x3ac], R5 ;  /* 0x0000eb0000057a24 */ /* 0x000fca00078e0205 */
[----:B------:R-:W-:-:S04]  /*6c10*/  IADD3 R5, R5, R7, RZ ;  /* 0x0000000705057210 */ /* 0x000fc80007ffe0ff */
[----:B------:R-:W-:-:S05]  /*6c20*/  LEA.HI.X R5, R6, c[0x0][0x34c], R5, 0x1, P0 ;  /* 0x0000d30006057a11 */ /* 0x000fca00000f0c05 */
[----:B------:R2:W-:Y:S02]  /*6c30*/  STG.E.128 [R4.64], RZ ;  /* 0x000000ff04007986 */ /* 0x0005e4000c101d14 */
.L_x_26:
[----:B------:R-:W-:Y:S05]  /*6c40*/  BSYNC B1 ;  /* 0x0000000000017941 */ /* 0x000fea0003800000 */
.L_x_1:
[----:B------:R-:W-:Y:S01]  /*6c50*/  ULDC UR6, c[0x0][0x218] ;  /* 0x0000860000067ab9 */ /* 0x000fe20000000800 */
[----:B------:R-:W-:Y:S01]  /*6c60*/  IADD3 R197, R197, c[0x0][0xc], RZ ;  /* 0x00000300c5c57a10 */ /* 0x000fe20007ffe0ff */
[----:B------:R-:W-:-:S04]  /*6c70*/  UIADD3 UR6, UR6, 0x7f, URZ ;  /* 0x0000007f06067890 */ /* 0x000fc8000fffe03f */
[----:B------:R-:W-:-:S04]  /*6c80*/  USHF.R.S32.HI UR5, URZ, 0x1f, UR6 ;  /* 0x0000001f3f057899 */ /* 0x000fc80008011406 */
[----:B------:R-:W-:-:S04]  /*6c90*/  ULEA.HI UR5, UR5, UR6, URZ, 0x7 ;  /* 0x0000000605057291 */ /* 0x000fc8000f8f383f */
[----:B------:R-:W-:-:S06]  /*6ca0*/  USHF.R.S32.HI UR5, URZ, 0x7, UR5 ;  /* 0x000000073f057899 */ /* 0x000fcc0008011405 */
[----:B------:R-:W-:-:S13]  /*6cb0*/  ISETP.GE.AND P0, PT, R197, UR5, PT ;  /* 0x00000005c5007c0c */ /* 0x000fda000bf06270 */
[----:B------:R-:W-:Y:S01]  /*6cc0*/  @P0 CALL.REL.NOINC `(.L_x_43) ;  /* 0x0000001000000944 */ /* 0x000fe20003c00000 */
[----:B------:R-:W-:Y:S05]  /*6cd0*/  BRA `(.L_x_44) ;  /* 0xffff9c2000007947 */ /* 0x000fea000383ffff */
.L_x_43:
[----:B------:R-:W-:Y:S05]  /*6ce0*/  EXIT ;  /* 0x000000000000794d */ /* 0x000fea0003800000 */
.L_x_45:
[----:B------:R-:W-:-:S00]  /*6cf0*/  BRA `(.L_x_45) ;  /* 0xfffffff000007947 */ /* 0x000fc0000383ffff */
[----:B------:R-:W-:-:S00]  /*6d00*/  NOP ;  /* 0x0000000000007918 */ /* 0x000fc00000000000 */
[----:B------:R-:W-:-:S00]  /*6d10*/  NOP ;  /* 0x0000000000007918 */ /* 0x000fc00000000000 */
[----:B------:R-:W-:-:S00]  /*6d20*/  NOP ;  /* 0x0000000000007918 */ /* 0x000fc00000000000 */
[----:B------:R-:W-:-:S00]  /*6d30*/  NOP ;  /* 0x0000000000007918 */ /* 0x000fc00000000000 */
[----:B------:R-:W-:-:S00]  /*6d40*/  NOP ;  /* 0x0000000000007918 */ /* 0x000fc00000000000 */
[----:B------:R-:W-:-:S00]  /*6d50*/  NOP ;  /* 0x0000000000007918 */ /* 0x000fc00000000000 */
[----:B------:R-:W-:-:S00]  /*6d60*/  NOP ;  /* 0x0000000000007918 */ /* 0x000fc00000000000 */
[----:B------:R-:W-:-:S00]  /*6d70*/  NOP ;  /* 0x0000000000007918 */ /* 0x000fc00000000000 */
.L_x_2451:


//--------------------- .text._ZN5flash44flash_bwd_dq_dk_dv_loop_seqk_parallel_kernelI23Flash_bwd_kernel_traitsILi64ELi64ELi128ELi8ELi2ELi4ELi4ELb1ELb0EN7cutlass10bfloat16_tE19Flash_kernel_traitsILi64ELi64ELi128ELi8ES3_EELb0ELb0ELb0ELb0ELb0ELb0ELb0EEEvNS_16Flash_bwd_paramsE --------------------------
	.section	.text._ZN5flash44flash_bwd_dq_dk_dv_loop_seqk_parallel_kernelI23Flash_bwd_kernel_traitsILi64ELi64ELi128ELi8ELi2ELi4ELi4ELb1ELb0EN7cutlass10bfloat16_tE19Flash_kernel_traitsILi64ELi64ELi128ELi8ES3_EELb0ELb0ELb0ELb0ELb0ELb0ELb0EEEvNS_16Flash_bwd_paramsE,"ax",@progbits
	.sectioninfo	@"SHI_REGISTERS=255"
	.align	128
        .global         _ZN5flash44flash_bwd_dq_dk_dv_loop_seqk_parallel_kernelI23Flash_bwd_kernel_traitsILi64ELi64ELi128ELi8ELi2ELi4ELi4ELb1ELb0EN7cutlass10bfloat16_tE19Flash_kernel_traitsILi64ELi64ELi128ELi8ES3_EELb0ELb0ELb0ELb0ELb0ELb0ELb0EEEvNS_16Flash_bwd_paramsE
        .type           _ZN5flash44flash_bwd_dq_dk_dv_loop_seqk_parallel_kernelI23Flash_bwd_kernel_traitsILi64ELi64ELi128ELi8ELi2ELi4ELi4ELb1ELb0EN7cutlass10bfloat16_tE19Flash_kernel_traitsILi64ELi64ELi128ELi8ES3_EELb0ELb0ELb0ELb0ELb0ELb0ELb0EEEvNS_16Flash_bwd_paramsE,@function
        .size           _ZN5flash44flash_bwd_dq_dk_dv_loop_seqk_parallel_kernelI23Flash_bwd_kernel_traitsILi64ELi64ELi128ELi8ELi2ELi4ELi4ELb1ELb0EN7cutlass10bfloat16_tE19Flash_kernel_traitsILi64ELi64ELi128ELi8ES3_EELb0ELb0ELb0ELb0ELb0ELb0ELb0EEEvNS_16Flash_bwd_paramsE,(.L_x_2452 - _ZN5flash44flash_bwd_dq_dk_dv_loop_seqk_parallel_kernelI23Flash_bwd_kernel_traitsILi64ELi64ELi128ELi8ELi2ELi4ELi4ELb1ELb0EN7cutlass10bfloat16_tE19Flash_kernel_traitsILi64ELi64ELi128ELi8ES3_EELb0ELb0ELb0ELb0ELb0ELb0ELb0EEEvNS_16Flash_bwd_paramsE)
        .other          _ZN5flash44flash_bwd_dq_dk_dv_loop_seqk_parallel_kernelI23Flash_bwd_kernel_traitsILi64ELi64ELi128ELi8ELi2ELi4ELi4ELb1ELb0EN7cutlass10bfloat16_tE19Flash_kernel_traitsILi64ELi64ELi128ELi8ES3_EELb0ELb0ELb0ELb0ELb0ELb0ELb0EEEvNS_16Flash_bwd_paramsE,@"STO_CUDA_ENTRY STV_DEFAULT"
_ZN5flash44flash_bwd_dq_dk_dv_loop_seqk_parallel_kernelI23Flash_bwd_kernel_traitsILi64ELi64ELi128ELi8ELi2ELi4ELi4ELb1ELb0EN7cutlass10bfloat16_tE19Flash_kernel_traitsILi64ELi64ELi128ELi8ES3_EELb0ELb0ELb0ELb0ELb0ELb0ELb0EEEvNS_16Flash_bwd_paramsE:
.text._ZN5flash44flash_bwd_dq_dk_dv_loop_seqk_parallel_kernelI23Flash_bwd_kernel_traitsILi64ELi64ELi128ELi8ELi2ELi4ELi4ELb1ELb0EN7cutlass10bfloat16_tE19Flash_kernel_traitsILi64ELi64ELi128ELi8ES3_EELb0ELb0ELb0ELb0ELb0ELb0ELb0EEEvNS_16Flash_bwd_paramsE:
        /* <DEDUP_REMOVED lines=144> */
.L_x_114:
[----:B-1----:R-:W1:Y:S01]  /*0900*/  LDC.U8 R2, c[0x0][0x312] ;  /* 0x0000c480ff027b82 */ /* 0x002e620000000000 */
[----:B------:R-:W-:Y:S01]  /*0910*/  ISETP.NE.U32.AND P3, PT, RZ, c[0x0][0x250], PT ;  /* 0x00009400ff007a0c */ /* 0x000fe20003f65070 */
[----:B---3--:R-:W-:Y:S01]  /*0920*/  IMAD.SHL.U32 R5, R195, 0x4, RZ ;  /* 0x00000004c3057824 */ /* 0x008fe200078e00ff */
        /* <DEDUP_REMOVED lines=9> */
[C---:B------:R-:W-:Y:S02]  /*09c0*/  IADD3.X R15, R0.reuse, c[0x0][0x244], RZ, P1, !PT ;  /* 0x00009100000f7a10 */ /* 0x040fe40000ffe4ff */
[----:B------:R-:W-:Y:S02]  /*09d0*/  ISETP.EQ.OR.EX P5, PT, RZ, c[0x0][0x24c], !P4, P5 ;  /* 0x00009300ff007a0c */ /* 0x000fe400067a2750 */
[C---:B--2---:R-:W-:Y:S01]  /*09e0*/  @P3 IADD3 R12, P1, R5.reuse, c[0x0][0x250], RZ ;  /* 0x00009400050c3a10 */ /* 0x044fe20007f3e0ff */
        /* <DEDUP_REMOVED lines=18> */
.L_x_46:
        /* <DEDUP_REMOVED lines=42> */
.L_x_48:
        /* <DEDUP_REMOVED lines=13> */
.L_x_49:
        /* <DEDUP_REMOVED lines=28> */
[----:B------:R-:W-:Y:S02]  /*1040*/  @!P1 IMAD R13, R195, c[0x0][0x36c], R24 ;  /* 0x0000db00c30d9a24 */ /* 0x000fe400078e0218 */
[----:B------:R-:W-:Y:S02]  /*1050*/  IMAD R21, R2, R21, R22 ;  /* 0x0000001502157224 */ /* 0x000fe400078e0216 */
[----:B------:R-:W1:Y:S01]  /*1060*/  S2R R22, SR_CTAID.X ;  /* 0x0000000000167919 */ /* 0x000e620000002500 */
[----:B------:R-:W-:Y:S01]  /*1070*/  @!P1 IADD3 R23, R27, R13, RZ ;  /* 0x0000000d1b179210 */ /* 0x000fe20007ffe0ff */
[----:B------:R-:W-:Y:S01]  /*1080*/  IMAD R13, R0, R195, RZ ;  /* 0x000000c3000d7224 */ /* 0x000fe200078e02ff */
[----:B------:R-:W-:Y:S01]  /*1090*/  ISETP.GT.U32.AND P4, PT, R2, R21, PT ;  /* 0x000000150200720c */ /* 0x000fe20003f84070 */
[----:B------:R-:W2:Y:S01]  /*10a0*/  LDC.U8 R0, c[0x0][0x3d0] ;  /* 0x0000f400ff007b82 */ /* 0x000ea20000000000 */
[----:B------:R-:W-:-:S04]  /*10b0*/  IMAD.WIDE.U32 R24, R195, c[0x0][0x224], RZ ;  /* 0x00008900c3187a25 */ /* 0x000fc800078e00ff */
[----:B------:R-:W-:Y:S01]  /*10c0*/  IMAD R13, R4, c[0x0][0x224], R13 ;  /* 0x00008900040d7a24 */ /* 0x000fe200078e020d */
[----:B------:R-:W-:Y:S01]  /*10d0*/  SHF.L.U64.HI R4, R195, 0x7, R4 ;  /* 0x00000007c3047819 */ /* 0x000fe20000010204 */
[----:B------:R-:W-:-:S03]  /*10e0*/  IMAD.WIDE.U32 R26, R24, UR6, RZ ;  /* 0x00000006181a7c25 */ /* 0x000fc6000f8e00ff */
[----:B------:R-:W-:Y:S01]  /*10f0*/  SEL R4, R4, RZ, P0 ;  /* 0x000000ff04047207 */ /* 0x000fe20000000000 */
[----:B------:R-:W-:Y:S01]  /*1100*/  IMAD.IADD R14, R25, 0x1, R13 ;  /* 0x00000001190e7824 */ /* 0x000fe200078e020d */
[-C--:B------:R-:W-:Y:S01]  /*1110*/  @!P4 IADD3 R21, R21, -R2.reuse, RZ ;  /* 0x800000021515c210 */ /* 0x080fe20007ffe0ff */
[----:B------:R-:W-:Y:S01]  /*1120*/  IMAD R13, R24, UR7, RZ ;  /* 0x00000007180d7c24 */ /* 0x000fe2000f8e02ff */
[----:B------:R-:W-:Y:S01]  /*1130*/  @!P4 IADD3 R5, R5, 0x1, RZ ;  /* 0x000000010505c810 */ /* 0x000fe20007ffe0ff */
[----:B------:R-:W-:Y:S01]  /*1140*/  IMAD.WIDE.U32 R24, R20, UR6, RZ ;  /* 0x0000000614187c25 */ /* 0x000fe2000f8e00ff */
[----:B------:R-:W-:Y:S02]  /*1150*/  ISETP.GE.U32.AND P5, PT, R21, R2, PT ;  /* 0x000000021500720c */ /* 0x000fe40003fa6070 */
[----:B------:R-:W-:Y:S01]  /*1160*/  ISETP.NE.AND P4, PT, RZ, c[0x0][0x1c8], PT ;  /* 0x00007200ff007a0c */ /* 0x000fe20003f85270 */
[----:B------:R-:W-:Y:S01]  /*1170*/  IMAD R13, R14, UR6, R13 ;  /* 0x000000060e0d7c24 */ /* 0x000fe2000f8e020d */
[----:B------:R-:W-:Y:S01]  /*1180*/  IADD3 R30, P0, R16, R11, RZ ;  /* 0x0000000b101e7210 */ /* 0x000fe20007f1e0ff */
[----:B------:R-:W-:Y:S01]  /*1190*/  IMAD R2, R20, UR7, RZ ;  /* 0x0000000714027c24 */ /* 0x000fe2000f8e02ff */
[----:B------:R-:W-:Y:S01]  /*11a0*/  SEL R14, R26, R24, !P1 ;  /* 0x000000181a0e7207 */ /* 0x000fe20004800000 */
[----:B------:R-:W-:Y:S01]  /*11b0*/  @P2 IMAD R21, R195, c[0x0][0x214], RZ ;  /* 0x00008500c3152a24 */ /* 0x000fe200078e02ff */
[----:B------:R-:W-:Y:S01]  /*11c0*/  IADD3 R13, R27, R13, RZ ;  /* 0x0000000d1b0d7210 */ /* 0x000fe20007ffe0ff */
[----:B------:R-:W-:Y:S01]  /*11d0*/  @P1 IMAD.IADD R13, R25, 0x1, R2 ;  /* 0x00000001190d1824 */ /* 0x000fe200078e0202 */
[----:B------:R-:W-:Y:S01]  /*11e0*/  SHF.R.S32.HI R2, RZ, 0x1f, R7 ;  /* 0x0000001fff027819 */ /* 0x000fe20000011407 */
[----:B------:R-:W-:Y:S01]  /*11f0*/  IMAD.X R4, R15, 0x1, R4, P0 ;  /* 0x000000010f047824 */ /* 0x000fe200000e0604 */
[----:B------:R-:W-:Y:S01]  /*1200*/  @P2 SEL R21, R21, R20, !P1 ;  /* 0x0000001415152207 */ /* 0x000fe20004800000 */
[----:B------:R-:W-:Y:S01]  /*1210*/  IMAD R11, R30, UR7, RZ ;  /* 0x000000071e0b7c24 */ /* 0x000fe2000f8e02ff */
[----:B------:R-:W-:Y:S01]  /*1220*/  @P5 IADD3 R5, R5, 0x1, RZ ;  /* 0x0000000105055810 */ /* 0x000fe20007ffe0ff */
[----:B-1----:R-:W-:Y:S01]  /*1230*/  IMAD.WIDE.U32 R24, R22, c[0x0][0x3d8], RZ ;  /* 0x0000f60016187a25 */ /* 0x002fe200078e00ff */
[----:B--2---:R-:W-:-:S02]  /*1240*/  ISETP.NE.AND P0, PT, R0, RZ, PT ;  /* 0x000000ff0000720c */ /* 0x004fc40003f05270 */
[----:B------:R-:W-:Y:S01]  /*1250*/  @!P3 IADD3 R5, -R5, RZ, RZ ;  /* 0x000000ff0505b210 */ /* 0x000fe20007ffe1ff */
[----:B------:R-:W-:Y:S01]  /*1260*/  IMAD R11, R4, UR6, R11 ;  /* 0x00000006040b7c24 */ /* 0x000fe2000f8e020b */
[----:B------:R-:W-:Y:S01]  /*1270*/  @!P4 LOP3.LUT R5, RZ, c[0x0][0x1c8], RZ, 0x33, !PT ;  /* 0x00007200ff05ca12 */ /* 0x000fe200078e33ff */
[----:B------:R-:W-:Y:S01]  /*1280*/  IMAD R22, R22, c[0x0][0x3dc], R25 ;  /* 0x0000f70016167a24 */ /* 0x000fe200078e0219 */
[----:B------:R-:W-:Y:S01]  /*1290*/  SHF.R.S32.HI R25, RZ, 0x1f, R212 ;  /* 0x0000001fff197819 */ /* 0x000fe200000114d4 */
[----:B------:R-:W-:Y:S01]  /*12a0*/  IMAD R26, R212, c[0x0][0x22c], RZ ;  /* 0x00008b00d41a7a24 */ /* 0x000fe200078e02ff */
[----:B------:R-:W-:Y:S01]  /*12b0*/  SHF.R.S32.HI R4, RZ, 0x1f, R5 ;  /* 0x0000001fff047819 */ /* 0x000fe20000011405 */
[----:B------:R-:W-:Y:S01]  /*12c0*/  IMAD.WIDE.U32 R30, R30, UR6, RZ ;  /* 0x000000061e1e7c25 */ /* 0x000fe2000f8e00ff */
[----:B------:R-:W-:-:S03]  /*12d0*/  SEL R22, R22, RZ, P0 ;  /* 0x000000ff16167207 */ /* 0x000fc60000000000 */
[----:B------:R-:W-:Y:S01]  /*12e0*/  @!P2 IMAD R0, R195, c[0x0][0x1c0], R212 ;  /* 0x00007000c300aa24 */ /* 0x000fe200078e02d4 */
[----:B------:R-:W-:Y:S01]  /*12f0*/  IADD3 R11, R31, R11, RZ ;  /* 0x0000000b1f0b7210 */ /* 0x000fe20007ffe0ff */
[----:B------:R-:W-:Y:S01]  /*1300*/  @P2 IMAD R29, R212, c[0x0][0x234], R21 ;  /* 0x00008d00d41d2a24 */ /* 0x000fe200078e0215 */
[----:B------:R-:W-:Y:S01]  /*1310*/  SEL R21, R24, RZ, P0 ;  /* 0x000000ff18157207 */ /* 0x000fe20000000000 */
[----:B------:R-:W-:Y:S01]  /*1320*/  @!P2 IMAD R29, R0, c[0x0][0x214], RZ ;  /* 0x00008500001daa24 */ /* 0x000fe200078e02ff */
[----:B------:R-:W-:Y:S01]  /*1330*/  SHF.R.S32.HI R24, RZ, 0x1f, R26 ;  /* 0x0000001fff187819 */ /* 0x000fe2000001141a */
[----:B------:R-:W-:Y:S05]  /*1340*/  @!P2 BRA `(.L_x_50) ;  /* 0x000000700000a947 */ /* 0x000fea0003800000 */
[C---:B------:R-:W-:Y:S01]  /*1350*/  @!P1 IMAD R20, R195.reuse, c[0x0][0x224], RZ ;  /* 0x00008900c3149a24 */ /* 0x040fe200078e02ff */
[----:B------:R-:W-:Y:S02]  /*1360*/  MOV R27, 0x80 ;  /* 0x00000080001b7802 */ /* 0x000fe40000000f00 */
[----:B------:R-:W-:Y:S02]  /*1370*/  MOV R0, c[0x0][0x210] ;  /* 0x0000840000007a02 */ /* 0x000fe40000000f00 */
[----:B------:R-:W-:-:S03]  /*1380*/  LEA R33, R195, R20, 0x7 ;  /* 0x00000014c3217211 */ /* 0x000fc600078e38ff */
[----:B------:R-:W-:-:S04]  /*1390*/  IMAD R27, R27, R0, c[0x0][0x234] ;  /* 0x00008d001b1b7624 */ /* 0x000fc800078e0200 */
[----:B------:R-:W-:Y:S01]  /*13a0*/  IMAD R27, R27, R212, R33 ;  /* 0x000000d41b1b7224 */ /* 0x000fe200078e0221 */
[----:B------:R-:W-:Y:S05]  /*13b0*/  BRA `(.L_x_51) ;  /* 0x0000002000007947 */ /* 0x000fea0003800000 */
.L_x_50:
[----:B------:R-:W-:-:S04]  /*13c0*/  IMAD R27, R195, c[0x0][0x1c0], R212 ;  /* 0x00007000c31b7a24 */ /* 0x000fc800078e02d4 */
[----:B------:R-:W-:Y:S02]  /*13d0*/  IMAD R27, R27, c[0x0][0x224], RZ ;  /* 0x000089001b1b7a24 */ /* 0x000fe400078e02ff */
.L_x_51:
        /* <DEDUP_REMOVED lines=9> */
[----:B------:R-:W-:Y:S01]  /*1470*/  USHF.R.S32.HI UR5, URZ, 0x1f, UR6 ;  /* 0x0000001f3f057899 */ /* 0x000fe20008011406 */
[----:B------:R-:W-:Y:S01]  /*1480*/  IMAD R20, R16, c[0x0][0x374], R31 ;  /* 0x0000dd0010147a24 */ /* 0x000fe200078e021f */
[----:B------:R-:W-:Y:S01]  /*1490*/  IADD3 R26, P4, P3, R30, UR6, R26 ;  /* 0x000000061e1a7c10 */ /* 0x000fe2000fb9e01a */
[----:B------:R-:W-:Y:S01]  /*14a0*/  IMAD.WIDE.U32 R32, R16, c[0x0][0x370], R32 ;  /* 0x0000dc0010207a25 */ /* 0x000fe200078e0020 */
[----:B------:R-:W-:Y:S01]  /*14b0*/  IADD3.X R15, R0, R15, RZ, P1, !PT ;  /* 0x0000000f000f7210 */ /* 0x000fe20000ffe4ff */
[----:B------:R-:W-:Y:S01]  /*14c0*/  BSSY B1, `(.L_x_47) ;  /* 0x00005e3000017945 */ /* 0x000fe20003800000 */
[----:B------:R-:W-:Y:S01]  /*14d0*/  IADD3 R14, P2, P1, R21, R26, R14 ;  /* 0x0000001a150e7210 */ /* 0x000fe2000795e00e */
[----:B------:R-:W-:Y:S01]  /*14e0*/  IMAD.IADD R33, R33, 0x1, R20 ;  /* 0x0000000121217824 */ /* 0x000fe200078e0214 */
[----:B------:R-:W-:Y:S01]  /*14f0*/  IADD3.X R11, R11, UR5, R24, P4, P3 ;  /* 0x000000050b0b7c10 */ /* 0x000fe2000a7e6418 */
[----:B------:R-:W-:Y:S01]  /*1500*/  IMAD R20, R15, c[0x0][0x190], RZ ;  /* 0x000064000f147a24 */ /* 0x000fe200078e02ff */
[----:B------:R-:W-:Y:S01]  /*1510*/  ISETP.GE.AND P4, PT, R10, 0x1, PT ;  /* 0x000000010a00780c */ /* 0x000fe20003f86270 */
[----:B------:R-:W-:Y:S01]  /*1520*/  IMAD.WIDE.U32 R30, R23, c[0x0][0x190], R192 ;  /* 0x00006400171e7a25 */ /* 0x000fe200078e00c0 */
[----:B------:R-:W-:-:S02]  /*1530*/  IADD3.X R22, R22, R11, R13, P2, P1 ;  /* 0x0000000b16167210 */ /* 0x000fc400017e240d */
[----:B------:R-:W-:Y:S01]  /*1540*/  IADD3 R29, R16, R29, RZ ;  /* 0x0000001d101d7210 */ /* 0x000fe20007ffe0ff */
[----:B------:R-:W-:Y:S01]  /*1550*/  IMAD R21, R25, c[0x0][0x378], RZ ;  /* 0x0000de0019157a24 */ /* 0x000fe200078e02ff */
[----:B------:R-:W-:Y:S01]  /*1560*/  IADD3 R30, P2, R18, R30, RZ ;  /* 0x0000001e121e7210 */ /* 0x000fe20007f5e0ff */
[----:B------:R-:W-:Y:S01]  /*1570*/  IMAD R20, R23, c[0x0][0x194], R20 ;  /* 0x0000650017147a24 */ /* 0x000fe200078e0214 */
[----:B------:R-:W-:Y:S01]  /*1580*/  LEA.HI.SX32 R219, R19, 0xffffffff, 0x1a ;  /* 0xffffffff13db7811 */ /* 0x000fe200078fd2ff */
[C---:B------:R-:W-:Y:S02]  /*1590*/  IMAD R21, R212.reuse, c[0x0][0x37c], R21 ;  /* 0x0000df00d4157a24 */ /* 0x040fe400078e0215 */
[----:B------:R-:W-:Y:S01]  /*15a0*/  IMAD.WIDE.U32 R32, R212, c[0x0][0x378], R32 ;  /* 0x0000de00d4207a25 */ /* 0x000fe200078e0020 */
[----:B------:R-:W-:-:S03]  /*15b0*/  IADD3.X R31, R17, R31, R20, P2, !PT ;  /* 0x0000001f111f7210 */ /* 0x000fc600017fe414 */
[----:B------:R-:W-:Y:S02]  /*15c0*/  IMAD R15, R189, UR12, R188 ;  /* 0x0000000cbd0f7c24 */ /* 0x000fe4000f8e02bc */
[----:B------:R-:W-:Y:S02]  /*15d0*/  IMAD.IADD R33, R33, 0x1, R21 ;  /* 0x0000000121217824 */ /* 0x000fe400078e0215 */
[----:B------:R-:W-:Y:S01]  /*15e0*/  IMAD R11, R25, c[0x0][0x1a8], RZ ;  /* 0x00006a00190b7a24 */ /* 0x000fe200078e02ff */
[C---:B------:R-:W-:Y:S01]  /*15f0*/  IADD3 R14, P1, R15.reuse, R14, RZ ;  /* 0x0000000e0f0e7210 */ /* 0x040fe20007f3e0ff */
[----:B------:R-:W-:Y:S02]  /*1600*/  IMAD R16, R0, c[0x0][0x370], RZ ;  /* 0x0000dc0000107a24 */ /* 0x000fe400078e02ff */
[C---:B------:R-:W-:Y:S01]  /*1610*/  IMAD R11, R212.reuse, c[0x0][0x1ac], R11 ;  /* 0x00006b00d40b7a24 */ /* 0x040fe200078e020b */
[----:B------:R-:W-:Y:S01]  /*1620*/  LEA.HI.X.SX32 R233, R15, R22, 0x1, P1 ;  /* 0x000000160fe97211 */ /* 0x000fe200008f0eff */
[----:B------:R-:W-:Y:S01]  /*1630*/  IMAD.WIDE.U32 R30, R212, c[0x0][0x1a8], R30 ;  /* 0x00006a00d41e7a25 */ /* 0x000fe200078e001e */
[----:B------:R-:W-:-:S03]  /*1640*/  LEA R232, P1, R14, c[0x0][0x350], 0x2 ;  /* 0x0000d4000ee87a11 */ /* 0x000fc600078210ff */
[C---:B------:R-:W-:Y:S01]  /*1650*/  IMAD R13, R191.reuse, c[0x0][0x374], R16 ;  /* 0x0000dd00bf0d7a24 */ /* 0x040fe200078e0210 */
[----:B------:R-:W-:Y:S01]  /*1660*/  LEA R230, P3, R30, c[0x0][0x160], 0x1 ;  /* 0x000058001ee67a11 */ /* 0x000fe200078608ff */
[----:B------:R-:W-:Y:S01]  /*1670*/  IMAD.WIDE.U32 R32, R191, c[0x0][0x370], R32 ;  /* 0x0000dc00bf207a25 */ /* 0x000fe200078e0020 */
[----:B------:R-:W-:-:S03]  /*1680*/  LEA.HI.X R233, R14, c[0x0][0x354], R233, 0x2, P1 ;  /* 0x0000d5000ee97a11 */ /* 0x000fc600008f14e9 */
        /* <DEDUP_REMOVED lines=9> */
[----:B------:R-:W-:Y:S01]  /*1720*/  @P0 BAR.SYNC.DEFER_BLOCKING 0x0 ;  /* 0x0000000000000b1d */ /* 0x000fe20000010000 */
[----:B------:R-:W-:Y:S01]  /*1730*/  IMAD R14, R197, -0x80, R220 ;  /* 0xffffff80c50e7824 */ /* 0x000fe200078e02dc */
[----:B------:R-:W-:Y:S01]  /*1740*/  LEA.HI R18, R219, R219, RZ, 0x1 ;  /* 0x000000dbdb127211 */ /* 0x000fe200078f08ff */
[----:B------:R-:W-:-:S03]  /*1750*/  IMAD.WIDE.U32 R16, R7, c[0x0][0x1a0], R192 ;  /* 0x0000680007107a25 */ /* 0x000fc600078e00c0 */
[----:B------:R-:W-:Y:S01]  /*1760*/  ISETP.GE.AND P2, PT, R191, R14, PT ;  /* 0x0000000ebf00720c */ /* 0x000fe20003f46270 */
[----:B------:R-:W-:Y:S01]  /*1770*/  IMAD R20, R2, c[0x0][0x1a0], RZ ;  /* 0x0000680002147a24 */ /* 0x000fe200078e02ff */
[----:B------:R-:W-:Y:S01]  /*1780*/  IADD3 R16, P0, R12, R16, RZ ;  /* 0x000000100c107210 */ /* 0x000fe20007f1e0ff */
[----:B------:R-:W-:Y:S01]  /*1790*/  BSSY B0, `(.L_x_53) ;  /* 0x000001c000007945 */ /* 0x000fe20003800000 */
[----:B------:R-:W-:Y:S01]  /*17a0*/  LOP3.LUT R18, R18, 0xfffffffe, RZ, 0xc0, !PT ;  /* 0xfffffffe12127812 */ /* 0x000fe200078ec0ff */
[----:B------:R-:W-:Y:S01]  /*17b0*/  IMAD R12, R7, c[0x0][0x1a4], R20 ;  /* 0x00006900070c7a24 */ /* 0x000fe200078e0214 */
[----:B------:R-:W-:-:S04]  /*17c0*/  P2R R11, PR, RZ, 0x4 ;  /* 0x00000004ff0b7803 */ /* 0x000fc80000000000 */
[----:B------:R-:W-:Y:S01]  /*17d0*/  IADD3.X R17, R9, R17, R12, P0, !PT ;  /* 0x0000001109117210 */ /* 0x000fe200007fe40c */
[----:B------:R-:W-:Y:S01]  /*17e0*/  IMAD R12, R4, c[0x0][0x1b8], RZ ;  /* 0x00006e00040c7a24 */ /* 0x000fe200078e02ff */
[----:B------:R-:W-:-:S03]  /*17f0*/  IADD3 R9, R219, -R18, RZ ;  /* 0x80000012db097210 */ /* 0x000fc60007ffe0ff */
[----:B------:R-:W-:Y:S01]  /*1800*/  IMAD.WIDE.U32 R16, R5, c[0x0][0x1b8], R16 ;  /* 0x00006e0005107a25 */ /* 0x000fe200078e0010 */
[----:B------:R-:W-:Y:S01]  /*1810*/  ISETP.NE.AND P1, PT, R9, 0x1, PT ;  /* 0x000000010900780c */ /* 0x000fe20003f25270 */
[----:B------:R1:W-:Y:S02]  /*1820*/  @P2 STS.128 [R196+0xa000], RZ ;  /* 0x00a000ffc4002388 */ /* 0x0003e40000000c00 */
[----:B------:R-:W-:-:S05]  /*1830*/  IMAD R9, R5, c[0x0][0x1bc], R12 ;  /* 0x00006f0005097a24 */ /* 0x000fca00078e020c */
[----:B------:R-:W-:Y:S01]  /*1840*/  IADD3 R9, R17, R9, RZ ;  /* 0x0000000911097210 */ /* 0x000fe20007ffe0ff */
[----:B------:R-:W-:Y:S05]  /*1850*/  @P2 BRA `(.L_x_54) ;  /* 0x000000f000002947 */ /* 0x000fea0003800000 */
[----:B------:R-:W-:-:S13]  /*1860*/  ISETP.GE.AND P0, PT, R192, c[0x0][0x220], PT ;  /* 0x00008800c0007a0c */ /* 0x000fda0003f06270 */
[----:B------:R2:W-:Y:S01]  /*1870*/  @P0 STS.128 [R196+0xa000], RZ ;  /* 0x00a000ffc4000388 */ /* 0x0005e20000000c00 */
[----:B------:R-:W-:Y:S05]  /*1880*/  @P0 BRA `(.L_x_54) ;  /* 0x000000c000000947 */ /* 0x000fea0003800000 */
        /* <DEDUP_REMOVED lines=8> */
[----:B------:R-:W-:Y:S01]  /*1910*/  @!PT LDS RZ, [RZ] ;  /* 0x00000000fffff984 */ /* 0x000fe20000000800 */
[----:B------:R-:W-:Y:S01]  /*1920*/  @!PT LDS RZ, [RZ] ;  /* 0x00000000fffff984 */ /* 0x000fe20000000800 */
[----:B------:R-:W-:Y:S01]  /*1930*/  @!PT LDS RZ, [RZ] ;  /* 0x00000000fffff984 */ /* 0x000fe20000000800 */
[----:B------:R3:W-:Y:S04]  /*1940*/  LDGSTS.E.BYPASS.LTC128B.128 [R196+0xa000], [R20.64] ;  /* 0x0a00000014c47fae */ /* 0x0007e8000b901d54 */
.L_x_54:
[----:B------:R-:W-:Y:S05]  /*1950*/  BSYNC B0 ;  /* 0x0000000000007941 */ /* 0x000fea0003800000 */
.L_x_53:
[----:B------:R-:W-:Y:S01]  /*1960*/  IADD3 R15, R191, 0x20, RZ ;  /* 0x00000020bf0f7810 */ /* 0x000fe20007ffe0ff */
[----:B------:R-:W-:Y:S03]  /*1970*/  BSSY B0, `(.L_x_55) ;  /* 0x0000015000007945 */ /* 0x000fe60003800000 */
[----:B------:R-:W-:-:S13]  /*1980*/  ISETP.GE.AND P6, PT, R15, R14, PT ;  /* 0x0000000e0f00720c */ /* 0x000fda0003fc6270 */
[----:B------:R4:W-:Y:S01]  /*1990*/  @P6 STS.128 [R196+0xb000], RZ ;  /* 0x00b000ffc4006388 */ /* 0x0009e20000000c00 */
[----:B------:R-:W-:Y:S05]  /*19a0*/  @P6 BRA `(.L_x_56) ;  /* 0x0000011000006947 */ /* 0x000fea0003800000 */
[----:B------:R-:W-:-:S13]  /*19b0*/  ISETP.GE.AND P0, PT, R192, c[0x0][0x220], PT ;  /* 0x00008800c0007a0c */ /* 0x000fda0003f06270 */
[----:B------:R1:W-:Y:S01]  /*19c0*/  @P0 STS.128 [R196+0xb000], RZ ;  /* 0x00b000ffc4000388 */ /* 0x0003e20000000c00 */
[----:B------:R-:W-:Y:S05]  /*19d0*/  @P0 BRA `(.L_x_56) ;  /* 0x000000e000000947 */ /* 0x000fea0003800000 */
[----:B------:R-:W-:Y:S01]  /*19e0*/  IADD3 R13, P0, R191, 0x20, RZ ;  /* 0x00000020bf0d7810 */ /* 0x000fe20007f1e0ff */
[----:B------:R-:W-:Y:S01]  /*19f0*/  IMAD.MOV.U32 R18, RZ, RZ, R16 ;  /* 0x000000ffff127224 */ /* 0x000fe200078e0010 */
[----:B------:R-:W-:-:S03]  /*1a00*/  MOV R19, R9 ;  /* 0x0000000900137202 */ /* 0x000fc60000000f00 */
[----:B------:R-:W-:Y:S02]  /*1a10*/  IMAD.X R12, RZ, RZ, R0, P0 ;  /* 0x000000ffff0c7224 */ /* 0x000fe400000e0600 */
[----:B------:R-:W-:-:S04]  /*1a20*/  IMAD.WIDE.U32 R18, R13, c[0x0][0x1a0], R18 ;  /* 0x000068000d127a25 */ /* 0x000fc800078e0012 */
[----:B------:R-:W-:Y:S01]  /*1a30*/  IMAD R12, R12, c[0x0][0x1a0], RZ ;  /* 0x000068000c0c7a24 */ /* 0x000fe200078e02ff */
[----:B---3--:R-:W-:-:S03]  /*1a40*/  LEA R20, P0, R18, c[0x0][0x170], 0x1 ;  /* 0x00005c0012147a11 */ /* 0x008fc600078008ff */
[----:B------:R-:W-:-:S05]  /*1a50*/  IMAD R12, R13, c[0x0][0x1a4], R12 ;  /* 0x000069000d0c7a24 */ /* 0x000fca00078e020c */
[----:B------:R-:W-:-:S04]  /*1a60*/  IADD3 R12, R19, R12, RZ ;  /* 0x0000000c130c7210 */ /* 0x000fc80007ffe0ff */
[----:B------:R-:W-:-:S05]  /*1a70*/  LEA.HI.X R21, R18, c[0x0][0x174], R12, 0x1, P0 ;  /* 0x00005d0012157a11 */ /* 0x000fca00000f0c0c */
[----:B------:R-:W-:Y:S01]  /*1a80*/  @!PT LDS RZ, [RZ] ;  /* 0x00000000fffff984 */ /* 0x000fe20000000800 */
[----:B------:R-:W-:Y:S01]  /*1a90*/  @!PT LDS RZ, [RZ] ;  /* 0x00000000fffff984 */ /* 0x000fe20000000800 */
[----:B------:R-:W-:Y:S01]  /*1aa0*/  @!PT LDS RZ, [RZ] ;  /* 0x00000000fffff984 */ /* 0x000fe20000000800 */
[----:B------:R3:W-:Y:S02]  /*1ab0*/  LDGSTS.E.BYPASS.LTC128B.128 [R196+0xb000], [R20.64] ;  /* 0x0b00000014c47fae */ /* 0x0007e4000b901d54 */
.L_x_56:
[----:B------:R-:W-:Y:S05]  /*1ac0*/  BSYNC B0 ;  /* 0x0000000000007941 */ /* 0x000fea0003800000 */
.L_x_55:
        /* <DEDUP_REMOVED lines=22> */
.L_x_58:
[----:B------:R-:W-:Y:S05]  /*1c30*/  BSYNC B0 ;  /* 0x0000000000007941 */ /* 0x000fea0003800000 */
.L_x_57:
        /* <DEDUP_REMOVED lines=17> */
[----:B------:R-:W-:Y:S01]  /*1d50*/  @!PT LDS RZ, [RZ] ;  /* 0x00000000fffff984 */ /* 0x000fe20000000800 */
[----:B------:R-:W-:Y:S01]  /*1d60*/  @!PT LDS RZ, [RZ] ;  /* 0x00000000fffff984 */ /* 0x000fe20000000800 */
[----:B------:R-:W-:Y:S01]  /*1d70*/  @!PT LDS RZ, [RZ] ;  /* 0x00000000fffff984 */ /* 0x000fe20000000800 */
[----:B------:R1:W-:Y:S02]  /*1d80*/  LDGSTS.E.BYPASS.LTC128B.128 [R196+0xd000], [R18.64] ;  /* 0x0d00000012c47fae */ /* 0x0003e4000b901d54 */
.L_x_60:
[----:B------:R-:W-:Y:S05]  /*1d90*/  BSYNC B0 ;  /* 0x0000000000007941 */ /* 0x000fea0003800000 */
.L_x_59:
[----:B------:R-:W-:Y:S01]  /*1da0*/  IMAD R10, R219, -0x40, R10 ;  /* 0xffffffc0db0a7824 */ /* 0x000fe200078e020a */
[----:B------:R-:W0:Y:S01]  /*1db0*/  LDGDEPBAR ;  /* 0x00000000000079af */ /* 0x000e220000000000 */
[----:B------:R-:W-:Y:S03]  /*1dc0*/  BSSY B0, `(.L_x_61) ;  /* 0x000000b000007945 */ /* 0x000fe60003800000 */
[----:B------:R-:W-:-:S13]  /*1dd0*/  ISETP.GE.AND P3, PT, R191, R10, PT ;  /* 0x0000000abf00720c */ /* 0x000fda0003f66270 */
[----:B------:R1:W-:Y:S01]  /*1de0*/  @P3 STS.128 [R196+0x4000], RZ ;  /* 0x004000ffc4003388 */ /* 0x0003e20000000c00 */
[----:B------:R-:W-:Y:S05]  /*1df0*/  @P3 BRA `(.L_x_62) ;  /* 0x0000007000003947 */ /* 0x000fea0003800000 */
[----:B------:R-:W-:-:S13]  /*1e00*/  ISETP.GE.AND P0, PT, R192, c[0x0][0x220], PT ;  /* 0x00008800c0007a0c */ /* 0x000fda0003f06270 */
[----:B------:R1:W-:Y:S01]  /*1e10*/  @P0 STS.128 [R196+0x4000], RZ ;  /* 0x004000ffc4000388 */ /* 0x0003e20000000c00 */
[----:B------:R-:W-:Y:S05]  /*1e20*/  @P0 BRA `(.L_x_62) ;  /* 0x0000004000000947 */ /* 0x000fea0003800000 */
[----:B------:R-:W-:Y:S01]  /*1e30*/  @!PT LDS RZ, [RZ] ;  /* 0x00000000fffff984 */ /* 0x000fe20000000800 */
[----:B------:R-:W-:Y:S01]  /*1e40*/  @!PT LDS RZ, [RZ] ;  /* 0x00000000fffff984 */ /* 0x000fe20000000800 */
[----:B------:R-:W-:Y:S01]  /*1e50*/  @!PT LDS RZ, [RZ] ;  /* 0x00000000fffff984 */ /* 0x000fe20000000800 */
[----:B------:R1:W-:Y:S02]  /*1e60*/  LDGSTS.E.BYPASS.LTC128B.128 [R196+0x4000], [R228.64] ;  /* 0x04000000e4c47fae */ /* 0x0003e4000b901d54 */
.L_x_62:
[----:B------:R-:W-:Y:S05]  /*1e70*/  BSYNC B0 ;  /* 0x0000000000007941 */ /* 0x000fea0003800000 */
.L_x_61:
[----:B------:R-:W-:Y:S01]  /*1e80*/  ISETP.GE.AND P2, PT, R15, R10, PT ;  /* 0x0000000a0f00720c */ /* 0x000fe20003f46270 */
[----:B------:R-:W-:-:S12]  /*1e90*/  BSSY B0, `(.L_x_63) ;  /* 0x000000e000007945 */ /* 0x000fd80003800000 */
[----:B------:R1:W-:Y:S01]  /*1ea0*/  @P2 STS.128 [R196+0x5000], RZ ;  /* 0x005000ffc4002388 */ /* 0x0003e20000000c00 */
[----:B------:R-:W-:Y:S05]  /*1eb0*/  @P2 BRA `(.L_x_64) ;  /* 0x000000b000002947 */ /* 0x000fea0003800000 */
[----:B------:R-:W-:-:S13]  /*1ec0*/  ISETP.GE.AND P0, PT, R192, c[0x0][0x220], PT ;  /* 0x00008800c0007a0c */ /* 0x000fda0003f06270 */
[----:B------:R1:W-:Y:S01]  /*1ed0*/  @P0 STS.128 [R196+0x5000], RZ ;  /* 0x005000ffc4000388 */ /* 0x0003e20000000c00 */
[----:B------:R-:W-:Y:S05]  /*1ee0*/  @P0 BRA `(.L_x_64) ;  /* 0x0000008000000947 */ /* 0x000fea0003800000 */
[----:B------:R-:W-:Y:S02]  /*1ef0*/  IMAD.MOV.U32 R13, RZ, RZ, c[0x0][0x370] ;  /* 0x0000dc00ff0d7624 */ /* 0x000fe400078e00ff */
[----:B------:R-:W-:-:S03]  /*1f00*/  IMAD.MOV.U32 R9, RZ, RZ, c[0x0][0x374] ;  /* 0x0000dd00ff097624 */ /* 0x000fc600078e00ff */
[----:B------:R-:W-:-:S04]  /*1f10*/  LEA R12, P0, R13, R228, 0x6 ;  /* 0x000000e40d0c7211 */ /* 0x000fc800078030ff */
[----:B------:R-:W-:-:S05]  /*1f20*/  LEA.HI.X R13, R13, R229, R9, 0x6, P0 ;  /* 0x000000e50d0d7211 */ /* 0x000fca00000f3409 */
[----:B------:R-:W-:Y:S01]  /*1f30*/  @!PT LDS RZ, [RZ] ;  /* 0x00000000fffff984 */ /* 0x000fe20000000800 */
[----:B------:R-:W-:Y:S01]  /*1f40*/  @!PT LDS RZ, [RZ] ;  /* 0x00000000fffff984 */ /* 0x000fe20000000800 */
[----:B------:R-:W-:Y:S01]  /*1f50*/  @!PT LDS RZ, [RZ] ;  /* 0x00000000fffff984 */ /* 0x000fe20000000800 */
[----:B------:R1:W-:Y:S04]  /*1f60*/  LDGSTS.E.BYPASS.LTC128B.128 [R196+0x5000], [R12.64] ;  /* 0x050000000cc47fae */ /* 0x0003e8000b901d54 */
.L_x_64:
[----:B------:R-:W-:Y:S05]  /*1f70*/  BSYNC B0 ;  /* 0x0000000000007941 */ /* 0x000fea0003800000 */
.L_x_63:
[----:B------:R-:W-:Y:S01]  /*1f80*/  IADD3 R9, R190, 0x1000, RZ ;  /* 0x00001000be097810 */ /* 0x000fe20007ffe0ff */
[----:B------:R-:W-:Y:S03]  /*1f90*/  BSSY B0, `(.L_x_65) ;  /* 0x0000012000007945 */ /* 0x000fe60003800000 */
[----:B------:R-:W-:-:S05]  /*1fa0*/  SEL R9, R9, R190, !P1 ;  /* 0x000000be09097207 */ /* 0x000fca0004800000 */
[----:B------:R-:W-:-:S05]  /*1fb0*/  IMAD.SHL.U32 R218, R9, 0x2, RZ ;  /* 0x0000000209da7824 */ /* 0x000fca00078e00ff */
[----:B------:R1:W-:Y:S04]  /*1fc0*/  @P3 STS [R218], RZ ;  /* 0x000000ffda003388 */ /* 0x0003e80000000800 */
[----:B------:R1:W-:Y:S04]  /*1fd0*/  @P3 STS [R218+0x4], RZ ;  /* 0x000004ffda003388 */ /* 0x0003e80000000800 */
[----:B------:R1:W-:Y:S04]  /*1fe0*/  @P3 STS [R218+0x8], RZ ;  /* 0x000008ffda003388 */ /* 0x0003e80000000800 */
[----:B------:R1:W-:Y:S01]  /*1ff0*/  @P3 STS [R218+0xc], RZ ;  /* 0x00000cffda003388 */ /* 0x0003e20000000800 */
[----:B------:R-:W-:Y:S05]  /*2000*/  @P3 BRA `(.L_x_66) ;  /* 0x000000a000003947 */ /* 0x000fea0003800000 */
[----:B------:R-:W-:-:S13]  /*2010*/  ISETP.GE.AND P0, PT, R192, c[0x0][0x220], PT ;  /* 0x00008800c0007a0c */ /* 0x000fda0003f06270 */
[----:B------:R1:W-:Y:S04]  /*2020*/  @P0 STS [R218], RZ ;  /* 0x000000ffda000388 */ /* 0x0003e80000000800 */
[----:B------:R1:W-:Y:S04]  /*2030*/  @P0 STS [R218+0x4], RZ ;  /* 0x000004ffda000388 */ /* 0x0003e80000000800 */
[----:B------:R1:W-:Y:S04]  /*2040*/  @P0 STS [R218+0x8], RZ ;  /* 0x000008ffda000388 */ /* 0x0003e80000000800 */
[----:B------:R1:W-:Y:S01]  /*2050*/  @P0 STS [R218+0xc], RZ ;  /* 0x00000cffda000388 */ /* 0x0003e20000000800 */
[----:B------:R-:W-:Y:S05]  /*2060*/  @P0 BRA `(.L_x_66) ;  /* 0x0000004000000947 */ /* 0x000fea0003800000 */
[----:B------:R-:W-:Y:S01]  /*2070*/  @!PT LDS RZ, [RZ] ;  /* 0x00000000fffff984 */ /* 0x000fe20000000800 */
[----:B------:R-:W-:Y:S01]  /*2080*/  @!PT LDS RZ, [RZ] ;  /* 0x00000000fffff984 */ /* 0x000fe20000000800 */
[----:B------:R-:W-:Y:S01]  /*2090*/  @!PT LDS RZ, [RZ] ;  /* 0x00000000fffff984 */ /* 0x000fe20000000800 */
[----:B------:R1:W-:Y:S02]  /*20a0*/  LDGSTS.E.BYPASS.LTC128B.128 [R218], [R230.64] ;  /* 0x00000000e6da7fae */ /* 0x0003e4000b901d54 */
.L_x_66:
[----:B------:R-:W-:Y:S05]  /*20b0*/  BSYNC B0 ;  /* 0x0000000000007941 */ /* 0x000fea0003800000 */
.L_x_65:
[----:B------:R1:W-:Y:S01]  /*20c0*/  @P2 STS [R218+0x1000], RZ ;  /* 0x001000ffda002388 */ /* 0x0003e20000000800 */
[----:B------:R-:W-:Y:S03]  /*20d0*/  BSSY B0, `(.L_x_67) ;  /* 0x0000013000007945 */ /* 0x000fe60003800000 */
[----:B------:R1:W-:Y:S04]  /*20e0*/  @P2 STS [R218+0x1004], RZ ;  /* 0x001004ffda002388 */ /* 0x0003e80000000800 */
[----:B------:R1:W-:Y:S04]  /*20f0*/  @P2 STS [R218+0x1008], RZ ;  /* 0x001008ffda002388 */ /* 0x0003e80000000800 */
[----:B------:R1:W-:Y:S01]  /*2100*/  @P2 STS [R218+0x100c], RZ ;  /* 0x00100cffda002388 */ /* 0x0003e20000000800 */
[----:B------:R-:W-:Y:S05]  /*2110*/  @P2 BRA `(.L_x_68) ;  /* 0x000000e000002947 */ /* 0x000fea0003800000 */
[----:B------:R-:W-:-:S13]  /*2120*/  ISETP.GE.AND P0, PT, R192, c[0x0][0x220], PT ;  /* 0x00008800c0007a0c */ /* 0x000fda0003f06270 */
[----:B------:R1:W-:Y:S04]  /*2130*/  @P0 STS [R218+0x1000], RZ ;  /* 0x001000ffda000388 */ /* 0x0003e80000000800 */
[----:B------:R1:W-:Y:S04]  /*2140*/  @P0 STS [R218+0x1004], RZ ;  /* 0x001004ffda000388 */ /* 0x0003e80000000800 */
[----:B------:R1:W-:Y:S04]  /*2150*/  @P0 STS [R218+0x1008], RZ ;  /* 0x001008ffda000388 */ /* 0x0003e80000000800 */
[----:B------:R1:W-:Y:S01]  /*2160*/  @P0 STS [R218+0x100c], RZ ;  /* 0x00100cffda000388 */ /* 0x0003e20000000800 */
[----:B------:R-:W-:Y:S05]  /*2170*/  @P0 BRA `(.L_x_68) ;  /* 0x0000008000000947 */ /* 0x000fea0003800000 */
[----:B-1----:R-:W-:Y:S02]  /*2180*/  IMAD.MOV.U32 R13, RZ, RZ, c[0x0][0x190] ;  /* 0x00006400ff0d7624 */ /* 0x002fe400078e00ff */
[----:B------:R-:W-:-:S03]  /*2190*/  IMAD.MOV.U32 R9, RZ, RZ, c[0x0][0x194] ;  /* 0x00006500ff097624 */ /* 0x000fc600078e00ff */
[----:B------:R-:W-:-:S04]  /*21a0*/  LEA R12, P0, R13, R230, 0x6 ;  /* 0x000000e60d0c7211 */ /* 0x000fc800078030ff */
[----:B------:R-:W-:-:S05]  /*21b0*/  LEA.HI.X R13, R13, R231, R9, 0x6, P0 ;  /* 0x000000e70d0d7211 */ /* 0x000fca00000f3409 */
[----:B------:R-:W-:Y:S01]  /*21c0*/  @!PT LDS RZ, [RZ] ;  /* 0x00000000fffff984 */ /* 0x000fe20000000800 */
[----:B------:R-:W-:Y:S01]  /*21d0*/  @!PT LDS RZ, [RZ] ;  /* 0x00000000fffff984 */ /* 0x000fe20000000800 */
[----:B------:R-:W-:Y:S01]  /*21e0*/  @!PT LDS RZ, [RZ] ;  /* 0x00000000fffff984 */ /* 0x000fe20000000800 */
[----:B------:R1:W-:Y:S04]  /*21f0*/  LDGSTS.E.BYPASS.LTC128B.128 [R218+0x1000], [R12.64] ;  /* 0x010000000cda7fae */ /* 0x0003e8000b901d54 */
.L_x_68:
[----:B------:R-:W-:Y:S05]  /*2200*/  BSYNC B0 ;  /* 0x0000000000007941 */ /* 0x000fea0003800000 */
.L_x_67:
[C---:B------:R-:W-:Y:S01]  /*2210*/  IADD3 R9, R187.reuse, 0x28, RZ ;  /* 0x00000028bb097810 */ /* 0x040fe20007ffe0ff */
[C---:B-1----:R-:W-:Y:S01]  /*2220*/  IMAD.SHL.U32 R13, R187.reuse, 0x4, RZ ;  /* 0x00000004bb0d7824 */ /* 0x042fe200078e00ff */
[----:B------:R-:W-:Y:S01]  /*2230*/  SHF.L.U64.HI R16, R187, 0x2, R194 ;  /* 0x00000002bb107819 */ /* 0x000fe200000102c2 */
[----:B------:R-:W-:Y:S01]  /*2240*/  IMAD.MOV.U32 R216, RZ, RZ, 0x7f800000 ;  /* 0x7f800000ffd87424 */ /* 0x000fe200078e00ff */
[----:B------:R-:W-:Y:S02]  /*2250*/  ISETP.GE.AND P2, PT, R9, R10, PT ;  /* 0x0000000a0900720c */ /* 0x000fe40003f46270 */
[----:B------:R-:W-:Y:S01]  /*2260*/  SHF.R.S32.HI R12, RZ, 0x1f, R9 ;  /* 0x0000001fff0c7819 */ /* 0x000fe20000011409 */
[----:B------:R-:W-:Y:S01]  /*2270*/  IMAD.MOV.U32 R215, RZ, RZ, 0x7f800000 ;  /* 0x7f800000ffd77424 */ /* 0x000fe200078e00ff */
[----:B------:R-:W-:-:S09]  /*2280*/  ISETP.NE.AND P3, PT, R11, RZ, PT ;  /* 0x000000ff0b00720c */ /* 0x000fd20003f65270 */
[----:B------:R-:W-:-:S04]  /*2290*/  @!P2 LEA R14, P0, R9, R208, 0x2 ;  /* 0x000000d0090ea211 */ /* 0x000fc800078010ff */
[----:B------:R-:W-:Y:S02]  /*22a0*/  @!P2 LEA.HI.X R15, R9, R209, R12, 0x2, P0 ;  /* 0x000000d1090fa211 */ /* 0x000fe400000f140c */
[----:B------:R-:W-:Y:S02]  /*22b0*/  IADD3 R12, P0, R13, R208, RZ ;  /* 0x000000d00d0c7210 */ /* 0x000fe40007f1e0ff */
[C---:B------:R-:W-:Y:S01]  /*22c0*/  IADD3 R9, R187.reuse, 0x8, RZ ;  /* 0x00000008bb097810 */ /* 0x040fe20007ffe0ff */
[----:B------:R1:W5:Y:S02]  /*22d0*/  @!P2 LDG.E R215, [R14.64] ;  /* 0x000000140ed7a981 */ /* 0x000364000c1e1900 */
[----:B------:R-:W-:Y:S01]  /*22e0*/  IMAD.X R13, R16, 0x1, R209, P0 ;  /* 0x00000001100d7824 */ /* 0x000fe200000e06d1 */
[----:B------:R-:W-:Y:S01]  /*22f0*/  ISETP.GE.AND P0, PT, R187, R10, PT ;  /* 0x0000000abb00720c */ /* 0x000fe20003f06270 */
[----:B------:R-:W-:-:S12]  /*2300*/  IMAD.MOV.U32 R217, RZ, RZ, 0x7f800000 ;  /* 0x7f800000ffd97424 */ /* 0x000fd800078e00ff */
[----:B------:R1:W5:Y:S01]  /*2310*/  @!P0 LDG.E R216, [R12.64] ;  /* 0x000000140cd88981 */ /* 0x000362000c1e1900 */
[-C--:B------:R-:W-:Y:S02]  /*2320*/  ISETP.GE.AND P0, PT, R9, R10.reuse, PT ;  /* 0x0000000a0900720c */ /* 0x080fe40003f06270 */
[----:B------:R-:W-:Y:S01]  /*2330*/  IADD3 R9, R187, 0x20, RZ ;  /* 0x00000020bb097810 */ /* 0x000fe20007ffe0ff */
[----:B------:R-:W-:Y:S01]  /*2340*/  IMAD.MOV.U32 R214, RZ, RZ, 0x7f800000 ;  /* 0x7f800000ffd67424 */ /* 0x000fe200078e00ff */
[----:B------:R1:W-:Y:S09]  /*2350*/  @P3 STS.128 [R196+0x6000], RZ ;  /* 0x006000ffc4003388 */ /* 0x0003f20000000c00 */
[----:B------:R1:W5:Y:S01]  /*2360*/  @!P0 LDG.E R217, [R12.64+0x20] ;  /* 0x000020140cd98981 */ /* 0x000362000c1e1900 */
[----:B------:R-:W-:Y:S01]  /*2370*/  ISETP.GE.AND P0, PT, R9, R10, PT ;  /* 0x0000000a0900720c */ /* 0x000fe20003f06270 */
[----:B------:R-:W-:-:S04]  /*2380*/  IMAD.WIDE.U32 R10, R7, c[0x0][0x198], R192 ;  /* 0x00006600070a7a25 */ /* 0x000fc800078e00c0 */
[----:B------:R-:W-:-:S04]  /*2390*/  IMAD R2, R2, c[0x0][0x198], RZ ;  /* 0x0000660002027a24 */ /* 0x000fc800078e02ff */
[----:B------:R-:W-:-:S04]  /*23a0*/  IMAD R9, R7, c[0x0][0x19c], R2 ;  /* 0x0000670007097a24 */ /* 0x000fc800078e0202 */
[----:B------:R1:W5:Y:S01]  /*23b0*/  @!P0 LDG.E R214, [R12.64+0x80] ;  /* 0x000080140cd68981 */ /* 0x000362000c1e1900 */
[----:B------:R-:W-:Y:S01]  /*23c0*/  IADD3 R10, P0, R8, R10, RZ ;  /* 0x0000000a080a7210 */ /* 0x000fe20007f1e0ff */
[----:B------:R-:W-:-:S03]  /*23d0*/  IMAD R4, R4, c[0x0][0x1b0], RZ ;  /* 0x00006c0004047a24 */ /* 0x000fc600078e02ff */
[----:B------:R-:W-:Y:S01]  /*23e0*/  IADD3.X R11, R6, R11, R9, P0, !PT ;  /* 0x0000000b060b7210 */ /* 0x000fe200007fe409 */
[C---:B------:R-:W-:Y:S01]  /*23f0*/  IMAD R9, R5.reuse, c[0x0][0x1b4], R4 ;  /* 0x00006d0005097a24 */ /* 0x040fe200078e0204 */
[----:B------:R-:W-:Y:S03]  /*2400*/  BSSY B0, `(.L_x_69) ;  /* 0x0000012000007945 */ /* 0x000fe60003800000 */
[----:B------:R-:W-:-:S04]  /*2410*/  IMAD.WIDE.U32 R10, R5, c[0x0][0x1b0], R10 ;  /* 0x00006c00050a7a25 */ /* 0x000fc800078e000a */
[----:B------:R-:W-:Y:S01]  /*2420*/  IMAD.IADD R5, R11, 0x1, R9 ;  /* 0x000000010b057824 */ /* 0x000fe200078e0209 */
[----:B------:R-:W-:Y:S05]  /*2430*/  @P3 BRA `(.L_x_70) ;  /* 0x000000e000003947 */ /* 0x000fea0003800000 */
[----:B------:R-:W-:-:S13]  /*2440*/  ISETP.GE.AND P0, PT, R192, c[0x0][0x220], PT ;  /* 0x00008800c0007a0c */ /* 0x000fda0003f06270 */
[----:B------:R1:W-:Y:S01]  /*2450*/  @P0 STS.128 [R196+0x6000], RZ ;  /* 0x006000ffc4000388 */ /* 0x0003e20000000c00 */
[----:B------:R-:W-:Y:S05]  /*2460*/  @P0 BRA `(.L_x_70) ;  /* 0x000000b000000947 */ /* 0x000fea0003800000 */
[----:B------:R-:W-:Y:S01]  /*2470*/  MOV R4, R10 ;  /* 0x0000000a00047202 */ /* 0x000fe20000000f00 */
[----:B------:R-:W-:-:S04]  /*2480*/  IMAD R2, R0, c[0x0][0x198], RZ ;  /* 0x0000660000027a24 */ /* 0x000fc800078e02ff */
[----:B------:R-:W-:-:S04]  /*2490*/  IMAD.WIDE.U32 R8, R191, c[0x0][0x198], R4 ;  /* 0x00006600bf087a25 */ /* 0x000fc800078e0004 */
[----:B------:R-:W-:Y:S01]  /*24a0*/  IMAD R2, R191, c[0x0][0x19c], R2 ;  /* 0x00006700bf027a24 */ /* 0x000fe200078e0202 */
[----:B-1----:R-:W-:-:S04]  /*24b0*/  LEA R12, P0, R8, c[0x0][0x168], 0x1 ;  /* 0x00005a00080c7a11 */ /* 0x002fc800078008ff */
[----:B------:R-:W-:-:S04]  /*24c0*/  IADD3 R2, R9, R2, RZ ;  /* 0x0000000209027210 */ /* 0x000fc80007ffe0ff */
[----:B------:R-:W-:-:S05]  /*24d0*/  LEA.HI.X R13, R8, c[0x0][0x16c], R2, 0x1, P0 ;  /* 0x00005b00080d7a11 */ /* 0x000fca00000f0c02 */
[----:B------:R-:W-:Y:S01]  /*24e0*/  @!PT LDS RZ, [RZ] ;  /* 0x00000000fffff984 */ /* 0x000fe20000000800 */
[----:B------:R-:W-:Y:S01]  /*24f0*/  @!PT LDS RZ, [RZ] ;  /* 0x00000000fffff984 */ /* 0x000fe20000000800 */
[----:B------:R-:W-:Y:S01]  /*2500*/  @!PT LDS RZ, [RZ] ;  /* 0x00000000fffff984 */ /* 0x000fe20000000800 */
[----:B------:R1:W-:Y:S02]  /*2510*/  LDGSTS.E.BYPASS.LTC128B.128 [R196+0x6000], [R12.64] ;  /* 0x060000000cc47fae */ /* 0x0003e4000b901d54 */
.L_x_70:
[----:B------:R-:W-:Y:S05]  /*2520*/  BSYNC B0 ;  /* 0x0000000000007941 */ /* 0x000fea0003800000 */
.L_x_69:
[----:B------:R1:W-:Y:S01]  /*2530*/  @P6 STS.128 [R196+0x7000], RZ ;  /* 0x007000ffc4006388 */ /* 0x0003e20000000c00 */
[----:B------:R-:W-:Y:S01]  /*2540*/  BSSY B0, `(.L_x_71) ;  /* 0x0000013000007945 */ /* 0x000fe20003800000 */
[----:B------:R-:W-:Y:S05]  /*2550*/  @P6 BRA `(.L_x_72) ;  /* 0x0000011000006947 */ /* 0x000fea0003800000 */
[----:B------:R-:W-:-:S13]  /*2560*/  ISETP.GE.AND P0, PT, R192, c[0x0][0x220], PT ;  /* 0x00008800c0007a0c */ /* 0x000fda0003f06270 */
[----:B------:R1:W-:Y:S01]  /*2570*/  @P0 STS.128 [R196+0x7000], RZ ;  /* 0x007000ffc4000388 */ /* 0x0003e20000000c00 */
[----:B------:R-:W-:Y:S05]  /*2580*/  @P0 BRA `(.L_x_72) ;  /* 0x000000e000000947 */ /* 0x000fea0003800000 */
[----:B------:R-:W-:Y:S01]  /*2590*/  IADD3 R4, P0, R191, 0x20, RZ ;  /* 0x00000020bf047810 */ /* 0x000fe20007f1e0ff */
[----:B-1----:R-:W-:Y:S01]  /*25a0*/  IMAD.MOV.U32 R12, RZ, RZ, R10 ;  /* 0x000000ffff0c7224 */ /* 0x002fe200078e000a */
[----:B------:R-:W-:-:S03]  /*25b0*/  MOV R13, R5 ;  /* 0x00000005000d7202 */ /* 0x000fc60000000f00 */
[----:B------:R-:W-:Y:S02]  /*25c0*/  IMAD.X R2, RZ, RZ, R0, P0 ;  /* 0x000000ffff027224 */ /* 0x000fe400000e0600 */
        /* <DEDUP_REMOVED lines=10> */
.L_x_72:
[----:B------:R-:W-:Y:S05]  /*2670*/  BSYNC B0 ;  /* 0x0000000000007941 */ /* 0x000fea0003800000 */
.L_x_71:
        /* <DEDUP_REMOVED lines=20> */
.L_x_74:
[----:B------:R-:W-:Y:S05]  /*27c0*/  BSYNC B0 ;  /* 0x0000000000007941 */ /* 0x000fea0003800000 */
.L_x_73:
[----:B------:R1:W-:Y:S01]  /*27d0*/  @P4 STS.128 [R196+0x9000], RZ ;  /* 0x009000ffc4004388 */ /* 0x0003e20000000c00 */
[----:B------:R-:W-:Y:S01]  /*27e0*/  BSSY B0, `(.L_x_75) ;  /* 0x0000012000007945 */ /* 0x000fe20003800000 */
        /* <DEDUP_REMOVED lines=8> */
[----:B-1----:R-:W-:Y:S01]  /*2870*/  IMAD R9, R0, c[0x0][0x198], RZ ;  /* 0x0000660000097a24 */ /* 0x002fe200078e02ff */
        /* <DEDUP_REMOVED lines=8> */
.L_x_76:
[----:B------:R-:W-:Y:S05]  /*2900*/  BSYNC B0 ;  /* 0x0000000000007941 */ /* 0x000fea0003800000 */
.L_x_75:
[----:B------:R-:W0:Y:S01]  /*2910*/  LDGDEPBAR ;  /* 0x00000000000079af */ /* 0x000e220000000000 */
[----:B------:R-:W-:Y:S01]  /*2920*/  USHF.L.U32 UR17, UR12, 0x4, URZ ;  /* 0x000000040c117899 */ /* 0x000fe2000800063f */
[----:B------:R-:W-:Y:S01]  /*2930*/  IMAD.MOV.U32 R175, RZ, RZ, 0x20 ;  /* 0x00000020ffaf7424 */ /* 0x000fe200078e00ff */
[----:B------:R-:W-:Y:S01]  /*2940*/  USHF.L.U32 UR18, UR12, 0x3, URZ ;  /* 0x000000030c127899 */ /* 0x000fe2000800063f */
[----:B------:R-:W1:Y:S01]  /*2950*/  S2R R0, SR_TID.X ;  /* 0x0000000000007919 */ /* 0x000e620000002100 */
[----:B------:R-:W-:Y:S01]  /*2960*/  UIADD3 UR11, UR17, 0x20, URZ ;  /* 0x00000020110b7890 */ /* 0x000fe2000fffe03f */
[----:B------:R-:W-:Y:S01]  /*2970*/  IADD3 R176, R181, 0x1000, RZ ;  /* 0x00001000b5b07810 */ /* 0x000fe20007ffe0ff */
[----:B------:R-:W-:Y:S01]  /*2980*/  IMAD.MOV.U32 R183, RZ, RZ, 0x40 ;  /* 0x00000040ffb77424 */ /* 0x000fe200078e00ff */
[----:B------:R-:W-:Y:S01]  /*2990*/  IADD3 R7, R7, 0x80, RZ ;  /* 0x0000008007077810 */ /* 0x000fe20007ffe0ff */
[----:B------:R-:W-:Y:S01]  /*29a0*/  UIADD3 UR10, UR18, UR11, URZ ;  /* 0x0000000b120a7290 */ /* 0x000fe2000fffe03f */
[----:B------:R-:W-:Y:S01]  /*29b0*/  SEL R176, R176, R181, !P1 ;  /* 0x000000b5b0b07207 */ /* 0x000fe20004800000 */
[----:B------:R-:W-:Y:S01]  /*29c0*/  IMAD.SHL.U32 R174, R182, 0x2, RZ ;  /* 0x00000002b6ae7824 */ /* 0x000fe200078e00ff */
[----:B------:R-:W-:Y:S01]  /*29d0*/  ISETP.GE.AND P2, PT, R7, R220, PT ;  /* 0x000000dc0700720c */ /* 0x000fe20003f46270 */
[----:B------:R-:W-:Y:S01]  /*29e0*/  UIADD3 UR9, UR18, UR10, URZ ;  /* 0x0000000a12097290 */ /* 0x000fe2000fffe03f */
[----:B------:R-:W-:Y:S01]  /*29f0*/  IMAD.MOV.U32 R213, RZ, RZ, R218 ;  /* 0x000000ffffd57224 */ /* 0x000fe200078e00da */
[----:B------:R-:W-:Y:S01]  /*2a00*/  CS2R R94, SRZ ;  /* 0x00000000005e7805 */ /* 0x000fe2000001ff00 */
[----:B------:R-:W-:Y:S01]  /*2a10*/  CS2R R92, SRZ ;  /* 0x00000000005c7805 */ /* 0x000fe2000001ff00 */
[----:B------:R-:W-:Y:S01]  /*2a20*/  UIADD3 UR8, UR18, UR9, URZ ;  /* 0x0000000912087290 */ /* 0x000fe2000fffe03f */
[----:B------:R-:W-:Y:S01]  /*2a30*/  CS2R R98, SRZ ;  /* 0x0000000000627805 */ /* 0x000fe2000001ff00 */
[----:B------:R-:W-:Y:S01]  /*2a40*/  CS2R R96, SRZ ;  /* 0x0000000000607805 */ /* 0x000fe2000001ff00 */
[----:B------:R-:W-:Y:S01]  /*2a50*/  CS2R R90, SRZ ;  /* 0x00000000005a7805 */ /* 0x000fe2000001ff00 */
[----:B------:R-:W-:Y:S01]  /*2a60*/  UIADD3 UR7, UR18, UR8, URZ ;  /* 0x0000000812077290 */ /* 0x000fe2000fffe03f */
[----:B------:R-:W-:Y:S01]  /*2a70*/  CS2R R88, SRZ ;  /* 0x0000000000587805 */ /* 0x000fe2000001ff00 */
[----:B------:R-:W-:Y:S01]  /*2a80*/  CS2R R86, SRZ ;  /* 0x0000000000567805 */ /* 0x000fe2000001ff00 */
[----:B------:R-:W-:-:S04]  /*2a90*/  DEPBAR.LE SB0, 0x1 ;  /* 0x000080400000791a */ /* 0x000fc80000000000 */
[----:B------:R-:W-:Y:S01]  /*2aa0*/  BAR.SYNC.DEFER_BLOCKING 0x0 ;  /* 0x0000000000007b1d */ /* 0x000fe20000010000 */
[----:B-1----:R-:W-:Y:S01]  /*2ab0*/  SHF.R.S32.HI R5, RZ, 0x1f, R0 ;  /* 0x0000001fff057819 */ /* 0x002fe20000011400 */
[----:B------:R-:W-:Y:S01]  /*2ac0*/  CS2R R84, SRZ ;  /* 0x0000000000547805 */ /* 0x000fe2000001ff00 */
[----:B------:R-:W-:Y:S01]  /*2ad0*/  CS2R R78, SRZ ;  /* 0x00000000004e7805 */ /* 0x000fe2000001ff00 */
[----:B------:R-:W-:Y:S01]  /*2ae0*/  CS2R R76, SRZ ;  /* 0x00000000004c7805 */ /* 0x000fe2000001ff00 */
[----:B------:R-:W-:Y:S01]  /*2af0*/  LEA.HI R5, R5, R0, RZ, 0x4 ;  /* 0x0000000005057211 */ /* 0x000fe200078f20ff */
[----:B------:R-:W-:Y:S01]  /*2b00*/  CS2R R82, SRZ ;  /* 0x0000000000527805 */ /* 0x000fe2000001ff00 */
[----:B------:R-:W-:Y:S01]  /*2b10*/  CS2R R80, SRZ ;  /* 0x0000000000507805 */ /* 0x000fe2000001ff00 */
[----:B------:R-:W-:Y:S01]  /*2b20*/  CS2R R74, SRZ ;  /* 0x00000000004a7805 */ /* 0x000fe2000001ff00 */
[----:B------:R-:W-:Y:S01]  /*2b30*/  LOP3.LUT R5, R5, 0xfffffff0, RZ, 0xc0, !PT ;  /* 0xfffffff005057812 */ /* 0x000fe200078ec0ff */
[----:B------:R-:W-:Y:S01]  /*2b40*/  CS2R R72, SRZ ;  /* 0x0000000000487805 */ /* 0x000fe2000001ff00 */
[----:B------:R-:W-:Y:S01]  /*2b50*/  CS2R R70, SRZ ;  /* 0x0000000000467805 */ /* 0x000fe2000001ff00 */
[----:B------:R-:W-:Y:S01]  /*2b60*/  CS2R R68, SRZ ;  /* 0x0000000000447805 */ /* 0x000fe2000001ff00 */
[----:B------:R-:W-:Y:S01]  /*2b70*/  CS2R R62, SRZ ;  /* 0x00000000003e7805 */ /* 0x000fe2000001ff00 */
[----:B------:R-:W-:Y:S01]  /*2b80*/  IMAD.IADD R5, R0, 0x1, -R5 ;  /* 0x0000000100057824 */ /* 0x000fe200078e0a05 */
[----:B------:R-:W-:Y:S01]  /*2b90*/  CS2R R60, SRZ ;  /* 0x00000000003c7805 */ /* 0x000fe2000001ff00 */
[----:B------:R-:W-:Y:S01]  /*2ba0*/  CS2R R66, SRZ ;  /* 0x0000000000427805 */ /* 0x000fe2000001ff00 */
[----:B------:R-:W-:Y:S01]  /*2bb0*/  CS2R R64, SRZ ;  /* 0x0000000000407805 */ /* 0x000fe2000001ff00 */
[----:B------:R-:W-:Y:S01]  /*2bc0*/  CS2R R58, SRZ ;  /* 0x00000000003a7805 */ /* 0x000fe2000001ff00 */
[----:B------:R-:W-:Y:S01]  /*2bd0*/  SHF.R.S32.HI R0, RZ, 0x1f, R5 ;  /* 0x0000001fff007819 */ /* 0x000fe20000011405 */
[----:B------:R-:W-:Y:S01]  /*2be0*/  CS2R R56, SRZ ;  /* 0x0000000000387805 */ /* 0x000fe2000001ff00 */
[----:B------:R-:W-:Y:S01]  /*2bf0*/  CS2R R54, SRZ ;  /* 0x0000000000367805 */ /* 0x000fe2000001ff00 */
[----:B------:R-:W-:Y:S01]  /*2c00*/  CS2R R52, SRZ ;  /* 0x0000000000347805 */ /* 0x000fe2000001ff00 */
[----:B------:R-:W-:Y:S01]  /*2c10*/  LEA.HI R0, R0, R5, RZ, 0x3 ;  /* 0x0000000500007211 */ /* 0x000fe200078f18ff */
[----:B------:R1:W2:Y:S01]  /*2c20*/  LDSM.16.M88.4 R140, [R179+0xa000] ;  /* 0x00a00000b38c783b */ /* 0x0002a20000000200 */
[----:B------:R-:W-:Y:S01]  /*2c30*/  CS2R R46, SRZ ;  /* 0x00000000002e7805 */ /* 0x000fe2000001ff00 */
[----:B------:R-:W-:Y:S01]  /*2c40*/  CS2R R44, SRZ ;  /* 0x00000000002c7805 */ /* 0x000fe2000001ff00 */
[----:B------:R-:W-:Y:S01]  /*2c50*/  LOP3.LUT R0, R0, 0xfffffff8, RZ, 0xc0, !PT ;  /* 0xfffffff800007812 */ /* 0x000fe200078ec0ff */
[----:B------:R1:W3:Y:S01]  /*2c60*/  LDSM.16.M88.4 R144, [R179+0xa800] ;  /* 0x00a80000b390783b */ /* 0x0002e20000000200 */
[----:B------:R-:W-:Y:S01]  /*2c70*/  CS2R R50, SRZ ;  /* 0x0000000000327805 */ /* 0x000fe2000001ff00 */
[----:B------:R-:W-:Y:S01]  /*2c80*/  CS2R R48, SRZ ;  /* 0x0000000000307805 */ /* 0x000fe2000001ff00 */
[----:B------:R-:W-:Y:S01]  /*2c90*/  CS2R R42, SRZ ;  /* 0x00000000002a7805 */ /* 0x000fe2000001ff00 */
[----:B------:R1:W4:Y:S01]  /*2ca0*/  LDSM.16.M88.4 R148, [R173+0xa000] ;  /* 0x00a00000ad94783b */ /* 0x0003220000000200 */
[----:B------:R-:W-:Y:S01]  /*2cb0*/  IMAD.IADD R0, R5, 0x1, -R0 ;  /* 0x0000000105007824 */ /* 0x000fe200078e0a00 */
[----:B------:R-:W-:Y:S01]  /*2cc0*/  IADD3 R5, R182, 0x1000, RZ ;  /* 0x00001000b6057810 */ /* 0x000fe20007ffe0ff */
[----:B------:R-:W-:Y:S01]  /*2cd0*/  CS2R R40, SRZ ;  /* 0x0000000000287805 */ /* 0x000fe2000001ff00 */
[----:B------:R1:W1:Y:S01]  /*2ce0*/  LDSM.16.M88.4 R152, [R173+0xa800] ;  /* 0x00a80000ad98783b */ /* 0x0002620000000200 */
[----:B------:R-:W-:Y:S01]  /*2cf0*/  CS2R R38, SRZ ;  /* 0x0000000000267805 */ /* 0x000fe2000001ff00 */
[----:B------:R-:W-:Y:S01]  /*2d00*/  LOP3.LUT P0, RZ, R0, 0x2, RZ, 0xc0, !PT ;  /* 0x0000000200ff7812 */ /* 0x000fe2000780c0ff */
[----:B------:R-:W-:Y:S01]  /*2d10*/  CS2R R36, SRZ ;  /* 0x0000000000247805 */ /* 0x000fe2000001ff00 */
[----:B------:R1:W1:Y:S01]  /*2d20*/  LDSM.16.M88.4 R156, [R172+0xa000] ;  /* 0x00a00000ac9c783b */ /* 0x0002620000000200 */
[----:B------:R-:W-:Y:S01]  /*2d30*/  SEL R178, R5, R182, !P1 ;  /* 0x000000b605b27207 */ /* 0x000fe20004800000 */
[----:B------:R-:W-:Y:S01]  /*2d40*/  IMAD.SHL.U32 R176, R176, 0x2, RZ ;  /* 0x00000002b0b07824 */ /* 0x000fe200078e00ff */
[----:B------:R-:W-:Y:S01]  /*2d50*/  SEL R175, R175, 0xffffffe0, !P0 ;  /* 0xffffffe0afaf7807 */ /* 0x000fe20004000000 */
[----:B------:R1:W1:Y:S01]  /*2d60*/  LDSM.16.M88.4 R160, [R172+0xa800] ;  /* 0x00a80000aca0783b */ /* 0x0002620000000200 */
[----:B------:R-:W-:Y:S01]  /*2d70*/  LOP3.LUT P3, RZ, R0, 0x4, RZ, 0xc0, !PT ;  /* 0x0000000400ff7812 */ /* 0x000fe2000786c0ff */
[----:B------:R-:W-:Y:S01]  /*2d80*/  IMAD.SHL.U32 R178, R178, 0x2, RZ ;  /* 0x00000002b2b27824 */ /* 0x000fe200078e00ff */
[----:B------:R-:W-:Y:S01]  /*2d90*/  SHF.L.U64.HI R224, R187, 0x2, R194 ;  /* 0x00000002bbe07819 */ /* 0x000fe200000102c2 */
[----:B------:R1:W1:Y:S01]  /*2da0*/  LDSM.16.M88.4 R164, [R3+0xa000] ;  /* 0x00a0000003a4783b */ /* 0x0002620000000200 */
[----:B------:R-:W-:Y:S01]  /*2db0*/  SEL R183, R183, 0xffffffc0, !P3 ;  /* 0xffffffc0b7b77807 */ /* 0x000fe20005800000 */
[----:B------:R-:W-:Y:S01]  /*2dc0*/  IMAD.SHL.U32 R225, R187, 0x4, RZ ;  /* 0x00000004bbe17824 */ /* 0x000fe200078e00ff */
[----:B------:R-:W-:Y:S01]  /*2dd0*/  UIMAD UR16, UR12, 0x18, URZ ;  /* 0x000000180c1078a4 */ /* 0x000fe2000f8e023f */
[----:B------:R1:W1:Y:S01]  /*2de0*/  LDSM.16.M88.4 R168, [R3+0xa800] ;  /* 0x00a8000003a8783b */ /* 0x0002620000000200 */
[----:B------:R-:W-:Y:S01]  /*2df0*/  IMAD.MOV.U32 R226, RZ, RZ, 0x40 ;  /* 0x00000040ffe27424 */ /* 0x000fe200078e00ff */
[----:B------:R-:W-:Y:S01]  /*2e00*/  USHF.L.U32 UR15, UR12, 0x5, URZ ;  /* 0x000000050c0f7899 */ /* 0x000fe2000800063f */
[----:B------:R-:W-:Y:S01]  /*2e10*/  IMAD.IADD R0, R180, 0x1, R175 ;  /* 0x00000001b4007824 */ /* 0x000fe200078e02af */
[----:B------:R-:W-:Y:S01]  /*2e20*/  UIMAD UR14, UR12, 0x28, URZ ;  /* 0x000000280c0e78a4 */ /* 0x000fe2000f8e023f */
[----:B------:R-:W-:Y:S01]  /*2e30*/  IMAD.IADD R2, R175, 0x1, R174 ;  /* 0x00000001af027824 */ /* 0x000fe200078e02ae */
[----:B------:R-:W-:-:S02]  /*2e40*/  UIMAD UR13, UR12, 0x30, URZ ;  /* 0x000000300c0d78a4 */ /* 0x000fc4000f8e023f */
[----:B------:R-:W-:Y:S02]  /*2e50*/  UIADD3 UR6, -UR6, URZ, URZ ;  /* 0x0000003f06067290 */ /* 0x000fe4000fffe13f */
[----:B------:R-:W-:Y:S02]  /*2e60*/  UIMAD UR12, UR12, 0x38, URZ ;  /* 0x000000380c0c78a4 */ /* 0x000fe4000f8e023f */
[----:B--2---:R-:W-:Y:S02]  /*2e70*/  UIADD3 UR5, UR18, UR7, URZ ;  /* 0x0000000712057290 */ /* 0x004fe4000fffe03f */
.L_x_79:
[----:B------:R-:W0:Y:S01]  /*2e80*/  LDGDEPBAR ;  /* 0x00000000000079af */ /* 0x000e220000000000 */
[----:B------:R-:W-:Y:S01]  /*2e90*/  IADD3 R184, R178, R175, RZ ;  /* 0x000000afb2b87210 */ /* 0x000fe20007ffe0ff */
        /* <DEDUP_REMOVED lines=10> */
[----:B------:R-:W2:Y:S08]  /*2f40*/  LDSM.16.M88.4 R104, [R179+0x6000] ;  /* 0x00600000b368783b */ /* 0x000eb00000000200 */
[----:B------:R-:W4:Y:S08]  /*2f50*/  LDSM.16.M88.4 R108, [R178+0x1000] ;  /* 0x00100000b26c783b */ /* 0x000f300000000200 */
[----:B------:R-:W3:Y:S08]  /*2f60*/  LDSM.16.M88.4 R112, [R179+0x6800] ;  /* 0x00680000b370783b */ /* 0x000ef00000000200 */
[----:B------:R-:W-:Y:S08]  /*2f70*/  LDSM.16.M88.4 R116, [R184] ;  /* 0x00000000b874783b */ /* 0x000ff00000000200 */
[----:B------:R-:W1:Y:S01]  /*2f80*/  LDSM.16.M88.4 R120, [R173+0x6000] ;  /* 0x00600000ad78783b */ /* 0x000e620000000200 */
[-C--:B--2---:R-:W-:Y:S07]  /*2f90*/  HMMA.16816.F32.BF16 R4, R100, R104.reuse, RZ ;  /* 0x000000686404723c */ /* 0x084fee00000418ff */
[----:B------:R-:W2:Y:S01]  /*2fa0*/  LDSM.16.M88.4 R124, [R184+0x1000] ;  /* 0x00100000b87c783b */ /* 0x000ea20000000200 */
[C---:B----4-:R-:W-:Y:S07]  /*2fb0*/  HMMA.16816.F32.BF16 R8, R108.reuse, R104, RZ ;  /* 0x000000686c08723c */ /* 0x050fee00000418ff */
[----:B------:R-:W4:Y:S01]  /*2fc0*/  LDSM.16.M88.4 R128, [R173+0x6800] ;  /* 0x00680000ad80783b */ /* 0x000f220000000200 */
[-C--:B------:R-:W-:Y:S07]  /*2fd0*/  HMMA.16816.F32.BF16 R12, R108, R106.reuse, RZ ;  /* 0x0000006a6c0c723c */ /* 0x080fee00000418ff */
[----:B------:R-:W-:Y:S01]  /*2fe0*/  LDSM.16.M88.4 R132, [R185] ;  /* 0x00000000b984783b */ /* 0x000fe20000000200 */
[C---:B------:R-:W-:Y:S07]  /*2ff0*/  HMMA.16816.F32.BF16 R16, R100.reuse, R106, RZ ;  /* 0x0000006a6410723c */ /* 0x040fee00000418ff */
[----:B------:R-:W2:Y:S01]  /*3000*/  LDSM.16.M88.4 R136, [R172+0x6000] ;  /* 0x00600000ac88783b */ /* 0x000ea20000000200 */
[-C--:B---3--:R-:W-:Y:S07]  /*3010*/  HMMA.16816.F32.BF16 R20, R100, R112.reuse, RZ ;  /* 0x000000706414723c */ /* 0x088fee00000418ff */
[----:B------:R-:W-:Y:S01]  /*3020*/  LDSM.16.M88.4 R104, [R172+0x6800] ;  /* 0x00680000ac68783b */ /* 0x000fe20000000200 */
[C---:B------:R-:W-:Y:S08]  /*3030*/  HMMA.16816.F32.BF16 R24, R108.reuse, R112, RZ ;  /* 0x000000706c18723c */ /* 0x040ff000000418ff */
[-C--:B------:R-:W-:Y:S01]  /*3040*/  HMMA.16816.F32.BF16 R28, R108, R114.reuse, RZ ;  /* 0x000000726c1c723c */ /* 0x080fe200000418ff */
[----:B------:R-:W-:Y:S07]  /*3050*/  LDSM.16.M88.4 R108, [R183] ;  /* 0x00000000b76c783b */ /* 0x000fee0000000200 */
[----:B------:R-:W-:Y:S01]  /*3060*/  HMMA.16816.F32.BF16 R32, R100, R114, RZ ;  /* 0x000000726420723c */ /* 0x000fe200000418ff */
[----:B------:R-:W3:Y:S07]  /*3070*/  LDSM.16.M88.4 R100, [R185+0x1000] ;  /* 0x00100000b964783b */ /* 0x000eee0000000200 */
[-C--:B-1----:R-:W-:Y:S01]  /*3080*/  HMMA.16816.F32.BF16 R4, R116, R120.reuse, R4 ;  /* 0x000000787404723c */ /* 0x082fe20000041804 */
[----:B------:R-:W1:Y:S07]  /*3090*/  LDSM.16.M88.4 R112, [R3+0x6000] ;  /* 0x006000000370783b */ /* 0x000e6e0000000200 */
[C---:B--2---:R-:W-:Y:S07]  /*30a0*/  HMMA.16816.F32.BF16 R8, R124.reuse, R120, R8 ;  /* 0x000000787c08723c */ /* 0x044fee0000041808 */
[----:B------:R-:W-:Y:S01]  /*30b0*/  FSEL R121, R227, RZ, P0 ;  /* 0x000000ffe3797208 */ /* 0x000fe20000000000 */
[-C--:B------:R-:W-:Y:S03]  /*30c0*/  HMMA.16816.F32.BF16 R12, R124, R122.reuse, R12 ;  /* 0x0000007a7c0c723c */ /* 0x080fe6000004180c */
[----:B------:R-:W-:Y:S05]  /*30d0*/  FSETP.NEU.FTZ.AND P0, PT, R217, -INF , PT ;  /* 0xff800000d900780b */ /* 0x000fea0003f1d000 */
[C---:B------:R-:W-:Y:S07]  /*30e0*/  HMMA.16816.F32.BF16 R16, R116.reuse, R122, R16 ;  /* 0x0000007a7410723c */ /* 0x040fee0000041810 */
[----:B------:R-:W-:Y:S01]  /*30f0*/  @P2 LEA R123, R197, R186, 0x7 ;  /* 0x000000bac57b2211 */ /* 0x000fe200078e38ff */
[-C--:B----4-:R-:W-:Y:S03]  /*3100*/  HMMA.16816.F32.BF16 R20, R116, R128.reuse, R20 ;  /* 0x000000807414723c */ /* 0x090fe60000041814 */
[CC--:B------:R-:W-:Y:S02]  /*3110*/  @P2 ISETP.GE.AND P1, PT, R123.reuse, R220.reuse, PT ;  /* 0x000000dc7b00220c */ /* 0x0c0fe40003f26270 */
[C---:B------:R-:W-:Y:S02]  /*3120*/  @P2 IADD3 R227, R123.reuse, 0x1, RZ ;  /* 0x000000017be32810 */ /* 0x040fe40007ffe0ff */
[----:B------:R-:W-:Y:S01]  /*3130*/  @P2 IADD3 R243, R123, 0x8, RZ ;  /* 0x000000087bf32810 */ /* 0x000fe20007ffe0ff */
[C---:B------:R-:W-:Y:S04]  /*3140*/  HMMA.16816.F32.BF16 R24, R124.reuse, R128, R24 ;  /* 0x000000807c18723c */ /* 0x040fe80000041818 */
[----:B------:R-:W-:Y:S02]  /*3150*/  @P2 ISETP.GE.AND P4, PT, R227, R220, PT ;  /* 0x000000dce300220c */ /* 0x000fe40003f86270 */
[----:B------:R-:W-:Y:S02]  /*3160*/  @P2 IADD3 R249, R123, 0x10, RZ ;  /* 0x000000107bf92810 */ /* 0x000fe40007ffe0ff */
[-C--:B------:R-:W-:Y:S08]  /*3170*/  HMMA.16816.F32.BF16 R28, R124, R130.reuse, R28 ;  /* 0x000000827c1c723c */ /* 0x080ff0000004181c */
[----:B------:R-:W-:Y:S08]  /*3180*/  HMMA.16816.F32.BF16 R32, R116, R130, R32 ;  /* 0x000000827420723c */ /* 0x000ff00000041820 */
[-C--:B------:R-:W-:Y:S08]  /*3190*/  HMMA.16816.F32.BF16 R4, R132, R136.reuse, R4 ;  /* 0x000000888404723c */ /* 0x080ff00000041804 */
[C---:B---3--:R-:W-:Y:S08]  /*31a0*/  HMMA.16816.F32.BF16 R8, R100.reuse, R136, R8 ;  /* 0x000000886408723c */ /* 0x048ff00000041808 */
[-C--:B------:R-:W-:Y:S08]  /*31b0*/  HMMA.16816.F32.BF16 R12, R100, R138.reuse, R12 ;  /* 0x0000008a640c723c */ /* 0x080ff0000004180c */
[C---:B------:R-:W-:Y:S08]  /*31c0*/  HMMA.16816.F32.BF16 R16, R132.reuse, R138, R16 ;  /* 0x0000008a8410723c */ /* 0x040ff00000041810 */
[-C--:B------:R-:W-:Y:S08]  /*31d0*/  HMMA.16816.F32.BF16 R20, R132, R104.reuse, R20 ;  /* 0x000000688414723c */ /* 0x080ff00000041814 */
[C---:B------:R-:W-:Y:S08]  /*31e0*/  HMMA.16816.F32.BF16 R24, R100.reuse, R104, R24 ;  /* 0x000000686418723c */ /* 0x040ff00000041818 */
[-C--:B------:R-:W-:Y:S01]  /*31f0*/  HMMA.16816.F32.BF16 R28, R100, R106.reuse, R28 ;  /* 0x0000006a641c723c */ /* 0x080fe2000004181c */
[----:B------:R2:W3:Y:S07]  /*3200*/  LDSM.16.M88.4 R100, [R183+0x1000] ;  /* 0x00100000b764783b */ /* 0x0004ee0000000200 */
[----:B------:R-:W-:Y:S01]  /*3210*/  HMMA.16816.F32.BF16 R32, R132, R106, R32 ;  /* 0x0000006a8420723c */ /* 0x000fe20000041820 */
[----:B------:R-:W4:Y:S07]  /*3220*/  LDSM.16.M88.4 R104, [R3+0x6800] ;  /* 0x006800000368783b */ /* 0x000f2e0000000200 */
[-C--:B-1----:R-:W-:Y:S05]  /*3230*/  HMMA.16816.F32.BF16 R4, R108, R112.reuse, R4 ;  /* 0x000000706c04723c */ /* 0x082fea0000041804 */
[----:B--2---:R-:W-:Y:S04]  /*3240*/  SEL R183, R226, 0xffffffc0, !P3 ;  /* 0xffffffc0e2b77807 */ /* 0x004fe80005800000 */
[----:B------:R-:W-:Y:S11]  /*3250*/  IADD3 R120, R183, R2, RZ ;  /* 0x00000002b7787210 */ /* 0x000ff60007ffe0ff */
[----:B------:R-:W-:Y:S04]  /*3260*/  @!UPT UIADD3 URZ, URZ, URZ, URZ ;  /* 0x0000003f3f3ff290 */ /* 0x000fe8000fffe03f */
[----:B------:R-:W-:Y:S01]  /*3270*/  @P2 FSEL R4, R4, -INF , !P1 ;  /* 0xff80000004042808 */ /* 0x000fe20004800000 */
[C---:B---3--:R-:W-:Y:S04]  /*3280*/  HMMA.16816.F32.BF16 R8, R100.reuse, R112, R8 ;  /* 0x000000706408723c */ /* 0x048fe80000041808 */
[----:B------:R-:W-:Y:S01]  /*3290*/  FFMA.FTZ R236, R4, c[0x0][0x23c], -R121 ;  /* 0x00008f0004ec7a23 */ /* 0x000fe20000010879 */
[----:B------:R-:W-:Y:S02]  /*32a0*/  @P2 FSEL R7, R7, -INF , !P4 ;  /* 0xff80000007072808 */ /* 0x000fe40006000000 */
[----:B------:R-:W-:Y:S01]  /*32b0*/  FSEL R113, R234, RZ, P0 ;  /* 0x000000ffea717208 */ /* 0x000fe20000000000 */
[----:B------:R1:W-:Y:S01]  /*32c0*/  MUFU.EX2 R227, R236 ;  /* 0x000000ec00e37308 */ /* 0x0003e20000000800 */
[-C--:B------:R-:W-:Y:S03]  /*32d0*/  HMMA.16816.F32.BF16 R12, R100, R114.reuse, R12 ;  /* 0x00000072640c723c */ /* 0x080fe6000004180c */
[----:B------:R-:W-:Y:S01]  /*32e0*/  FSETP.NEU.FTZ.AND P0, PT, R214, -INF , PT ;  /* 0xff800000d600780b */ /* 0x000fe20003f1d000 */
[----:B------:R-:W-:Y:S01]  /*32f0*/  FFMA.FTZ R239, R7, c[0x0][0x23c], -R113 ;  /* 0x00008f0007ef7a23 */ /* 0x000fe20000010871 */
[----:B------:R-:W-:Y:S02]  /*3300*/  @P2 FSEL R6, R6, -INF , !P1 ;  /* 0xff80000006062808 */ /* 0x000fe40004800000 */
[----:B------:R-:W-:Y:S01]  /*3310*/  @P2 FSEL R5, R5, -INF , !P4 ;  /* 0xff80000005052808 */ /* 0x000fe20006000000 */
[C---:B------:R-:W-:Y:S04]  /*3320*/  HMMA.16816.F32.BF16 R16, R108.reuse, R114, R16 ;  /* 0x000000726c10723c */ /* 0x040fe80000041810 */
[----:B------:R-:W-:Y:S02]  /*3330*/  FFMA.FTZ R237, R5, c[0x0][0x23c], -R121 ;  /* 0x00008f0005ed7a23 */ /* 0x000fe40000010879 */
[----:B------:R-:W-:Y:S01]  /*3340*/  FFMA.FTZ R235, R6, c[0x0][0x23c], -R113 ;  /* 0x00008f0006eb7a23 */ /* 0x000fe20000010871 */
[----:B------:R-:W-:Y:S01]  /*3350*/  @P2 FSEL R9, R9, -INF , !P4 ;  /* 0xff80000009092808 */ /* 0x000fe20006000000 */
[----:B------:R2:W-:Y:S01]  /*3360*/  MUFU.EX2 R234, R237 ;  /* 0x000000ed00ea7308 */ /* 0x0005e20000000800 */
[-C--:B----4-:R-:W-:Y:S03]  /*3370*/  HMMA.16816.F32.BF16 R20, R108, R104.reuse, R20 ;  /* 0x000000686c14723c */ /* 0x090fe60000041814 */
[----:B------:R-:W-:Y:S02]  /*3380*/  @P2 FSEL R8, R8, -INF , !P1 ;  /* 0xff80000008082808 */ /* 0x000fe40004800000 */
[----:B------:R-:W-:Y:S01]  /*3390*/  @P2 FSEL R10, R10, -INF , !P1 ;  /* 0xff8000000a0a2808 */ /* 0x000fe20004800000 */
[----:B-1----:R-:W-:Y:S01]  /*33a0*/  FMUL.FTZ R236, R214, 1.4426950216293334961 ;  /* 0x3fb8aa3bd6ec7820 */ /* 0x002fe20000410000 */
[----:B------:R-:W-:Y:S01]  /*33b0*/  @P2 FSEL R11, R11, -INF , !P4 ;  /* 0xff8000000b0b2808 */ /* 0x000fe20006000000 */
[C---:B------:R-:W-:Y:S01]  /*33c0*/  HMMA.16816.F32.BF16 R24, R100.reuse, R104, R24 ;  /* 0x000000686418723c */ /* 0x040fe20000041818 */
[----:B------:R-:W-:Y:S03]  /*33d0*/  MUFU.EX2 R235, R235 ;  /* 0x000000eb00eb7308 */ /* 0x000fe60000000800 */
[----:B------:R-:W-:Y:S02]  /*33e0*/  FSEL R129, R236, RZ, P0 ;  /* 0x000000ffec817208 */ /* 0x000fe40000000000 */
[----:B------:R-:W-:Y:S02]  /*33f0*/  FSETP.NEU.FTZ.AND P0, PT, R215, -INF , PT ;  /* 0xff800000d700780b */ /* 0x000fe40003f1d000 */
[-C--:B------:R-:W-:Y:S03]  /*3400*/  HMMA.16816.F32.BF16 R28, R100, R106.reuse, R28 ;  /* 0x0000006a641c723c */ /* 0x080fe6000004181c */
[----:B------:R1:W3:Y:S01]  /*3410*/  MUFU.EX2 R236, R239 ;  /* 0x000000ef00ec7308 */ /* 0x0002e20000000800 */
[----:B------:R-:W-:Y:S01]  /*3420*/  FFMA.FTZ R241, R9, c[0x0][0x23c], -R129 ;  /* 0x00008f0009f17a23 */ /* 0x000fe20000010881 */
[----:B------:R-:W-:Y:S02]  /*3430*/  FSEL R9, R238, RZ, P0 ;  /* 0x000000ffee097208 */ /* 0x000fe40000000000 */
[-C--:B------:R-:W-:Y:S01]  /*3440*/  @P2 ISETP.GE.AND P0, PT, R243, R220.reuse, PT ;  /* 0x000000dcf300220c */ /* 0x080fe20003f06270 */
[----:B------:R-:W-:Y:S04]  /*3450*/  HMMA.16816.F32.BF16 R32, R108, R106, R32 ;  /* 0x0000006a6c20723c */ /* 0x000fe80000041820 */
[----:B------:R-:W-:Y:S01]  /*3460*/  @P2 IADD3 R243, R123, 0x9, RZ ;  /* 0x000000097bf32810 */ /* 0x000fe20007ffe0ff */
[----:B------:R4:W-:Y:S01]  /*3470*/  MUFU.EX2 R238, R241 ;  /* 0x000000f100ee7308 */ /* 0x0009e20000000800 */
[----:B------:R-:W-:Y:S01]  /*3480*/  @P2 FSEL R12, R12, -INF , !P0 ;  /* 0xff8000000c0c2808 */ /* 0x000fe20004000000 */
[----:B------:R-:W-:Y:S01]  /*3490*/  FFMA.FTZ R240, R11, c[0x0][0x23c], -R9 ;  /* 0x00008f000bf07a23 */ /* 0x000fe20000010809 */
[-C--:B------:R-:W-:Y:S01]  /*34a0*/  @P2 ISETP.GE.AND P1, PT, R243, R220.reuse, PT ;  /* 0x000000dcf300220c */ /* 0x080fe20003f26270 */
[----:B--2---:R-:W-:Y:S03]  /*34b0*/  FFMA.FTZ R237, R8, c[0x0][0x23c], -R129 ;  /* 0x00008f0008ed7a23 */ /* 0x004fe60000010881 */
[----:B------:R-:W-:Y:S02]  /*34c0*/  @P2 FSEL R15, R15, -INF , !P1 ;  /* 0xff8000000f0f2808 */ /* 0x000fe40004800000 */
[----:B------:R-:W-:Y:S01]  /*34d0*/  @P2 FSEL R17, R17, -INF , !P1 ;  /* 0xff80000011112808 */ /* 0x000fe20004800000 */
[----:B------:R-:W-:Y:S01]  /*34e0*/  MUFU.EX2 R240, R240 ;  /* 0x000000f000f07308 */ /* 0x000fe20000000800 */
[----:B------:R-:W-:Y:S01]  /*34f0*/  @P2 FSEL R19, R19, -INF , !P1 ;  /* 0xff80000013132808 */ /* 0x000fe20004800000 */
[--C-:B------:R-:W-:Y:S01]  /*3500*/  FFMA.FTZ R244, R15, c[0x0][0x23c], -R9.reuse ;  /* 0x00008f000ff47a23 */ /* 0x100fe20000010809 */
[----:B------:R-:W-:Y:S01]  /*3510*/  @P2 FSEL R13, R13, -INF , !P1 ;  /* 0xff8000000d0d2808 */ /* 0x000fe20004800000 */
[----:B-1----:R-:W-:Y:S01]  /*3520*/  FFMA.FTZ R239, R10, c[0x0][0x23c], -R9 ;  /* 0x00008f000aef7a23 */ /* 0x002fe20000010809 */
[-C--:B------:R-:W-:Y:S01]  /*3530*/  @P2 ISETP.GE.AND P1, PT, R249, R220.reuse, PT ;  /* 0x000000dcf900220c */ /* 0x080fe20003f26270 */
[----:B------:R-:W-:Y:S01]  /*3540*/  FFMA.FTZ R246, R17, c[0x0][0x23c], -R121 ;  /* 0x00008f0011f67a23 */ /* 0x000fe20000010879 */
[----:B------:R-:W-:Y:S01]  /*3550*/  @P2 IADD3 R249, R123, 0x11, RZ ;  /* 0x000000117bf92810 */ /* 0x000fe20007ffe0ff */
[----:B------:R-:W-:Y:S01]  /*3560*/  FFMA.FTZ R248, R19, c[0x0][0x23c], -R113 ;  /* 0x00008f0013f87a23 */ /* 0x000fe20000010871 */
[----:B------:R-:W-:Y:S01]  /*3570*/  @P2 FSEL R20, R20, -INF , !P1 ;  /* 0xff80000014142808 */ /* 0x000fe20004800000 */
[----:B------:R-:W-:Y:S01]  /*3580*/  MUFU.EX2 R239, R239 ;  /* 0x000000ef00ef7308 */ /* 0x000fe20000000800 */
[----:B------:R-:W-:Y:S01]  /*3590*/  @P2 ISETP.GE.AND P4, PT, R249, R220, PT ;  /* 0x000000dcf900220c */ /* 0x000fe20003f86270 */
[----:B------:R-:W-:Y:S01]  /*35a0*/  FFMA.FTZ R242, R13, c[0x0][0x23c], -R129 ;  /* 0x00008f000df27a23 */ /* 0x000fe20000010881 */
[----:B------:R-:W-:Y:S01]  /*35b0*/  @P2 FSEL R14, R14, -INF , !P0 ;  /* 0xff8000000e0e2808 */ /* 0x000fe20004000000 */
[----:B------:R-:W-:Y:S01]  /*35c0*/  FFMA.FTZ R251, R20, c[0x0][0x23c], -R121 ;  /* 0x00008f0014fb7a23 */ /* 0x000fe20000010879 */
[----:B------:R-:W-:Y:S01]  /*35d0*/  @P2 FSEL R16, R16, -INF , !P0 ;  /* 0xff80000010102808 */ /* 0x000fe20004000000 */
[----:B----4-:R-:W-:Y:S01]  /*35e0*/  FFMA.FTZ R241, R12, c[0x0][0x23c], -R129 ;  /* 0x00008f000cf17a23 */ /* 0x010fe20000010881 */
[----:B------:R-:W-:Y:S01]  /*35f0*/  @P2 FSEL R18, R18, -INF , !P0 ;  /* 0xff80000012122808 */ /* 0x000fe20004000000 */
[----:B------:R-:W-:Y:S01]  /*3600*/  FFMA.FTZ R243, R14, c[0x0][0x23c], -R9 ;  /* 0x00008f000ef37a23 */ /* 0x000fe20000010809 */
[----:B------:R-:W-:Y:S01]  /*3610*/  IADD3 R10, P0, R225, R210, RZ ;  /* 0x000000d2e10a7210 */ /* 0x000fe20007f1e0ff */
[----:B------:R1:W-:Y:S01]  /*3620*/  MUFU.EX2 R249, R251 ;  /* 0x000000fb00f97308 */ /* 0x0003e20000000800 */
[----:B------:R-:W-:Y:S01]  /*3630*/  FFMA.FTZ R245, R16, c[0x0][0x23c], -R121 ;  /* 0x00008f0010f57a23 */ /* 0x000fe20000010879 */
[----:B------:R-:W-:Y:S01]  /*3640*/  @P2 IADD3 R13, R123, 0x18, RZ ;  /* 0x000000187b0d2810 */ /* 0x000fe20007ffe0ff */
[--C-:B------:R-:W-:Y:S01]  /*3650*/  FFMA.FTZ R247, R18, c[0x0][0x23c], -R113.reuse ;  /* 0x00008f0012f77a23 */ /* 0x100fe20000010871 */
[----:B------:R-:W-:Y:S02]  /*3660*/  IADD3.X R11, R224, R211, RZ, P0, !PT ;  /* 0x000000d3e00b7210 */ /* 0x000fe400007fe4ff */
[-C--:B------:R-:W-:Y:S02]  /*3670*/  @P2 ISETP.GE.AND P0, PT, R13, R220.reuse, PT ;  /* 0x000000dc0d00220c */ /* 0x080fe40003f06270 */
[----:B------:R-:W-:Y:S01]  /*3680*/  @P2 IADD3 R13, R123, 0x19, RZ ;  /* 0x000000197b0d2810 */ /* 0x000fe20007ffe0ff */
[----:B------:R2:W4:Y:S01]  /*3690*/  LDG.E R138, [R10.64+0x20] ;  /* 0x000020140a8a7981 */ /* 0x000522000c1e1900 */
[----:B------:R-:W-:Y:S01]  /*36a0*/  MUFU.EX2 R245, R245 ;  /* 0x000000f500f57308 */ /* 0x000fe20000000800 */
[----:B------:R-:W-:Y:S02]  /*36b0*/  @P2 FSEL R22, R22, -INF , !P1 ;  /* 0xff80000016162808 */ /* 0x000fe40004800000 */
[----:B------:R2:W4:Y:S01]  /*36c0*/  LDG.E R134, [R10.64+0x80] ;  /* 0x000080140a867981 */ /* 0x000522000c1e1900 */
[----:B------:R-:W-:Y:S02]  /*36d0*/  @P2 FSEL R24, R24, -INF , !P1 ;  /* 0xff80000018182808 */ /* 0x000fe40004800000 */
[----:B------:R-:W-:Y:S01]  /*36e0*/  @P2 FSEL R26, R26, -INF , !P1 ;  /* 0xff8000001a1a2808 */ /* 0x000fe20004800000 */
[----:B------:R2:W4:Y:S01]  /*36f0*/  LDG.E R122, [R10.64+0xa0] ;  /* 0x0000a0140a7a7981 */ /* 0x000522000c1e1900 */
[----:B------:R-:W-:Y:S01]  /*3700*/  @P2 ISETP.GE.AND P1, PT, R13, R220, PT ;  /* 0x000000dc0d00220c */ /* 0x000fe20003f26270 */
[----:B------:R-:W-:Y:S01]  /*3710*/  FFMA.FTZ R252, R22, c[0x0][0x23c], -R113 ;  /* 0x00008f0016fc7a23 */ /* 0x000fe20000010871 */
[----:B------:R-:W2:Y:S01]  /*3720*/  MUFU.EX2 R246, R246 ;  /* 0x000000f600f67308 */ /* 0x000ea20000000800 */
[----:B------:R-:W-:Y:S01]  /*3730*/  @P2 FSEL R34, R34, -INF , !P0 ;  /* 0xff80000022222808 */ /* 0x000fe20004000000 */
[----:B------:R-:W-:Y:S01]  /*3740*/  FFMA.FTZ R137, R26, c[0x0][0x23c], -R9 ;  /* 0x00008f001a897a23 */ /* 0x000fe20000010809 */
[----:B------:R-:W-:Y:S01]  /*3750*/  @P2 FSEL R21, R21, -INF , !P4 ;  /* 0xff80000015152808 */ /* 0x000fe20006000000 */
[----:B-1----:R1:W4:Y:S01]  /*3760*/  LDG.E R251, [R10.64] ;  /* 0x000000140afb7981 */ /* 0x002322000c1e1900 */
[----:B------:R-:W-:Y:S01]  /*3770*/  @P2 FSEL R23, R23, -INF , !P4 ;  /* 0xff80000017172808 */ /* 0x000fe20006000000 */
[----:B------:R-:W-:Y:S01]  /*3780*/  FFMA.FTZ R133, R24, c[0x0][0x23c], -R129 ;  /* 0x00008f0018857a23 */ /* 0x000fe20000010881 */
[----:B---3--:R-:W-:Y:S01]  /*3790*/  F2FP.BF16.PACK_AB R22, R236, R235 ;  /* 0x000000ebec16723e */ /* 0x008fe200000010ff */
[----:B------:R-:W-:Y:S01]  /*37a0*/  FFMA.FTZ R250, R21, c[0x0][0x23c], -R121 ;  /* 0x00008f0015fa7a23 */ /* 0x000fe20000010879 */
[----:B------:R-:W-:Y:S01]  /*37b0*/  @P2 FSEL R27, R27, -INF , !P4 ;  /* 0xff8000001b1b2808 */ /* 0x000fe20006000000 */
[----:B------:R-:W-:Y:S01]  /*37c0*/  MUFU.EX2 R247, R247 ;  /* 0x000000f700f77308 */ /* 0x000fe20000000800 */
[----:B------:R-:W-:Y:S01]  /*37d0*/  @P2 FSEL R30, R30, -INF , !P0 ;  /* 0xff8000001e1e2808 */ /* 0x000fe20004000000 */
[----:B------:R-:W-:Y:S01]  /*37e0*/  FFMA.FTZ R139, R23, c[0x0][0x23c], -R113 ;  /* 0x00008f00178b7a23 */ /* 0x000fe20000010871 */
[----:B------:R-:W-:Y:S01]  /*37f0*/  @P2 FSEL R31, R31, -INF , !P1 ;  /* 0xff8000001f1f2808 */ /* 0x000fe20004800000 */
[----:B------:R-:W-:Y:S01]  /*3800*/  STS [R201+0xe400], R22 ;  /* 0x00e40016c9007388 */ /* 0x000fe20000000800 */
[----:B------:R-:W-:Y:S01]  /*3810*/  @P2 FSEL R32, R32, -INF , !P0 ;  /* 0xff80000020202808 */ /* 0x000fe20004000000 */
[--C-:B------:R-:W-:Y:S01]  /*3820*/  FFMA.FTZ R130, R27, c[0x0][0x23c], -R9.reuse ;  /* 0x00008f001b827a23 */ /* 0x100fe20000010809 */
[----:B------:R-:W-:Y:S01]  /*3830*/  @P2 FSEL R33, R33, -INF , !P1 ;  /* 0xff80000021212808 */ /* 0x000fe20004800000 */
[--C-:B------:R-:W-:Y:S01]  /*3840*/  FFMA.FTZ R131, R30, c[0x0][0x23c], -R9.reuse ;  /* 0x00008f001e837a23 */ /* 0x100fe20000010809 */
[----:B------:R-:W-:Y:S01]  /*3850*/  @P2 FSEL R35, R35, -INF , !P1 ;  /* 0xff80000023232808 */ /* 0x000fe20004800000 */
[----:B------:R-:W3:Y:S01]  /*3860*/  MUFU.EX2 R248, R248 ;  /* 0x000000f800f87308 */ /* 0x000ee20000000800 */
[----:B------:R-:W-:Y:S01]  /*3870*/  FFMA.FTZ R9, R31, c[0x0][0x23c], -R9 ;  /* 0x00008f001f097a23 */ /* 0x000fe20000010809 */
[----:B------:R-:W-:Y:S01]  /*3880*/  @P2 FSEL R25, R25, -INF , !P4 ;  /* 0xff80000019192808 */ /* 0x000fe20006000000 */
[--C-:B------:R-:W-:Y:S01]  /*3890*/  FFMA.FTZ R185, R32, c[0x0][0x23c], -R121.reuse ;  /* 0x00008f0020b97a23 */ /* 0x100fe20000010879 */
[----:B--2---:R-:W-:Y:S01]  /*38a0*/  F2FP.BF16.PACK_AB R17, R246, R245 ;  /* 0x000000f5f611723e */ /* 0x004fe200000010ff */
[----:B------:R-:W-:Y:S01]  /*38b0*/  FFMA.FTZ R121, R33, c[0x0][0x23c], -R121 ;  /* 0x00008f0021797a23 */ /* 0x000fe20000010879 */
[----:B------:R-:W-:Y:S01]  /*38c0*/  F2FP.BF16.PACK_AB R14, R240, R239 ;  /* 0x000000eff00e723e */ /* 0x000fe200000010ff */
[----:B------:R-:W-:Y:S01]  /*38d0*/  FFMA.FTZ R135, R25, c[0x0][0x23c], -R129 ;  /* 0x00008f0019877a23 */ /* 0x000fe20000010881 */
[----:B------:R-:W-:Y:S01]  /*38e0*/  @P2 FSEL R28, R28, -INF , !P0 ;  /* 0xff8000001c1c2808 */ /* 0x000fe20004000000 */
[--C-:B-1----:R-:W-:Y:S01]  /*38f0*/  FFMA.FTZ R11, R34, c[0x0][0x23c], -R113.reuse ;  /* 0x00008f00220b7a23 */ /* 0x102fe20000010871 */
[----:B------:R-:W1:Y:S01]  /*3900*/  MUFU.EX2 R237, R237 ;  /* 0x000000ed00ed7308 */ /* 0x000e620000000800 */
[----:B------:R-:W-:Y:S01]  /*3910*/  F2FP.BF16.PACK_AB R10, R234, R227 ;  /* 0x000000e3ea0a723e */ /* 0x000fe200000010ff */
[----:B------:R-:W-:Y:S01]  /*3920*/  FFMA.FTZ R113, R35, c[0x0][0x23c], -R113 ;  /* 0x00008f0023717a23 */ /* 0x000fe20000010871 */
[----:B------:R-:W-:Y:S01]  /*3930*/  @P2 FSEL R29, R29, -INF , !P1 ;  /* 0xff8000001d1d2808 */ /* 0x000fe20004800000 */
[--C-:B------:R-:W-:Y:S02]  /*3940*/  FFMA.FTZ R123, R28, c[0x0][0x23c], -R129.reuse ;  /* 0x00008f001c7b7a23 */ /* 0x100fe40000010881 */
[----:B------:R-:W-:Y:S02]  /*3950*/  STS [R201+0xe000], R10 ;  /* 0x00e0000ac9007388 */ /* 0x000fe40000000800 */
[----:B------:R-:W-:Y:S02]  /*3960*/  FFMA.FTZ R129, R29, c[0x0][0x23c], -R129 ;  /* 0x00008f001d817a23 */ /* 0x000fe40000010881 */
[----:B------:R-:W-:Y:S01]  /*3970*/  MUFU.EX2 R241, R241 ;  /* 0x000000f100f17308 */ /* 0x000fe20000000800 */
[----:B------:R-:W-:Y:S01]  /*3980*/  STS [R206+0xe000], R17 ;  /* 0x00e00011ce007388 */ /* 0x000fe20000000800 */
[----:B---3--:R-:W-:Y:S05]  /*3990*/  F2FP.BF16.PACK_AB R15, R248, R247 ;  /* 0x000000f7f80f723e */ /* 0x008fea00000010ff */
[----:B------:R-:W-:Y:S03]  /*39a0*/  STS [R206+0xe400], R15 ;  /* 0x00e4000fce007388 */ /* 0x000fe60000000800 */
[----:B------:R-:W2:Y:S01]  /*39b0*/  MUFU.EX2 R242, R242 ;  /* 0x000000f200f27308 */ /* 0x000ea20000000800 */
[----:B------:R3:W-:Y:S01]  /*39c0*/  STS [R201+0xf400], R14 ;  /* 0x00f4000ec9007388 */ /* 0x0007e20000000800 */
[----:B-1----:R-:W-:Y:S05]  /*39d0*/  F2FP.BF16.PACK_AB R18, R238, R237 ;  /* 0x000000edee12723e */ /* 0x002fea00000010ff */
[----:B------:R1:W-:Y:S03]  /*39e0*/  STS [R201+0xf000], R18 ;  /* 0x00f00012c9007388 */ /* 0x0003e60000000800 */
[----:B------:R-:W-:Y:S10]  /*39f0*/  MUFU.EX2 R243, R243 ;  /* 0x000000f300f37308 */ /* 0x000ff40000000800 */
[----:B------:R-:W1:Y:S01]  /*3a00*/  MUFU.EX2 R244, R244 ;  /* 0x000000f400f47308 */ /* 0x000e620000000800 */
[----:B--2---:R-:W-:Y:S05]  /*3a10*/  F2FP.BF16.PACK_AB R13, R242, R241 ;  /* 0x000000f1f20d723e */ /* 0x004fea00000010ff */
[----:B------:R-:W-:Y:S04]  /*3a20*/  STS [R206+0xf000], R13 ;  /* 0x00f0000dce007388 */ /* 0x000fe80000000800 */
[----:B------:R1:W-:Y:S10]  /*3a30*/  MUFU.EX2 R125, R11 ;  /* 0x0000000b007d7308 */ /* 0x0003f40000000800 */
[----:B------:R-:W-:Y:S10]  /*3a40*/  MUFU.EX2 R250, R250 ;  /* 0x000000fa00fa7308 */ /* 0x000ff40000000800 */
[----:B------:R-:W-:Y:S01]  /*3a50*/  MUFU.EX2 R252, R252 ;  /* 0x000000fc00fc7308 */ /* 0x000fe20000000800 */
[----:B-1----:R-:W-:Y:S05]  /*3a60*/  F2FP.BF16.PACK_AB R11, R244, R243 ;  /* 0x000000f3f40b723e */ /* 0x002fea00000010ff */
[----:B------:R-:W-:Y:S04]  /*3a70*/  STS [R206+0xf400], R11 ;  /* 0x00f4000bce007388 */ /* 0x000fe80000000800 */
[----:B------:R-:W1:Y:S10]  /*3a80*/  MUFU.EX2 R139, R139 ;  /* 0x0000008b008b7308 */ /* 0x000e740000000800 */
[----:B------:R2:W-:Y:S10]  /*3a90*/  MUFU.EX2 R127, R9 ;  /* 0x00000009007f7308 */ /* 0x0005f40000000800 */
[----:B------:R-:W3:Y:S01]  /*3aa0*/  MUFU.EX2 R126, R113 ;  /* 0x00000071007e7308 */ /* 0x000ee20000000800 */
[----:B-1----:R-:W-:Y:S05]  /*3ab0*/  F2FP.BF16.PACK_AB R34, R139, R252 ;  /* 0x000000fc8b22723e */ /* 0x002fea00000010ff */
[----:B------:R-:W-:Y:S04]  /*3ac0*/  STS [R205+0xe400], R34 ;  /* 0x00e40022cd007388 */ /* 0x000fe80000000800 */
[----:B------:R-:W-:Y:S01]  /*3ad0*/  MUFU.EX2 R185, R185 ;  /* 0x000000b900b97308 */ /* 0x000fe20000000800 */
[----:B--2---:R-:W-:Y:S05]  /*3ae0*/  F2FP.BF16.PACK_AB R9, R250, R249 ;  /* 0x000000f9fa09723e */ /* 0x004fea00000010ff */
[----:B------:R-:W-:Y:S04]  /*3af0*/  STS [R205+0xe000], R9 ;  /* 0x00e00009cd007388 */ /* 0x000fe80000000800 */
[----:B------:R-:W1:Y:S01]  /*3b00*/  MUFU.EX2 R184, R121 ;  /* 0x0000007900b87308 */ /* 0x000e620000000800 */
[----:B---3--:R-:W-:Y:S05]  /*3b10*/  F2FP.BF16.PACK_AB R14, R126, R125 ;  /* 0x0000007d7e0e723e */ /* 0x008fea00000010ff */
        /* <DEDUP_REMOVED lines=10> */
[----:B------:R-:W-:Y:S10]  /*3bc0*/  MUFU.EX2 R123, R123 ;  /* 0x0000007b007b7308 */ /* 0x000ff40000000800 */
[----:B------:R-:W2:Y:S01]  /*3bd0*/  MUFU.EX2 R129, R129 ;  /* 0x0000008100817308 */ /* 0x000ea20000000800 */
[----:B-1----:R-:W-:Y:S05]  /*3be0*/  F2FP.BF16.PACK_AB R22, R130, R137 ;  /* 0x000000898216723e */ /* 0x002fea00000010ff */
[----:B------:R-:W-:Y:S04]  /*3bf0*/  STS [R205+0xf400], R22 ;  /* 0x00f40016cd007388 */ /* 0x000fe80000000800 */
[----:B------:R-:W1:Y:S01]  /*3c00*/  MUFU.EX2 R131, R131 ;  /* 0x0000008300837308 */ /* 0x000e620000000800 */
[----:B--2---:R-:W-:Y:S05]  /*3c10*/  F2FP.BF16.PACK_AB R26, R129, R123 ;  /* 0x0000007b811a723e */ /* 0x004fea00000010ff */
[----:B------:R-:W-:Y:S01]  /*3c20*/  STS [R223+0xf000], R26 ;  /* 0x00f0001adf007388 */ /* 0x000fe20000000800 */
[----:B-1----:R-:W-:Y:S05]  /*3c30*/  F2FP.BF16.PACK_AB R30, R127, R131 ;  /* 0x000000837f1e723e */ /* 0x002fea00000010ff */
[----:B------:R-:W-:Y:S04]  /*3c40*/  STS [R223+0xf400], R30 ;  /* 0x00f4001edf007388 */ /* 0x000fe80000000800 */
[----:B------:R-:W1:Y:S08]  /*3c50*/  LDSM.16.M88.4 R100, [R174+0x4000] ;  /* 0x00400000ae64783b */ /* 0x000e700000000200 */
[----:B------:R-:W2:Y:S08]  /*3c60*/  LDSM.16.M88.4 R104, [R174+0x5000] ;  /* 0x00500000ae68783b */ /* 0x000eb00000000200 */
[----:B------:R-:W3:Y:S08]  /*3c70*/  LDSM.16.M88.4 R108, [R2+0x4000] ;  /* 0x00400000026c783b */ /* 0x000ef00000000200 */
        /* <DEDUP_REMOVED lines=12> */
[-C--:B---3--:R-:W-:Y:S08]  /*3d40*/  HMMA.16816.F32.BF16 R4, R108, R148.reuse, R4 ;  /* 0x000000946c04723c */ /* 0x088ff00000041804 */
[C---:B------:R-:W-:Y:S08]  /*3d50*/  HMMA.16816.F32.BF16 R8, R112.reuse, R148, R8 ;  /* 0x000000947008723c */ /* 0x040ff00000041808 */
        /* <DEDUP_REMOVED lines=18> */
[C---:B----4-:R-:W-:Y:S01]  /*3e80*/  FADD.FTZ R121, -R251.reuse, R4 ;  /* 0x00000004fb797221 */ /* 0x050fe20000010100 */
[C---:B------:R-:W-:Y:S04]  /*3e90*/  HMMA.16816.F32.BF16 R16, R100.reuse, R166, R16 ;  /* 0x000000a66410723c */ /* 0x040fe80000041810 */
[----:B------:R-:W-:Y:S02]  /*3ea0*/  FADD.FTZ R105, -R251, R5 ;  /* 0x00000005fb697221 */ /* 0x000fe40000010100 */
[----:B------:R-:W-:Y:S02]  /*3eb0*/  FMUL.FTZ R227, R227, R121 ;  /* 0x00000079e3e37220 */ /* 0x000fe40000410000 */
[----:B------:R-:W-:Y:S01]  /*3ec0*/  FADD.FTZ R9, -R134, R9 ;  /* 0x0000000986097221 */ /* 0x000fe20000010100 */
[-C--:B------:R-:W-:Y:S03]  /*3ed0*/  HMMA.16816.F32.BF16 R20, R100, R168.reuse, R20 ;  /* 0x000000a86414723c */ /* 0x080fe60000041814 */
[----:B------:R-:W-:Y:S02]  /*3ee0*/  FMUL.FTZ R238, R238, R9 ;  /* 0x00000009eeee7220 */ /* 0x000fe40000410000 */
[----:B------:R-:W-:Y:S02]  /*3ef0*/  FADD.FTZ R10, -R122, R10 ;  /* 0x0000000a7a0a7221 */ /* 0x000fe40000010100 */
[----:B------:R-:W-:Y:S01]  /*3f00*/  FADD.FTZ R13, -R134, R13 ;  /* 0x0000000d860d7221 */ /* 0x000fe20000010100 */
[C---:B------:R-:W-:Y:S04]  /*3f10*/  HMMA.16816.F32.BF16 R24, R112.reuse, R168, R24 ;  /* 0x000000a87018723c */ /* 0x040fe80000041818 */
[C---:B------:R-:W-:Y:S02]  /*3f20*/  FADD.FTZ R11, -R122.reuse, R11 ;  /* 0x0000000b7a0b7221 */ /* 0x040fe40000010100 */
[----:B------:R-:W-:Y:S02]  /*3f30*/  FADD.FTZ R14, -R122, R14 ;  /* 0x0000000e7a0e7221 */ /* 0x000fe40000010100 */
[C---:B------:R-:W-:Y:S01]  /*3f40*/  FADD.FTZ R17, -R251.reuse, R17 ;  /* 0x00000011fb117221 */ /* 0x040fe20000010100 */
[-C--:B------:R-:W-:Y:S03]  /*3f50*/  HMMA.16816.F32.BF16 R28, R112, R170.reuse, R28 ;  /* 0x000000aa701c723c */ /* 0x080fe6000004181c */
[----:B------:R-:W-:Y:S02]  /*3f60*/  FMUL.FTZ R246, R246, R17 ;  /* 0x00000011f6f67220 */ /* 0x000fe40000410000 */
[C---:B------:R-:W-:Y:S02]  /*3f70*/  FADD.FTZ R18, -R138.reuse, R18 ;  /* 0x000000128a127221 */ /* 0x040fe40000010100 */
[----:B------:R-:W-:Y:S01]  /*3f80*/  FADD.FTZ R17, -R251, R20 ;  /* 0x00000014fb117221 */ /* 0x000fe20000010100 */
[----:B------:R-:W-:Y:S04]  /*3f90*/  HMMA.16816.F32.BF16 R32, R100, R170, R32 ;  /* 0x000000aa6420723c */ /* 0x000fe80000041820 */
[----:B------:R-:W-:Y:S02]  /*3fa0*/  FMUL.FTZ R249, R249, R17 ;  /* 0x00000011f9f97220 */ /* 0x000fe40000410000 */
[C---:B------:R-:W-:Y:S02]  /*3fb0*/  FADD.FTZ R17, -R138.reuse, R6 ;  /* 0x000000068a117221 */ /* 0x040fe40000010100 */
[----:B------:R-:W-:Y:S04]  /*3fc0*/  FMUL.FTZ R247, R247, R18 ;  /* 0x00000012f7f77220 */ /* 0x000fe80000410000 */
[C---:B------:R-:W-:Y:S02]  /*3fd0*/  FADD.FTZ R18, -R138.reuse, R23 ;  /* 0x000000178a127221 */ /* 0x040fe40000010100 */
        /* <DEDUP_REMOVED lines=8> */
[----:B------:R-:W-:Y:S02]  /*4060*/  FADD.FTZ R251, -R251, R33 ;  /* 0x00000021fbfb7221 */ /* 0x000fe40000010100 */
[----:B------:R-:W-:Y:S02]  /*4070*/  FMUL.FTZ R250, R250, R21 ;  /* 0x00000015fafa7220 */ /* 0x000fe40000410000 */
[C---:B------:R-:W-:Y:S02]  /*4080*/  FADD.FTZ R21, -R138.reuse, R7 ;  /* 0x000000078a157221 */ /* 0x040fe40000010100 */
[C---:B------:R-:W-:Y:S02]  /*4090*/  FADD.FTZ R19, -R138.reuse, R19 ;  /* 0x000000138a137221 */ /* 0x040fe40000010100 */
[C---:B------:R-:W-:Y:S02]  /*40a0*/  FADD.FTZ R34, -R138.reuse, R34 ;  /* 0x000000228a227221 */ /* 0x040fe40000010100 */
[----:B------:R-:W-:Y:S02]  /*40b0*/  FADD.FTZ R138, -R138, R35 ;  /* 0x000000238a8a7221 */ /* 0x000fe40000010100 */
        /* <DEDUP_REMOVED lines=35> */
[----:B------:R-:W-:Y:S01]  /*42f0*/  IMAD.MOV.U32 R13, RZ, RZ, -0x2000 ;  /* 0xffffe000ff0d7424 */ /* 0x000fe200078e00ff */
[----:B------:R-:W-:Y:S01]  /*4300*/  ISETP.GE.AND P1, PT, R192, c[0x0][0x220], PT ;  /* 0x00008800c0007a0c */ /* 0x000fe20003f26270 */
[----:B------:R-:W-:Y:S01]  /*4310*/  IMAD.MOV.U32 R7, RZ, RZ, c[0x0][0x190] ;  /* 0x00006400ff077624 */ /* 0x000fe200078e00ff */
[----:B------:R-:W-:Y:S03]  /*4320*/  ISETP.NE.U32.AND P4, PT, R4, 0x1, PT ;  /* 0x000000010400780c */ /* 0x000fe60003f85070 */
[----:B------:R-:W-:Y:S01]  /*4330*/  IMAD.U32 R5, R7, -0x40, RZ ;  /* 0xffffffc007057824 */ /* 0x000fe200078e00ff */
[----:B------:R-:W-:Y:S04]  /*4340*/  SEL R13, R13, 0x2000, !P4 ;  /* 0x000020000d0d7807 */ /* 0x000fe80006000000 */
[----:B------:R-:W-:Y:S01]  /*4350*/  LEA R230, P0, R5, R230, 0x1 ;  /* 0x000000e605e67211 */ /* 0x000fe200078008ff */
[--C-:B------:R-:W-:Y:S02]  /*4360*/  IMAD.IADD R218, R218, 0x1, R13.reuse ;  /* 0x00000001dada7824 */ /* 0x100fe400078e020d */
[--C-:B------:R-:W-:Y:S01]  /*4370*/  IMAD.IADD R213, R213, 0x1, R13.reuse ;  /* 0x00000001d5d57824 */ /* 0x100fe200078e020d */
[----:B------:R-:W-:Y:S01]  /*4380*/  LEA.HI.X.SX32 R231, R5, R231, 0x1, P0 ;  /* 0x000000e705e77211 */ /* 0x000fe200000f0eff */
[----:B------:R-:W-:Y:S01]  /*4390*/  @!P1 IMAD.MOV.U32 R5, RZ, RZ, c[0x0][0x194] ;  /* 0x00006500ff059624 */ /* 0x000fe200078e00ff */
[----:B------:R1:W-:Y:S01]  /*43a0*/  @P1 STS [R218], RZ ;  /* 0x000000ffda001388 */ /* 0x0003e20000000800 */
[C---:B------:R-:W-:Y:S01]  /*43b0*/  @!P1 LEA R4, P0, R7.reuse, R230, 0x6 ;  /* 0x000000e607049211 */ /* 0x040fe200078030ff */
[----:B------:R-:W-:Y:S02]  /*43c0*/  IMAD.IADD R178, R178, 0x1, R13 ;  /* 0x00000001b2b27824 */ /* 0x000fe400078e020d */
[----:B------:R1:W-:Y:S01]  /*43d0*/  @P1 STS [R218+0x4], RZ ;  /* 0x000004ffda001388 */ /* 0x0003e20000000800 */
[----:B------:R-:W-:Y:S03]  /*43e0*/  @!P1 LEA.HI.X R5, R7, R231, R5, 0x6, P0 ;  /* 0x000000e707059211 */ /* 0x000fe600000f3405 */
[----:B------:R1:W-:Y:S04]  /*43f0*/  @P1 STS [R218+0x8], RZ ;  /* 0x000008ffda001388 */ /* 0x0003e80000000800 */
[----:B------:R1:W-:Y:S04]  /*4400*/  @P1 STS [R218+0xc], RZ ;  /* 0x00000cffda001388 */ /* 0x0003e80000000800 */
[----:B------:R-:W-:Y:S01]  /*4410*/  @!PT LDS RZ, [RZ] ;  /* 0x00000000fffff984 */ /* 0x000fe20000000800 */
[----:B------:R-:W-:Y:S01]  /*4420*/  @!PT LDS RZ, [RZ] ;  /* 0x00000000fffff984 */ /* 0x000fe20000000800 */
[----:B------:R-:W-:Y:S01]  /*4430*/  @!PT LDS RZ, [RZ] ;  /* 0x00000000fffff984 */ /* 0x000fe20000000800 */
[----:B------:R1:W-:Y:S04]  /*4440*/  @!P1 LDGSTS.E.BYPASS.LTC128B.128 [R213], [R230.64] ;  /* 0x00000000e6d59fae */ /* 0x0003e8000b901d54 */
[----:B------:R1:W-:Y:S04]  /*4450*/  @P1 STS [R218+0x1000], RZ ;  /* 0x001000ffda001388 */ /* 0x0003e80000000800 */
[----:B------:R1:W-:Y:S04]  /*4460*/  @P1 STS [R218+0x1004], RZ ;  /* 0x001004ffda001388 */ /* 0x0003e80000000800 */
[----:B------:R1:W-:Y:S04]  /*4470*/  @P1 STS [R218+0x1008], RZ ;  /* 0x001008ffda001388 */ /* 0x0003e80000000800 */
[----:B------:R1:W-:Y:S04]  /*4480*/  @P1 STS [R218+0x100c], RZ ;  /* 0x00100cffda001388 */ /* 0x0003e80000000800 */
[----:B------:R-:W-:Y:S01]  /*4490*/  @!PT LDS RZ, [RZ] ;  /* 0x00000000fffff984 */ /* 0x000fe20000000800 */
[----:B------:R-:W-:Y:S01]  /*44a0*/  @!PT LDS RZ, [RZ] ;  /* 0x00000000fffff984 */ /* 0x000fe20000000800 */
[----:B------:R-:W-:Y:S01]  /*44b0*/  @!PT LDS RZ, [RZ] ;  /* 0x00000000fffff984 */ /* 0x000fe20000000800 */
[----:B------:R1:W-:Y:S04]  /*44c0*/  @!P1 LDGSTS.E.BYPASS.LTC128B.128 [R213+0x1000], [R4.64] ;  /* 0x0100000004d59fae */ /* 0x0003e8000b901d54 */
[----:B------:R-:W0:Y:S02]  /*44d0*/  LDGDEPBAR ;  /* 0x00000000000079af */ /* 0x000e240000000000 */
.L_x_77:
        /* <DEDUP_REMOVED lines=24> */
[C---:B-1----:R-:W-:Y:S01]  /*4660*/  IADD3 R4, R112.reuse, 0x4000, RZ ;  /* 0x0000400070047810 */ /* 0x042fe20007ffe0ff */
        /* <DEDUP_REMOVED lines=12> */
[----:B------:R-:W-:Y:S04]  /*4730*/  LDSM.16.MT88.4 R4, [R177+0xe000] ;  /* 0x00e00000b104783b */ /* 0x000fe80000004200 */
        /* <DEDUP_REMOVED lines=49> */
[----:B------:R-:W-:Y:S01]  /*4a50*/  IMAD.MOV.U32 R7, RZ, RZ, c[0x0][0x370] ;  /* 0x0000dc00ff077624 */ /* 0x000fe200078e00ff */
[----:B------:R-:W-:Y:S03]  /*4a60*/  ISETP.GE.AND P1, PT, R192, c[0x0][0x220], PT ;  /* 0x00008800c0007a0c */ /* 0x000fe60003f26270 */
[----:B------:R-:W-:Y:S05]  /*4a70*/  IMAD.U32 R5, R7, -0x40, RZ ;  /* 0xffffffc007057824 */ /* 0x000fea00078e00ff */
[C---:B------:R-:W-:Y:S04]  /*4a80*/  LEA R228, P0, R5.reuse, R228, 0x1 ;  /* 0x000000e405e47211 */ /* 0x040fe800078008ff */
[----:B------:R-:W-:Y:S01]  /*4a90*/  LEA.HI.X.SX32 R229, R5, R229, 0x1, P0 ;  /* 0x000000e505e57211 */ /* 0x000fe200000f0eff */
[----:B------:R1:W-:Y:S01]  /*4aa0*/  @P1 STS.128 [R196+0x4000], RZ ;  /* 0x004000ffc4001388 */ /* 0x0003e20000000c00 */
[----:B------:R-:W-:Y:S01]  /*4ab0*/  @!P1 IMAD.MOV.U32 R5, RZ, RZ, c[0x0][0x374] ;  /* 0x0000dd00ff059624 */ /* 0x000fe200078e00ff */
[C---:B------:R-:W-:Y:S02]  /*4ac0*/  @!P1 LEA R6, P0, R7.reuse, R228, 0x6 ;  /* 0x000000e407069211 */ /* 0x040fe400078030ff */
[----:B------:R-:W-:Y:S01]  /*4ad0*/  @!PT LDS RZ, [RZ] ;  /* 0x00000000fffff984 */ /* 0x000fe20000000800 */
[----:B------:R-:W-:Y:S01]  /*4ae0*/  @!PT LDS RZ, [RZ] ;  /* 0x00000000fffff984 */ /* 0x000fe20000000800 */
[----:B------:R-:W-:Y:S01]  /*4af0*/  @!PT LDS RZ, [RZ] ;  /* 0x00000000fffff984 */ /* 0x000fe20000000800 */
[----:B------:R1:W-:Y:S02]  /*4b00*/  @!P1 LDGSTS.E.BYPASS.LTC128B.128 [R196+0x4000], [R228.64] ;  /* 0x04000000e4c49fae */ /* 0x0003e4000b901d54 */
[----:B------:R-:W-:Y:S02]  /*4b10*/  @!P1 LEA.HI.X R7, R7, R229, R5, 0x6, P0 ;  /* 0x000000e507079211 */ /* 0x000fe400000f3405 */
[----:B------:R1:W-:Y:S04]  /*4b20*/  @P1 STS.128 [R196+0x5000], RZ ;  /* 0x005000ffc4001388 */ /* 0x0003e80000000c00 */
[----:B------:R-:W-:Y:S01]  /*4b30*/  @!PT LDS RZ, [RZ] ;  /* 0x00000000fffff984 */ /* 0x000fe20000000800 */
[----:B------:R-:W-:Y:S01]  /*4b40*/  @!PT LDS RZ, [RZ] ;  /* 0x00000000fffff984 */ /* 0x000fe20000000800 */
[----:B------:R-:W-:Y:S01]  /*4b50*/  @!PT LDS RZ, [RZ] ;  /* 0x00000000fffff984 */ /* 0x000fe20000000800 */
[----:B------:R1:W-:Y:S04]  /*4b60*/  @!P1 LDGSTS.E.BYPASS.LTC128B.128 [R196+0x5000], [R6.64] ;  /* 0x0500000006c49fae */ /* 0x0003e8000b901d54 */
[----:B------:R-:W0:Y:S02]  /*4b70*/  LDGDEPBAR ;  /* 0x00000000000079af */ /* 0x000e240000000000 */
.L_x_78:
[----:B------:R-:W-:Y:S01]  /*4b80*/  LDSM.16.M88.4 R20, [R180] ;  /* 0x00000000b414783b */ /* 0x000fe20000000200 */
[--C-:B------:R-:W-:Y:S02]  /*4b90*/  IMAD.IADD R113, R112, 0x1, R183.reuse ;  /* 0x0000000170717824 */ /* 0x100fe400078e02b7 */
[----:B------:R-:W-:Y:S01]  /*4ba0*/  IMAD.IADD R115, R180, 0x1, R183 ;  /* 0x00000001b4737824 */ /* 0x000fe200078e02b7 */
[----:B------:R-:W2:Y:S01]  /*4bb0*/  LDSM.16.MT88.4 R8, [R112+0x6000] ;  /* 0x006000007008783b */ /* 0x000ea20000004200 */
[----:B------:R-:W-:Y:S03]  /*4bc0*/  IMAD.IADD R114, R183, 0x1, R0 ;  /* 0x00000001b7727824 */ /* 0x000fe600078e0200 */
[----:B------:R-:W3:Y:S04]  /*4bd0*/  LDSM.16.MT88.4 R16, [R113+0x6000] ;  /* 0x006000007110783b */ /* 0x000ee80000004200 */
[----:B------:R-:W-:Y:S04]  /*4be0*/  LDSM.16.M88.4 R24, [R0] ;  /* 0x000000000018783b */ /* 0x000fe80000000200 */
[----:B------:R-:W4:Y:S04]  /*4bf0*/  LDSM.16.MT88.4 R28, [R112+0x6800] ;  /* 0x00680000701c783b */ /* 0x000f280000004200 */
[----:B------:R-:W1:Y:S04]  /*4c00*/  LDSM.16.MT88.4 R32, [R113+0x6800] ;  /* 0x006800007120783b */ /* 0x000e680000004200 */
[----:B------:R-:W-:Y:S04]  /*4c10*/  LDSM.16.MT88.4 R104, [R112+0x7000] ;  /* 0x007000007068783b */ /* 0x000fe80000004200 */
[----:B------:R-:W1:Y:S04]  /*4c20*/  LDSM.16.M88.4 R100, [R115] ;  /* 0x000000007364783b */ /* 0x000e680000000200 */
[----:B------:R-:W-:Y:S01]  /*4c30*/  LDSM.16.MT88.4 R108, [R112+0x7800] ;  /* 0x00780000706c783b */ /* 0x000fe20000004200 */
[C---:B-12---:R-:W-:Y:S08]  /*4c40*/  HMMA.16816.F32.BF16 R4, R20.reuse, R8, RZ ;  /* 0x000000081404723c */ /* 0x046ff000000418ff */
[C---:B------:R-:W-:Y:S08]  /*4c50*/  HMMA.16816.F32.BF16 R8, R20.reuse, R10, RZ ;  /* 0x0000000a1408723c */ /* 0x040ff000000418ff */
[C---:B---3--:R-:W-:Y:S08]  /*4c60*/  HMMA.16816.F32.BF16 R12, R20.reuse, R16, RZ ;  /* 0x00000010140c723c */ /* 0x048ff000000418ff */
[----:B------:R-:W-:Y:S01]  /*4c70*/  HMMA.16816.F32.BF16 R16, R20, R18, RZ ;  /* 0x000000121410723c */ /* 0x000fe200000418ff */
[----:B------:R-:W1:Y:S07]  /*4c80*/  LDSM.16.MT88.4 R20, [R113+0x7000] ;  /* 0x007000007114783b */ /* 0x000e6e0000004200 */
[C---:B----4-:R-:W-:Y:S08]  /*4c90*/  HMMA.16816.F32.BF16 R4, R24.reuse, R28, R4 ;  /* 0x0000001c1804723c */ /* 0x050ff00000041804 */
[C---:B------:R-:W-:Y:S01]  /*4ca0*/  HMMA.16816.F32.BF16 R8, R24.reuse, R30, R8 ;  /* 0x0000001e1808723c */ /* 0x040fe20000041808 */
[----:B------:R-:W2:Y:S07]  /*4cb0*/  LDSM.16.M88.4 R28, [R114] ;  /* 0x00000000721c783b */ /* 0x000eae0000000200 */
[C---:B------:R-:W-:Y:S08]  /*4cc0*/  HMMA.16816.F32.BF16 R12, R24.reuse, R32, R12 ;  /* 0x00000020180c723c */ /* 0x040ff0000004180c */
        /* <DEDUP_REMOVED lines=160> */
[C---:B------:R-:W-:Y:S01]  /*56d0*/  LOP3.LUT R4, R219.reuse, 0x1, RZ, 0xc0, !PT ;  /* 0x00000001db047812 */ /* 0x040fe200078ec0ff */
[-C--:B------:R-:W-:Y:S03]  /*56e0*/  HMMA.16816.F32.BF16 R92, R20, R6.reuse, R92 ;  /* 0x00000006145c723c */ /* 0x080fe6000004185c */
[----:B------:R-:W-:Y:S02]  /*56f0*/  ISETP.NE.U32.AND P0, PT, R4, 0x1, PT ;  /* 0x000000010400780c */ /* 0x000fe40003f05070 */
[C---:B------:R-:W-:Y:S02]  /*5700*/  IADD3 R4, R176.reuse, -0x2000, RZ ;  /* 0xffffe000b0047810 */ /* 0x040fe40007ffe0ff */
        /* <DEDUP_REMOVED lines=125> */
.L_x_80:
        /* <DEDUP_REMOVED lines=15> */
.L_x_81:
[----:B------:R-:W-:Y:S01]  /*5fd0*/  BAR.SYNC.DEFER_BLOCKING 0x0 ;  /* 0x0000000000007b1d */ /* 0x000fe20000010000 */
[C---:B-1----:R-:W-:Y:S01]  /*5fe0*/  IMAD.SHL.U32 R37, R197.reuse, 0x80, RZ ;  /* 0x00000080c5257824 */ /* 0x042fe200078e00ff */
[----:B------:R-:W-:Y:S01]  /*5ff0*/  SHF.R.S32.HI R43, RZ, 0x1f, R192 ;  /* 0x0000001fff2b7819 */ /* 0x000fe200000114c0 */
[----:B------:R-:W-:Y:S01]  /*6000*/  IMAD R220, R197, -0x80, R220 ;  /* 0xffffff80c5dc7824 */ /* 0x000fe200078e02dc */
[----:B------:R-:W-:Y:S02]  /*6010*/  MOV R42, R192 ;  /* 0x000000c0002a7202 */ /* 0x000fe40000000f00 */
[----:B------:R-:W-:Y:S01]  /*6020*/  SHF.R.S32.HI R36, RZ, 0x1f, R37 ;  /* 0x0000001fff247819 */ /* 0x000fe20000011425 */
[----:B------:R-:W-:Y:S01]  /*6030*/  BSSY B0, `(.L_x_82) ;  /* 0x0000020000007945 */ /* 0x000fe20003800000 */
[----:B------:R-:W-:Y:S01]  /*6040*/  ISETP.GE.AND P1, PT, R192, c[0x0][0x220], PT ;  /* 0x00008800c0007a0c */ /* 0x000fe20003f26270 */
[----:B------:R-:W-:Y:S01]  /*6050*/  IMAD.WIDE.U32 R40, R37, c[0x0][0x3a0], R42 ;  /* 0x0000e80025287a25 */ /* 0x000fe200078e002a */
[----:B------:R-:W-:-:S02]  /*6060*/  SHF.R.S32.HI R39, RZ, 0x1f, R191 ;  /* 0x0000001fff277819 */ /* 0x000fc400000114bf */
[----:B------:R-:W-:Y:S01]  /*6070*/  ISETP.GE.OR P4, PT, R191, R220, P1 ;  /* 0x000000dcbf00720c */ /* 0x000fe20000f86670 */
[----:B------:R-:W-:Y:S01]  /*6080*/  IMAD R38, R36, c[0x0][0x3a0], RZ ;  /* 0x0000e80024267a24 */ /* 0x000fe200078e02ff */
[----:B------:R-:W-:-:S03]  /*6090*/  IADD3 R44, P0, R34, R40, RZ ;  /* 0x00000028222c7210 */ /* 0x000fc60007f1e0ff */
[----:B------:R-:W-:Y:S01]  /*60a0*/  IMAD R33, R37, c[0x0][0x3a4], R38 ;  /* 0x0000e90025217a24 */ /* 0x000fe200078e0226 */
[----:B------:R-:W-:-:S04]  /*60b0*/  SHF.R.S32.HI R38, RZ, 0x1f, R212 ;  /* 0x0000001fff267819 */ /* 0x000fc800000114d4 */
[----:B------:R-:W-:Y:S01]  /*60c0*/  IADD3.X R45, R32, R41, R33, P0, !PT ;  /* 0x00000029202d7210 */ /* 0x000fe200007fe421 */
[----:B------:R-:W-:Y:S01]  /*60d0*/  IMAD R41, R38, c[0x0][0x3b8], RZ ;  /* 0x0000ee0026297a24 */ /* 0x000fe200078e02ff */
[----:B------:R1:W2:Y:S03]  /*60e0*/  LDS.128 R28, [R196+0x7000] ;  /* 0x00700000c41c7984 */ /* 0x0002a60000000c00 */
[C---:B------:R-:W-:Y:S01]  /*60f0*/  IMAD R41, R212.reuse, c[0x0][0x3bc], R41 ;  /* 0x0000ef00d4297a24 */ /* 0x040fe200078e0229 */
[----:B------:R1:W3:Y:S01]  /*6100*/  LDS.128 R24, [R196+0x8000] ;  /* 0x00800000c4187984 */ /* 0x0002e20000000c00 */
[----:B------:R-:W-:-:S03]  /*6110*/  IMAD.WIDE.U32 R44, R212, c[0x0][0x3b8], R44 ;  /* 0x0000ee00d42c7a25 */ /* 0x000fc600078e002c */
[----:B------:R1:W4:Y:S01]  /*6120*/  LDS.128 R20, [R196+0x9000] ;  /* 0x00900000c4147984 */ /* 0x0003220000000c00 */
[----:B------:R-:W-:-:S03]  /*6130*/  IMAD.IADD R41, R45, 0x1, R41 ;  /* 0x000000012d297824 */ /* 0x000fc600078e0229 */
        /* <DEDUP_REMOVED lines=15> */
.L_x_83:
[----:B------:R-:W-:Y:S05]  /*6230*/  BSYNC B0 ;  /* 0x0000000000007941 */ /* 0x000fea0003800000 */
.L_x_82:
[----:B----4-:R-:W-:Y:S01]  /*6240*/  IADD3 R33, R191, 0x20, RZ ;  /* 0x00000020bf217810 */ /* 0x010fe20007ffe0ff */
[----:B------:R-:W-:Y:S03]  /*6250*/  BSSY B0, `(.L_x_84) ;  /* 0x000000d000007945 */ /* 0x000fe60003800000 */
[----:B------:R-:W-:-:S13]  /*6260*/  ISETP.GE.OR P3, PT, R33, R220, P1 ;  /* 0x000000dc2100720c */ /* 0x000fda0000f66670 */
        /* <DEDUP_REMOVED lines=11> */
.L_x_85:
[----:B------:R-:W-:Y:S05]  /*6320*/  BSYNC B0 ;  /* 0x0000000000007941 */ /* 0x000fea0003800000 */
.L_x_84:
[----:B--2---:R-:W-:Y:S01]  /*6330*/  IADD3 R29, R191, 0x40, RZ ;  /* 0x00000040bf1d7810 */ /* 0x004fe20007ffe0ff */
        /* <DEDUP_REMOVED lines=13> */
.L_x_87:
[----:B------:R-:W-:Y:S05]  /*6410*/  BSYNC B0 ;  /* 0x0000000000007941 */ /* 0x000fea0003800000 */
.L_x_86:
[----:B--23--:R-:W-:Y:S01]  /*6420*/  IADD3 R25, R191, 0x60, RZ ;  /* 0x00000060bf197810 */ /* 0x00cfe20007ffe0ff */
        /* <DEDUP_REMOVED lines=13> */
.L_x_89:
[----:B------:R-:W-:Y:S05]  /*6500*/  BSYNC B0 ;  /* 0x0000000000007941 */ /* 0x000fea0003800000 */
.L_x_88:
[C---:B------:R-:W-:Y:S01]  /*6510*/  IMAD.WIDE.U32 R42, R37.reuse, c[0x0][0x3a8], R42 ;  /* 0x0000ea00252a7a25 */ /* 0x040fe200078e002a */
        /* <DEDUP_REMOVED lines=18> */
.L_x_91:
[----:B------:R-:W-:Y:S05]  /*6640*/  BSYNC B0 ;  /* 0x0000000000007941 */ /* 0x000fea0003800000 */
.L_x_90:
        /* <DEDUP_REMOVED lines=12> */
.L_x_93:
[----:B------:R-:W-:Y:S05]  /*6710*/  BSYNC B0 ;  /* 0x0000000000007941 */ /* 0x000fea0003800000 */
.L_x_92:
        /* <DEDUP_REMOVED lines=12> */
.L_x_95:
[----:B------:R-:W-:Y:S05]  /*67e0*/  BSYNC B0 ;  /* 0x0000000000007941 */ /* 0x000fea0003800000 */
.L_x_94:
        /* <DEDUP_REMOVED lines=12> */
.L_x_52:
[----:B------:R-:W-:Y:S02]  /*68b0*/  ISETP.NE.AND P0, PT, R222, -0x1, PT ;  /* 0xffffffffde00780c */ /* 0x000fe40003f05270 */
[----:B------:R-:W-:-:S11]  /*68c0*/  SHF.R.S32.HI R5, RZ, 0x1f, R195 ;  /* 0x0000001fff057819 */ /* 0x000fd600000114c3 */
        /* <DEDUP_REMOVED lines=15> */
.L_x_97:
        /* <DEDUP_REMOVED lines=15> */
.L_x_98:
[C---:B------:R-:W-:Y:S01]  /*6ab0*/  SHF.L.U32 R7, R197.reuse, 0x7, RZ ;  /* 0x00000007c5077819 */ /* 0x040fe200000006ff */
[----:B------:R-:W-:Y:S01]  /*6ac0*/  IMAD R220, R197, -0x80, R220 ;  /* 0xffffff80c5dc7824 */ /* 0x000fe200078e02dc */
[----:B------:R-:W-:Y:S01]  /*6ad0*/  ISETP.GE.AND P1, PT, R192, c[0x0][0x220], PT ;  /* 0x00008800c0007a0c */ /* 0x000fe20003f26270 */
[----:B------:R-:W-:Y:S01]  /*6ae0*/  BSSY B0, `(.L_x_99) ;  /* 0x0000017000007945 */ /* 0x000fe20003800000 */
[----:B------:R-:W-:Y:S01]  /*6af0*/  SHF.R.S32.HI R5, RZ, 0x1f, R7 ;  /* 0x0000001fff057819 */ /* 0x000fe20000011407 */
[----:B------:R-:W-:Y:S01]  /*6b00*/  IMAD.WIDE.U32 R10, R7, c[0x0][0x3a0], R192 ;  /* 0x0000e800070a7a25 */ /* 0x000fe200078e00c0 */
[----:B------:R-:W-:-:S03]  /*6b10*/  ISETP.GE.OR P4, PT, R191, R220, P1 ;  /* 0x000000dcbf00720c */ /* 0x000fc60000f86670 */
[----:B------:R-:W-:Y:S01]  /*6b20*/  IMAD R8, R5, c[0x0][0x3a0], RZ ;  /* 0x0000e80005087a24 */ /* 0x000fe200078e02ff */
[----:B------:R-:W-:Y:S02]  /*6b30*/  IADD3 R12, P0, R4, R10, RZ ;  /* 0x0000000a040c7210 */ /* 0x000fe40007f1e0ff */
[----:B------:R-:W-:Y:S01]  /*6b40*/  SHF.R.S32.HI R4, RZ, 0x1f, R212 ;  /* 0x0000001fff047819 */ /* 0x000fe200000114d4 */
[----:B------:R-:W-:-:S05]  /*6b50*/  IMAD R9, R7, c[0x0][0x3a4], R8 ;  /* 0x0000e90007097a24 */ /* 0x000fca00078e0208 */
[----:B------:R-:W-:Y:S01]  /*6b60*/  IADD3.X R13, R6, R11, R9, P0, !PT ;  /* 0x0000000b060d7210 */ /* 0x000fe200007fe409 */
[----:B------:R-:W-:Y:S01]  /*6b70*/  IMAD R11, R4, c[0x0][0x3b8], RZ ;  /* 0x0000ee00040b7a24 */ /* 0x000fe200078e02ff */
[----:B------:R-:W-:-:S03]  /*6b80*/  SHF.R.S32.HI R6, RZ, 0x1f, R191 ;  /* 0x0000001fff067819 */ /* 0x000fc600000114bf */
[C---:B------:R-:W-:Y:S02]  /*6b90*/  IMAD R11, R212.reuse, c[0x0][0x3bc], R11 ;  /* 0x0000ef00d40b7a24 */ /* 0x040fe400078e020b */
        /* <DEDUP_REMOVED lines=11> */
.L_x_100:
[----:B------:R-:W-:Y:S05]  /*6c50*/  BSYNC B0 ;  /* 0x0000000000007941 */ /* 0x000fea0003800000 */
.L_x_99:
[----:B------:R-:W-:Y:S01]  /*6c60*/  IADD3 R9, R191, 0x20, RZ ;  /* 0x00000020bf097810 */ /* 0x000fe20007ffe0ff */
        /* <DEDUP_REMOVED lines=13> */
.L_x_102:
[----:B------:R-:W-:Y:S05]  /*6d40*/  BSYNC B0 ;  /* 0x0000000000007941 */ /* 0x000fea0003800000 */
.L_x_101:
        /* <DEDUP_REMOVED lines=14> */
.L_x_104:
[----:B------:R-:W-:Y:S05]  /*6e30*/  BSYNC B0 ;  /* 0x0000000000007941 */ /* 0x000fea0003800000 */
.L_x_103:
        /* <DEDUP_REMOVED lines=14> */
.L_x_106:
[----:B------:R-:W-:Y:S05]  /*6f20*/  BSYNC B0 ;  /* 0x0000000000007941 */ /* 0x000fea0003800000 */
.L_x_105:
[----:B------:R-:W-:Y:S01]  /*6f30*/  IMAD.WIDE.U32 R10, R7, c[0x0][0x3a8], R192 ;  /* 0x0000ea00070a7a25 */ /* 0x000fe200078e00c0 */
[----:B------:R-:W-:Y:S03]  /*6f40*/  BSSY B0, `(.L_x_107) ;  /* 0x0000013000007945 */ /* 0x000fe60003800000 */
[----:B------:R-:W-:Y:S02]  /*6f50*/  IMAD R8, R5, c[0x0][0x3a8], RZ ;  /* 0x0000ea0005087a24 */ /* 0x000fe400078e02ff */
[----:B------:R-:W-:Y:S02]  /*6f60*/  IMAD R5, R4, c[0x0][0x3c0], RZ ;  /* 0x0000f00004057a24 */ /* 0x000fe400078e02ff */
[----:B------:R-:W-:Y:S01]  /*6f70*/  IMAD R7, R7, c[0x0][0x3ac], R8 ;  /* 0x0000eb0007077a24 */ /* 0x000fe200078e0208 */
[----:B------:R-:W-:Y:S01]  /*6f80*/  IADD3 R8, P0, R2, R10, RZ ;  /* 0x0000000a02087210 */ /* 0x000fe20007f1e0ff */
[----:B------:R-:W-:-:S03]  /*6f90*/  IMAD R5, R212, c[0x0][0x3c4], R5 ;  /* 0x0000f100d4057a24 */ /* 0x000fc600078e0205 */
[----:B------:R-:W-:-:S05]  /*6fa0*/  IADD3.X R9, R0, R11, R7, P0, !PT ;  /* 0x0000000b00097210 */ /* 0x000fca00007fe407 */
[----:B------:R-:W-:-:S05]  /*6fb0*/  IMAD.WIDE.U32 R8, R212, c[0x0][0x3c0], R8 ;  /* 0x0000f000d4087a25 */ /* 0x000fca00078e0008 */
[----:B------:R-:W-:Y:S01]  /*6fc0*/  IADD3 R7, R5, R9, RZ ;  /* 0x0000000905077210 */ /* 0x000fe20007ffe0ff */
        /* <DEDUP_REMOVED lines=9> */
[----:B------:R3:W-:Y:S04]  /*7060*/  STG.E.128 [R10.64], RZ ;  /* 0x000000ff0a007986 */ /* 0x0007e8000c101d14 */
.L_x_108:
[----:B------:R-:W-:Y:S05]  /*7070*/  BSYNC B0 ;  /* 0x0000000000007941 */ /* 0x000fea0003800000 */
.L_x_107:
[----:B------:R-:W-:Y:S01]  /*7080*/  BSSY B0, `(.L_x_109) ;  /* 0x000000d000007945 */ /* 0x000fe20003800000 */
[----:B------:R-:W-:Y:S05]  /*7090*/  @P3 BRA `(.L_x_110) ;  /* 0x000000b000003947 */ /* 0x000fea0003800000 */
[----:B------:R-:W-:Y:S01]  /*70a0*/  IADD3 R5, P0, R191, 0x20, RZ ;  /* 0x00000020bf057810 */ /* 0x000fe20007f1e0ff */
[----:B---3--:R-:W-:Y:S01]  /*70b0*/  IMAD.MOV.U32 R10, RZ, RZ, R8 ;  /* 0x000000ffff0a7224 */ /* 0x008fe200078e0008 */
        /* <DEDUP_REMOVED lines=8> */
[----:B------:R3:W-:Y:S02]  /*7140*/  STG.E.128 [R4.64], RZ ;  /* 0x000000ff04007986 */ /* 0x0007e4000c101d14 */
.L_x_110:
[----:B------:R-:W-:Y:S05]  /*7150*/  BSYNC B0 ;  /* 0x0000000000007941 */ /* 0x000fea0003800000 */
.L_x_109:
[----:B------:R-:W-:Y:S01]  /*7160*/  BSSY B0, `(.L_x_111) ;  /* 0x000000d000007945 */ /* 0x000fe20003800000 */
[----:B------:R-:W-:Y:S05]  /*7170*/  @P2 BRA `(.L_x_112) ;  /* 0x000000b000002947 */ /* 0x000fea0003800000 */
[----:B---3--:R-:W-:Y:S01]  /*7180*/  IADD3 R5, P0, R191, 0x40, RZ ;  /* 0x00000040bf057810 */ /* 0x008fe20007f1e0ff */
[----:B------:R-:W-:Y:S01]  /*7190*/  IMAD.MOV.U32 R10, RZ, RZ, R8 ;  /* 0x000000ffff0a7224 */ /* 0x000fe200078e0008 */
        /* <DEDUP_REMOVED lines=9> */
.L_x_112:
[----:B------:R-:W-:Y:S05]  /*7230*/  BSYNC B0 ;  /* 0x0000000000007941 */ /* 0x000fea0003800000 */
.L_x_111:
[----:B------:R-:W-:Y:S05]  /*7240*/  @P1 BRA `(.L_x_96) ;  /* 0x000000a000001947 */ /* 0x000fea0003800000 */
[----:B------:R-:W-:-:S04]  /*7250*/  IADD3 R0, P0, R191, 0x60, RZ ;  /* 0x00000060bf007810 */ /* 0x000fc80007f1e0ff */
[----:B---3--:R-:W-:Y:S02]  /*7260*/  IADD3.X R5, RZ, R6, RZ, P0, !PT ;  /* 0x00000006ff057210 */ /* 0x008fe400007fe4ff */
[----:B------:R-:W-:-:S03]  /*7270*/  MOV R6, R8 ;  /* 0x0000000800067202 */ /* 0x000fc60000000f00 */
[----:B------:R-:W-:Y:S02]  /*7280*/  IMAD R5, R5, c[0x0][0x3a8], RZ ;  /* 0x0000ea0005057a24 */ /* 0x000fe400078e02ff */
[----:B------:R-:W-:-:S04]  /*7290*/  IMAD.WIDE.U32 R6, R0, c[0x0][0x3a8], R6 ;  /* 0x0000ea0000067a25 */ /* 0x000fc800078e0006 */
[----:B------:R-:W-:Y:S01]  /*72a0*/  IMAD R5, R0, c[0x0][0x3ac], R5 ;  /* 0x0000eb0000057a24 */ /* 0x000fe200078e0205 */
[----:B------:R-:W-:-:S04]  /*72b0*/  LEA R4, P0, R6, c[0x0][0x348], 0x1 ;  /* 0x0000d20006047a11 */ /* 0x000fc800078008ff */
[----:B------:R-:W-:-:S04]  /*72c0*/  IADD3 R5, R5, R7, RZ ;  /* 0x0000000705057210 */ /* 0x000fc80007ffe0ff */
[----:B------:R-:W-:-:S05]  /*72d0*/  LEA.HI.X R5, R6, c[0x0][0x34c], R5, 0x1, P0 ;  /* 0x0000d30006057a11 */ /* 0x000fca00000f0c05 */
[----:B------:R3:W-:Y:S02]  /*72e0*/  STG.E.128 [R4.64], RZ ;  /* 0x000000ff04007986 */ /* 0x0007e4000c101d14 */
.L_x_96:
[----:B------:R-:W-:Y:S05]  /*72f0*/  BSYNC B1 ;  /* 0x0000000000017941 */ /* 0x000fea0003800000 */
.L_x_47:
        /* <DEDUP_REMOVED lines=9> */
.L_x_113:
[----:B------:R-:W-:Y:S05]  /*7390*/  EXIT ;  /* 0x000000000000794d */ /* 0x000fea0003800000 */
.L_x_115:
        /* <DEDUP_REMOVED lines=14> */
.L_x_2452:


//--------------------- .text._ZN5flash44flash_bwd_dq_dk_dv_loop_seqk_parallel_kernelI23Flash_bwd_kernel_traitsILi64ELi64ELi128ELi8ELi2ELi4ELi4ELb1ELb0EN7cutlass10bfloat16_tE19Flash_kernel_traitsILi64ELi64ELi128ELi8ES3_EELb0ELb0ELb1ELb0ELb0ELb0ELb0EEEvNS_16Flash_bwd_paramsE --------------------------
	.section	.text._ZN5flash44flash_bwd_dq_dk_dv_loop_seqk_parallel_kernelI23Flash_bwd_kernel_traitsILi64ELi64ELi128ELi8ELi2ELi4ELi4ELb1ELb0EN7cutlass10bfloat16_tE19Flash_kernel_traitsILi64ELi64ELi128ELi8ES3_EELb0ELb0ELb1ELb0ELb0ELb0ELb0EEEvNS_16Flash_bwd_paramsE,"ax",@progbits
	.sectioninfo	@"SHI_REGISTERS=253"
	.align	128
        .global         _ZN5flash44flash_bwd_dq_dk_dv_loop_seqk_parallel_kernelI23Flash_bwd_kernel_traitsILi64ELi64ELi128ELi8ELi2ELi4ELi4ELb1ELb0EN7cutlass10bfloat16_tE19Flash_kernel_traitsILi64ELi64ELi128ELi8ES3_EELb0ELb0ELb1ELb0ELb0ELb0ELb0EEEvNS_16Flash_bwd_paramsE
        .type           _ZN5flash44flash_bwd_dq_dk_dv_loop_seqk_parallel_kernelI23Flash_bwd_kernel_traitsILi64ELi64ELi128ELi8ELi2ELi4ELi4ELb1ELb0EN7cutlass10bfloat16_tE19Flash_kernel_traitsILi64ELi64ELi128ELi8ES3_EELb0ELb0ELb1ELb0ELb0ELb0ELb0EEEvNS_16Flash_bwd_paramsE,@function
        .size           _ZN5flash44flash_bwd_dq_dk_dv_loop_seqk_parallel_kernelI23Flash_bwd_kernel_traitsILi64ELi64ELi128ELi8ELi2ELi4ELi4ELb1ELb0EN7cutlass10bfloat16_tE19Flash_kernel_traitsILi64ELi64ELi128ELi8ES3_EELb0ELb0ELb1ELb0ELb0ELb0ELb0EEEvNS_16Flash_bwd_paramsE,(.L_x_2453 - _ZN5flash44flash_bwd_dq_dk_dv_loop_seqk_parallel_kernelI23Flash_bwd_kernel_traitsILi64ELi64ELi128ELi8ELi2ELi4ELi4ELb1ELb0EN7cutlass10bfloat16_tE19Flash_kernel_traitsILi64ELi64ELi128ELi8ES3_EELb0ELb0ELb1ELb0ELb0ELb0ELb0EEEvNS_16Flash_bwd_paramsE)
        .other          _ZN5flash44flash_bwd_dq_dk_dv_loop_seqk_parallel_kernelI23Flash_bwd_kernel_traitsILi64ELi64ELi128ELi8ELi2ELi4ELi4ELb1ELb0EN7cutlass10bfloat16_tE19Flash_kernel_traitsILi64ELi64ELi128ELi8ES3_EELb0ELb0ELb1ELb0ELb0ELb0ELb0EEEvNS_16Flash_bwd_paramsE,@"STO_CUDA_ENTRY STV_DEFAULT"
_ZN5flash44flash_bwd_dq_dk_dv_loop_seqk_parallel_kernelI23Flash_bwd_kernel_traitsILi64ELi64ELi128ELi8ELi2ELi4ELi4ELb1ELb0EN7cutlass10bfloat16_tE19Flash_kernel_traitsILi64ELi64ELi128ELi8ES3_EELb0ELb0ELb1ELb0ELb0ELb0ELb0EEEvNS_16Flash_bwd_paramsE:
.text._ZN5flash44flash_bwd_dq_dk_dv_loop_seqk_parallel_kernelI23Flash_bwd_kernel_traitsILi64ELi64ELi128ELi8ELi2ELi4ELi4ELb1ELb0EN7cutlass10bfloat16_tE19Flash_kernel_traitsILi64ELi64ELi128ELi8ES3_EELb0ELb0ELb1ELb0ELb0ELb0ELb0EEEvNS_16Flash_bwd_paramsE:
        /* <DEDUP_REMOVED lines=12> */
[----:B------:R-:W-:Y:S01]  /*00c0*/  IMAD.MOV.U32 R226, RZ, RZ, -0x10 ;  /* 0xfffffff0ffe27424 */ /* 0x000fe200078e00ff */
[----:B------:R-:W2:Y:S04]  /*00d0*/  S2R R182, SR_CTAID.Y ;  /* 0x0000000000b67919 */ /* 0x000ea80000002600 */
[----:B------:R-:W3:Y:S01]  /*00e0*/  S2R R203, SR_CTAID.Z ;  /* 0x0000000000cb7919 */ /* 0x000ee20000002700 */
[----:B-1----:R-:W-:Y:S01]  /*00f0*/  SHF.R.S32.HI R188, RZ, 0x1f, R7 ;  /* 0x0000001fffbc7819 */ /* 0x002fe20000011407 */
[----:B------:R-:W-:-:S03]  /*0100*/  IMAD.SHL.U32 R175, R7, 0x2, RZ ;  /* 0x0000000207af7824 */ /* 0x000fc600078e00ff */
[CC--:B------:R-:W-:Y:S02]  /*0110*/  LEA.HI R14, R188.reuse, R7.reuse, RZ, 0x4 ;  /* 0x00000007bc0e7211 */ /* 0x0c0fe400078f20ff */
[CC--:B------:R-:W-:Y:S02]  /*0120*/  LEA.HI R5, R188.reuse, R7.reuse, RZ, 0x5 ;  /* 0x00000007bc057211 */ /* 0x0c0fe400078f28ff */
[----:B------:R-:W-:Y:S02]  /*0130*/  LEA.HI R9, R188, R7, RZ, 0x2 ;  /* 0x00000007bc097211 */ /* 0x000fe400078f10ff */
[----:B------:R-:W-:Y:S02]  /*0140*/  SHF.R.S32.HI R4, RZ, 0x4, R14 ;  /* 0x00000004ff047819 */ /* 0x000fe4000001140e */
[----:B------:R-:W-:Y:S02]  /*0150*/  SHF.R.S32.HI R8, RZ, 0x5, R5 ;  /* 0x00000005ff087819 */ /* 0x000fe40000011405 */
[----:B------:R-:W-:-:S02]  /*0160*/  SHF.R.S32.HI R0, RZ, 0x2, R9 ;  /* 0x00000002ff007819 */ /* 0x000fc40000011409 */
[----:B------:R-:W-:Y:S02]  /*0170*/  SHF.R.S32.HI R3, RZ, 0x1f, R9 ;  /* 0x0000001fff037819 */ /* 0x000fe40000011409 */
[----:B------:R-:W-:Y:S02]  /*0180*/  LEA.HI R6, R14, R4, RZ, 0x1 ;  /* 0x000000040e067211 */ /* 0x000fe400078f08ff */
[----:B------:R-:W-:Y:S02]  /*0190*/  SHF.R.S32.HI R2, RZ, 0x1f, R5 ;  /* 0x0000001fff027819 */ /* 0x000fe40000011405 */
[----:B------:R-:W-:Y:S02]  /*01a0*/  LEA.HI R172, R5, R8, RZ, 0x1 ;  /* 0x0000000805ac7211 */ /* 0x000fe400078f08ff */
[----:B------:R-:W-:Y:S02]  /*01b0*/  LEA.HI R13, R188, R7, RZ, 0x3 ;  /* 0x00000007bc0d7211 */ /* 0x000fe400078f18ff */
[----:B------:R-:W-:-:S02]  /*01c0*/  LEA.HI R3, R3, R0, RZ, 0x3 ;  /* 0x0000000003037211 */ /* 0x000fc400078f18ff */
[----:B------:R-:W-:Y:S02]  /*01d0*/  LOP3.LUT R5, R5, 0xffffffe0, RZ, 0xc0, !PT ;  /* 0xffffffe005057812 */ /* 0x000fe400078ec0ff */
[----:B------:R-:W-:Y:S02]  /*01e0*/  LOP3.LUT R6, R6, 0xfffffffe, RZ, 0xc0, !PT ;  /* 0xfffffffe06067812 */ /* 0x000fe400078ec0ff */
[----:B------:R-:W-:Y:S01]  /*01f0*/  SHF.R.S32.HI R178, RZ, 0x3, R13 ;  /* 0x00000003ffb27819 */ /* 0x000fe2000001140d */
[----:B------:R-:W-:Y:S01]  /*0200*/  IMAD.IADD R5, R7, 0x1, -R5 ;  /* 0x0000000107057824 */ /* 0x000fe200078e0a05 */
[----:B------:R-:W-:Y:S01]  /*0210*/  LOP3.LUT R3, R3, 0xfffffff8, RZ, 0xc0, !PT ;  /* 0xfffffff803037812 */ /* 0x000fe200078ec0ff */
[----:B------:R-:W-:Y:S01]  /*0220*/  IMAD.IADD R6, R4, 0x1, -R6 ;  /* 0x0000000104067824 */ /* 0x000fe200078e0a06 */
[----:B------:R-:W-:Y:S01]  /*0230*/  LOP3.LUT R10, R13, 0xfffffff8, RZ, 0xc0, !PT ;  /* 0xfffffff80d0a7812 */ /* 0x000fe200078ec0ff */
[----:B------:R-:W-:Y:S01]  /*0240*/  IMAD.SHL.U32 R4, R178, 0x40, RZ ;  /* 0x00000040b2047824 */ /* 0x000fe200078e00ff */
[----:B------:R-:W-:Y:S01]  /*0250*/  LOP3.LUT R14, R14, 0xfffffff0, RZ, 0xc0, !PT ;  /* 0xfffffff00e0e7812 */ /* 0x000fe200078ec0ff */
[----:B------:R-:W-:Y:S01]  /*0260*/  IMAD.IADD R3, R0, 0x1, -R3 ;  /* 0x0000000100037824 */ /* 0x000fe200078e0a03 */
[----:B------:R-:W-:Y:S01]  /*0270*/  SHF.R.S32.HI R0, RZ, 0x1f, R5 ;  /* 0x0000001fff007819 */ /* 0x000fe20000011405 */
[C---:B------:R-:W-:Y:S01]  /*0280*/  IMAD.IADD R10, R7.reuse, 0x1, -R10 ;  /* 0x00000001070a7824 */ /* 0x040fe200078e0a0a */
[----:B------:R-:W-:Y:S01]  /*0290*/  LEA.HI R2, R2, R8, RZ, 0x2 ;  /* 0x0000000802027211 */ /* 0x000fe200078f10ff */
[----:B------:R-:W-:Y:S01]  /*02a0*/  IMAD.IADD R14, R7, 0x1, -R14 ;  /* 0x00000001070e7824 */ /* 0x000fe200078e0a0e */
[----:B------:R-:W-:Y:S01]  /*02b0*/  LOP3.LUT R4, R4, 0x1c0, RZ, 0xc0, !PT ;  /* 0x000001c004047812 */ /* 0x000fe200078ec0ff */
[----:B------:R-:W-:Y:S01]  /*02c0*/  IMAD.SHL.U32 R180, R10, 0x8, RZ ;  /* 0x000000080ab47824 */ /* 0x000fe200078e00ff */
[----:B------:R-:W-:Y:S01]  /*02d0*/  LEA.HI R0, R0, R5, RZ, 0x2 ;  /* 0x0000000500007211 */ /* 0x000fe200078f10ff */
[C---:B------:R-:W-:Y:S01]  /*02e0*/  IMAD.SHL.U32 R11, R6.reuse, 0x200, RZ ;  /* 0x00000200060b7824 */ /* 0x040fe200078e00ff */
[----:B------:R-:W-:Y:S01]  /*02f0*/  SHF.R.S32.HI R5, RZ, 0x1f, R14 ;  /* 0x0000001fff057819 */ /* 0x000fe2000001140e */
[----:B------:R-:W-:Y:S01]  /*0300*/  IMAD.SHL.U32 R171, R6, 0x10, RZ ;  /* 0x0000001006ab7824 */ /* 0x000fe200078e00ff */
[----:B------:R-:W-:Y:S01]  /*0310*/  LOP3.LUT R172, R172, 0xfffffffe, RZ, 0xc0, !PT ;  /* 0xfffffffeacac7812 */ /* 0x000fe200078ec0ff */
[----:B------:R-:W-:Y:S01]  /*0320*/  IMAD.SHL.U32 R6, R6, 0x8, RZ ;  /* 0x0000000806067824 */ /* 0x000fe200078e00ff */
[----:B------:R-:W-:-:S02]  /*0330*/  LOP3.LUT R2, R2, 0xfffffffc, RZ, 0xc0, !PT ;  /* 0xfffffffc02027812 */ /* 0x000fc400078ec0ff */
[----:B------:R-:W-:Y:S01]  /*0340*/  SHF.R.U32.HI R177, RZ, 0x3, R4 ;  /* 0x00000003ffb17819 */ /* 0x000fe20000011604 */
[----:B------:R-:W-:Y:S01]  /*0350*/  IMAD.IADD R172, R8, 0x1, -R172 ;  /* 0x0000000108ac7824 */ /* 0x000fe200078e0aac */
[----:B------:R-:W-:Y:S01]  /*0360*/  LOP3.LUT R4, R4, 0x38, R180, 0xf8, !PT ;  /* 0x0000003804047812 */ /* 0x000fe200078ef8b4 */
[----:B------:R-:W-:Y:S01]  /*0370*/  IMAD.IADD R2, R8, 0x1, -R2 ;  /* 0x0000000108027824 */ /* 0x000fe200078e0a02 */
[----:B------:R-:W-:Y:S02]  /*0380*/  LEA.HI R5, R5, R14, RZ, 0x3 ;  /* 0x0000000e05057211 */ /* 0x000fe400078f18ff */
[----:B------:R-:W-:Y:S01]  /*0390*/  LEA.HI R8, R188, R7, RZ, 0x6 ;  /* 0x00000007bc087211 */ /* 0x000fe200078f30ff */
[----:B------:R-:W-:Y:S01]  /*03a0*/  IMAD.SHL.U32 R168, R2, 0x10, RZ ;  /* 0x0000001002a87824 */ /* 0x000fe200078e00ff */
[----:B------:R-:W-:Y:S02]  /*03b0*/  LOP3.LUT R177, R4, R177, RZ, 0x3c, !PT ;  /* 0x000000b104b17212 */ /* 0x000fe400078e3cff */
[C---:B------:R-:W-:Y:S01]  /*03c0*/  LOP3.LUT R4, R5.reuse, 0xfffffff8, RZ, 0xc0, !PT ;  /* 0xfffffff805047812 */ /* 0x040fe200078ec0ff */
[----:B------:R-:W-:Y:S01]  /*03d0*/  IMAD.SHL.U32 R5, R5, 0x40, RZ ;  /* 0x0000004005057824 */ /* 0x000fe200078e00ff */
[----:B------:R-:W-:-:S02]  /*03e0*/  LEA.HI R188, R188, R7, RZ, 0x7 ;  /* 0x00000007bcbc7211 */ /* 0x000fc400078f38ff */
[----:B------:R-:W-:Y:S01]  /*03f0*/  LOP3.LUT R9, R9, 0x7ffffffc, RZ, 0xc0, !PT ;  /* 0x7ffffffc09097812 */ /* 0x000fe200078ec0ff */
[----:B------:R-:W-:Y:S01]  /*0400*/  IMAD.IADD R4, R14, 0x1, -R4 ;  /* 0x000000010e047824 */ /* 0x000fe200078e0a04 */
[----:B------:R-:W-:Y:S02]  /*0410*/  LOP3.LUT R12, R3, 0x1, RZ, 0xc0, !PT ;  /* 0x00000001030c7812 */ /* 0x000fe400078ec0ff */
[----:B------:R-:W-:Y:S01]  /*0420*/  SHF.R.S32.HI R188, RZ, 0x7, R188 ;  /* 0x00000007ffbc7819 */ /* 0x000fe200000114bc */
[----:B------:R-:W-:Y:S01]  /*0430*/  IMAD.IADD R9, R7, 0x1, -R9 ;  /* 0x0000000107097824 */ /* 0x000fe200078e0a09 */
[C---:B------:R-:W-:Y:S01]  /*0440*/  LOP3.LUT P4, RZ, R10.reuse, 0x2, RZ, 0xc0, !PT ;  /* 0x000000020aff7812 */ /* 0x040fe2000788c0ff */
[C---:B------:R-:W-:Y:S01]  /*0450*/  IMAD.SHL.U32 R7, R3.reuse, 0x40, RZ ;  /* 0x0000004003077824 */ /* 0x040fe200078e00ff */
[C---:B------:R-:W-:Y:S01]  /*0460*/  LOP3.LUT P3, RZ, R10.reuse, 0x4, RZ, 0xc0, !PT ;  /* 0x000000040aff7812 */ /* 0x040fe2000786c0ff */
[----:B------:R-:W-:Y:S01]  /*0470*/  IMAD.SHL.U32 R10, R10, 0x40, RZ ;  /* 0x000000400a0a7824 */ /* 0x000fe200078e00ff */
[----:B------:R-:W-:Y:S01]  /*0480*/  ISETP.NE.U32.AND P0, PT, R12, 0x1, PT ;  /* 0x000000010c00780c */ /* 0x000fe20003f05070 */
[----:B------:R-:W-:Y:S01]  /*0490*/  IMAD.SHL.U32 R187, R188, 0x8, RZ ;  /* 0x00000008bcbb7824 */ /* 0x000fe200078e00ff */
[----:B------:R-:W-:Y:S01]  /*04a0*/  SHF.R.S32.HI R8, RZ, 0x6, R8 ;  /* 0x00000006ff087819 */ /* 0x000fe20000011408 */
[----:B------:R-:W-:Y:S01]  /*04b0*/  IMAD.SHL.U32 R4, R4, 0x40, RZ ;  /* 0x0000004004047824 */ /* 0x000fe200078e00ff */
[----:B------:R-:W-:Y:S01]  /*04c0*/  R2P PR, R3, 0x6 ;  /* 0x0000000603007804 */ /* 0x000fe20000000000 */
[----:B------:R-:W-:Y:S01]  /*04d0*/  IMAD.SHL.U32 R3, R9, 0x2, RZ ;  /* 0x0000000209037824 */ /* 0x000fe200078e00ff */
[----:B------:R-:W-:Y:S01]  /*04e0*/  LOP3.LUT R9, R7, 0x1c0, RZ, 0xc0, !PT ;  /* 0x000001c007097812 */ /* 0x000fe200078ec0ff */
[----:B------:R-:W-:Y:S01]  /*04f0*/  IMAD R12, R8, 0x800, R11 ;  /* 0x00000800080c7824 */ /* 0x000fe200078e020b */
[----:B------:R-:W-:Y:S01]  /*0500*/  LOP3.LUT R10, R10, 0x1c0, RZ, 0xc0, !PT ;  /* 0x000001c00a0a7812 */ /* 0x000fe200078ec0ff */
[C---:B------:R-:W-:Y:S01]  /*0510*/  IMAD R177, R8.reuse, 0x200, R177 ;  /* 0x0000020008b17824 */ /* 0x040fe200078e02b1 */
[----:B------:R-:W-:Y:S01]  /*0520*/  LOP3.LUT R187, R187, 0x8, RZ, 0xc0, !PT ;  /* 0x00000008bbbb7812 */ /* 0x000fe200078ec0ff */
[----:B------:R-:W-:Y:S01]  /*0530*/  IMAD.SHL.U32 R8, R8, 0x20, RZ ;  /* 0x0000002008087824 */ /* 0x000fe200078e00ff */
[----:B------:R-:W-:Y:S01]  /*0540*/  LOP3.LUT R4, R4, 0x1c0, RZ, 0xc0, !PT ;  /* 0x000001c004047812 */ /* 0x000fe200078ec0ff */
[----:B------:R-:W-:Y:S01]  /*0550*/  IMAD R188, R188, 0x1000, R3 ;  /* 0x00001000bcbc7824 */ /* 0x000fe200078e0203 */
[----:B------:R-:W-:Y:S01]  /*0560*/  SHF.R.U32.HI R7, RZ, 0x3, R9 ;  /* 0x00000003ff077819 */ /* 0x000fe20000011609 */
[----:B------:R-:W-:Y:S01]  /*0570*/  IMAD R3, R2, 0x400, R3 ;  /* 0x0000040002037824 */ /* 0x000fe200078e0203 */
[----:B------:R-:W-:Y:S01]  /*0580*/  LOP3.LUT R170, R10, 0x8, R13, 0xf8, !PT ;  /* 0x000000080aaa7812 */ /* 0x000fe200078ef80d */
[----:B------:R-:W-:Y:S01]  /*0590*/  IMAD R188, R172, 0x400, R188 ;  /* 0x00000400acbc7824 */ /* 0x000fe200078e02bc */
[----:B------:R-:W-:Y:S01]  /*05a0*/  LOP3.LUT R168, R10, 0x30, R168, 0xf8, !PT ;  /* 0x000000300aa87812 */ /* 0x000fe200078ef8a8 */
[----:B------:R-:W-:Y:S01]  /*05b0*/  IMAD.SHL.U32 R183, R177, 0x2, RZ ;  /* 0x00000002b1b77824 */ /* 0x000fe200078e00ff */
[----:B------:R-:W-:-:S02]  /*05c0*/  LOP3.LUT R175, R8, 0x6, R175, 0xf8, !PT ;  /* 0x0000000608af7812 */ /* 0x000fc400078ef8af */
[----:B------:R-:W-:Y:S02]  /*05d0*/  LOP3.LUT R171, R187, 0x10, R171, 0xf8, !PT ;  /* 0x00000010bbab7812 */ /* 0x000fe400078ef8ab */
[----:B------:R-:W-:Y:S02]  /*05e0*/  SHF.R.U32.HI R169, RZ, 0x3, R4 ;  /* 0x00000003ffa97819 */ /* 0x000fe40000011604 */
[----:B------:R-:W-:Y:S02]  /*05f0*/  SHF.R.S32.HI R176, RZ, 0x2, R0 ;  /* 0x00000002ffb07819 */ /* 0x000fe40000011400 */
[----:B------:R-:W-:Y:S02]  /*0600*/  SHF.R.U32.HI R10, RZ, 0x3, R10 ;  /* 0x00000003ff0a7819 */ /* 0x000fe4000001160a */
[----:B------:R-:W-:Y:S01]  /*0610*/  LOP3.LUT R8, R9, 0x20, R8, 0xf8, !PT ;  /* 0x0000002009087812 */ /* 0x000fe200078ef808 */
[----:B------:R-:W-:Y:S01]  /*0620*/  IMAD R176, R172, 0x10, R176 ;  /* 0x00000010acb07824 */ /* 0x000fe200078e02b0 */
[----:B------:R-:W-:-:S02]  /*0630*/  LOP3.LUT R6, R4, 0x8, R6, 0xf8, !PT ;  /* 0x0000000804067812 */ /* 0x000fc400078ef806 */
[----:B------:R-:W-:Y:S02]  /*0640*/  LOP3.LUT R0, R5, 0xfffffe00, RZ, 0xc0, !PT ;  /* 0xfffffe0005007812 */ /* 0x000fe400078ec0ff */
[----:B------:R-:W-:Y:S02]  /*0650*/  LOP3.LUT R187, R7, R9, R187, 0x1e, !PT ;  /* 0x0000000907bb7212 */ /* 0x000fe400078e1ebb */
[----:B------:R-:W-:Y:S01]  /*0660*/  LOP3.LUT R171, R169, R171, R4, 0x1e, !PT ;  /* 0x000000aba9ab7212 */ /* 0x000fe200078e1e04 */
[--C-:B------:R-:W-:Y:S01]  /*0670*/  IMAD R172, R172, 0x400, R0.reuse ;  /* 0x00000400acac7824 */ /* 0x100fe200078e0200 */
[----:B------:R-:W-:Y:S01]  /*0680*/  LOP3.LUT R170, R170, R10, RZ, 0x3c, !PT ;  /* 0x0000000aaaaa7212 */ /* 0x000fe200078e3cff */
[----:B------:R-:W-:Y:S01]  /*0690*/  IMAD R2, R2, 0x400, R0 ;  /* 0x0000040002027824 */ /* 0x000fe200078e0200 */
[----:B------:R-:W-:Y:S01]  /*06a0*/  LOP3.LUT R8, R8, R7, RZ, 0x3c, !PT ;  /* 0x0000000708087212 */ /* 0x000fe200078e3cff */
[----:B------:R-:W-:Y:S01]  /*06b0*/  IMAD.IADD R187, R3, 0x1, R187 ;  /* 0x0000000103bb7824 */ /* 0x000fe200078e02bb */
[----:B------:R-:W-:Y:S01]  /*06c0*/  LOP3.LUT R169, R6, R169, RZ, 0x3c, !PT ;  /* 0x000000a906a97212 */ /* 0x000fe200078e3cff */
[----:B------:R-:W-:Y:S01]  /*06d0*/  IMAD.MOV.U32 R3, RZ, RZ, 0x40 ;  /* 0x00000040ff037424 */ /* 0x000fe200078e00ff */
[----:B------:R-:W-:Y:S01]  /*06e0*/  LOP3.LUT R168, R168, 0x8, R13, 0xf8, !PT ;  /* 0x00000008a8a87812 */ /* 0x000fe200078ef80d */
[----:B------:R-:W-:Y:S01]  /*06f0*/  IMAD.IADD R170, R12, 0x1, R170 ;  /* 0x000000010caa7824 */ /* 0x000fe200078e02aa */
[----:B------:R-:W-:Y:S01]  /*0700*/  LEA R187, R187, 0x6000, 0x1 ;  /* 0x00006000bbbb7811 */ /* 0x000fe200078e08ff */
[----:B------:R-:W-:Y:S01]  /*0710*/  IMAD.IADD R188, R8, 0x1, R188 ;  /* 0x0000000108bc7824 */ /* 0x000fe200078e02bc */
[----:B------:R-:W-:Y:S01]  /*0720*/  SEL R3, R3, 0xffffffc0, !P3 ;  /* 0xffffffc003037807 */ /* 0x000fe20005800000 */
[----:B------:R-:W-:Y:S01]  /*0730*/  IMAD.IADD R172, R172, 0x1, R169 ;  /* 0x00000001acac7824 */ /* 0x000fe200078e02a9 */
[----:B------:R-:W-:Y:S01]  /*0740*/  IADD3 R186, R176, -0x40, RZ ;  /* 0xffffffc0b0ba7810 */ /* 0x000fe20007ffe0ff */
[----:B------:R-:W-:Y:S01]  /*0750*/  IMAD.IADD R169, R169, 0x1, R2 ;  /* 0x00000001a9a97824 */ /* 0x000fe200078e0202 */
[C---:B------:R-:W-:Y:S01]  /*0760*/  SEL R2, R197.reuse, 0xffffffe0, !P4 ;  /* 0xffffffe0c5027807 */ /* 0x040fe20006000000 */
[----:B------:R-:W-:Y:S01]  /*0770*/  IMAD.SHL.U32 R170, R170, 0x2, RZ ;  /* 0x00000002aaaa7824 */ /* 0x000fe200078e00ff */
[----:B------:R-:W-:Y:S01]  /*0780*/  SEL R197, R197, 0xffffffe0, !P1 ;  /* 0xffffffe0c5c57807 */ /* 0x000fe20004800000 */
[----:B------:R-:W-:Y:S01]  /*0790*/  IMAD.SHL.U32 R188, R188, 0x2, RZ ;  /* 0x00000002bcbc7824 */ /* 0x000fe200078e00ff */
[----:B------:R-:W-:Y:S01]  /*07a0*/  SEL R226, R226, 0x10, !P0 ;  /* 0x00000010e2e27807 */ /* 0x000fe20004000000 */
[----:B------:R-:W-:Y:S01]  /*07b0*/  IMAD.IADD R3, R170, 0x1, R3 ;  /* 0x00000001aa037824 */ /* 0x000fe200078e0203 */
[----:B------:R-:W-:Y:S01]  /*07c0*/  IADD3 R189, R187, 0x40, RZ ;  /* 0x00000040bbbd7810 */ /* 0x000fe20007ffe0ff */
[----:B------:R-:W-:Y:S01]  /*07d0*/  IMAD.IADD R192, R188, 0x1, R197 ;  /* 0x00000001bcc07824 */ /* 0x000fe200078e02c5 */
[----:B------:R-:W-:Y:S01]  /*07e0*/  LOP3.LUT R168, R11, R168, R10, 0xf6, !PT ;  /* 0x000000a80ba87212 */ /* 0x000fe200078ef60a */
[----:B------:R-:W-:Y:S01]  /*07f0*/  IMAD.IADD R164, R170, 0x1, R2 ;  /* 0x00000001aaa47824 */ /* 0x000fe200078e0202 */
[----:B------:R-:W-:Y:S01]  /*0800*/  SHF.R.S32.HI R185, RZ, 0x1f, R186 ;  /* 0x0000001fffb97819 */ /* 0x000fe200000114ba */
[----:B------:R-:W-:Y:S01]  /*0810*/  IMAD.IADD R193, R188, 0x1, R226 ;  /* 0x00000001bcc17824 */ /* 0x000fe200078e02e2 */
[----:B------:R-:W-:Y:S01]  /*0820*/  @P2 IADD3 R189, R187, -0x40, RZ ;  /* 0xffffffc0bbbd2810 */ /* 0x000fe20007ffe0ff */
[----:B------:R-:W-:Y:S01]  /*0830*/  IMAD.IADD R191, R197, 0x1, R187 ;  /* 0x00000001c5bf7824 */ /* 0x000fe200078e02bb */
[C---:B------:R-:W-:Y:S01]  /*0840*/  SHF.L.U64.HI R185, R186.reuse, 0x2, R185 ;  /* 0x00000002bab97819 */ /* 0x040fe200000102b9 */
[----:B------:R-:W-:Y:S01]  /*0850*/  IMAD.SHL.U32 R186, R186, 0x4, RZ ;  /* 0x00000004baba7824 */ /* 0x000fe200078e00ff */
[----:B------:R-:W-:Y:S01]  /*0860*/  IADD3 R190, R187, 0x420, RZ ;  /* 0x00000420bbbe7810 */ /* 0x000fe20007ffe0ff */
[----:B------:R-:W-:Y:S01]  /*0870*/  IMAD.SHL.U32 R168, R168, 0x2, RZ ;  /* 0x00000002a8a87824 */ /* 0x000fe200078e00ff */
[----:B------:R-:W-:Y:S01]  /*0880*/  LOP3.LUT R171, R171, R0, RZ, 0xfc, !PT ;  /* 0x00000000abab7212 */ /* 0x000fe200078efcff */
[----:B------:R-:W-:Y:S01]  /*0890*/  IMAD.IADD R2, R2, 0x1, R3 ;  /* 0x0000000102027824 */ /* 0x000fe200078e0203 */
[----:B------:R-:W-:Y:S01]  /*08a0*/  SHF.R.S32.HI R179, RZ, 0x1f, R176 ;  /* 0x0000001fffb37819 */ /* 0x000fe200000114b0 */
[----:B------:R-:W-:Y:S01]  /*08b0*/  IMAD.IADD R226, R226, 0x1, R192 ;  /* 0x00000001e2e27824 */ /* 0x000fe200078e02c0 */
[----:B------:R-:W-:Y:S01]  /*08c0*/  LEA R169, R169, 0xa000, 0x1 ;  /* 0x0000a000a9a97811 */ /* 0x000fe200078e08ff */
[----:B------:R-:W-:Y:S01]  /*08d0*/  IMAD.IADD R197, R197, 0x1, R189 ;  /* 0x00000001c5c57824 */ /* 0x000fe200078e02bd */
[----:B--23--:R-:W-:-:S02]  /*08e0*/  @P1 IADD3 R190, R187, 0x3e0, RZ ;  /* 0x000003e0bbbe1810 */ /* 0x00cfc40007ffe0ff */
.L_x_186:
[----:B-1--4-:R-:W1:Y:S01]  /*08f0*/  LDC.U8 R4, c[0x0][0x312] ;  /* 0x0000c480ff047b82 */ /* 0x012e620000000000 */
[----:B------:R-:W-:Y:S01]  /*0900*/  ISETP.NE.U32.AND P3, PT, RZ, c[0x0][0x250], PT ;  /* 0x00009400ff007a0c */ /* 0x000fe20003f65070 */
[----:B------:R-:W-:Y:S01]  /*0910*/  IMAD.SHL.U32 R5, R182, 0x4, RZ ;  /* 0x00000004b6057824 */ /* 0x000fe200078e00ff */
[----:B------:R-:W-:Y:S01]  /*0920*/  ISETP.NE.U32.AND P2, PT, RZ, c[0x0][0x240], PT ;  /* 0x00009000ff007a0c */ /* 0x000fe20003f45070 */
[----:B------:R-:W-:Y:S01]  /*0930*/  IMAD.MOV.U32 R16, RZ, RZ, -0x1 ;  /* 0xffffffffff107424 */ /* 0x000fe200078e00ff */
[----:B------:R-:W-:-:S02]  /*0940*/  ISETP.NE.AND.EX P3, PT, RZ, c[0x0][0x254], PT, P3 ;  /* 0x00009500ff007a0c */ /* 0x000fc40003f65330 */
[----:B---3--:R-:W-:Y:S02]  /*0950*/  SHF.R.S32.HI R11, RZ, 0x1f, R182 ;  /* 0x0000001fff0b7819 */ /* 0x008fe400000114b6 */
[----:B------:R-:W-:Y:S02]  /*0960*/  ISETP.NE.AND.EX P2, PT, RZ, c[0x0][0x244], PT, P2 ;  /* 0x00009100ff007a0c */ /* 0x000fe40003f45320 */
[----:B------:R-:W-:Y:S02]  /*0970*/  SHF.L.U64.HI R0, R182, 0x2, R11 ;  /* 0x00000002b6007819 */ /* 0x000fe4000001020b */
[----:B------:R-:W-:Y:S02]  /*0980*/  IADD3 R224, P0, R5, c[0x0][0x240], RZ ;  /* 0x0000900005e07a10 */ /* 0x000fe40007f1e0ff */
[----:B------:R-:W-:Y:S02]  /*0990*/  ISETP.EQ.U32.AND P5, PT, RZ, c[0x0][0x248], PT ;  /* 0x00009200ff007a0c */ /* 0x000fe40003fa2070 */
[----:B------:R-:W-:-:S02]  /*09a0*/  IADD3.X R225, R0, c[0x0][0x244], RZ, P0, !PT ;  /* 0x0000910000e17a10 */ /* 0x000fc400007fe4ff */
[C---:B------:R-:W-:Y:S02]  /*09b0*/  @P3 IADD3 R8, P0, R5.reuse, c[0x0][0x250], RZ ;  /* 0x0000940005083a10 */ /* 0x040fe40007f1e0ff */
[----:B-1----:R-:W-:Y:S01]  /*09c0*/  ISETP.NE.AND P4, PT, R4, RZ, PT ;  /* 0x000000ff0400720c */ /* 0x002fe20003f85270 */
[----:B--2---:R1:W2:Y:S03]  /*09d0*/  @P2 LDG.E R16, [R224.64] ;  /* 0x00000006e0102981 */ /* 0x0042a6000c1e1900 */
[----:B------:R-:W-:Y:S02]  /*09e0*/  ISETP.EQ.OR.EX P5, PT, RZ, c[0x0][0x24c], !P4, P5 ;  /* 0x00009300ff007a0c */ /* 0x000fe400067a2750 */
[----:B------:R-:W-:Y:S01]  /*09f0*/  IADD3 R6, P1, R5, c[0x0][0x248], RZ ;  /* 0x0000920005067a10 */ /* 0x000fe20007f3e0ff */
[----:B------:R-:W-:Y:S01]  /*0a00*/  IMAD.MOV.U32 R223, RZ, RZ, RZ ;  /* 0x000000ffffdf7224 */ /* 0x000fe200078e00ff */
[----:B------:R-:W-:-:S02]  /*0a10*/  @P3 IADD3.X R9, R0, c[0x0][0x254], RZ, P0, !PT ;  /* 0x0000950000093a10 */ /* 0x000fc400007fe4ff */
[----:B------:R-:W-:-:S03]  /*0a20*/  IADD3.X R7, R0, c[0x0][0x24c], RZ, P1, !PT ;  /* 0x0000930000077a10 */ /* 0x000fc60000ffe4ff */
[----:B-----5:R3:W5:Y:S04]  /*0a30*/  @P3 LDG.E R223, [R8.64] ;  /* 0x0000000608df3981 */ /* 0x020768000c1e1900 */
[----:B-1----:R1:W2:Y:S02]  /*0a40*/  @P2 LDG.E R224, [R224.64+0x4] ;  /* 0x00000406e0e02981 */ /* 0x0022a4000c1e1900 */
[----:B-1----:R-:W-:-:S06]  /*0a50*/  IMAD.MOV.U32 R225, RZ, RZ, -0x1 ;  /* 0xffffffffffe17424 */ /* 0x002fcc00078e00ff */
[----:B------:R3:W5:Y:S01]  /*0a60*/  @!P5 LDG.E R225, [R6.64] ;  /* 0x0000000606e1d981 */ /* 0x000762000c1e1900 */
[----:B------:R-:W-:-:S04]  /*0a70*/  ISETP.NE.U32.AND P0, PT, RZ, c[0x0][0x248], PT ;  /* 0x00009200ff007a0c */ /* 0x000fc80003f05070 */
[----:B------:R-:W-:Y:S01]  /*0a80*/  ISETP.NE.AND.EX P0, PT, RZ, c[0x0][0x24c], PT, P0 ;  /* 0x00009300ff007a0c */ /* 0x000fe20003f05300 */
[----:B------:R-:W-:Y:S02]  /*0a90*/  IMAD.MOV.U32 R4, RZ, RZ, c[0x0][0x218] ;  /* 0x00008600ff047624 */ /* 0x000fe400078e00ff */
[----:B--2---:R-:W-:Y:S02]  /*0aa0*/  @P2 IMAD.IADD R224, R224, 0x1, -R16 ;  /* 0x00000001e0e02824 */ /* 0x004fe400078e0a10 */
[----:B------:R-:W-:-:S08]  /*0ab0*/  @!P2 IMAD.MOV.U32 R224, RZ, RZ, c[0x0][0x214] ;  /* 0x00008500ffe0a624 */ /* 0x000fd000078e00ff */
[----:B------:R-:W-:Y:S05]  /*0ac0*/  @!P0 BRA `(.L_x_116) ;  /* 0x0000003000008947 */ /* 0x000fea0003800000 */
[----:B---3--:R-:W2:Y:S02]  /*0ad0*/  @P4 LDG.E R4, [R6.64+0x4] ;  /* 0x0000040606044981 */ /* 0x008ea4000c1e1900 */
[----:B--2--5:R-:W-:-:S06]  /*0ae0*/  @P4 IADD3 R4, R4, -R225, RZ ;  /* 0x800000e104044210 */ /* 0x024fcc0007ffe0ff */
[----:B------:R1:W5:Y:S02]  /*0af0*/  @!P4 LDG.E R4, [R6.64] ;  /* 0x000000060604c981 */ /* 0x000364000c1e1900 */
.L_x_116:
[----:B---3--:R-:W-:-:S04]  /*0b00*/  ISETP.NE.U32.AND P1, PT, RZ, c[0x0][0x258], PT ;  /* 0x00009600ff007a0c */ /* 0x008fc80003f25070 */
[----:B------:R-:W-:-:S13]  /*0b10*/  ISETP.NE.AND.EX P1, PT, RZ, c[0x0][0x25c], PT, P1 ;  /* 0x00009700ff007a0c */ /* 0x000fda0003f25310 */
[----:B-1----:R-:W-:-:S04]  /*0b20*/  @P1 IADD3 R6, P0, R5, c[0x0][0x258], RZ ;  /* 0x0000960005061a10 */ /* 0x002fc80007f1e0ff */
        /* <DEDUP_REMOVED lines=10> */
[C---:B------:R-:W-:Y:S01]  /*0bd0*/  IADD3 R4, R224.reuse, 0x80, R196 ;  /* 0x00000080e0047810 */ /* 0x040fe20007ffe0c4 */
[----:B------:R-:W-:Y:S01]  /*0be0*/  IMAD R20, R11, c[0x0][0x178], RZ ;  /* 0x00005e000b147a24 */ /* 0x000fe200078e02ff */
[----:B------:R-:W-:Y:S01]  /*0bf0*/  IADD3 R5, R224, 0x3f, RZ ;  /* 0x0000003fe0057810 */ /* 0x000fe20007ffe0ff */
[----:B------:R-:W-:Y:S01]  /*0c00*/  IMAD.WIDE.U32 R12, R182, c[0x0][0x178], RZ ;  /* 0x00005e00b60c7a25 */ /* 0x000fe200078e00ff */
[----:B------:R-:W-:Y:S02]  /*0c10*/  IADD3 R4, R4, c[0x0][0x2e4], -R222 ;  /* 0x0000b90004047a10 */ /* 0x000fe40007ffe8de */
[----:B------:R-:W-:Y:S01]  /*0c20*/  ISETP.NE.AND P0, PT, R225, -0x1, PT ;  /* 0xffffffffe100780c */ /* 0x000fe20003f05270 */
[----:B------:R-:W-:Y:S01]  /*0c30*/  IMAD R20, R182, c[0x0][0x17c], R20 ;  /* 0x00005f00b6147a24 */ /* 0x000fe200078e0214 */
[----:B------:R-:W-:Y:S01]  /*0c40*/  IADD3 R4, R4, 0x3f, RZ ;  /* 0x0000003f04047810 */ /* 0x000fe20007ffe0ff */
[----:B------:R-:W-:Y:S01]  /*0c50*/  IMAD.WIDE.U32 R6, R16, c[0x0][0x190], RZ ;  /* 0x0000640010067a25 */ /* 0x000fe200078e00ff */
[----:B------:R-:W-:-:S02]  /*0c60*/  SHF.R.S32.HI R0, RZ, 0x1f, R5 ;  /* 0x0000001fff007819 */ /* 0x000fc40000011405 */
[----:B------:R-:W-:Y:S01]  /*0c70*/  SHF.R.S32.HI R221, RZ, 0x1f, R4 ;  /* 0x0000001fffdd7819 */ /* 0x000fe20000011404 */
[----:B------:R-:W-:Y:S01]  /*0c80*/  IMAD.IADD R20, R13, 0x1, R20 ;  /* 0x000000010d147824 */ /* 0x000fe200078e0214 */
[----:B------:R-:W-:Y:S02]  /*0c90*/  LEA.HI R0, R0, R5, RZ, 0x6 ;  /* 0x0000000500007211 */ /* 0x000fe400078f30ff */
[----:B------:R-:W-:Y:S02]  /*0ca0*/  LEA.HI R221, R221, R4, RZ, 0x6 ;  /* 0x00000004dddd7211 */ /* 0x000fe400078f30ff */
[----:B------:R-:W-:Y:S01]  /*0cb0*/  ISETP.NE.AND P1, PT, R16, -0x1, PT ;  /* 0xffffffff1000780c */ /* 0x000fe20003f25270 */
[----:B------:R-:W-:Y:S01]  /*0cc0*/  @P0 IMAD.IADD R9, R223, 0x1, R225 ;  /* 0x00000001df090824 */ /* 0x000fe200078e02e1 */
[----:B------:R-:W-:Y:S02]  /*0cd0*/  SHF.R.S32.HI R0, RZ, 0x6, R0 ;  /* 0x00000006ff007819 */ /* 0x000fe40000011400 */
[----:B------:R-:W-:Y:S01]  /*0ce0*/  SHF.R.S32.HI R221, RZ, 0x6, R221 ;  /* 0x00000006ffdd7819 */ /* 0x000fe200000114dd */
[----:B------:R-:W-:Y:S01]  /*0cf0*/  @P0 IMAD.WIDE.U32 R4, R9, c[0x0][0x198], RZ ;  /* 0x0000660009040a25 */ /* 0x000fe200078e00ff */
[----:B------:R-:W-:-:S02]  /*0d00*/  SEL R21, R12, R6, !P1 ;  /* 0x000000060c157207 */ /* 0x000fc40004800000 */
[----:B------:R-:W-:Y:S01]  /*0d10*/  IMNMX R221, R0, R221, PT ;  /* 0x000000dd00dd7217 */ /* 0x000fe20003800200 */
[----:B------:R-:W-:Y:S02]  /*0d20*/  IMAD R0, R16, c[0x0][0x194], RZ ;  /* 0x0000650010007a24 */ /* 0x000fe400078e02ff */
[----:B------:R-:W-:Y:S01]  /*0d30*/  @P0 IMAD R9, R9, c[0x0][0x19c], R5 ;  /* 0x0000670009090a24 */ /* 0x000fe200078e0205 */
[----:B------:R-:W-:Y:S01]  /*0d40*/  LEA R25, R221, 0xffffffc0, 0x6 ;  /* 0xffffffc0dd197811 */ /* 0x000fe200078e30ff */
[----:B------:R-:W-:Y:S02]  /*0d50*/  @P1 IMAD.IADD R20, R7, 0x1, R0 ;  /* 0x0000000107141824 */ /* 0x000fe400078e0200 */
[----:B------:R-:W-:Y:S01]  /*0d60*/  @P0 IMAD.MOV.U32 R10, RZ, RZ, R4 ;  /* 0x000000ffff0a0224 */ /* 0x000fe200078e0004 */
[----:B------:R-:W-:Y:S01]  /*0d70*/  SHF.R.S32.HI R19, RZ, 0x1f, R25 ;  /* 0x0000001fff137819 */ /* 0x000fe20000011419 */
[----:B------:R-:W-:Y:S05]  /*0d80*/  @P0 BRA `(.L_x_118) ;  /* 0x000000b000000947 */ /* 0x000fea0003800000 */
[----:B------:R-:W-:Y:S01]  /*0d90*/  SHF.R.S32.HI R4, RZ, 0x1f, R223 ;  /* 0x0000001fff047819 */ /* 0x000fe200000114df */
[----:B------:R-:W-:-:S04]  /*0da0*/  IMAD.WIDE.U32 R6, R223, c[0x0][0x198], RZ ;  /* 0x00006600df067a25 */ /* 0x000fc800078e00ff */
[----:B------:R-:W-:Y:S02]  /*0db0*/  IMAD R4, R4, c[0x0][0x198], RZ ;  /* 0x0000660004047a24 */ /* 0x000fe400078e02ff */
[----:B------:R-:W-:Y:S02]  /*0dc0*/  IMAD R0, R11, c[0x0][0x180], RZ ;  /* 0x000060000b007a24 */ /* 0x000fe400078e02ff */
[----:B------:R-:W-:Y:S02]  /*0dd0*/  IMAD R4, R223, c[0x0][0x19c], R4 ;  /* 0x00006700df047a24 */ /* 0x000fe400078e0204 */
[----:B------:R-:W-:-:S03]  /*0de0*/  IMAD R0, R182, c[0x0][0x184], R0 ;  /* 0x00006100b6007a24 */ /* 0x000fc600078e0200 */
[----:B------:R-:W-:Y:S02]  /*0df0*/  IADD3 R5, R7, R4, RZ ;  /* 0x0000000407057210 */ /* 0x000fe40007ffe0ff */
[----:B------:R-:W-:-:S05]  /*0e00*/  MOV R4, R6 ;  /* 0x0000000600047202 */ /* 0x000fca0000000f00 */
[----:B------:R-:W-:-:S05]  /*0e10*/  IMAD.WIDE.U32 R4, R182, c[0x0][0x180], R4 ;  /* 0x00006000b6047a25 */ /* 0x000fca00078e0004 */
[----:B------:R-:W-:Y:S02]  /*0e20*/  IADD3 R9, R5, R0, RZ ;  /* 0x0000000005097210 */ /* 0x000fe40007ffe0ff */
[----:B------:R-:W-:Y:S02]  /*0e30*/  MOV R10, R4 ;  /* 0x00000004000a7202 */ /* 0x000fe40000000f00 */
.L_x_118:
        /* <DEDUP_REMOVED lines=16> */
.L_x_119:
[----:B------:R-:W-:Y:S01]  /*0f40*/  IABS R6, c[0x0][0x1c8] ;  /* 0x0000720000067a13 */ /* 0x000fe20000000000 */
[----:B------:R-:W1:Y:S01]  /*0f50*/  LDC.U8 R14, c[0x0][0x328] ;  /* 0x0000ca00ff0e7b82 */ /* 0x000e620000000000 */
[----:B------:R-:W-:Y:S01]  /*0f60*/  IABS R17, R203 ;  /* 0x000000cb00117213 */ /* 0x000fe20000000000 */
[----:B------:R-:W-:Y:S01]  /*0f70*/  @!P1 IMAD R7, R11, c[0x0][0x368], RZ ;  /* 0x0000da000b079a24 */ /* 0x000fe200078e02ff */
[----:B------:R-:W2:Y:S01]  /*0f80*/  I2F.RP R4, R6 ;  /* 0x0000000600047306 */ /* 0x000ea20000209400 */
[----:B------:R-:W-:Y:S01]  /*0f90*/  MOV R15, c[0x0][0x224] ;  /* 0x00008900000f7a02 */ /* 0x000fe20000000f00 */
[----:B------:R-:W-:Y:S01]  /*0fa0*/  @P1 IMAD.WIDE.U32 R30, R16, c[0x0][0x370], RZ ;  /* 0x0000dc00101e1a25 */ /* 0x000fe200078e00ff */
[----:B------:R-:W-:Y:S02]  /*0fb0*/  LOP3.LUT R22, R203, c[0x0][0x1c8], RZ, 0x3c, !PT ;  /* 0x00007200cb167a12 */ /* 0x000fe400078e3cff */
[----:B------:R-:W-:Y:S01]  /*0fc0*/  SHF.R.S32.HI R15, RZ, 0x1f, R15 ;  /* 0x0000001fff0f7819 */ /* 0x000fe2000001140f */
[C---:B------:R-:W-:Y:S01]  /*0fd0*/  @!P1 IMAD R7, R182.reuse, c[0x0][0x36c], R7 ;  /* 0x0000db00b6079a24 */ /* 0x040fe200078e0207 */
[----:B------:R-:W-:Y:S01]  /*0fe0*/  MOV R207, c[0x0][0x22c] ;  /* 0x00008b0000cf7a02 */ /* 0x000fe20000000f00 */
[C---:B------:R-:W-:Y:S01]  /*0ff0*/  IMAD.WIDE.U32 R28, R182.reuse, c[0x0][0x224], RZ ;  /* 0x00008900b61c7a25 */ /* 0x040fe200078e00ff */
[----:B------:R-:W-:-:S02]  /*1000*/  SHF.L.U32 R34, R182, 0x7, RZ ;  /* 0x00000007b6227819 */ /* 0x000fc400000006ff */
[----:B------:R-:W-:Y:S01]  /*1010*/  ISETP.GE.AND P4, PT, R22, RZ, PT ;  /* 0x000000ff1600720c */ /* 0x000fe20003f86270 */
[----:B------:R-:W-:Y:S01]  /*1020*/  IMAD R15, R15, R182, RZ ;  /* 0x000000b60f0f7224 */ /* 0x000fe200078e02ff */
[----:B------:R-:W-:Y:S01]  /*1030*/  SEL R34, R34, RZ, P2 ;  /* 0x000000ff22227207 */ /* 0x000fe20001000000 */
[----:B------:R-:W-:Y:S01]  /*1040*/  IMAD.WIDE R22, R207, c[0x0][0x1c0], RZ ;  /* 0x00007000cf167a25 */ /* 0x000fe200078e02ff */
[----:B--2---:R-:W2:Y:S03]  /*1050*/  MUFU.RCP R4, R4 ;  /* 0x0000000400047308 */ /* 0x004ea60000001000 */
[----:B------:R-:W-:Y:S02]  /*1060*/  IMAD R15, R11, c[0x0][0x224], R15 ;  /* 0x000089000b0f7a24 */ /* 0x000fe400078e020f */
[----:B------:R-:W-:Y:S01]  /*1070*/  IMAD R27, R203, c[0x0][0x22c], RZ ;  /* 0x00008b00cb1b7a24 */ /* 0x000fe200078e02ff */
[----:B-1----:R-:W-:Y:S01]  /*1080*/  ISETP.NE.AND P3, PT, R14, RZ, PT ;  /* 0x000000ff0e00720c */ /* 0x002fe20003f65270 */
[----:B------:R-:W-:Y:S01]  /*1090*/  IMAD.IADD R15, R29, 0x1, R15 ;  /* 0x000000011d0f7824 */ /* 0x000fe200078e020f */
[----:B--2---:R-:W-:-:S11]  /*10a0*/  IADD3 R4, R4, 0xffffffe, RZ ;  /* 0x0ffffffe04047810 */ /* 0x004fd60007ffe0ff */
[----:B------:R-:W-:Y:S01]  /*10b0*/  @P3 IMAD R32, R182, c[0x0][0x214], RZ ;  /* 0x00008500b6203a24 */ /* 0x000fe200078e02ff */
[----:B------:R-:W1:Y:S04]  /*10c0*/  F2I.FTZ.U32.TRUNC.NTZ R5, R4 ;  /* 0x0000000400057305 */ /* 0x000e68000021f000 */
[----:B------:R-:W-:-:S05]  /*10d0*/  @P3 SEL R32, R32, R16, !P1 ;  /* 0x0000001020203207 */ /* 0x000fca0004800000 */
[----:B------:R-:W-:Y:S01]  /*10e0*/  @P3 IMAD R32, R203, c[0x0][0x234], R32 ;  /* 0x00008d00cb203a24 */ /* 0x000fe200078e0220 */
[----:B-1----:R-:W-:Y:S01]  /*10f0*/  IADD3 R0, RZ, -R5, RZ ;  /* 0x80000005ff007210 */ /* 0x002fe20007ffe0ff */
[----:B------:R-:W-:-:S04]  /*1100*/  IMAD.MOV.U32 R4, RZ, RZ, RZ ;  /* 0x000000ffff047224 */ /* 0x000fc800078e00ff */
[----:B------:R-:W-:Y:S02]  /*1110*/  IMAD R8, R0, R6, RZ ;  /* 0x0000000600087224 */ /* 0x000fe400078e02ff */
[----:B------:R-:W-:Y:S02]  /*1120*/  @P1 IMAD R0, R16, c[0x0][0x374], R31 ;  /* 0x0000dd0010001a24 */ /* 0x000fe400078e021f */
[----:B------:R-:W-:-:S04]  /*1130*/  IMAD.HI.U32 R8, R5, R8, R4 ;  /* 0x0000000805087227 */ /* 0x000fc800078e0004 */
[----:B------:R-:W-:-:S04]  /*1140*/  @!P1 IMAD.WIDE.U32 R4, R182, c[0x0][0x368], RZ ;  /* 0x0000da00b6049a25 */ /* 0x000fc800078e00ff */
[----:B------:R-:W-:Y:S01]  /*1150*/  IMAD.HI.U32 R8, R8, R17, RZ ;  /* 0x0000001108087227 */ /* 0x000fe200078e00ff */
[----:B------:R-:W-:Y:S02]  /*1160*/  @!P1 MOV R30, R4 ;  /* 0x00000004001e9202 */ /* 0x000fe40000000f00 */
[----:B------:R-:W1:Y:S01]  /*1170*/  S2R R4, SR_CTAID.X ;  /* 0x0000000000047919 */ /* 0x000e620000002500 */
[----:B------:R-:W-:Y:S02]  /*1180*/  IMAD.MOV R18, RZ, RZ, -R8 ;  /* 0x000000ffff127224 */ /* 0x000fe400078e0a08 */
[----:B------:R-:W-:Y:S01]  /*1190*/  @!P1 IMAD.IADD R0, R5, 0x1, R7 ;  /* 0x0000000105009824 */ /* 0x000fe200078e0207 */
[----:B------:R-:W-:Y:S01]  /*11a0*/  SHF.L.U64.HI R7, R182, 0x7, R11 ;  /* 0x00000007b6077819 */ /* 0x000fe2000001020b */
[----:B------:R-:W-:Y:S01]  /*11b0*/  IMAD R18, R6, R18, R17 ;  /* 0x0000001206127224 */ /* 0x000fe200078e0211 */
[----:B------:R-:W2:Y:S01]  /*11c0*/  LDC.U8 R5, c[0x0][0x3d0] ;  /* 0x0000f400ff057b82 */ /* 0x000ea20000000000 */
[-C--:B------:R-:W-:Y:S01]  /*11d0*/  IMAD R17, R23, R28.reuse, RZ ;  /* 0x0000001c17117224 */ /* 0x080fe200078e02ff */
[----:B------:R-:W-:Y:S01]  /*11e0*/  SEL R7, R7, RZ, P2 ;  /* 0x000000ff07077207 */ /* 0x000fe20001000000 */
[----:B------:R-:W-:Y:S01]  /*11f0*/  IMAD.WIDE.U32 R28, R22, R28, RZ ;  /* 0x0000001c161c7225 */ /* 0x000fe200078e00ff */
[----:B------:R-:W-:-:S02]  /*1200*/  ISETP.GT.U32.AND P5, PT, R6, R18, PT ;  /* 0x000000120600720c */ /* 0x000fc40003fa4070 */
[----:B------:R-:W-:Y:S01]  /*1210*/  IADD3 R34, P2, R25, R34, RZ ;  /* 0x0000002219227210 */ /* 0x000fe20007f5e0ff */
[C---:B------:R-:W-:Y:S02]  /*1220*/  IMAD R17, R22.reuse, R15, R17 ;  /* 0x0000000f16117224 */ /* 0x040fe400078e0211 */
[C---:B------:R-:W-:Y:S01]  /*1230*/  IMAD.WIDE.U32 R14, R22.reuse, R16, RZ ;  /* 0x00000010160e7225 */ /* 0x040fe200078e00ff */
[----:B------:R-:W-:Y:S02]  /*1240*/  IADD3.X R7, R19, R7, RZ, P2, !PT ;  /* 0x0000000713077210 */ /* 0x000fe400017fe4ff */
[----:B------:R-:W-:Y:S01]  /*1250*/  IADD3 R17, R29, R17, RZ ;  /* 0x000000111d117210 */ /* 0x000fe20007ffe0ff */
[-C--:B------:R-:W-:Y:S02]  /*1260*/  IMAD R26, R23, R34.reuse, RZ ;  /* 0x00000022171a7224 */ /* 0x080fe400078e02ff */
[----:B------:R-:W-:Y:S02]  /*1270*/  IMAD.WIDE.U32 R34, R22, R34, RZ ;  /* 0x0000002216227225 */ /* 0x000fe400078e00ff */
[----:B------:R-:W-:-:S02]  /*1280*/  @!P5 IADD3 R8, R8, 0x1, RZ ;  /* 0x000000010808d810 */ /* 0x000fc40007ffe0ff */
[----:B------:R-:W-:Y:S01]  /*1290*/  @!P5 IMAD.IADD R18, R18, 0x1, -R6 ;  /* 0x000000011212d824 */ /* 0x000fe200078e0a06 */
[----:B------:R-:W-:Y:S01]  /*12a0*/  ISETP.NE.AND P5, PT, RZ, c[0x0][0x1c8], PT ;  /* 0x00007200ff007a0c */ /* 0x000fe20003fa5270 */
[----:B------:R-:W-:-:S03]  /*12b0*/  IMAD R26, R22, R7, R26 ;  /* 0x00000007161a7224 */ /* 0x000fc600078e021a */
[----:B------:R-:W-:Y:S01]  /*12c0*/  ISETP.GE.U32.AND P6, PT, R18, R6, PT ;  /* 0x000000061200720c */ /* 0x000fe20003fc6070 */
[----:B------:R-:W-:Y:S01]  /*12d0*/  IMAD R6, R23, R16, RZ ;  /* 0x0000001017067224 */ /* 0x000fe200078e02ff */
[----:B--2---:R-:W-:Y:S02]  /*12e0*/  ISETP.NE.AND P2, PT, R5, RZ, PT ;  /* 0x000000ff0500720c */ /* 0x004fe40003f45270 */
[----:B------:R-:W-:Y:S01]  /*12f0*/  SEL R18, R28, R14, !P1 ;  /* 0x0000000e1c127207 */ /* 0x000fe20004800000 */
[----:B------:R-:W-:Y:S01]  /*1300*/  @P1 IMAD.IADD R17, R15, 0x1, R6 ;  /* 0x000000010f111824 */ /* 0x000fe200078e0206 */
[----:B------:R-:W-:Y:S01]  /*1310*/  SHF.R.S32.HI R14, RZ, 0x1f, R203 ;  /* 0x0000001fff0e7819 */ /* 0x000fe200000114cb */
[C---:B-1----:R-:W-:Y:S01]  /*1320*/  IMAD.WIDE.U32 R6, R4.reuse, c[0x0][0x3d8], RZ ;  /* 0x0000f60004067a25 */ /* 0x042fe200078e00ff */
[----:B------:R-:W-:Y:S02]  /*1330*/  SHF.R.S32.HI R15, RZ, 0x1f, R27 ;  /* 0x0000001fff0f7819 */ /* 0x000fe4000001141b */
[----:B------:R-:W-:Y:S01]  /*1340*/  IADD3 R26, R35, R26, RZ ;  /* 0x0000001a231a7210 */ /* 0x000fe20007ffe0ff */
[----:B------:R-:W-:Y:S01]  /*1350*/  IMAD R23, R4, c[0x0][0x3dc], R7 ;  /* 0x0000f70004177a24 */ /* 0x000fe200078e0207 */
[----:B------:R-:W-:Y:S01]  /*1360*/  SEL R24, R6, RZ, P2 ;  /* 0x000000ff06187207 */ /* 0x000fe20001000000 */
[----:B------:R-:W-:Y:S01]  /*1370*/  @!P3 IMAD R4, R182, c[0x0][0x1c0], R203 ;  /* 0x00007000b604ba24 */ /* 0x000fe200078e02cb */
[----:B------:R-:W-:-:S02]  /*1380*/  @P6 IADD3 R8, R8, 0x1, RZ ;  /* 0x0000000108086810 */ /* 0x000fc40007ffe0ff */
[----:B------:R-:W-:Y:S01]  /*1390*/  SHF.R.S32.HI R6, RZ, 0x1f, R196 ;  /* 0x0000001fff067819 */ /* 0x000fe200000114c4 */
[----:B------:R-:W-:Y:S01]  /*13a0*/  @!P3 IMAD R32, R4, c[0x0][0x214], RZ ;  /* 0x000085000420ba24 */ /* 0x000fe200078e02ff */
[----:B------:R-:W-:Y:S02]  /*13b0*/  @!P4 IADD3 R8, -R8, RZ, RZ ;  /* 0x000000ff0808c210 */ /* 0x000fe40007ffe1ff */
[----:B------:R-:W-:Y:S02]  /*13c0*/  @!P5 LOP3.LUT R8, RZ, c[0x0][0x1c8], RZ, 0x33, !PT ;  /* 0x00007200ff08da12 */ /* 0x000fe400078e33ff */
[----:B------:R-:W-:Y:S02]  /*13d0*/  SEL R23, R23, RZ, P2 ;  /* 0x000000ff17177207 */ /* 0x000fe40001000000 */
        /* <DEDUP_REMOVED lines=9> */
.L_x_120:
[----:B------:R-:W-:-:S04]  /*1470*/  IMAD R28, R182, c[0x0][0x1c0], R203 ;  /* 0x00007000b61c7a24 */ /* 0x000fc800078e02cb */
[----:B------:R-:W-:Y:S02]  /*1480*/  IMAD R28, R28, c[0x0][0x224], RZ ;  /* 0x000089001c1c7a24 */ /* 0x000fe400078e02ff */
.L_x_121:
[----:B------:R-:W1:Y:S01]  /*1490*/  S2R R4, SR_TID.X ;  /* 0x0000000000047919 */ /* 0x000e620000002100 */
[----:B------:R-:W-:Y:S01]  /*14a0*/  IMAD R207, R207, c[0x0][0x1c0], RZ ;  /* 0x00007000cfcf7a24 */ /* 0x000fe200078e02ff */
[----:B------:R-:W-:Y:S01]  /*14b0*/  IADD3 R30, P4, R180, R30, RZ ;  /* 0x0000001eb41e7210 */ /* 0x000fe20007f9e0ff */
[----:B------:R-:W-:Y:S01]  /*14c0*/  IMAD R29, R19, c[0x0][0x370], RZ ;  /* 0x0000dc00131d7a24 */ /* 0x000fe200078e02ff */
[----:B------:R-:W-:Y:S01]  /*14d0*/  SHF.R.S32.HI R181, RZ, 0x1f, R180 ;  /* 0x0000001fffb57819 */ /* 0x000fe200000114b4 */
[----:B------:R-:W-:Y:S01]  /*14e0*/  IMAD.SHL.U32 R198, R207, 0x40, RZ ;  /* 0x00000040cfc67824 */ /* 0x000fe200078e00ff */
[----:B------:R-:W-:Y:S01]  /*14f0*/  BSSY B1, `(.L_x_117) ;  /* 0x0000643000017945 */ /* 0x000fe20003800000 */
[----:B------:R-:W-:Y:S02]  /*1500*/  IMAD.IADD R32, R25, 0x1, R32 ;  /* 0x0000000119207824 */ /* 0x000fe400078e0220 */
[----:B------:R-:W-:Y:S01]  /*1510*/  IMAD.X R31, R181, 0x1, R0, P4 ;  /* 0x00000001b51f7824 */ /* 0x000fe200020e0600 */
[----:B------:R-:W-:Y:S01]  /*1520*/  IADD3 R27, P3, P1, R34, R198, R27 ;  /* 0x000000c6221b7210 */ /* 0x000fe2000797e01b */
[C---:B------:R-:W-:Y:S01]  /*1530*/  IMAD R29, R25.reuse, c[0x0][0x374], R29 ;  /* 0x0000dd00191d7a24 */ /* 0x040fe200078e021d */
[----:B------:R-:W-:Y:S01]  /*1540*/  SHF.R.S32.HI R5, RZ, 0x1f, R198 ;  /* 0x0000001fff057819 */ /* 0x000fe200000114c6 */
[----:B------:R-:W-:-:S03]  /*1550*/  IMAD.WIDE.U32 R30, R25, c[0x0][0x370], R30 ;  /* 0x0000dc00191e7a25 */ /* 0x000fc600078e001e */
[----:B------:R-:W-:Y:S01]  /*1560*/  IADD3.X R26, R26, R5, R15, P3, P1 ;  /* 0x000000051a1a7210 */ /* 0x000fe20001fe240f */
[----:B------:R-:W-:Y:S01]  /*1570*/  IMAD.IADD R28, R25, 0x1, R28 ;  /* 0x00000001191c7824 */ /* 0x000fe200078e021c */
[----:B------:R-:W-:Y:S01]  /*1580*/  IADD3 R25, P1, R178, R25, RZ ;  /* 0x00000019b2197210 */ /* 0x000fe20007f3e0ff */
[----:B------:R-:W-:Y:S01]  /*1590*/  IMAD.MOV.U32 R22, RZ, RZ, 0x4 ;  /* 0x00000004ff167424 */ /* 0x000fe200078e00ff */
[----:B------:R-:W-:Y:S01]  /*15a0*/  SHF.R.S32.HI R5, RZ, 0x1f, R178 ;  /* 0x0000001fff057819 */ /* 0x000fe200000114b2 */
[----:B------:R-:W-:Y:S02]  /*15b0*/  IMAD.IADD R31, R31, 0x1, R29 ;  /* 0x000000011f1f7824 */ /* 0x000fe400078e021d */
[----:B------:R-:W-:Y:S01]  /*15c0*/  IMAD.WIDE R32, R32, R22, c[0x0][0x200] ;  /* 0x0000800020207625 */ /* 0x000fe200078e0216 */
[----:B------:R-:W-:Y:S02]  /*15d0*/  IADD3.X R19, R5, R19, RZ, P1, !PT ;  /* 0x0000001305137210 */ /* 0x000fe40000ffe4ff */
[----:B-1----:R-:W-:Y:S01]  /*15e0*/  SHF.R.S32.HI R0, RZ, 0x1f, R4 ;  /* 0x0000001fff007819 */ /* 0x002fe20000011404 */
[----:B------:R-:W-:Y:S01]  /*15f0*/  IMAD.MOV.U32 R200, RZ, RZ, R32 ;  /* 0x000000ffffc87224 */ /* 0x000fe200078e0020 */
[----:B------:R-:W-:Y:S01]  /*1600*/  IADD3 R18, P3, P1, R24, R27, R18 ;  /* 0x0000001b18127210 */ /* 0x000fe2000797e012 */
[----:B------:R-:W-:Y:S01]  /*1610*/  IMAD R19, R19, c[0x0][0x190], RZ ;  /* 0x0000640013137a24 */ /* 0x000fe200078e02ff */
[----:B------:R-:W-:Y:S01]  /*1620*/  IADD3 R24, -R222, R224, R196 ;  /* 0x000000e0de187210 */ /* 0x000fe20007ffe1c4 */
[----:B------:R-:W-:Y:S01]  /*1630*/  IMAD.WIDE.U32 R30, R203, c[0x0][0x378], R30 ;  /* 0x0000de00cb1e7a25 */ /* 0x000fe200078e001e */
[----:B------:R-:W-:-:S02]  /*1640*/  LEA.HI R16, R0, R4, RZ, 0x5 ;  /* 0x0000000400107211 */ /* 0x000fc400078f28ff */
[----:B------:R-:W-:Y:S01]  /*1650*/  IADD3 R24, R24, -c[0x0][0x2e8], RZ ;  /* 0x8000ba0018187a10 */ /* 0x000fe20007ffe0ff */
[----:B------:R-:W-:Y:S01]  /*1660*/  IMAD R19, R25, c[0x0][0x194], R19 ;  /* 0x0000650019137a24 */ /* 0x000fe200078e0213 */
[----:B------:R-:W-:Y:S01]  /*1670*/  LOP3.LUT R15, R16, 0xffffffe0, RZ, 0xc0, !PT ;  /* 0xffffffe0100f7812 */ /* 0x000fe200078ec0ff */
[----:B------:R-:W-:Y:S01]  /*1680*/  IMAD.WIDE R28, R28, R22, c[0x0][0x3c8] ;  /* 0x0000f2001c1c7625 */ /* 0x000fe200078e0216 */
[----:B------:R-:W-:Y:S02]  /*1690*/  IADD3.X R17, R23, R26, R17, P3, P1 ;  /* 0x0000001a17117210 */ /* 0x000fe40001fe2411 */
[----:B------:R-:W-:Y:S01]  /*16a0*/  SHF.R.S32.HI R23, RZ, 0x1f, R24 ;  /* 0x0000001fff177819 */ /* 0x000fe20000011418 */
[----:B------:R-:W-:Y:S01]  /*16b0*/  IMAD.IADD R15, R4, 0x1, -R15 ;  /* 0x00000001040f7824 */ /* 0x000fe200078e0a0f */
[----:B------:R-:W-:Y:S01]  /*16c0*/  SHF.R.S32.HI R16, RZ, 0x5, R16 ;  /* 0x00000005ff107819 */ /* 0x000fe20000011410 */
[----:B------:R-:W-:Y:S01]  /*16d0*/  IMAD.MOV.U32 R201, RZ, RZ, R29 ;  /* 0x000000ffffc97224 */ /* 0x000fe200078e001d */
[----:B------:R-:W-:-:S02]  /*16e0*/  LEA.HI R23, R23, R24, RZ, 0x6 ;  /* 0x0000001817177211 */ /* 0x000fc400078f30ff */
[----:B------:R-:W-:Y:S01]  /*16f0*/  MOV R199, R33 ;  /* 0x0000002100c77202 */ /* 0x000fe20000000f00 */
[----:B------:R-:W-:Y:S01]  /*1700*/  IMAD R15, R16, R207, R15 ;  /* 0x000000cf100f7224 */ /* 0x000fe200078e020f */
[----:B------:R-:W-:Y:S01]  /*1710*/  SHF.R.S32.HI R23, RZ, 0x6, R23 ;  /* 0x00000006ff177819 */ /* 0x000fe20000011417 */
[----:B------:R-:W-:Y:S01]  /*1720*/  IMAD.WIDE.U32 R32, R25, c[0x0][0x190], R180 ;  /* 0x0000640019207a25 */ /* 0x000fe200078e00b4 */
[----:B------:R-:W-:Y:S02]  /*1730*/  MOV R202, R28 ;  /* 0x0000001c00ca7202 */ /* 0x000fe40000000f00 */
[----:B------:R-:W-:Y:S01]  /*1740*/  IMNMX R195, RZ, R23, !PT ;  /* 0x00000017ffc37217 */ /* 0x000fe20007800200 */
[----:B------:R-:W-:Y:S01]  /*1750*/  IMAD R16, R14, c[0x0][0x378], RZ ;  /* 0x0000de000e107a24 */ /* 0x000fe200078e02ff */
[----:B------:R-:W-:Y:S02]  /*1760*/  IADD3 R26, P3, R21, R32, RZ ;  /* 0x00000020151a7210 */ /* 0x000fe40007f7e0ff */
[----:B------:R-:W-:Y:S01]  /*1770*/  IADD3 R18, P1, R15, R18, RZ ;  /* 0x000000120f127210 */ /* 0x000fe20007f3e0ff */
[----:B------:R-:W-:Y:S01]  /*1780*/  IMAD R16, R203, c[0x0][0x37c], R16 ;  /* 0x0000df00cb107a24 */ /* 0x000fe200078e0210 */
[----:B------:R-:W-:-:S02]  /*1790*/  ISETP.GT.AND P5, PT, R221, R195, PT ;  /* 0x000000c3dd00720c */ /* 0x000fc40003fa4270 */
[----:B------:R-:W-:Y:S01]  /*17a0*/  IADD3.X R27, R20, R33, R19, P3, !PT ;  /* 0x00000021141b7210 */ /* 0x000fe20001ffe413 */
[----:B------:R-:W-:Y:S01]  /*17b0*/  IMAD.IADD R31, R31, 0x1, R16 ;  /* 0x000000011f1f7824 */ /* 0x000fe200078e0210 */
[----:B------:R-:W-:Y:S01]  /*17c0*/  LEA.HI.X.SX32 R17, R15, R17, 0x1, P1 ;  /* 0x000000110f117211 */ /* 0x000fe200008f0eff */
[----:B------:R-:W-:Y:S01]  /*17d0*/  IMAD R16, R14, c[0x0][0x1a8], RZ ;  /* 0x00006a000e107a24 */ /* 0x000fe200078e02ff */
[C---:B------:R-:W-:Y:S01]  /*17e0*/  LEA R236, P1, R18.reuse, c[0x0][0x350], 0x2 ;  /* 0x0000d40012ec7a11 */ /* 0x040fe200078210ff */
[----:B------:R-:W-:Y:S01]  /*17f0*/  IMAD R15, R5, c[0x0][0x370], RZ ;  /* 0x0000dc00050f7a24 */ /* 0x000fe200078e02ff */
[----:B------:R-:W-:Y:S01]  /*1800*/  IADD3 R221, R221, -0x1, RZ ;  /* 0xffffffffdddd7810 */ /* 0x000fe20007ffe0ff */
[C---:B------:R-:W-:Y:S01]  /*1810*/  IMAD R16, R203.reuse, c[0x0][0x1ac], R16 ;  /* 0x00006b00cb107a24 */ /* 0x040fe200078e0210 */
[----:B------:R-:W-:Y:S01]  /*1820*/  LEA.HI.X R237, R18, c[0x0][0x354], R17, 0x2, P1 ;  /* 0x0000d50012ed7a11 */ /* 0x000fe200008f1411 */
[----:B------:R-:W-:-:S04]  /*1830*/  IMAD.WIDE.U32 R26, R203, c[0x0][0x1a8], R26 ;  /* 0x00006a00cb1a7a25 */ /* 0x000fc800078e001a */
[----:B------:R-:W-:Y:S01]  /*1840*/  IMAD R15, R178, c[0x0][0x374], R15 ;  /* 0x0000dd00b20f7a24 */ /* 0x000fe200078e020f */
[----:B------:R-:W-:Y:S01]  /*1850*/  LEA R234, P4, R26, c[0x0][0x160], 0x1 ;  /* 0x000058001aea7a11 */ /* 0x000fe200078808ff */
[----:B------:R-:W-:-:S04]  /*1860*/  IMAD.WIDE.U32 R30, R178, c[0x0][0x370], R30 ;  /* 0x0000dc00b21e7a25 */ /* 0x000fc800078e001e */
[----:B------:R-:W-:Y:S01]  /*1870*/  IMAD.IADD R16, R27, 0x1, R16 ;  /* 0x000000011b107824 */ /* 0x000fe200078e0210 */
[----:B------:R-:W-:Y:S01]  /*1880*/  LEA R232, P3, R30, c[0x0][0x330], 0x1 ;  /* 0x0000cc001ee87a11 */ /* 0x000fe200078608ff */
[----:B------:R-:W-:-:S03]  /*1890*/  IMAD.IADD R15, R31, 0x1, R15 ;  /* 0x000000011f0f7824 */ /* 0x000fc600078e020f */
[----:B------:R-:W-:Y:S02]  /*18a0*/  LEA.HI.X R235, R26, c[0x0][0x164], R16, 0x1, P4 ;  /* 0x000059001aeb7a11 */ /* 0x000fe400020f0c10 */
[----:B------:R-:W-:Y:S01]  /*18b0*/  LEA.HI.X R233, R30, c[0x0][0x334], R15, 0x1, P3 ;  /* 0x0000cd001ee97a11 */ /* 0x000fe200018f0c0f */
[----:B------:R-:W-:Y:S05]  /*18c0*/  @P5 BRA `(.L_x_122) ;  /* 0x00000a1000005947 */ /* 0x000fea0003800000 */
        /* <DEDUP_REMOVED lines=13> */
.L_x_123:
        /* <DEDUP_REMOVED lines=15> */
.L_x_124:
[----:B------:R-:W-:Y:S01]  /*1a90*/  IMAD R222, R184, -0x80, R222 ;  /* 0xffffff80b8de7824 */ /* 0x000fe200078e02de */
[----:B------:R-:W-:Y:S01]  /*1aa0*/  ISETP.GE.AND P4, PT, R180, c[0x0][0x220], PT ;  /* 0x00008800b4007a0c */ /* 0x000fe20003f86270 */
[----:B------:R-:W-:Y:S01]  /*1ab0*/  IMAD R9, R6, c[0x0][0x3a0], RZ ;  /* 0x0000e80006097a24 */ /* 0x000fe200078e02ff */
[----:B------:R-:W-:Y:S01]  /*1ac0*/  BSSY B0, `(.L_x_125) ;  /* 0x0000014000007945 */ /* 0x000fe20003800000 */
[----:B------:R-:W-:Y:S01]  /*1ad0*/  IMAD.WIDE.U32 R10, R196, c[0x0][0x3a0], R180 ;  /* 0x0000e800c40a7a25 */ /* 0x000fe200078e00b4 */
[----:B------:R-:W-:-:S03]  /*1ae0*/  ISETP.GE.OR P3, PT, R178, R222, P4 ;  /* 0x000000deb200720c */ /* 0x000fc60002766670 */
[----:B------:R-:W-:Y:S01]  /*1af0*/  IMAD R9, R196, c[0x0][0x3a4], R9 ;  /* 0x0000e900c4097a24 */ /* 0x000fe200078e0209 */
[----:B------:R-:W-:-:S04]  /*1b00*/  IADD3 R10, P0, R8, R10, RZ ;  /* 0x0000000a080a7210 */ /* 0x000fc80007f1e0ff */
[----:B------:R-:W-:Y:S01]  /*1b10*/  IADD3.X R11, R7, R11, R9, P0, !PT ;  /* 0x0000000b070b7210 */ /* 0x000fe200007fe409 */
[----:B------:R-:W-:-:S04]  /*1b20*/  IMAD R7, R14, c[0x0][0x3b8], RZ ;  /* 0x0000ee000e077a24 */ /* 0x000fc800078e02ff */
[C---:B------:R-:W-:Y:S02]  /*1b30*/  IMAD R7, R203.reuse, c[0x0][0x3bc], R7 ;  /* 0x0000ef00cb077a24 */ /* 0x040fe400078e0207 */
        /* <DEDUP_REMOVED lines=12> */
.L_x_126:
[----:B------:R-:W-:Y:S05]  /*1c00*/  BSYNC B0 ;  /* 0x0000000000007941 */ /* 0x000fea0003800000 */
.L_x_125:
[----:B------:R-:W-:Y:S01]  /*1c10*/  IADD3 R8, R178, 0x20, RZ ;  /* 0x00000020b2087810 */ /* 0x000fe20007ffe0ff */
[----:B------:R-:W-:Y:S03]  /*1c20*/  BSSY B0, `(.L_x_127) ;  /* 0x000000e000007945 */ /* 0x000fe60003800000 */
[----:B------:R-:W-:-:S13]  /*1c30*/  ISETP.GE.OR P2, PT, R8, R222, P4 ;  /* 0x000000de0800720c */ /* 0x000fda0002746670 */
[----:B------:R-:W-:Y:S05]  /*1c40*/  @P2 BRA `(.L_x_128) ;  /* 0x000000b000002947 */ /* 0x000fea0003800000 */
[----:B------:R-:W-:Y:S01]  /*1c50*/  IADD3 R9, P0, R178, 0x20, RZ ;  /* 0x00000020b2097810 */ /* 0x000fe20007f1e0ff */
[----:B------:R-:W-:Y:S01]  /*1c60*/  IMAD.MOV.U32 R12, RZ, RZ, R10 ;  /* 0x000000ffff0c7224 */ /* 0x000fe200078e000a */
[----:B------:R-:W-:-:S03]  /*1c70*/  MOV R13, R7 ;  /* 0x00000007000d7202 */ /* 0x000fc60000000f00 */
[----:B------:R-:W-:Y:S02]  /*1c80*/  IMAD.X R8, RZ, RZ, R5, P0 ;  /* 0x000000ffff087224 */ /* 0x000fe400000e0605 */
[----:B------:R-:W-:-:S04]  /*1c90*/  IMAD.WIDE.U32 R12, R9, c[0x0][0x3a0], R12 ;  /* 0x0000e800090c7a25 */ /* 0x000fc800078e000c */
[----:B------:R-:W-:Y:S01]  /*1ca0*/  IMAD R8, R8, c[0x0][0x3a0], RZ ;  /* 0x0000e80008087a24 */ /* 0x000fe200078e02ff */
[----:B-1----:R-:W-:-:S03]  /*1cb0*/  LEA R16, P0, R12, c[0x0][0x340], 0x1 ;  /* 0x0000d0000c107a11 */ /* 0x002fc600078008ff */
[----:B------:R-:W-:-:S05]  /*1cc0*/  IMAD R8, R9, c[0x0][0x3a4], R8 ;  /* 0x0000e90009087a24 */ /* 0x000fca00078e0208 */
[----:B------:R-:W-:-:S04]  /*1cd0*/  IADD3 R8, R13, R8, RZ ;  /* 0x000000080d087210 */ /* 0x000fc80007ffe0ff */
[----:B------:R-:W-:-:S05]  /*1ce0*/  LEA.HI.X R17, R12, c[0x0][0x344], R8, 0x1, P0 ;  /* 0x0000d1000c117a11 */ /* 0x000fca00000f0c08 */
[----:B------:R1:W-:Y:S02]  /*1cf0*/  STG.E.128 [R16.64], RZ ;  /* 0x000000ff10007986 */ /* 0x0003e4000c101d06 */
.L_x_128:
[----:B------:R-:W-:Y:S05]  /*1d00*/  BSYNC B0 ;  /* 0x0000000000007941 */ /* 0x000fea0003800000 */
.L_x_127:
        /* <DEDUP_REMOVED lines=15> */
.L_x_130:
[----:B------:R-:W-:Y:S05]  /*1e00*/  BSYNC B0 ;  /* 0x0000000000007941 */ /* 0x000fea0003800000 */
.L_x_129:
        /* <DEDUP_REMOVED lines=14> */
.L_x_132:
[----:B------:R-:W-:Y:S05]  /*1ef0*/  BSYNC B0 ;  /* 0x0000000000007941 */ /* 0x000fea0003800000 */
.L_x_131:
[----:B------:R-:W-:Y:S01]  /*1f00*/  IMAD.WIDE.U32 R8, R196, c[0x0][0x3a8], R180 ;  /* 0x0000ea00c4087a25 */ /* 0x000fe200078e00b4 */
[----:B------:R-:W-:Y:S03]  /*1f10*/  BSSY B0, `(.L_x_133) ;  /* 0x0000013000007945 */ /* 0x000fe60003800000 */
[----:B------:R-:W-:Y:S01]  /*1f20*/  IMAD R6, R6, c[0x0][0x3a8], RZ ;  /* 0x0000ea0006067a24 */ /* 0x000fe200078e02ff */
[----:B------:R-:W-:Y:S01]  /*1f30*/  IADD3 R8, P4, R4, R8, RZ ;  /* 0x0000000804087210 */ /* 0x000fe20007f9e0ff */
        /* <DEDUP_REMOVED lines=16> */
.L_x_134:
[----:B------:R-:W-:Y:S05]  /*2040*/  BSYNC B0 ;  /* 0x0000000000007941 */ /* 0x000fea0003800000 */
.L_x_133:
        /* <DEDUP_REMOVED lines=8> */
[----:B--2---:R-:W-:-:S03]  /*20d0*/  LEA R12, P2, R10, c[0x0][0x348], 0x1 ;  /* 0x0000d2000a0c7a11 */ /* 0x004fc600078408ff */
[----:B------:R-:W-:-:S05]  /*20e0*/  IMAD R6, R0, c[0x0][0x3ac], R6 ;  /* 0x0000eb0000067a24 */ /* 0x000fca00078e0206 */
[----:B------:R-:W-:-:S04]  /*20f0*/  IADD3 R6, R11, R6, RZ ;  /* 0x000000060b067210 */ /* 0x000fc80007ffe0ff */
[----:B------:R-:W-:-:S05]  /*2100*/  LEA.HI.X R13, R10, c[0x0][0x34c], R6, 0x1, P2 ;  /* 0x0000d3000a0d7a11 */ /* 0x000fca00010f0c06 */
[----:B------:R2:W-:Y:S02]  /*2110*/  STG.E.128 [R12.64], RZ ;  /* 0x000000ff0c007986 */ /* 0x0005e4000c101d06 */
.L_x_136:
[----:B------:R-:W-:Y:S05]  /*2120*/  BSYNC B0 ;  /* 0x0000000000007941 */ /* 0x000fea0003800000 */
.L_x_135:
        /* <DEDUP_REMOVED lines=13> */
.L_x_138:
[----:B------:R-:W-:Y:S05]  /*2200*/  BSYNC B0 ;  /* 0x0000000000007941 */ /* 0x000fea0003800000 */
.L_x_137:
[----:B------:R-:W-:Y:S05]  /*2210*/  @P0 BRA `(.L_x_139) ;  /* 0x0000570000000947 */ /* 0x000fea0003800000 */
[----:B------:R-:W-:Y:S01]  /*2220*/  IADD3 R0, P0, R178, 0x60, RZ ;  /* 0x00000060b2007810 */ /* 0x000fe20007f1e0ff */
        /* <DEDUP_REMOVED lines=9> */
[----:B------:R4:W-:Y:S01]  /*22c0*/  STG.E.128 [R4.64], RZ ;  /* 0x000000ff04007986 */ /* 0x0009e2000c101d06 */
[----:B------:R-:W-:Y:S05]  /*22d0*/  BRA `(.L_x_139) ;  /* 0x0000564000007947 */ /* 0x000fea0003800000 */
.L_x_122:
        /* <DEDUP_REMOVED lines=11> */
[----:B------:R-:W-:Y:S02]  /*2390*/  IADD3.X R19, R12, R19, R15, P0, !PT ;  /* 0x000000130c137210 */ /* 0x000fe400007fe40f */
[----:B------:R-:W-:Y:S01]  /*23a0*/  IADD3 R12, R221, -R16, RZ ;  /* 0x80000010dd0c7210 */ /* 0x000fe20007ffe0ff */
[----:B------:R-:W-:Y:S02]  /*23b0*/  IMAD R16, R7, c[0x0][0x1b8], RZ ;  /* 0x00006e0007107a24 */ /* 0x000fe400078e02ff */
        /* <DEDUP_REMOVED lines=21> */
.L_x_141:
[----:B------:R-:W-:Y:S05]  /*2510*/  BSYNC B0 ;  /* 0x0000000000007941 */ /* 0x000fea0003800000 */
.L_x_140:
        /* <DEDUP_REMOVED lines=22> */
.L_x_143:
[----:B------:R-:W-:Y:S05]  /*2680*/  BSYNC B0 ;  /* 0x0000000000007941 */ /* 0x000fea0003800000 */
.L_x_142:
        /* <DEDUP_REMOVED lines=22> */
.L_x_145:
[----:B------:R-:W-:Y:S05]  /*27f0*/  BSYNC B0 ;  /* 0x0000000000007941 */ /* 0x000fea0003800000 */
.L_x_144:
        /* <DEDUP_REMOVED lines=22> */
.L_x_147:
[----:B------:R-:W-:Y:S05]  /*2960*/  BSYNC B0 ;  /* 0x0000000000007941 */ /* 0x000fea0003800000 */
.L_x_146:
        /* <DEDUP_REMOVED lines=13> */
.L_x_149:
[----:B------:R-:W-:Y:S05]  /*2a40*/  BSYNC B0 ;  /* 0x0000000000007941 */ /* 0x000fea0003800000 */
.L_x_148:
        /* <DEDUP_REMOVED lines=15> */
.L_x_151:
[----:B------:R-:W-:Y:S05]  /*2b40*/  BSYNC B0 ;  /* 0x0000000000007941 */ /* 0x000fea0003800000 */
.L_x_150:
        /* <DEDUP_REMOVED lines=19> */
.L_x_153:
[----:B------:R-:W-:Y:S05]  /*2c80*/  BSYNC B0 ;  /* 0x0000000000007941 */ /* 0x000fea0003800000 */
.L_x_152:
        /* <DEDUP_REMOVED lines=12> */
[----:B------:R-:W-:Y:S02]  /*2d50*/  IMAD.MOV.U32 R14, RZ, RZ, c[0x0][0x190] ;  /* 0x00006400ff0e7624 */ /* 0x000fe400078e00ff */
[----:B------:R-:W-:-:S03]  /*2d60*/  IMAD.MOV.U32 R13, RZ, RZ, c[0x0][0x194] ;  /* 0x00006500ff0d7624 */ /* 0x000fc600078e00ff */
[----:B-1----:R-:W-:-:S04]  /*2d70*/  LEA R16, P0, R14, R234, 0x6 ;  /* 0x000000ea0e107211 */ /* 0x002fc800078030ff */
[----:B------:R-:W-:-:S05]  /*2d80*/  LEA.HI.X R17, R14, R235, R13, 0x6, P0 ;  /* 0x000000eb0e117211 */ /* 0x000fca00000f340d */
[----:B------:R-:W-:Y:S01]  /*2d90*/  @!PT LDS RZ, [RZ] ;  /* 0x00000000fffff984 */ /* 0x000fe20000000800 */
[----:B------:R-:W-:Y:S01]  /*2da0*/  @!PT LDS RZ, [RZ] ;  /* 0x00000000fffff984 */ /* 0x000fe20000000800 */
[----:B------:R-:W-:Y:S01]  /*2db0*/  @!PT LDS RZ, [RZ] ;  /* 0x00000000fffff984 */ /* 0x000fe20000000800 */
[----:B------:R1:W-:Y:S04]  /*2dc0*/  LDGSTS.E.BYPASS.LTC128B.128 [R220+0x1000], [R16.64] ;  /* 0x0100000010dc7fae */ /* 0x0003e8000b901d46 */
.L_x_155:
[----:B------:R-:W-:Y:S05]  /*2dd0*/  BSYNC B0 ;  /* 0x0000000000007941 */ /* 0x000fea0003800000 */
.L_x_154:
[C---:B------:R-:W-:Y:S01]  /*2de0*/  IADD3 R14, R176.reuse, 0x28, RZ ;  /* 0x00000028b00e7810 */ /* 0x040fe20007ffe0ff */
[----:B------:R-:W-:Y:S01]  /*2df0*/  IMAD.SHL.U32 R15, R176, 0x4, RZ ;  /* 0x00000004b00f7824 */ /* 0x000fe200078e00ff */
[----:B------:R-:W-:Y:S01]  /*2e00*/  ISETP.NE.AND P3, PT, R11, RZ, PT ;  /* 0x000000ff0b00720c */ /* 0x000fe20003f65270 */
[----:B------:R-:W-:Y:S01]  /*2e10*/  IMAD.MOV.U32 R218, RZ, RZ, 0x7f800000 ;  /* 0x7f800000ffda7424 */ /* 0x000fe200078e00ff */
[----:B------:R-:W-:Y:S02]  /*2e20*/  ISETP.GE.AND P2, PT, R14, R12, PT ;  /* 0x0000000c0e00720c */ /* 0x000fe40003f46270 */
[----:B------:R-:W-:Y:S01]  /*2e30*/  SHF.R.S32.HI R13, RZ, 0x1f, R14 ;  /* 0x0000001fff0d7819 */ /* 0x000fe2000001140e */
[----:B------:R-:W-:Y:S01]  /*2e40*/  IMAD.MOV.U32 R217, RZ, RZ, 0x7f800000 ;  /* 0x7f800000ffd97424 */ /* 0x000fe200078e00ff */
[----:B------:R-:W-:-:S09]  /*2e50*/  SHF.L.U64.HI R11, R176, 0x2, R179 ;  /* 0x00000002b00b7819 */ /* 0x000fd200000102b3 */
[----:B-1----:R-:W-:-:S04]  /*2e60*/  @!P2 LEA R16, P0, R14, R200, 0x2 ;  /* 0x000000c80e10a211 */ /* 0x002fc800078010ff */
[----:B------:R-:W-:Y:S02]  /*2e70*/  @!P2 LEA.HI.X R17, R14, R199, R13, 0x2, P0 ;  /* 0x000000c70e11a211 */ /* 0x000fe400000f140d */
[----:B------:R-:W-:-:S03]  /*2e80*/  IADD3 R14, P0, R15, R200, RZ ;  /* 0x000000c80f0e7210 */ /* 0x000fc60007f1e0ff */
[----:B------:R1:W5:Y:S02]  /*2e90*/  @!P2 LDG.E R217, [R16.64] ;  /* 0x0000000610d9a981 */ /* 0x000364000c1e1900 */
[----:B------:R-:W-:Y:S01]  /*2ea0*/  IMAD.X R15, R11, 0x1, R199, P0 ;  /* 0x000000010b0f7824 */ /* 0x000fe200000e06c7 */
[C---:B------:R-:W-:Y:S02]  /*2eb0*/  ISETP.GE.AND P0, PT, R176.reuse, R12, PT ;  /* 0x0000000cb000720c */ /* 0x040fe40003f06270 */
[----:B------:R-:W-:Y:S01]  /*2ec0*/  IADD3 R11, R176, 0x8, RZ ;  /* 0x00000008b00b7810 */ /* 0x000fe20007ffe0ff */
[----:B------:R-:W-:-:S10]  /*2ed0*/  IMAD.MOV.U32 R219, RZ, RZ, 0x7f800000 ;  /* 0x7f800000ffdb7424 */ /* 0x000fd400078e00ff */
        /* <DEDUP_REMOVED lines=11> */
[----:B------:R-:W-:-:S04]  /*2f90*/  IADD3 R10, P0, R10, R12, RZ ;  /* 0x0000000c0a0a7210 */ /* 0x000fc80007f1e0ff */
[----:B------:R-:W-:Y:S01]  /*2fa0*/  IADD3.X R11, R9, R13, R6, P0, !PT ;  /* 0x0000000d090b7210 */ /* 0x000fe200007fe406 */
[----:B------:R-:W-:Y:S01]  /*2fb0*/  IMAD R6, R7, c[0x0][0x1b0], RZ ;  /* 0x00006c0007067a24 */ /* 0x000fe200078e02ff */
[----:B------:R-:W-:Y:S03]  /*2fc0*/  BSSY B0, `(.L_x_156) ;  /* 0x0000014000007945 */ /* 0x000fe60003800000 */
[C---:B------:R-:W-:Y:S02]  /*2fd0*/  IMAD R6, R8.reuse, c[0x0][0x1b4], R6 ;  /* 0x00006d0008067a24 */ /* 0x040fe400078e0206 */
[----:B------:R-:W-:-:S04]  /*2fe0*/  IMAD.WIDE.U32 R10, R8, c[0x0][0x1b0], R10 ;  /* 0x00006c00080a7a25 */ /* 0x000fc800078e000a */
[----:B------:R-:W-:Y:S01]  /*2ff0*/  IMAD.IADD R8, R11, 0x1, R6 ;  /* 0x000000010b087824 */ /* 0x000fe200078e0206 */
        /* <DEDUP_REMOVED lines=10> */
[----:B-1----:R-:W-:-:S04]  /*30a0*/  LEA R14, P0, R12, c[0x0][0x168], 0x1 ;  /* 0x00005a000c0e7a11 */ /* 0x002fc800078008ff */
[----:B------:R-:W-:-:S05]  /*30b0*/  LEA.HI.X R15, R12, c[0x0][0x16c], R6, 0x1, P0 ;  /* 0x00005b000c0f7a11 */ /* 0x000fca00000f0c06 */
[----:B------:R-:W-:Y:S01]  /*30c0*/  @!PT LDS RZ, [RZ] ;  /* 0x00000000fffff984 */ /* 0x000fe20000000800 */
[----:B------:R-:W-:Y:S01]  /*30d0*/  @!PT LDS RZ, [RZ] ;  /* 0x00000000fffff984 */ /* 0x000fe20000000800 */
[----:B------:R-:W-:Y:S01]  /*30e0*/  @!PT LDS RZ, [RZ] ;  /* 0x00000000fffff984 */ /* 0x000fe20000000800 */
[----:B------:R1:W-:Y:S04]  /*30f0*/  LDGSTS.E.BYPASS.LTC128B.128 [R183+0x6000], [R14.64] ;  /* 0x060000000eb77fae */ /* 0x0003e8000b901d46 */
.L_x_157:
[----:B------:R-:W-:Y:S05]  /*3100*/  BSYNC B0 ;  /* 0x0000000000007941 */ /* 0x000fea0003800000 */
.L_x_156:
[----:B------:R1:W-:Y:S01]  /*3110*/  @P6 STS.128 [R183+0x7000], RZ ;  /* 0x007000ffb7006388 */ /* 0x0003e20000000c00 */
[----:B------:R-:W-:Y:S01]  /*3120*/  BSSY B0, `(.L_x_158) ;  /* 0x0000013000007945 */ /* 0x000fe20003800000 */
        /* <DEDUP_REMOVED lines=14> */
[----:B------:R-:W-:Y:S01]  /*3210*/  @!PT LDS RZ, [RZ] ;  /* 0x00000000fffff984 */ /* 0x000fe20000000800 */
[----:B------:R-:W-:Y:S01]  /*3220*/  @!PT LDS RZ, [RZ] ;  /* 0x00000000fffff984 */ /* 0x000fe20000000800 */
[----:B------:R-:W-:Y:S01]  /*3230*/  @!PT LDS RZ, [RZ] ;  /* 0x00000000fffff984 */ /* 0x000fe20000000800 */
[----:B------:R1:W-:Y:S02]  /*3240*/  LDGSTS.E.BYPASS.LTC128B.128 [R183+0x7000], [R14.64] ;  /* 0x070000000eb77fae */ /* 0x0003e4000b901d46 */
.L_x_159:
[----:B------:R-:W-:Y:S05]  /*3250*/  BSYNC B0 ;  /* 0x0000000000007941 */ /* 0x000fea0003800000 */
.L_x_158:
        /* <DEDUP_REMOVED lines=20> */
.L_x_161:
[----:B------:R-:W-:Y:S05]  /*33a0*/  BSYNC B0 ;  /* 0x0000000000007941 */ /* 0x000fea0003800000 */
.L_x_160:
        /* <DEDUP_REMOVED lines=11> */
[----:B------:R-:W-:-:S04]  /*3460*/  IMAD R5, R5, c[0x0][0x198], RZ ;  /* 0x0000660005057a24 */ /* 0x000fc800078e02ff */
[----:B------:R-:W-:Y:S01]  /*3470*/  IMAD R5, R6, c[0x0][0x19c], R5 ;  /* 0x0000670006057a24 */ /* 0x000fe200078e0205 */
[----:B------:R-:W-:-:S04]  /*3480*/  LEA R6, P0, R8, c[0x0][0x168], 0x1 ;  /* 0x00005a0008067a11 */ /* 0x000fc800078008ff */
[----:B------:R-:W-:-:S04]  /*3490*/  IADD3 R5, R9, R5, RZ ;  /* 0x0000000509057210 */ /* 0x000fc80007ffe0ff */
[----:B------:R-:W-:-:S05]  /*34a0*/  LEA.HI.X R7, R8, c[0x0][0x16c], R5, 0x1, P0 ;  /* 0x00005b0008077a11 */ /* 0x000fca00000f0c05 */
[----:B------:R-:W-:Y:S01]  /*34b0*/  @!PT LDS RZ, [RZ] ;  /* 0x00000000fffff984 */ /* 0x000fe20000000800 */
[----:B------:R-:W-:Y:S01]  /*34c0*/  @!PT LDS RZ, [RZ] ;  /* 0x00000000fffff984 */ /* 0x000fe20000000800 */
[----:B------:R-:W-:Y:S01]  /*34d0*/  @!PT LDS RZ, [RZ] ;  /* 0x00000000fffff984 */ /* 0x000fe20000000800 */
[----:B------:R1:W-:Y:S02]  /*34e0*/  LDGSTS.E.BYPASS.LTC128B.128 [R183+0x9000], [R6.64] ;  /* 0x0900000006b77fae */ /* 0x0003e4000b901d46 */
.L_x_163:
[----:B------:R-:W-:Y:S05]  /*34f0*/  BSYNC B0 ;  /* 0x0000000000007941 */ /* 0x000fea0003800000 */
.L_x_162:
[----:B------:R-:W0:Y:S01]  /*3500*/  LDGDEPBAR ;  /* 0x00000000000079af */ /* 0x000e220000000000 */
[----:B------:R-:W-:Y:S01]  /*3510*/  LEA.HI R0, R0, R4, RZ, 0x4 ;  /* 0x0000000400007211 */ /* 0x000fe200078f20ff */
[C---:B------:R-:W-:Y:S01]  /*3520*/  IMAD.SHL.U32 R213, R207.reuse, 0x8, RZ ;  /* 0x00000008cfd57824 */ /* 0x040fe200078e00ff */
[C---:B------:R-:W-:Y:S01]  /*3530*/  SHF.L.U32 R212, R207.reuse, 0x4, RZ ;  /* 0x00000004cfd47819 */ /* 0x040fe200000006ff */
[----:B------:R-:W-:Y:S01]  /*3540*/  IMAD.IADD R194, R196, 0x1, R224 ;  /* 0x00000001c4c27824 */ /* 0x000fe200078e02e0 */
[----:B------:R-:W-:Y:S01]  /*3550*/  LOP3.LUT R0, R0, 0xfffffff0, RZ, 0xc0, !PT ;  /* 0xfffffff000007812 */ /* 0x000fe200078ec0ff */
[----:B------:R-:W-:Y:S01]  /*3560*/  IMAD.MOV.U32 R165, RZ, RZ, 0x20 ;  /* 0x00000020ffa57424 */ /* 0x000fe200078e00ff */
[----:B------:R-:W-:Y:S01]  /*3570*/  IADD3 R206, R212, 0x20, RZ ;  /* 0x00000020d4ce7810 */ /* 0x000fe20007ffe0ff */
[----:B------:R-:W-:Y:S01]  /*3580*/  IMAD R211, R207, 0x18, RZ ;  /* 0x00000018cfd37824 */ /* 0x000fe200078e02ff */
[----:B------:R-:W-:Y:S01]  /*3590*/  IADD3 R166, R171, 0x1000, RZ ;  /* 0x00001000aba67810 */ /* 0x000fe20007ffe0ff */
[----:B------:R-:W-:Y:S01]  /*35a0*/  IMAD.IADD R4, R4, 0x1, -R0 ;  /* 0x0000000104047824 */ /* 0x000fe200078e0a00 */
[----:B------:R-:W-:Y:S01]  /*35b0*/  IADD3 R167, R172, 0x1000, RZ ;  /* 0x00001000aca77810 */ /* 0x000fe20007ffe0ff */
[----:B------:R-:W-:Y:S01]  /*35c0*/  IMAD.IADD R205, R213, 0x1, R206 ;  /* 0x00000001d5cd7824 */ /* 0x000fe200078e02ce */
[----:B------:R-:W-:Y:S01]  /*35d0*/  SEL R166, R166, R171, !P1 ;  /* 0x000000aba6a67207 */ /* 0x000fe20004800000 */
[----:B------:R-:W-:Y:S01]  /*35e0*/  IMAD.SHL.U32 R210, R207, 0x20, RZ ;  /* 0x00000020cfd27824 */ /* 0x000fe200078e00ff */
[----:B------:R-:W-:Y:S01]  /*35f0*/  SHF.R.S32.HI R0, RZ, 0x1f, R4 ;  /* 0x0000001fff007819 */ /* 0x000fe20000011404 */
[----:B------:R-:W-:Y:S01]  /*3600*/  IMAD.IADD R204, R213, 0x1, R205 ;  /* 0x00000001d5cc7824 */ /* 0x000fe200078e02cd */
[----:B------:R-:W-:Y:S01]  /*3610*/  MOV R173, 0x40 ;  /* 0x0000004000ad7802 */ /* 0x000fe20000000f00 */
[C---:B------:R-:W-:Y:S01]  /*3620*/  IMAD R209, R207.reuse, 0x28, RZ ;  /* 0x00000028cfd17824 */ /* 0x040fe200078e02ff */
[----:B------:R-:W-:Y:S01]  /*3630*/  LEA.HI R0, R0, R4, RZ, 0x3 ;  /* 0x0000000400007211 */ /* 0x000fe200078f18ff */
[----:B------:R-:W-:Y:S01]  /*3640*/  IMAD R208, R207, 0x30, RZ ;  /* 0x00000030cfd07824 */ /* 0x000fe200078e02ff */
[----:B------:R-:W-:Y:S01]  /*3650*/  IADD3 R229, R213, R204, RZ ;  /* 0x000000ccd5e57210 */ /* 0x000fe20007ffe0ff */
[----:B------:R-:W-:Y:S01]  /*3660*/  IMAD.MOV R198, RZ, RZ, -R198 ;  /* 0x000000ffffc67224 */ /* 0x000fe200078e0ac6 */
[----:B------:R-:W-:Y:S01]  /*3670*/  LOP3.LUT R0, R0, 0xfffffff8, RZ, 0xc0, !PT ;  /* 0xfffffff800007812 */ /* 0x000fe200078ec0ff */
[----:B------:R-:W-:-:S04]  /*3680*/  DEPBAR.LE SB0, 0x1 ;  /* 0x000080400000791a */ /* 0x000fc80000000000 */
[----:B------:R-:W-:Y:S01]  /*3690*/  BAR.SYNC.DEFER_BLOCKING 0x0 ;  /* 0x0000000000007b1d */ /* 0x000fe20000010000 */
[----:B------:R-:W-:Y:S01]  /*36a0*/  IMAD.IADD R0, R4, 0x1, -R0 ;  /* 0x0000000104007824 */ /* 0x000fe200078e0a00 */
[----:B------:R-:W-:Y:S01]  /*36b0*/  SEL R167, R167, R172, !P1 ;  /* 0x000000aca7a77207 */ /* 0x000fe20004800000 */
[----:B------:R-:W-:Y:S01]  /*36c0*/  IMAD.IADD R228, R213, 0x1, R229 ;  /* 0x00000001d5e47824 */ /* 0x000fe200078e02e5 */
[----:B------:R-:W-:Y:S01]  /*36d0*/  IADD3 R194, -R222, 0x80, R194 ;  /* 0x00000080dec27810 */ /* 0x000fe20007ffe1c2 */
[----:B------:R-:W-:Y:S01]  /*36e0*/  IMAD R207, R207, 0x38, RZ ;  /* 0x00000038cfcf7824 */ /* 0x000fe200078e02ff */
[C---:B------:R-:W-:Y:S01]  /*36f0*/  LOP3.LUT P0, RZ, R0.reuse, 0x2, RZ, 0xc0, !PT ;  /* 0x0000000200ff7812 */ /* 0x040fe2000780c0ff */
[----:B------:R-:W-:Y:S01]  /*3700*/  IMAD.MOV.U32 R215, RZ, RZ, c[0x0][0x2e4] ;  /* 0x0000b900ffd77624 */ /* 0x000fe200078e00ff */
[----:B------:R-:W-:Y:S01]  /*3710*/  LOP3.LUT P2, RZ, R0, 0x4, RZ, 0xc0, !PT ;  /* 0x0000000400ff7812 */ /* 0x000fe2000784c0ff */
[----:B------:R-:W-:Y:S01]  /*3720*/  IMAD.MOV.U32 R214, RZ, RZ, R220 ;  /* 0x000000ffffd67224 */ /* 0x000fe200078e00dc */
[----:B------:R-:W-:Y:S01]  /*3730*/  SEL R165, R165, 0xffffffe0, !P0 ;  /* 0xffffffe0a5a57807 */ /* 0x000fe20004000000 */
        /* <DEDUP_REMOVED lines=13> */
[----:B------:R1:W2:Y:S01]  /*3810*/  LDSM.16.M88.4 R132, [R170+0xa000] ;  /* 0x00a00000aa84783b */ /* 0x0002a20000000200 */
[----:B------:R-:W-:Y:S01]  /*3820*/  CS2R R72, SRZ ;  /* 0x0000000000487805 */ /* 0x000fe2000001ff00 */
[----:B------:R-:W-:Y:S01]  /*3830*/  CS2R R70, SRZ ;  /* 0x0000000000467805 */ /* 0x000fe2000001ff00 */
[----:B------:R-:W-:Y:S01]  /*3840*/  CS2R R68, SRZ ;  /* 0x0000000000447805 */ /* 0x000fe2000001ff00 */
[----:B------:R1:W3:Y:S01]  /*3850*/  LDSM.16.M88.4 R136, [R170+0xa800] ;  /* 0x00a80000aa88783b */ /* 0x0002e20000000200 */
[----:B------:R-:W-:Y:S01]  /*3860*/  CS2R R62, SRZ ;  /* 0x00000000003e7805 */ /* 0x000fe2000001ff00 */
[----:B------:R-:W-:Y:S01]  /*3870*/  CS2R R60, SRZ ;  /* 0x00000000003c7805 */ /* 0x000fe2000001ff00 */
[----:B------:R-:W-:Y:S01]  /*3880*/  CS2R R66, SRZ ;  /* 0x0000000000427805 */ /* 0x000fe2000001ff00 */
[----:B------:R1:W4:Y:S01]  /*3890*/  LDSM.16.M88.4 R140, [R164+0xa000] ;  /* 0x00a00000a48c783b */ /* 0x0003220000000200 */
[----:B------:R-:W-:Y:S01]  /*38a0*/  CS2R R64, SRZ ;  /* 0x0000000000407805 */ /* 0x000fe2000001ff00 */
[----:B------:R-:W-:Y:S01]  /*38b0*/  CS2R R58, SRZ ;  /* 0x00000000003a7805 */ /* 0x000fe2000001ff00 */
[----:B------:R-:W-:Y:S01]  /*38c0*/  CS2R R56, SRZ ;  /* 0x0000000000387805 */ /* 0x000fe2000001ff00 */
[----:B------:R1:W1:Y:S01]  /*38d0*/  LDSM.16.M88.4 R144, [R164+0xa800] ;  /* 0x00a80000a490783b */ /* 0x0002620000000200 */
        /* <DEDUP_REMOVED lines=13> */
[----:B------:R-:W-:Y:S01]  /*39b0*/  SHF.L.U32 R167, R167, 0x1, RZ ;  /* 0x00000001a7a77819 */ /* 0x000fe200000006ff */
[----:B------:R-:W-:Y:S01]  /*39c0*/  IMAD.SHL.U32 R166, R166, 0x2, RZ ;  /* 0x00000002a6a67824 */ /* 0x000fe200078e00ff */
[----:B------:R1:W1:Y:S01]  /*39d0*/  LDSM.16.M88.4 R160, [R2+0xa800] ;  /* 0x00a8000002a0783b */ /* 0x0002620000000200 */
[----:B------:R-:W-:Y:S01]  /*39e0*/  IADD3 R194, R194, -c[0x0][0x2e8], RZ ;  /* 0x8000ba00c2c27a10 */ /* 0x000fe20007ffe0ff */
[C---:B------:R-:W-:Y:S01]  /*39f0*/  IMAD.SHL.U32 R230, R176.reuse, 0x4, RZ ;  /* 0x00000004b0e67824 */ /* 0x040fe200078e00ff */
[----:B------:R-:W-:Y:S01]  /*3a00*/  SEL R173, R173, 0xffffffc0, !P2 ;  /* 0xffffffc0adad7807 */ /* 0x000fe20005000000 */
[----:B------:R-:W-:Y:S01]  /*3a10*/  IMAD.IADD R227, R213, 0x1, R228 ;  /* 0x00000001d5e37824 */ /* 0x000fe200078e02e4 */
[----:B------:R-:W-:-:S02]  /*3a20*/  SHF.L.U64.HI R231, R176, 0x2, R179 ;  /* 0x00000002b0e77819 */ /* 0x000fc400000102b3 */
[----:B------:R-:W-:Y:S02]  /*3a30*/  IADD3 R0, R169, R165, RZ ;  /* 0x000000a5a9007210 */ /* 0x000fe40007ffe0ff */
.L_x_168:
[----:B------:R-:W0:Y:S01]  /*3a40*/  LDGDEPBAR ;  /* 0x00000000000079af */ /* 0x000e220000000000 */
[----:B------:R-:W-:Y:S01]  /*3a50*/  IADD3 R4, P0, R230, R202, RZ ;  /* 0x000000cae6047210 */ /* 0x000fe20007f1e0ff */
[C---:B------:R-:W-:Y:S01]  /*3a60*/  IMAD.IADD R174, R167.reuse, 0x1, R165 ;  /* 0x00000001a7ae7824 */ /* 0x040fe200078e02a5 */
[----:B------:R-:W-:Y:S03]  /*3a70*/  IADD3 R124, R167, R173, RZ ;  /* 0x000000ada77c7210 */ /* 0x000fe60007ffe0ff */
[----:B------:R-:W-:Y:S01]  /*3a80*/  IMAD.X R5, R231, 0x1, R201, P0 ;  /* 0x00000001e7057824 */ /* 0x000fe200000e06c9 */
[----:B------:R-:W-:Y:S04]  /*3a90*/  DEPBAR.LE SB0, 0x0 ;  /* 0x000080000000791a */ /* 0x000fe80000000000 */
[----:B------:R-:W-:Y:S06]  /*3aa0*/  BAR.SYNC.DEFER_BLOCKING 0x0 ;  /* 0x0000000000007b1d */ /* 0x000fec0000010000 */
[----:B------:R-:W-:Y:S05]  /*3ab0*/  LDSM.16.M88.4 R32, [R167] ;  /* 0x00000000a720783b */ /* 0x000fea0000000200 */
[----:B-1----:R-:W1:Y:S05]  /*3ac0*/  LDSM.16.M88.4 R16, [R170+0x6000] ;  /* 0x00600000aa10783b */ /* 0x002e6a0000000200 */
[----:B------:R-:W4:Y:S05]  /*3ad0*/  LDSM.16.M88.4 R28, [R167+0x1000] ;  /* 0x00100000a71c783b */ /* 0x000f2a0000000200 */
[----:B-----5:R1:W5:Y:S05]  /*3ae0*/  LDG.E R241, [R4.64] ;  /* 0x0000000604f17981 */ /* 0x02036a000c1e1900 */
[----:B------:R1:W5:Y:S05]  /*3af0*/  LDG.E R240, [R4.64+0x20] ;  /* 0x0000200604f07981 */ /* 0x00036a000c1e1900 */
[----:B------:R1:W5:Y:S05]  /*3b00*/  LDG.E R239, [R4.64+0x80] ;  /* 0x0000800604ef7981 */ /* 0x00036a000c1e1900 */
[----:B------:R1:W5:Y:S05]  /*3b10*/  LDG.E R238, [R4.64+0xa0] ;  /* 0x0000a00604ee7981 */ /* 0x00036a000c1e1900 */
[----:B------:R-:W3:Y:S05]  /*3b20*/  LDSM.16.M88.4 R100, [R170+0x6800] ;  /* 0x00680000aa64783b */ /* 0x000eea0000000200 */
[----:B------:R-:W-:Y:S05]  /*3b30*/  LDSM.16.M88.4 R104, [R174] ;  /* 0x00000000ae68783b */ /* 0x000fea0000000200 */
[----:B------:R-:W2:Y:S05]  /*3b40*/  LDSM.16.M88.4 R108, [R164+0x6000] ;  /* 0x00600000a46c783b */ /* 0x000eaa0000000200 */
[----:B------:R-:W2:Y:S01]  /*3b50*/  LDSM.16.M88.4 R112, [R174+0x1000] ;  /* 0x00100000ae70783b */ /* 0x000ea20000000200 */
[-C--:B-1----:R-:W-:Y:S04]  /*3b60*/  HMMA.16816.F32.BF16 R4, R32, R16.reuse, RZ ;  /* 0x000000102004723c */ /* 0x082fe800000418ff */
[----:B------:R-:W1:Y:S05]  /*3b70*/  LDSM.16.M88.4 R116, [R164+0x6800] ;  /* 0x00680000a474783b */ /* 0x000e6a0000000200 */
[----:B------:R-:W-:Y:S01]  /*3b80*/  LDSM.16.M88.4 R120, [R3+0x6000] ;  /* 0x006000000378783b */ /* 0x000fe20000000200 */
[C---:B----4-:R-:W-:Y:S04]  /*3b90*/  HMMA.16816.F32.BF16 R8, R28.reuse, R16, RZ ;  /* 0x000000101c08723c */ /* 0x050fe800000418ff */
[----:B------:R-:W-:Y:S04]  /*3ba0*/  LDSM.16.M88.4 R128, [R3+0x6800] ;  /* 0x006800000380783b */ /* 0x000fe80000000200 */
[-C--:B------:R-:W-:Y:S08]  /*3bb0*/  HMMA.16816.F32.BF16 R12, R28, R18.reuse, RZ ;  /* 0x000000121c0c723c */ /* 0x080ff000000418ff */
[C---:B------:R-:W-:Y:S08]  /*3bc0*/  HMMA.16816.F32.BF16 R16, R32.reuse, R18, RZ ;  /* 0x000000122010723c */ /* 0x040ff000000418ff */
[-C--:B---3--:R-:W-:Y:S08]  /*3bd0*/  HMMA.16816.F32.BF16 R20, R32, R100.reuse, RZ ;  /* 0x000000642014723c */ /* 0x088ff000000418ff */
[C---:B------:R-:W-:Y:S08]  /*3be0*/  HMMA.16816.F32.BF16 R24, R28.reuse, R100, RZ ;  /* 0x000000641c18723c */ /* 0x040ff000000418ff */
[-C--:B------:R-:W-:Y:S08]  /*3bf0*/  HMMA.16816.F32.BF16 R28, R28, R102.reuse, RZ ;  /* 0x000000661c1c723c */ /* 0x080ff000000418ff */
[----:B------:R-:W-:Y:S01]  /*3c00*/  HMMA.16816.F32.BF16 R32, R32, R102, RZ ;  /* 0x000000662020723c */ /* 0x000fe200000418ff */
[----:B------:R-:W3:Y:S05]  /*3c10*/  LDSM.16.M88.4 R100, [R124] ;  /* 0x000000007c64783b */ /* 0x000eea0000000200 */
[----:B------:R-:W4:Y:S02]  /*3c20*/  LDSM.16.M88.4 R124, [R124+0x1000] ;  /* 0x001000007c7c783b */ /* 0x000f240000000200 */
[-C--:B--2---:R-:W-:Y:S08]  /*3c30*/  HMMA.16816.F32.BF16 R4, R104, R108.reuse, R4 ;  /* 0x0000006c6804723c */ /* 0x084ff00000041804 */
[C---:B------:R-:W-:Y:S08]  /*3c40*/  HMMA.16816.F32.BF16 R8, R112.reuse, R108, R8 ;  /* 0x0000006c7008723c */ /* 0x040ff00000041808 */
[-C--:B------:R-:W-:Y:S08]  /*3c50*/  HMMA.16816.F32.BF16 R12, R112, R110.reuse, R12 ;  /* 0x0000006e700c723c */ /* 0x080ff0000004180c */
[C---:B------:R-:W-:Y:S01]  /*3c60*/  HMMA.16816.F32.BF16 R16, R104.reuse, R110, R16 ;  /* 0x0000006e6810723c */ /* 0x040fe20000041810 */
[----:B------:R-:W-:Y:S07]  /*3c70*/  LDSM.16.M88.4 R108, [R2+0x6000] ;  /* 0x00600000026c783b */ /* 0x000fee0000000200 */
[-C--:B-1----:R-:W-:Y:S08]  /*3c80*/  HMMA.16816.F32.BF16 R20, R104, R116.reuse, R20 ;  /* 0x000000746814723c */ /* 0x082ff00000041814 */
[C---:B------:R-:W-:Y:S08]  /*3c90*/  HMMA.16816.F32.BF16 R24, R112.reuse, R116, R24 ;  /* 0x000000747018723c */ /* 0x040ff00000041818 */
[-C--:B------:R-:W-:Y:S07]  /*3ca0*/  HMMA.16816.F32.BF16 R28, R112, R118.reuse, R28 ;  /* 0x00000076701c723c */ /* 0x080fee000004181c */
[----:B------:R-:W-:Y:S01]  /*3cb0*/  IMAD.IADD R112, R174, 0x1, R173 ;  /* 0x00000001ae707824 */ /* 0x000fe200078e02ad */
[----:B------:R-:W-:Y:S01]  /*3cc0*/  HMMA.16816.F32.BF16 R32, R104, R118, R32 ;  /* 0x000000766820723c */ /* 0x000fe20000041820 */
[----:B------:R-:W-:Y:S05]  /*3cd0*/  LDSM.16.M88.4 R116, [R2+0x6800] ;  /* 0x006800000274783b */ /* 0x000fea0000000200 */
[----:B------:R-:W1:Y:S02]  /*3ce0*/  LDSM.16.M88.4 R104, [R112] ;  /* 0x000000007068783b */ /* 0x000e640000000200 */
[-C--:B---3--:R-:W-:Y:S03]  /*3cf0*/  HMMA.16816.F32.BF16 R4, R100, R120.reuse, R4 ;  /* 0x000000786404723c */ /* 0x088fe60000041804 */
[----:B------:R-:W2:Y:S05]  /*3d00*/  LDSM.16.M88.4 R112, [R112+0x1000] ;  /* 0x001000007070783b */ /* 0x000eaa0000000200 */
[C---:B----4-:R-:W-:Y:S07]  /*3d10*/  HMMA.16816.F32.BF16 R8, R124.reuse, R120, R8 ;  /* 0x000000787c08723c */ /* 0x050fee0000041808 */
[----:B------:R-:W-:Y:S01]  /*3d20*/  MOV R120, R236 ;  /* 0x000000ec00787202 */ /* 0x000fe20000000f00 */
[-C--:B------:R-:W-:Y:S04]  /*3d30*/  HMMA.16816.F32.BF16 R12, R124, R122.reuse, R12 ;  /* 0x0000007a7c0c723c */ /* 0x080fe8000004180c */
[----:B------:R-:W-:Y:S04]  /*3d40*/  IMAD.MOV.U32 R121, RZ, RZ, R237 ;  /* 0x000000ffff797224 */ /* 0x000fe800078e00ed */
[C---:B------:R-:W-:Y:S08]  /*3d50*/  HMMA.16816.F32.BF16 R16, R100.reuse, R122, R16 ;  /* 0x0000007a6410723c */ /* 0x040ff00000041810 */
[-C--:B------:R-:W-:Y:S08]  /*3d60*/  HMMA.16816.F32.BF16 R20, R100, R128.reuse, R20 ;  /* 0x000000806414723c */ /* 0x080ff00000041814 */
[C---:B------:R-:W-:Y:S08]  /*3d70*/  HMMA.16816.F32.BF16 R24, R124.reuse, R128, R24 ;  /* 0x000000807c18723c */ /* 0x040ff00000041818 */
[-C--:B------:R-:W-:Y:S08]  /*3d80*/  HMMA.16816.F32.BF16 R28, R124, R130.reuse, R28 ;  /* 0x000000827c1c723c */ /* 0x080ff0000004181c */
[----:B------:R-:W-:Y:S07]  /*3d90*/  HMMA.16816.F32.BF16 R32, R100, R130, R32 ;  /* 0x000000826420723c */ /* 0x000fee0000041820 */
[----:B------:R-:W-:Y:S01]  /*3da0*/  IMAD.MOV.U32 R100, RZ, RZ, c[0x0][0x2e4] ;  /* 0x0000b900ff647624 */ /* 0x000fe200078e00ff */
[-C--:B-1----:R-:W-:Y:S08]  /*3db0*/  HMMA.16816.F32.BF16 R4, R104, R108.reuse, R4 ;  /* 0x0000006c6804723c */ /* 0x082ff00000041804 */
[C---:B--2---:R-:W-:Y:S08]  /*3dc0*/  HMMA.16816.F32.BF16 R8, R112.reuse, R108, R8 ;  /* 0x0000006c7008723c */ /* 0x044ff00000041808 */
[-C--:B------:R-:W-:Y:S08]  /*3dd0*/  HMMA.16816.F32.BF16 R12, R112, R110.reuse, R12 ;  /* 0x0000006e700c723c */ /* 0x080ff0000004180c */
[C---:B------:R-:W-:Y:S08]  /*3de0*/  HMMA.16816.F32.BF16 R16, R104.reuse, R110, R16 ;  /* 0x0000006e6810723c */ /* 0x040ff00000041810 */
[-C--:B------:R-:W-:Y:S08]  /*3df0*/  HMMA.16816.F32.BF16 R20, R104, R116.reuse, R20 ;  /* 0x000000746814723c */ /* 0x080ff00000041814 */
[C---:B------:R-:W-:Y:S08]  /*3e00*/  HMMA.16816.F32.BF16 R24, R112.reuse, R116, R24 ;  /* 0x000000747018723c */ /* 0x040ff00000041818 */
[-C--:B------:R-:W-:Y:S07]  /*3e10*/  HMMA.16816.F32.BF16 R28, R112, R118.reuse, R28 ;  /* 0x00000076701c723c */ /* 0x080fee000004181c */
[----:B------:R-:W-:Y:S01]  /*3e20*/  SHF.L.U32 R115, R221, 0x6, RZ ;  /* 0x00000006dd737819 */ /* 0x000fe200000006ff */
[----:B------:R-:W-:Y:S04]  /*3e30*/  HMMA.16816.F32.BF16 R32, R104, R118, R32 ;  /* 0x000000766820723c */ /* 0x000fe80000041820 */
[----:B------:R-:W-:Y:S11]  /*3e40*/  ISETP.GE.AND P0, PT, R115, R194, PT ;  /* 0x000000c27300720c */ /* 0x000ff60003f06270 */
[----:B------:R-:W-:Y:S02]  /*3e50*/  @!UPT UIADD3 URZ, URZ, URZ, URZ ;  /* 0x0000003f3f3ff290 */ /* 0x000fe4000fffe03f */
[----:B------:R-:W-:-:S05]  /*3e60*/  @!P0 BRA `(.L_x_164) ;  /* 0x0000009000008947 */ /* 0x000fca0003800000 */
[C---:B------:R-:W-:Y:S01]  /*3e70*/  IADD3 R102, R196.reuse, 0x80, RZ ;  /* 0x00000080c4667810 */ /* 0x040fe20007ffe0ff */
[----:B------:R-:W-:Y:S01]  /*3e80*/  IMAD.IADD R100, R196, 0x1, R224 ;  /* 0x00000001c4647824 */ /* 0x000fe200078e02e0 */
[----:B------:R-:W-:Y:S02]  /*3e90*/  IADD3 R101, R115, 0x40, RZ ;  /* 0x0000004073657810 */ /* 0x000fe40007ffe0ff */
[----:B------:R-:W-:Y:S02]  /*3ea0*/  ISETP.LT.AND P0, PT, R102, R222, PT ;  /* 0x000000de6600720c */ /* 0x000fe40003f01270 */
[----:B------:R-:W-:Y:S04]  /*3eb0*/  IADD3 R100, R215, R100, -R222 ;  /* 0x00000064d7647210 */ /* 0x000fe80007ffe8de */
[----:B------:R-:W-:Y:S01]  /*3ec0*/  ISETP.GE.AND P1, PT, R101, R100, PT ;  /* 0x000000646500720c */ /* 0x000fe20003f26270 */
[----:B------:R-:W-:Y:S11]  /*3ed0*/  IMAD.MOV.U32 R100, RZ, RZ, R215 ;  /* 0x000000ffff647224 */ /* 0x000ff600078e00d7 */
[----:B------:R-:W-:Y:S01]  /*3ee0*/  @!UPT UIADD3 URZ, URZ, URZ, URZ ;  /* 0x0000003f3f3ff290 */ /* 0x000fe2000fffe03f */
[----:B------:R-:W-:-:S05]  /*3ef0*/  @!P1 BRA P0, `(.L_x_165) ;  /* 0x0000080000009947 */ /* 0x000fca0000000000 */
.L_x_164:
[--C-:B------:R-:W-:Y:S01]  /*3f00*/  IADD3 R107, R222, 0x1, -R224.reuse ;  /* 0x00000001de6b7810 */ /* 0x100fe20007ffe8e0 */
[----:B------:R-:W-:Y:S01]  /*3f10*/  IMAD.IADD R115, R176, 0x1, R115 ;  /* 0x00000001b0737824 */ /* 0x000fe200078e0273 */
[----:B------:R-:W-:Y:S01]  /*3f20*/  IADD3 R102, -R100, R222, -R224 ;  /* 0x000000de64667210 */ /* 0x000fe20007ffe9e0 */
[----:B------:R-:W-:Y:S01]  /*3f30*/  IMAD R114, R184, 0x80, R175 ;  /* 0x00000080b8727824 */ /* 0x000fe200078e02af */
[----:B------:R-:W-:Y:S01]  /*3f40*/  IADD3 R107, R107, c[0x0][0x2e8], RZ ;  /* 0x0000ba006b6b7a10 */ /* 0x000fe20007ffe0ff */
[----:B------:R-:W-:Y:S01]  /*3f50*/  IMAD.MOV.U32 R215, RZ, RZ, R100 ;  /* 0x000000ffffd77224 */ /* 0x000fe200078e0064 */
[C---:B------:R-:W-:Y:S01]  /*3f60*/  IADD3 R105, R115.reuse, 0x8, RZ ;  /* 0x0000000873697810 */ /* 0x040fe20007ffe0ff */
[C---:B------:R-:W-:Y:S01]  /*3f70*/  IMAD.IADD R116, R115.reuse, 0x1, R102 ;  /* 0x0000000173747824 */ /* 0x040fe200078e0266 */
[C---:B------:R-:W-:Y:S02]  /*3f80*/  IADD3 R103, R115.reuse, 0x20, RZ ;  /* 0x0000002073677810 */ /* 0x040fe40007ffe0ff */
[C---:B------:R-:W-:Y:S01]  /*3f90*/  IADD3 R101, R115.reuse, 0x28, RZ ;  /* 0x0000002873657810 */ /* 0x040fe20007ffe0ff */
[----:B------:R-:W-:Y:S01]  /*3fa0*/  IMAD.IADD R115, R115, 0x1, R107 ;  /* 0x0000000173737824 */ /* 0x000fe200078e026b */
[----:B------:R-:W-:Y:S01]  /*3fb0*/  IADD3 R113, R114, 0x1, RZ ;  /* 0x0000000172717810 */ /* 0x000fe20007ffe0ff */
[C-C-:B------:R-:W-:Y:S01]  /*3fc0*/  IMAD.IADD R106, R102.reuse, 0x1, R105.reuse ;  /* 0x00000001666a7824 */ /* 0x140fe200078e0269 */
[----:B------:R-:W-:Y:S01]  /*3fd0*/  IMNMX R116, RZ, R116, !PT ;  /* 0x00000074ff747217 */ /* 0x000fe20007800200 */
[----:B------:R-:W-:Y:S01]  /*3fe0*/  IMAD.IADD R105, R107, 0x1, R105 ;  /* 0x000000016b697824 */ /* 0x000fe200078e0269 */
[----:B------:R-:W-:Y:S01]  /*3ff0*/  IMNMX R115, R115, R222, PT ;  /* 0x000000de73737217 */ /* 0x000fe20003800200 */
[--C-:B------:R-:W-:Y:S01]  /*4000*/  IMAD.IADD R104, R102, 0x1, R103.reuse ;  /* 0x0000000166687824 */ /* 0x100fe200078e0267 */
[-C--:B------:R-:W-:Y:S01]  /*4010*/  ISETP.GE.AND P1, PT, R114, R116.reuse, PT ;  /* 0x000000747200720c */ /* 0x080fe20003f26270 */
[----:B------:R-:W-:Y:S01]  /*4020*/  IMAD.IADD R103, R107, 0x1, R103 ;  /* 0x000000016b677824 */ /* 0x000fe200078e0267 */
[-C--:B------:R-:W-:Y:S01]  /*4030*/  ISETP.GE.AND P0, PT, R113, R116.reuse, PT ;  /* 0x000000747100720c */ /* 0x080fe20003f06270 */
[--C-:B------:R-:W-:Y:S01]  /*4040*/  IMAD.IADD R102, R102, 0x1, R101.reuse ;  /* 0x0000000166667824 */ /* 0x100fe200078e0265 */
[C---:B------:R-:W-:Y:S01]  /*4050*/  IADD3 R112, R114.reuse, 0x8, RZ ;  /* 0x0000000872707810 */ /* 0x040fe20007ffe0ff */
[----:B------:R-:W-:Y:S01]  /*4060*/  IMAD.IADD R101, R107, 0x1, R101 ;  /* 0x000000016b657824 */ /* 0x000fe200078e0265 */
[C---:B------:R-:W-:Y:S02]  /*4070*/  IADD3 R111, R114.reuse, 0x9, RZ ;  /* 0x00000009726f7810 */ /* 0x040fe40007ffe0ff */
[C---:B------:R-:W-:Y:S02]  /*4080*/  IADD3 R110, R114.reuse, 0x10, RZ ;  /* 0x00000010726e7810 */ /* 0x040fe40007ffe0ff */
[C---:B------:R-:W-:Y:S02]  /*4090*/  IADD3 R109, R114.reuse, 0x11, RZ ;  /* 0x00000011726d7810 */ /* 0x040fe40007ffe0ff */
[C---:B------:R-:W-:Y:S02]  /*40a0*/  IADD3 R108, R114.reuse, 0x18, RZ ;  /* 0x00000018726c7810 */ /* 0x040fe40007ffe0ff */
[C---:B------:R-:W-:Y:S02]  /*40b0*/  IADD3 R107, R114.reuse, 0x19, RZ ;  /* 0x00000019726b7810 */ /* 0x040fe40007ffe0ff */
[-C--:B------:R-:W-:Y:S02]  /*40c0*/  ISETP.GE.OR P1, PT, R114, R115.reuse, !P1 ;  /* 0x000000737200720c */ /* 0x080fe40004f26670 */
[-C--:B------:R-:W-:Y:S02]  /*40d0*/  ISETP.GE.OR P0, PT, R113, R115.reuse, !P0 ;  /* 0x000000737100720c */ /* 0x080fe40004706670 */
[-C--:B------:R-:W-:Y:S02]  /*40e0*/  ISETP.GE.AND P6, PT, R112, R116.reuse, PT ;  /* 0x000000747000720c */ /* 0x080fe40003fc6270 */
[-C--:B------:R-:W-:Y:S02]  /*40f0*/  ISETP.GE.AND P5, PT, R111, R116.reuse, PT ;  /* 0x000000746f00720c */ /* 0x080fe40003fa6270 */
[-C--:B------:R-:W-:Y:S02]  /*4100*/  ISETP.GE.AND P4, PT, R110, R116.reuse, PT ;  /* 0x000000746e00720c */ /* 0x080fe40003f86270 */
[-C--:B------:R-:W-:Y:S02]  /*4110*/  ISETP.GE.AND P3, PT, R109, R116.reuse, PT ;  /* 0x000000746d00720c */ /* 0x080fe40003f66270 */
[----:B------:R-:W-:Y:S02]  /*4120*/  FSEL R4, R4, -INF , !P1 ;  /* 0xff80000004047808 */ /* 0x000fe40004800000 */
[-C--:B------:R-:W-:Y:S02]  /*4130*/  ISETP.GE.AND P1, PT, R108, R116.reuse, PT ;  /* 0x000000746c00720c */ /* 0x080fe40003f26270 */
[----:B------:R-:W-:Y:S02]  /*4140*/  FSEL R5, R5, -INF , !P0 ;  /* 0xff80000005057808 */ /* 0x000fe40004000000 */
[----:B------:R-:W-:Y:S02]  /*4150*/  ISETP.GE.AND P0, PT, R107, R116, PT ;  /* 0x000000746b00720c */ /* 0x000fe40003f06270 */
[----:B------:R-:W-:Y:S02]  /*4160*/  IMNMX R106, RZ, R106, !PT ;  /* 0x0000006aff6a7217 */ /* 0x000fe40007800200 */
[-C--:B------:R-:W-:Y:S02]  /*4170*/  ISETP.GE.OR P6, PT, R112, R115.reuse, !P6 ;  /* 0x000000737000720c */ /* 0x080fe400077c6670 */
[-C--:B------:R-:W-:Y:S02]  /*4180*/  ISETP.GE.OR P5, PT, R111, R115.reuse, !P5 ;  /* 0x000000736f00720c */ /* 0x080fe40006fa6670 */
[-C--:B------:R-:W-:Y:S02]  /*4190*/  ISETP.GE.OR P4, PT, R110, R115.reuse, !P4 ;  /* 0x000000736e00720c */ /* 0x080fe40006786670 */
[-C--:B------:R-:W-:Y:S02]  /*41a0*/  ISETP.GE.OR P3, PT, R109, R115.reuse, !P3 ;  /* 0x000000736d00720c */ /* 0x080fe40005f66670 */
[-C--:B------:R-:W-:Y:S02]  /*41b0*/  ISETP.GE.OR P1, PT, R108, R115.reuse, !P1 ;  /* 0x000000736c00720c */ /* 0x080fe40004f26670 */
[----:B------:R-:W-:Y:S02]  /*41c0*/  ISETP.GE.OR P0, PT, R107, R115, !P0 ;  /* 0x000000736b00720c */ /* 0x000fe40004706670 */
[----:B------:R-:W-:Y:S02]  /*41d0*/  IMNMX R105, R105, R222, PT ;  /* 0x000000de69697217 */ /* 0x000fe40003800200 */
[----:B------:R-:W-:Y:S02]  /*41e0*/  FSEL R16, R16, -INF , !P6 ;  /* 0xff80000010107808 */ /* 0x000fe40007000000 */
[-C--:B------:R-:W-:Y:S02]  /*41f0*/  ISETP.GE.AND P6, PT, R114, R106.reuse, PT ;  /* 0x0000006a7200720c */ /* 0x080fe40003fc6270 */
        /* <DEDUP_REMOVED lines=9> */
[----:B------:R-:W-:Y:S02]  /*4290*/  ISETP.GE.AND P0, PT, R109, R106, PT ;  /* 0x0000006a6d00720c */ /* 0x000fe40003f06270 */
[-C--:B------:R-:W-:Y:S02]  /*42a0*/  ISETP.GE.OR P6, PT, R114, R105.reuse, !P6 ;  /* 0x000000697200720c */ /* 0x080fe400077c6670 */
[-C--:B------:R-:W-:Y:S02]  /*42b0*/  ISETP.GE.OR P5, PT, R113, R105.reuse, !P5 ;  /* 0x000000697100720c */ /* 0x080fe40006fa6670 */
[----:B------:R-:W-:Y:S02]  /*42c0*/  IMNMX R104, RZ, R104, !PT ;  /* 0x00000068ff687217 */ /* 0x000fe40007800200 */
[-C--:B------:R-:W-:Y:S02]  /*42d0*/  ISETP.GE.OR P4, PT, R112, R105.reuse, !P4 ;  /* 0x000000697000720c */ /* 0x080fe40006786670 */
[-C--:B------:R-:W-:Y:S02]  /*42e0*/  ISETP.GE.OR P3, PT, R111, R105.reuse, !P3 ;  /* 0x000000696f00720c */ /* 0x080fe40005f66670 */
[-C--:B------:R-:W-:Y:S02]  /*42f0*/  ISETP.GE.OR P1, PT, R110, R105.reuse, !P1 ;  /* 0x000000696e00720c */ /* 0x080fe40004f26670 */
[-C--:B------:R-:W-:Y:S02]  /*4300*/  ISETP.GE.OR P0, PT, R109, R105.reuse, !P0 ;  /* 0x000000696d00720c */ /* 0x080fe40004706670 */
[----:B------:R-:W-:Y:S02]  /*4310*/  FSEL R6, R6, -INF , !P6 ;  /* 0xff80000006067808 */ /* 0x000fe40007000000 */
[-C--:B------:R-:W-:Y:S02]  /*4320*/  ISETP.GE.AND P6, PT, R108, R106.reuse, PT ;  /* 0x0000006a6c00720c */ /* 0x080fe40003fc6270 */
[----:B------:R-:W-:Y:S02]  /*4330*/  FSEL R7, R7, -INF , !P5 ;  /* 0xff80000007077808 */ /* 0x000fe40006800000 */
[----:B------:R-:W-:Y:S02]  /*4340*/  ISETP.GE.AND P5, PT, R107, R106, PT ;  /* 0x0000006a6b00720c */ /* 0x000fe40003fa6270 */
        /* <DEDUP_REMOVED lines=10> */
[----:B------:R-:W-:Y:S02]  /*43f0*/  ISETP.GE.OR P5, PT, R107, R105, !P5 ;  /* 0x000000696b00720c */ /* 0x000fe40006fa6670 */
[-C--:B------:R-:W-:Y:S02]  /*4400*/  ISETP.GE.OR P4, PT, R114, R103.reuse, !P4 ;  /* 0x000000677200720c */ /* 0x080fe40006786670 */
[-C--:B------:R-:W-:Y:S02]  /*4410*/  ISETP.GE.OR P3, PT, R113, R103.reuse, !P3 ;  /* 0x000000677100720c */ /* 0x080fe40005f66670 */
[-C--:B------:R-:W-:Y:S02]  /*4420*/  ISETP.GE.OR P1, PT, R112, R103.reuse, !P1 ;  /* 0x000000677000720c */ /* 0x080fe40004f26670 */
[----:B------:R-:W-:Y:S02]  /*4430*/  IMNMX R102, RZ, R102, !PT ;  /* 0x00000066ff667217 */ /* 0x000fe40007800200 */
[-C--:B------:R-:W-:Y:S02]  /*4440*/  ISETP.GE.OR P0, PT, R111, R103.reuse, !P0 ;  /* 0x000000676f00720c */ /* 0x080fe40004706670 */
        /* <DEDUP_REMOVED lines=13> */
[-C--:B------:R-:W-:Y:S02]  /*4520*/  ISETP.GE.OR P6, PT, R110, R103.reuse, !P6 ;  /* 0x000000676e00720c */ /* 0x080fe400077c6670 */
[-C--:B------:R-:W-:Y:S02]  /*4530*/  ISETP.GE.OR P5, PT, R109, R103.reuse, !P5 ;  /* 0x000000676d00720c */ /* 0x080fe40006fa6670 */
[-C--:B------:R-:W-:Y:S02]  /*4540*/  ISETP.GE.OR P4, PT, R108, R103.reuse, !P4 ;  /* 0x000000676c00720c */ /* 0x080fe40006786670 */
[----:B------:R-:W-:Y:S02]  /*4550*/  ISETP.GE.OR P3, PT, R107, R103, !P3 ;  /* 0x000000676b00720c */ /* 0x000fe40005f66670 */
[-C--:B------:R-:W-:Y:S02]  /*4560*/  ISETP.GE.OR P1, PT, R114, R101.reuse, !P1 ;  /* 0x000000657200720c */ /* 0x080fe40004f26670 */
        /* <DEDUP_REMOVED lines=15> */
[-C--:B------:R-:W-:Y:S02]  /*4660*/  ISETP.GE.OR P4, PT, R110, R101.reuse, !P4 ;  /* 0x000000656e00720c */ /* 0x080fe40006786670 */
[-C--:B------:R-:W-:Y:S02]  /*4670*/  ISETP.GE.OR P3, PT, R109, R101.reuse, !P3 ;  /* 0x000000656d00720c */ /* 0x080fe40005f66670 */
[-C--:B------:R-:W-:Y:S02]  /*4680*/  ISETP.GE.OR P1, PT, R108, R101.reuse, !P1 ;  /* 0x000000656c00720c */ /* 0x080fe40004f26670 */
[----:B------:R-:W-:Y:S02]  /*4690*/  ISETP.GE.OR P0, PT, R107, R101, !P0 ;  /* 0x000000656b00720c */ /* 0x000fe40004706670 */
[----:B------:R-:W-:Y:S02]  /*46a0*/  FSEL R14, R14, -INF , !P6 ;  /* 0xff8000000e0e7808 */ /* 0x000fe40007000000 */
[----:B------:R-:W-:Y:S02]  /*46b0*/  FSEL R15, R15, -INF , !P5 ;  /* 0xff8000000f0f7808 */ /* 0x000fe40006800000 */
[----:B------:R-:W-:Y:S02]  /*46c0*/  FSEL R26, R26, -INF , !P4 ;  /* 0xff8000001a1a7808 */ /* 0x000fe40006000000 */
[----:B------:R-:W-:Y:S02]  /*46d0*/  FSEL R27, R27, -INF , !P3 ;  /* 0xff8000001b1b7808 */ /* 0x000fe40005800000 */
[----:B------:R-:W-:Y:S02]  /*46e0*/  FSEL R30, R30, -INF , !P1 ;  /* 0xff8000001e1e7808 */ /* 0x000fe40004800000 */
[----:B------:R-:W-:Y:S02]  /*46f0*/  FSEL R31, R31, -INF , !P0 ;  /* 0xff8000001f1f7808 */ /* 0x000fe40004000000 */
.L_x_165:
[C---:B------:R-:W-:Y:S01]  /*4700*/  FMUL.FTZ R101, R218.reuse, 1.4426950216293334961 ;  /* 0x3fb8aa3bda657820 */ /* 0x040fe20000410000 */
[----:B------:R-:W-:Y:S01]  /*4710*/  FSETP.NEU.FTZ.AND P0, PT, R218, -INF , PT ;  /* 0xff800000da00780b */ /* 0x000fe20003f1d000 */
[----:B------:R-:W-:Y:S01]  /*4720*/  FMUL.FTZ R100, R219, 1.4426950216293334961 ;  /* 0x3fb8aa3bdb647820 */ /* 0x000fe20000410000 */
[----:B------:R-:W-:Y:S02]  /*4730*/  SHF.L.U32 R109, R172, 0x1, RZ ;  /* 0x00000001ac6d7819 */ /* 0x000fe400000006ff */
[----:B------:R-:W-:Y:S02]  /*4740*/  FSEL R101, R101, RZ, P0 ;  /* 0x000000ff65657208 */ /* 0x000fe40000000000 */
[----:B------:R-:W-:Y:S02]  /*4750*/  FSETP.NEU.FTZ.AND P0, PT, R219, -INF , PT ;  /* 0xff800000db00780b */ /* 0x000fe40003f1d000 */
[----:B------:R-:W-:Y:S01]  /*4760*/  IADD3 R108, R165, R109, RZ ;  /* 0x0000006da56c7210 */ /* 0x000fe20007ffe0ff */
[--C-:B------:R-:W-:Y:S01]  /*4770*/  FFMA.FTZ R117, R5, c[0x0][0x23c], -R101.reuse ;  /* 0x00008f0005757a23 */ /* 0x100fe20000010865 */
[----:B------:R-:W-:Y:S01]  /*4780*/  FSEL R100, R100, RZ, P0 ;  /* 0x000000ff64647208 */ /* 0x000fe20000000000 */
[C---:B------:R-:W-:Y:S01]  /*4790*/  FMUL.FTZ R5, R216.reuse, 1.4426950216293334961 ;  /* 0x3fb8aa3bd8057820 */ /* 0x040fe20000410000 */
[----:B------:R-:W-:Y:S01]  /*47a0*/  FSETP.NEU.FTZ.AND P0, PT, R216, -INF , PT ;  /* 0xff800000d800780b */ /* 0x000fe20003f1d000 */
[----:B------:R-:W-:Y:S01]  /*47b0*/  FFMA.FTZ R115, R4, c[0x0][0x23c], -R101 ;  /* 0x00008f0004737a23 */ /* 0x000fe20000010865 */
[----:B------:R-:W-:Y:S01]  /*47c0*/  MOV R173, 0x40 ;  /* 0x0000004000ad7802 */ /* 0x000fe20000000f00 */
[----:B------:R-:W-:Y:S01]  /*47d0*/  MUFU.EX2 R117, R117 ;  /* 0x0000007500757308 */ /* 0x000fe20000000800 */
[----:B------:R-:W-:Y:S01]  /*47e0*/  FSEL R5, R5, RZ, P0 ;  /* 0x000000ff05057208 */ /* 0x000fe20000000000 */
[--C-:B------:R-:W-:Y:S01]  /*47f0*/  FFMA.FTZ R122, R6, c[0x0][0x23c], -R100.reuse ;  /* 0x00008f00067a7a23 */ /* 0x100fe20000010864 */
[----:B------:R-:W-:Y:S01]  /*4800*/  SEL R173, R173, 0xffffffc0, !P2 ;  /* 0xffffffc0adad7807 */ /* 0x000fe20005000000 */
[--C-:B------:R-:W-:Y:S01]  /*4810*/  FFMA.FTZ R126, R7, c[0x0][0x23c], -R100.reuse ;  /* 0x00008f00077e7a23 */ /* 0x100fe20000010864 */
[----:B------:R-:W-:Y:S01]  /*4820*/  FSETP.NEU.FTZ.AND P0, PT, R217, -INF , PT ;  /* 0xff800000d900780b */ /* 0x000fe20003f1d000 */
[--C-:B------:R-:W-:Y:S01]  /*4830*/  FFMA.FTZ R247, R28, c[0x0][0x23c], -R5.reuse ;  /* 0x00008f001cf77a23 */ /* 0x100fe20000010805 */
[----:B------:R-:W-:Y:S01]  /*4840*/  ISETP.GT.AND P6, PT, R221, R195, PT ;  /* 0x000000c3dd00720c */ /* 0x000fe20003fc4270 */
[--C-:B------:R-:W-:Y:S02]  /*4850*/  FFMA.FTZ R128, R8, c[0x0][0x23c], -R5.reuse ;  /* 0x00008f0008807a23 */ /* 0x100fe40000010805 */
[----:B------:R-:W1:Y:S01]  /*4860*/  MUFU.EX2 R115, R115 ;  /* 0x0000007300737308 */ /* 0x000e620000000800 */
[--C-:B------:R-:W-:Y:S02]  /*4870*/  FFMA.FTZ R131, R9, c[0x0][0x23c], -R5.reuse ;  /* 0x00008f0009837a23 */ /* 0x100fe40000010805 */
[--C-:B------:R-:W-:Y:S02]  /*4880*/  FFMA.FTZ R127, R12, c[0x0][0x23c], -R5.reuse ;  /* 0x00008f000c7f7a23 */ /* 0x100fe40000010805 */
[--C-:B------:R-:W-:Y:S02]  /*4890*/  FFMA.FTZ R130, R13, c[0x0][0x23c], -R5.reuse ;  /* 0x00008f000d827a23 */ /* 0x100fe40000010805 */
[--C-:B------:R-:W-:Y:S02]  /*48a0*/  FFMA.FTZ R243, R24, c[0x0][0x23c], -R5.reuse ;  /* 0x00008f0018f37a23 */ /* 0x100fe40000010805 */
[--C-:B------:R-:W-:Y:S01]  /*48b0*/  FFMA.FTZ R244, R25, c[0x0][0x23c], -R5.reuse ;  /* 0x00008f0019f47a23 */ /* 0x100fe20000010805 */
[----:B------:R-:W-:Y:S01]  /*48c0*/  MUFU.EX2 R122, R122 ;  /* 0x0000007a007a7308 */ /* 0x000fe20000000800 */
[----:B------:R-:W-:Y:S02]  /*48d0*/  FFMA.FTZ R5, R29, c[0x0][0x23c], -R5 ;  /* 0x00008f001d057a23 */ /* 0x000fe40000010805 */
[--C-:B------:R-:W-:Y:S02]  /*48e0*/  FFMA.FTZ R129, R32, c[0x0][0x23c], -R101.reuse ;  /* 0x00008f0020817a23 */ /* 0x100fe40000010865 */
[--C-:B------:R-:W-:Y:S02]  /*48f0*/  FFMA.FTZ R237, R34, c[0x0][0x23c], -R100.reuse ;  /* 0x00008f0022ed7a23 */ /* 0x100fe40000010864 */
[--C-:B------:R-:W-:Y:S02]  /*4900*/  FFMA.FTZ R113, R16, c[0x0][0x23c], -R101.reuse ;  /* 0x00008f0010717a23 */ /* 0x100fe40000010865 */
[--C-:B------:R-:W-:Y:S01]  /*4910*/  FFMA.FTZ R110, R17, c[0x0][0x23c], -R101.reuse ;  /* 0x00008f00116e7a23 */ /* 0x100fe20000010865 */
[----:B------:R-:W2:Y:S01]  /*4920*/  MUFU.EX2 R126, R126 ;  /* 0x0000007e007e7308 */ /* 0x000ea20000000800 */
[--C-:B------:R-:W-:Y:S02]  /*4930*/  FFMA.FTZ R111, R18, c[0x0][0x23c], -R100.reuse ;  /* 0x00008f00126f7a23 */ /* 0x100fe40000010864 */
[--C-:B------:R-:W-:Y:S02]  /*4940*/  FFMA.FTZ R112, R19, c[0x0][0x23c], -R100.reuse ;  /* 0x00008f0013707a23 */ /* 0x100fe40000010864 */
[--C-:B------:R-:W-:Y:S02]  /*4950*/  FFMA.FTZ R114, R20, c[0x0][0x23c], -R101.reuse ;  /* 0x00008f0014727a23 */ /* 0x100fe40000010865 */
[--C-:B------:R-:W-:Y:S02]  /*4960*/  FFMA.FTZ R116, R21, c[0x0][0x23c], -R101.reuse ;  /* 0x00008f0015747a23 */ /* 0x100fe40000010865 */
[----:B------:R-:W-:Y:S01]  /*4970*/  FFMA.FTZ R101, R33, c[0x0][0x23c], -R101 ;  /* 0x00008f0021657a23 */ /* 0x000fe20000010865 */
[----:B------:R2:W-:Y:S01]  /*4980*/  MUFU.EX2 R248, R5 ;  /* 0x0000000500f87308 */ /* 0x0005e20000000800 */
[----:B------:R-:W-:Y:S02]  /*4990*/  FMUL.FTZ R4, R217, 1.4426950216293334961 ;  /* 0x3fb8aa3bd9047820 */ /* 0x000fe40000410000 */
[--C-:B------:R-:W-:Y:S02]  /*49a0*/  FFMA.FTZ R119, R22, c[0x0][0x23c], -R100.reuse ;  /* 0x00008f0016777a23 */ /* 0x100fe40000010864 */
[--C-:B------:R-:W-:Y:S01]  /*49b0*/  FFMA.FTZ R125, R23, c[0x0][0x23c], -R100.reuse ;  /* 0x00008f00177d7a23 */ /* 0x100fe20000010864 */
[----:B------:R-:W-:Y:S01]  /*49c0*/  FSEL R4, R4, RZ, P0 ;  /* 0x000000ff04047208 */ /* 0x000fe20000000000 */
[----:B------:R-:W-:Y:S03]  /*49d0*/  FFMA.FTZ R100, R35, c[0x0][0x23c], -R100 ;  /* 0x00008f0023647a23 */ /* 0x000fe60000010864 */
[----:B------:R-:W-:Y:S01]  /*49e0*/  MUFU.EX2 R113, R113 ;  /* 0x0000007100717308 */ /* 0x000fe20000000800 */
[--C-:B------:R-:W-:Y:S02]  /*49f0*/  FFMA.FTZ R249, R30, c[0x0][0x23c], -R4.reuse ;  /* 0x00008f001ef97a23 */ /* 0x100fe40000010804 */
[--C-:B------:R-:W-:Y:S02]  /*4a00*/  FFMA.FTZ R236, R10, c[0x0][0x23c], -R4.reuse ;  /* 0x00008f000aec7a23 */ /* 0x100fe40000010804 */
[--C-:B------:R-:W-:Y:S02]  /*4a10*/  FFMA.FTZ R124, R11, c[0x0][0x23c], -R4.reuse ;  /* 0x00008f000b7c7a23 */ /* 0x100fe40000010804 */
[--C-:B------:R-:W-:Y:S02]  /*4a20*/  FFMA.FTZ R118, R14, c[0x0][0x23c], -R4.reuse ;  /* 0x00008f000e767a23 */ /* 0x100fe40000010804 */
[--C-:B------:R-:W-:Y:S01]  /*4a30*/  FFMA.FTZ R123, R15, c[0x0][0x23c], -R4.reuse ;  /* 0x00008f000f7b7a23 */ /* 0x100fe20000010804 */
[----:B------:R-:W-:Y:S01]  /*4a40*/  MUFU.EX2 R110, R110 ;  /* 0x0000006e006e7308 */ /* 0x000fe20000000800 */
[--C-:B------:R-:W-:Y:S02]  /*4a50*/  FFMA.FTZ R245, R26, c[0x0][0x23c], -R4.reuse ;  /* 0x00008f001af57a23 */ /* 0x100fe40000010804 */
[--C-:B------:R-:W-:Y:S02]  /*4a60*/  FFMA.FTZ R246, R27, c[0x0][0x23c], -R4.reuse ;  /* 0x00008f001bf67a23 */ /* 0x100fe40000010804 */
[----:B------:R-:W-:Y:S05]  /*4a70*/  FFMA.FTZ R4, R31, c[0x0][0x23c], -R4 ;  /* 0x00008f001f047a23 */ /* 0x000fea0000010804 */
[----:B------:R-:W-:Y:S10]  /*4a80*/  MUFU.EX2 R111, R111 ;  /* 0x0000006f006f7308 */ /* 0x000ff40000000800 */
[----:B------:R-:W-:Y:S10]  /*4a90*/  MUFU.EX2 R112, R112 ;  /* 0x0000007000707308 */ /* 0x000ff40000000800 */
[----:B------:R-:W-:Y:S10]  /*4aa0*/  MUFU.EX2 R128, R128 ;  /* 0x0000008000807308 */ /* 0x000ff40000000800 */
[----:B------:R-:W3:Y:S10]  /*4ab0*/  MUFU.EX2 R131, R131 ;  /* 0x0000008300837308 */ /* 0x000ef40000000800 */
[----:B------:R-:W-:Y:S10]  /*4ac0*/  MUFU.EX2 R236, R236 ;  /* 0x000000ec00ec7308 */ /* 0x000ff40000000800 */
[----:B------:R-:W4:Y:S10]  /*4ad0*/  MUFU.EX2 R124, R124 ;  /* 0x0000007c007c7308 */ /* 0x000f340000000800 */
[----:B------:R-:W-:Y:S10]  /*4ae0*/  MUFU.EX2 R127, R127 ;  /* 0x0000007f007f7308 */ /* 0x000ff40000000800 */
[----:B------:R-:W1:Y:S10]  /*4af0*/  MUFU.EX2 R130, R130 ;  /* 0x0000008200827308 */ /* 0x000e740000000800 */
[----:B------:R1:W-:Y:S10]  /*4b00*/  MUFU.EX2 R250, R4 ;  /* 0x0000000400fa7308 */ /* 0x0003f40000000800 */
[----:B------:R-:W-:Y:S10]  /*4b10*/  MUFU.EX2 R118, R118 ;  /* 0x0000007600767308 */ /* 0x000ff40000000800 */
[----:B------:R-:W-:Y:S10]  /*4b20*/  MUFU.EX2 R123, R123 ;  /* 0x0000007b007b7308 */ /* 0x000ff40000000800 */
[----:B------:R-:W-:Y:S10]  /*4b30*/  MUFU.EX2 R114, R114 ;  /* 0x0000007200727308 */ /* 0x000ff40000000800 */
[----:B------:R-:W-:Y:S10]  /*4b40*/  MUFU.EX2 R116, R116 ;  /* 0x0000007400747308 */ /* 0x000ff40000000800 */
[----:B------:R-:W-:Y:S10]  /*4b50*/  MUFU.EX2 R119, R119 ;  /* 0x0000007700777308 */ /* 0x000ff40000000800 */
[----:B------:R-:W1:Y:S10]  /*4b60*/  MUFU.EX2 R125, R125 ;  /* 0x0000007d007d7308 */ /* 0x000e740000000800 */
[----:B------:R-:W-:Y:S10]  /*4b70*/  MUFU.EX2 R174, R101 ;  /* 0x0000006500ae7308 */ /* 0x000ff40000000800 */
[----:B------:R-:W-:Y:S10]  /*4b80*/  MUFU.EX2 R242, R100 ;  /* 0x0000006400f27308 */ /* 0x000ff40000000800 */
[----:B------:R-:W1:Y:S10]  /*4b90*/  MUFU.EX2 R129, R129 ;  /* 0x0000008100817308 */ /* 0x000e740000000800 */
[----:B------:R-:W1:Y:S10]  /*4ba0*/  MUFU.EX2 R237, R237 ;  /* 0x000000ed00ed7308 */ /* 0x000e740000000800 */
[----:B------:R-:W-:Y:S10]  /*4bb0*/  MUFU.EX2 R243, R243 ;  /* 0x000000f300f37308 */ /* 0x000ff40000000800 */
[----:B------:R-:W1:Y:S10]  /*4bc0*/  MUFU.EX2 R244, R244 ;  /* 0x000000f400f47308 */ /* 0x000e740000000800 */
[----:B------:R-:W-:Y:S10]  /*4bd0*/  MUFU.EX2 R245, R245 ;  /* 0x000000f500f57308 */ /* 0x000ff40000000800 */
[----:B------:R-:W3:Y:S10]  /*4be0*/  MUFU.EX2 R246, R246 ;  /* 0x000000f600f67308 */ /* 0x000ef40000000800 */
[----:B------:R-:W4:Y:S10]  /*4bf0*/  MUFU.EX2 R247, R247 ;  /* 0x000000f700f77308 */ /* 0x000f340000000800 */
[----:B------:R-:W4:Y:S01]  /*4c00*/  MUFU.EX2 R249, R249 ;  /* 0x000000f900f97308 */ /* 0x000f220000000800 */
[----:B-1----:R-:W-:Y:S02]  /*4c10*/  F2FP.BF16.PACK_AB R6, R117, R115 ;  /* 0x000000737506723e */ /* 0x002fe400000010ff */
[----:B--2---:R-:W-:Y:S02]  /*4c20*/  F2FP.BF16.PACK_AB R5, R126, R122 ;  /* 0x0000007a7e05723e */ /* 0x004fe400000010ff */
[----:B---3--:R-:W-:Y:S01]  /*4c30*/  F2FP.BF16.PACK_AB R8, R131, R128 ;  /* 0x000000808308723e */ /* 0x008fe200000010ff */
[----:B------:R1:W-:Y:S01]  /*4c40*/  STS [R188+0xe000], R6 ;  /* 0x00e00006bc007388 */ /* 0x0003e20000000800 */
[----:B----4-:R-:W-:Y:S02]  /*4c50*/  F2FP.BF16.PACK_AB R7, R124, R236 ;  /* 0x000000ec7c07723e */ /* 0x010fe400000010ff */
[----:B------:R-:W-:Y:S01]  /*4c60*/  F2FP.BF16.PACK_AB R4, R130, R127 ;  /* 0x0000007f8204723e */ /* 0x000fe200000010ff */
[----:B------:R2:W-:Y:S01]  /*4c70*/  STS [R188+0xe400], R5 ;  /* 0x00e40005bc007388 */ /* 0x0005e20000000800 */
[----:B-1----:R-:W-:Y:S02]  /*4c80*/  F2FP.BF16.PACK_AB R6, R110, R113 ;  /* 0x000000716e06723e */ /* 0x002fe400000010ff */
[----:B--2---:R-:W-:Y:S03]  /*4c90*/  F2FP.BF16.PACK_AB R5, R112, R111 ;  /* 0x0000006f7005723e */ /* 0x004fe600000010ff */
[----:B------:R1:W-:Y:S04]  /*4ca0*/  STS [R193+0xe000], R6 ;  /* 0x00e00006c1007388 */ /* 0x0003e80000000800 */
[----:B------:R2:W-:Y:S04]  /*4cb0*/  STS [R193+0xe400], R5 ;  /* 0x00e40005c1007388 */ /* 0x0005e80000000800 */
[----:B------:R3:W-:Y:S04]  /*4cc0*/  STS [R188+0xf000], R8 ;  /* 0x00f00008bc007388 */ /* 0x0007e80000000800 */
[----:B------:R4:W-:Y:S04]  /*4cd0*/  STS [R188+0xf400], R7 ;  /* 0x00f40007bc007388 */ /* 0x0009e80000000800 */
[----:B------:R4:W-:Y:S01]  /*4ce0*/  STS [R193+0xf000], R4 ;  /* 0x00f00004c1007388 */ /* 0x0009e20000000800 */
[----:B-1----:R-:W-:Y:S02]  /*4cf0*/  F2FP.BF16.PACK_AB R6, R125, R119 ;  /* 0x000000777d06723e */ /* 0x002fe400000010ff */
[----:B--2---:R-:W-:Y:S02]  /*4d00*/  F2FP.BF16.PACK_AB R5, R174, R129 ;  /* 0x00000081ae05723e */ /* 0x004fe400000010ff */
[----:B---3--:R-:W-:Y:S02]  /*4d10*/  F2FP.BF16.PACK_AB R8, R123, R118 ;  /* 0x000000767b08723e */ /* 0x008fe400000010ff */
[----:B----4-:R-:W-:Y:S03]  /*4d20*/  F2FP.BF16.PACK_AB R7, R116, R114 ;  /* 0x000000727407723e */ /* 0x010fe600000010ff */
[----:B------:R-:W-:Y:S01]  /*4d30*/  STS [R193+0xf400], R8 ;  /* 0x00f40008c1007388 */ /* 0x000fe20000000800 */
[----:B------:R-:W-:Y:S03]  /*4d40*/  F2FP.BF16.PACK_AB R4, R242, R237 ;  /* 0x000000edf204723e */ /* 0x000fe600000010ff */
[----:B------:R1:W-:Y:S04]  /*4d50*/  STS [R192+0xe000], R7 ;  /* 0x00e00007c0007388 */ /* 0x0003e80000000800 */
[----:B------:R2:W-:Y:S04]  /*4d60*/  STS [R192+0xe400], R6 ;  /* 0x00e40006c0007388 */ /* 0x0005e80000000800 */
[----:B------:R3:W-:Y:S04]  /*4d70*/  STS [R226+0xe000], R5 ;  /* 0x00e00005e2007388 */ /* 0x0007e80000000800 */
[----:B------:R4:W-:Y:S01]  /*4d80*/  STS [R226+0xe400], R4 ;  /* 0x00e40004e2007388 */ /* 0x0009e20000000800 */
[----:B-1----:R-:W-:Y:S02]  /*4d90*/  F2FP.BF16.PACK_AB R7, R244, R243 ;  /* 0x000000f3f407723e */ /* 0x002fe400000010ff */
[----:B--2---:R-:W-:Y:S03]  /*4da0*/  F2FP.BF16.PACK_AB R6, R246, R245 ;  /* 0x000000f5f606723e */ /* 0x004fe600000010ff */
[----:B------:R-:W-:Y:S01]  /*4db0*/  STS [R192+0xf000], R7 ;  /* 0x00f00007c0007388 */ /* 0x000fe20000000800 */
[----:B---3--:R-:W-:Y:S03]  /*4dc0*/  F2FP.BF16.PACK_AB R5, R248, R247 ;  /* 0x000000f7f805723e */ /* 0x008fe600000010ff */
[----:B------:R-:W-:Y:S01]  /*4dd0*/  STS [R192+0xf400], R6 ;  /* 0x00f40006c0007388 */ /* 0x000fe20000000800 */
[----:B----4-:R-:W-:Y:S03]  /*4de0*/  F2FP.BF16.PACK_AB R4, R250, R249 ;  /* 0x000000f9fa04723e */ /* 0x010fe600000010ff */
[----:B------:R-:W-:Y:S04]  /*4df0*/  STS [R226+0xf000], R5 ;  /* 0x00f00005e2007388 */ /* 0x000fe80000000800 */
[----:B------:R-:W-:Y:S04]  /*4e00*/  STS [R226+0xf400], R4 ;  /* 0x00f40004e2007388 */ /* 0x000fe80000000800 */
[----:B------:R-:W1:Y:S08]  /*4e10*/  LDSM.16.M88.4 R32, [R109+0x4000] ;  /* 0x004000006d20783b */ /* 0x000e700000000200 */
[----:B------:R2:W3:Y:S08]  /*4e20*/  LDSM.16.M88.4 R28, [R109+0x5000] ;  /* 0x005000006d1c783b */ /* 0x0004f00000000200 */
[----:B------:R-:W4:Y:S08]  /*4e30*/  LDSM.16.M88.4 R100, [R108+0x4000] ;  /* 0x004000006c64783b */ /* 0x000f300000000200 */
[----:B------:R3:W4:Y:S01]  /*4e40*/  LDSM.16.M88.4 R104, [R108+0x5000] ;  /* 0x005000006c68783b */ /* 0x0007220000000200 */
[C---:B--2---:R-:W-:Y:S01]  /*4e50*/  IADD3 R109, R173.reuse, R109, RZ ;  /* 0x0000006dad6d7210 */ /* 0x044fe20007ffe0ff */
[-C--:B-1----:R-:W-:Y:S03]  /*4e60*/  HMMA.16816.F32.BF16 R4, R32, R132.reuse, RZ ;  /* 0x000000842004723c */ /* 0x082fe600000418ff */
[----:B---3--:R-:W-:Y:S05]  /*4e70*/  IADD3 R108, R173, R108, RZ ;  /* 0x0000006cad6c7210 */ /* 0x008fea0007ffe0ff */
[C---:B------:R-:W-:Y:S08]  /*4e80*/  HMMA.16816.F32.BF16 R8, R28.reuse, R132, RZ ;  /* 0x000000841c08723c */ /* 0x040ff000000418ff */
[-C--:B------:R-:W-:Y:S08]  /*4e90*/  HMMA.16816.F32.BF16 R12, R28, R134.reuse, RZ ;  /* 0x000000861c0c723c */ /* 0x080ff000000418ff */
[C---:B------:R-:W-:Y:S08]  /*4ea0*/  HMMA.16816.F32.BF16 R16, R32.reuse, R134, RZ ;  /* 0x000000862010723c */ /* 0x040ff000000418ff */
[-C--:B------:R-:W-:Y:S08]  /*4eb0*/  HMMA.16816.F32.BF16 R20, R32, R136.reuse, RZ ;  /* 0x000000882014723c */ /* 0x080ff000000418ff */
[C---:B------:R-:W-:Y:S08]  /*4ec0*/  HMMA.16816.F32.BF16 R24, R28.reuse, R136, RZ ;  /* 0x000000881c18723c */ /* 0x040ff000000418ff */
[-C--:B------:R-:W-:Y:S08]  /*4ed0*/  HMMA.16816.F32.BF16 R28, R28, R138.reuse, RZ ;  /* 0x0000008a1c1c723c */ /* 0x080ff000000418ff */
[----:B------:R-:W-:Y:S08]  /*4ee0*/  HMMA.16816.F32.BF16 R32, R32, R138, RZ ;  /* 0x0000008a2020723c */ /* 0x000ff000000418ff */
[-C--:B----4-:R-:W-:Y:S08]  /*4ef0*/  HMMA.16816.F32.BF16 R4, R100, R140.reuse, R4 ;  /* 0x0000008c6404723c */ /* 0x090ff00000041804 */
[C---:B------:R-:W-:Y:S08]  /*4f00*/  HMMA.16816.F32.BF16 R8, R104.reuse, R140, R8 ;  /* 0x0000008c6808723c */ /* 0x040ff00000041808 */
[-C--:B------:R-:W-:Y:S08]  /*4f10*/  HMMA.16816.F32.BF16 R12, R104, R142.reuse, R12 ;  /* 0x0000008e680c723c */ /* 0x080ff0000004180c */
[C---:B------:R-:W-:Y:S08]  /*4f20*/  HMMA.16816.F32.BF16 R16, R100.reuse, R142, R16 ;  /* 0x0000008e6410723c */ /* 0x040ff00000041810 */
[-C--:B------:R-:W-:Y:S08]  /*4f30*/  HMMA.16816.F32.BF16 R20, R100, R144.reuse, R20 ;  /* 0x000000906414723c */ /* 0x080ff00000041814 */
[C---:B------:R-:W-:Y:S08]  /*4f40*/  HMMA.16816.F32.BF16 R24, R104.reuse, R144, R24 ;  /* 0x000000906818723c */ /* 0x040ff00000041818 */
[-C--:B------:R-:W-:Y:S01]  /*4f50*/  HMMA.16816.F32.BF16 R28, R104, R146.reuse, R28 ;  /* 0x00000092681c723c */ /* 0x080fe2000004181c */
[----:B------:R-:W1:Y:S07]  /*4f60*/  LDSM.16.M88.4 R104, [R109+0x4000] ;  /* 0x004000006d68783b */ /* 0x000e6e0000000200 */
[----:B------:R-:W-:Y:S01]  /*4f70*/  HMMA.16816.F32.BF16 R32, R100, R146, R32 ;  /* 0x000000926420723c */ /* 0x000fe20000041820 */
[----:B------:R-:W2:Y:S07]  /*4f80*/  LDSM.16.M88.4 R100, [R109+0x5000] ;  /* 0x005000006d64783b */ /* 0x000eae0000000200 */
[-C--:B-1----:R-:W-:Y:S08]  /*4f90*/  HMMA.16816.F32.BF16 R4, R104, R148.reuse, R4 ;  /* 0x000000946804723c */ /* 0x082ff00000041804 */
[C---:B--2---:R-:W-:Y:S08]  /*4fa0*/  HMMA.16816.F32.BF16 R8, R100.reuse, R148, R8 ;  /* 0x000000946408723c */ /* 0x044ff00000041808 */
        /* <DEDUP_REMOVED lines=11> */
[C---:B-----5:R-:W-:Y:S01]  /*5060*/  FADD.FTZ R4, -R241.reuse, R4 ;  /* 0x00000004f1047221 */ /* 0x060fe20000010100 */
[C---:B------:R-:W-:Y:S04]  /*5070*/  HMMA.16816.F32.BF16 R16, R100.reuse, R158, R16 ;  /* 0x0000009e6410723c */ /* 0x040fe80000041810 */
[----:B------:R-:W-:Y:S02]  /*5080*/  FADD.FTZ R5, -R241, R5 ;  /* 0x00000005f1057221 */ /* 0x000fe40000010100 */
[C---:B------:R-:W-:Y:S02]  /*5090*/  FADD.FTZ R6, -R240.reuse, R6 ;  /* 0x00000006f0067221 */ /* 0x040fe40000010100 */
[----:B------:R-:W-:Y:S01]  /*50a0*/  FADD.FTZ R7, -R240, R7 ;  /* 0x00000007f0077221 */ /* 0x000fe20000010100 */
[-C--:B------:R-:W-:Y:S03]  /*50b0*/  HMMA.16816.F32.BF16 R20, R100, R160.reuse, R20 ;  /* 0x000000a06414723c */ /* 0x080fe60000041814 */
[C---:B------:R-:W-:Y:S02]  /*50c0*/  FADD.FTZ R8, -R239.reuse, R8 ;  /* 0x00000008ef087221 */ /* 0x040fe40000010100 */
[C---:B------:R-:W-:Y:S02]  /*50d0*/  FADD.FTZ R9, -R239.reuse, R9 ;  /* 0x00000009ef097221 */ /* 0x040fe40000010100 */
[C---:B------:R-:W-:Y:S01]  /*50e0*/  FADD.FTZ R10, -R238.reuse, R10 ;  /* 0x0000000aee0a7221 */ /* 0x040fe20000010100 */
[C---:B------:R-:W-:Y:S04]  /*50f0*/  HMMA.16816.F32.BF16 R24, R104.reuse, R160, R24 ;  /* 0x000000a06818723c */ /* 0x040fe80000041818 */
[C---:B------:R-:W-:Y:S02]  /*5100*/  FADD.FTZ R11, -R238.reuse, R11 ;  /* 0x0000000bee0b7221 */ /* 0x040fe40000010100 */
[C---:B------:R-:W-:Y:S02]  /*5110*/  FADD.FTZ R12, -R239.reuse, R12 ;  /* 0x0000000cef0c7221 */ /* 0x040fe40000010100 */
[----:B------:R-:W-:Y:S01]  /*5120*/  FADD.FTZ R13, -R239, R13 ;  /* 0x0000000def0d7221 */ /* 0x000fe20000010100 */
[-C--:B------:R-:W-:Y:S03]  /*5130*/  HMMA.16816.F32.BF16 R28, R104, R162.reuse, R28 ;  /* 0x000000a2681c723c */ /* 0x080fe6000004181c */
[C---:B------:R-:W-:Y:S02]  /*5140*/  FADD.FTZ R14, -R238.reuse, R14 ;  /* 0x0000000eee0e7221 */ /* 0x040fe40000010100 */
[----:B------:R-:W-:Y:S02]  /*5150*/  FADD.FTZ R15, -R238, R15 ;  /* 0x0000000fee0f7221 */ /* 0x000fe40000010100 */
[C---:B------:R-:W-:Y:S01]  /*5160*/  FADD.FTZ R16, -R241.reuse, R16 ;  /* 0x00000010f1107221 */ /* 0x040fe20000010100 */
[----:B------:R-:W-:Y:S04]  /*5170*/  HMMA.16816.F32.BF16 R32, R100, R162, R32 ;  /* 0x000000a26420723c */ /* 0x000fe80000041820 */
[C---:B------:R-:W-:Y:S02]  /*5180*/  FADD.FTZ R17, -R241.reuse, R17 ;  /* 0x00000011f1117221 */ /* 0x040fe40000010100 */
[C---:B------:R-:W-:Y:S02]  /*5190*/  FADD.FTZ R18, -R240.reuse, R18 ;  /* 0x00000012f0127221 */ /* 0x040fe40000010100 */
[C---:B------:R-:W-:Y:S04]  /*51a0*/  FADD.FTZ R19, -R240.reuse, R19 ;  /* 0x00000013f0137221 */ /* 0x040fe80000010100 */
[C---:B------:R-:W-:Y:S02]  /*51b0*/  FADD.FTZ R20, -R241.reuse, R20 ;  /* 0x00000014f1147221 */ /* 0x040fe40000010100 */
[----:B------:R-:W-:Y:S02]  /*51c0*/  FADD.FTZ R21, -R241, R21 ;  /* 0x00000015f1157221 */ /* 0x000fe40000010100 */
[C---:B------:R-:W-:Y:S02]  /*51d0*/  FADD.FTZ R22, -R240.reuse, R22 ;  /* 0x00000016f0167221 */ /* 0x040fe40000010100 */
[----:B------:R-:W-:Y:S02]  /*51e0*/  FADD.FTZ R23, -R240, R23 ;  /* 0x00000017f0177221 */ /* 0x000fe40000010100 */
[C---:B------:R-:W-:Y:S02]  /*51f0*/  FADD.FTZ R24, -R239.reuse, R24 ;  /* 0x00000018ef187221 */ /* 0x040fe40000010100 */
[C---:B------:R-:W-:Y:S02]  /*5200*/  FADD.FTZ R25, -R239.reuse, R25 ;  /* 0x00000019ef197221 */ /* 0x040fe40000010100 */
[C---:B------:R-:W-:Y:S02]  /*5210*/  FADD.FTZ R26, -R238.reuse, R26 ;  /* 0x0000001aee1a7221 */ /* 0x040fe40000010100 */
[C---:B------:R-:W-:Y:S02]  /*5220*/  FADD.FTZ R27, -R238.reuse, R27 ;  /* 0x0000001bee1b7221 */ /* 0x040fe40000010100 */
[C---:B------:R-:W-:Y:S02]  /*5230*/  FADD.FTZ R28, -R239.reuse, R28 ;  /* 0x0000001cef1c7221 */ /* 0x040fe40000010100 */
[----:B------:R-:W-:Y:S02]  /*5240*/  FADD.FTZ R29, -R239, R29 ;  /* 0x0000001def1d7221 */ /* 0x000fe40000010100 */
[C---:B------:R-:W-:Y:S02]  /*5250*/  FADD.FTZ R30, -R238.reuse, R30 ;  /* 0x0000001eee1e7221 */ /* 0x040fe40000010100 */
[----:B------:R-:W-:Y:S02]  /*5260*/  FADD.FTZ R31, -R238, R31 ;  /* 0x0000001fee1f7221 */ /* 0x000fe40000010100 */
[C---:B------:R-:W-:Y:S02]  /*5270*/  FADD.FTZ R32, -R241.reuse, R32 ;  /* 0x00000020f1207221 */ /* 0x040fe40000010100 */
[----:B------:R-:W-:Y:S02]  /*5280*/  FADD.FTZ R33, -R241, R33 ;  /* 0x00000021f1217221 */ /* 0x000fe40000010100 */
        /* <DEDUP_REMOVED lines=40> */
[C---:B------:R-:W-:Y:S01]  /*5510*/  IMAD.U32 R4, R5.reuse, -0x40, RZ ;  /* 0xffffffc005047824 */ /* 0x040fe200078e00ff */
[----:B------:R-:W-:Y:S04]  /*5520*/  SEL R6, R6, 0x2000, !P3 ;  /* 0x0000200006067807 */ /* 0x000fe80005800000 */
[----:B------:R-:W-:Y:S01]  /*5530*/  LEA R234, P0, R4, R234, 0x1 ;  /* 0x000000ea04ea7211 */ /* 0x000fe200078008ff */
[--C-:B------:R-:W-:Y:S02]  /*5540*/  IMAD.IADD R220, R220, 0x1, R6.reuse ;  /* 0x00000001dcdc7824 */ /* 0x100fe400078e0206 */
[--C-:B------:R-:W-:Y:S01]  /*5550*/  IMAD.IADD R214, R214, 0x1, R6.reuse ;  /* 0x00000001d6d67824 */ /* 0x100fe200078e0206 */
[----:B------:R-:W-:Y:S01]  /*5560*/  LEA.HI.X.SX32 R235, R4, R235, 0x1, P0 ;  /* 0x000000eb04eb7211 */ /* 0x000fe200000f0eff */
[----:B------:R-:W-:Y:S01]  /*5570*/  @!P1 IMAD.MOV.U32 R4, RZ, RZ, c[0x0][0x194] ;  /* 0x00006500ff049624 */ /* 0x000fe200078e00ff */
[----:B------:R1:W-:Y:S01]  /*5580*/  @P1 STS [R220], RZ ;  /* 0x000000ffdc001388 */ /* 0x0003e20000000800 */
[----:B------:R-:W-:Y:S01]  /*5590*/  @!P1 LEA R8, P0, R5, R234, 0x6 ;  /* 0x000000ea05089211 */ /* 0x000fe200078030ff */
        /* <DEDUP_REMOVED lines=18> */
.L_x_166:
        /* <DEDUP_REMOVED lines=38> */
[----:B-1----:R-:W1:Y:S04]  /*5920*/  LDSM.16.MT88.4 R8, [R116+0x4000] ;  /* 0x004000007408783b */ /* 0x002e680000004200 */
        /* <DEDUP_REMOVED lines=50> */
[C---:B------:R-:W-:Y:S05]  /*5c50*/  IMAD.U32 R4, R5.reuse, -0x40, RZ ;  /* 0xffffffc005047824 */ /* 0x040fea00078e00ff */
        /* <DEDUP_REMOVED lines=16> */
.L_x_167:
[----:B------:R-:W-:Y:S01]  /*5d60*/  LDSM.16.M88.4 R16, [R169] ;  /* 0x00000000a910783b */ /* 0x000fe20000000200 */
[--C-:B------:R-:W-:Y:S01]  /*5d70*/  IMAD.IADD R117, R116, 0x1, R173.reuse ;  /* 0x0000000174757824 */ /* 0x100fe200078e02ad */
[C---:B------:R-:W-:Y:S01]  /*5d80*/  LEA R236, P0, R198.reuse, R120, 0x2 ;  /* 0x00000078c6ec7211 */ /* 0x040fe200078010ff */
[----:B------:R-:W-:Y:S01]  /*5d90*/  IMAD.IADD R119, R169, 0x1, R173 ;  /* 0x00000001a9777824 */ /* 0x000fe200078e02ad */
[----:B------:R-:W2:Y:S01]  /*5da0*/  LDSM.16.MT88.4 R8, [R116+0x6000] ;  /* 0x006000007408783b */ /* 0x000ea20000004200 */
[C---:B------:R-:W-:Y:S01]  /*5db0*/  IMAD.IADD R118, R173.reuse, 0x1, R0 ;  /* 0x00000001ad767824 */ /* 0x040fe200078e0200 */
[----:B------:R-:W-:Y:S02]  /*5dc0*/  LEA.HI.X.SX32 R237, R198, R121, 0x2, P0 ;  /* 0x00000079c6ed7211 */ /* 0x000fe400000f16ff */
[----:B------:R-:W3:Y:S04]  /*5dd0*/  LDSM.16.MT88.4 R20, [R117+0x6000] ;  /* 0x006000007514783b */ /* 0x000ee80000004200 */
[----:B------:R-:W-:Y:S04]  /*5de0*/  LDSM.16.M88.4 R24, [R0] ;  /* 0x000000000018783b */ /* 0x000fe80000000200 */
[----:B------:R-:W4:Y:S04]  /*5df0*/  LDSM.16.MT88.4 R28, [R116+0x6800] ;  /* 0x00680000741c783b */ /* 0x000f280000004200 */
[----:B------:R-:W1:Y:S04]  /*5e00*/  LDSM.16.MT88.4 R32, [R117+0x6800] ;  /* 0x006800007520783b */ /* 0x000e680000004200 */
[----:B------:R-:W-:Y:S04]  /*5e10*/  LDSM.16.MT88.4 R104, [R116+0x7000] ;  /* 0x007000007468783b */ /* 0x000fe80000004200 */
[----:B------:R-:W1:Y:S04]  /*5e20*/  LDSM.16.M88.4 R100, [R119] ;  /* 0x000000007764783b */ /* 0x000e680000000200 */
[----:B------:R-:W-:Y:S04]  /*5e30*/  LDSM.16.MT88.4 R112, [R116+0x7800] ;  /* 0x007800007470783b */ /* 0x000fe80000004200 */
[----:B------:R-:W-:Y:S01]  /*5e40*/  LDSM.16.M88.4 R108, [R118] ;  /* 0x00000000766c783b */ /* 0x000fe20000000200 */
[C---:B-12---:R-:W-:Y:S08]  /*5e50*/  HMMA.16816.F32.BF16 R4, R16.reuse, R8, RZ ;  /* 0x000000081004723c */ /* 0x046ff000000418ff */
[C---:B------:R-:W-:Y:S08]  /*5e60*/  HMMA.16816.F32.BF16 R8, R16.reuse, R10, RZ ;  /* 0x0000000a1008723c */ /* 0x040ff000000418ff */
[C---:B---3--:R-:W-:Y:S08]  /*5e70*/  HMMA.16816.F32.BF16 R12, R16.reuse, R20, RZ ;  /* 0x00000014100c723c */ /* 0x048ff000000418ff */
[----:B------:R-:W-:Y:S01]  /*5e80*/  HMMA.16816.F32.BF16 R16, R16, R22, RZ ;  /* 0x000000161010723c */ /* 0x000fe200000418ff */
[----:B------:R-:W1:Y:S07]  /*5e90*/  LDSM.16.MT88.4 R20, [R117+0x7000] ;  /* 0x007000007514783b */ /* 0x000e6e0000004200 */
[C---:B----4-:R-:W-:Y:S08]  /*5ea0*/  HMMA.16816.F32.BF16 R4, R24.reuse, R28, R4 ;  /* 0x0000001c1804723c */ /* 0x050ff00000041804 */
[C---:B------:R-:W-:Y:S01]  /*5eb0*/  HMMA.16816.F32.BF16 R8, R24.reuse, R30, R8 ;  /* 0x0000001e1808723c */ /* 0x040fe20000041808 */
[----:B------:R-:W-:Y:S07]  /*5ec0*/  LDSM.16.M88.4 R28, [R169+0x2000] ;  /* 0x00200000a91c783b */ /* 0x000fee0000000200 */
[C---:B------:R-:W-:Y:S08]  /*5ed0*/  HMMA.16816.F32.BF16 R12, R24.reuse, R32, R12 ;  /* 0x00000020180c723c */ /* 0x040ff0000004180c */
[----:B------:R-:W-:Y:S01]  /*5ee0*/  HMMA.16816.F32.BF16 R16, R24, R34, R16 ;  /* 0x000000221810723c */ /* 0x000fe20000041810 */
[----:B------:R-:W2:Y:S04]  /*5ef0*/  LDSM.16.MT88.4 R24, [R117+0x7800] ;  /* 0x007800007518783b */ /* 0x000ea80000004200 */
[----:B------:R-:W3:Y:S03]  /*5f00*/  LDSM.16.MT88.4 R32, [R116+0x8000] ;  /* 0x008000007420783b */ /* 0x000ee60000004200 */
[C---:B------:R-:W-:Y:S08]  /*5f10*/  HMMA.16816.F32.BF16 R4, R100.reuse, R104, R4 ;  /* 0x000000686404723c */ /* 0x040ff00000041804 */
[C---:B------:R-:W-:Y:S01]  /*5f20*/  HMMA.16816.F32.BF16 R8, R100.reuse, R106, R8 ;  /* 0x0000006a6408723c */ /* 0x040fe20000041808 */
[----:B------:R-:W-:Y:S07]  /*5f30*/  LDSM.16.MT88.4 R104, [R116+0x8800] ;  /* 0x008800007468783b */ /* 0x000fee0000004200 */
[C---:B-1----:R-:W-:Y:S08]  /*5f40*/  HMMA.16816.F32.BF16 R12, R100.reuse, R20, R12 ;  /* 0x00000014640c723c */ /* 0x042ff0000004180c */
[----:B------:R-:W-:Y:S01]  /*5f50*/  HMMA.16816.F32.BF16 R16, R100, R22, R16 ;  /* 0x000000166410723c */ /* 0x000fe20000041810 */
[----:B------:R-:W1:Y:S04]  /*5f60*/  LDSM.16.MT88.4 R20, [R117+0x8000] ;  /* 0x008000007514783b */ /* 0x000e680000004200 */
[----:B------:R-:W4:Y:S03]  /*5f70*/  LDSM.16.M88.4 R100, [R0+0x2000] ;  /* 0x002000000064783b */ /* 0x000f260000000200 */
[C---:B------:R-:W-:Y:S08]  /*5f80*/  HMMA.16816.F32.BF16 R4, R108.reuse, R112, R4 ;  /* 0x000000706c04723c */ /* 0x040ff00000041804 */
[C---:B------:R-:W-:Y:S01]  /*5f90*/  HMMA.16816.F32.BF16 R8, R108.reuse, R114, R8 ;  /* 0x000000726c08723c */ /* 0x040fe20000041808 */
[----:B------:R-:W-:Y:S07]  /*5fa0*/  LDSM.16.MT88.4 R112, [R116+0x9000] ;  /* 0x009000007470783b */ /* 0x000fee0000004200 */
[C---:B--2---:R-:W-:Y:S08]  /*5fb0*/  HMMA.16816.F32.BF16 R12, R108.reuse, R24, R12 ;  /* 0x000000186c0c723c */ /* 0x044ff0000004180c */
[----:B------:R-:W-:Y:S01]  /*5fc0*/  HMMA.16816.F32.BF16 R16, R108, R26, R16 ;  /* 0x0000001a6c10723c */ /* 0x000fe20000041810 */
[----:B------:R-:W2:Y:S04]  /*5fd0*/  LDSM.16.MT88.4 R24, [R117+0x8800] ;  /* 0x008800007518783b */ /* 0x000ea80000004200 */
[----:B------:R-:W2:Y:S03]  /*5fe0*/  LDSM.16.M88.4 R108, [R119+0x2000] ;  /* 0x00200000776c783b */ /* 0x000ea60000000200 */
[C---:B---3--:R-:W-:Y:S08]  /*5ff0*/  HMMA.16816.F32.BF16 R4, R28.reuse, R32, R4 ;  /* 0x000000201c04723c */ /* 0x048ff00000041804 */
[C---:B------:R-:W-:Y:S01]  /*6000*/  HMMA.16816.F32.BF16 R8, R28.reuse, R34, R8 ;  /* 0x000000221c08723c */ /* 0x040fe20000041808 */
[----:B------:R-:W-:Y:S07]  /*6010*/  LDSM.16.MT88.4 R32, [R116+0x9800] ;  /* 0x009800007420783b */ /* 0x000fee0000004200 */
[C---:B-1----:R-:W-:Y:S08]  /*6020*/  HMMA.16816.F32.BF16 R12, R28.reuse, R20, R12 ;  /* 0x000000141c0c723c */ /* 0x042ff0000004180c */
[----:B------:R-:W-:Y:S01]  /*6030*/  HMMA.16816.F32.BF16 R16, R28, R22, R16 ;  /* 0x000000161c10723c */ /* 0x000fe20000041810 */
[----:B------:R-:W1:Y:S04]  /*6040*/  LDSM.16.MT88.4 R20, [R117+0x9000] ;  /* 0x009000007514783b */ /* 0x000e680000004200 */
[----:B------:R-:W3:Y:S03]  /*6050*/  LDSM.16.M88.4 R28, [R118+0x2000] ;  /* 0x00200000761c783b */ /* 0x000ee60000000200 */
[C---:B----4-:R-:W-:Y:S07]  /*6060*/  HMMA.16816.F32.BF16 R4, R100.reuse, R104, R4 ;  /* 0x000000686404723c */ /* 0x050fee0000041804 */
[----:B------:R-:W-:Y:S01]  /*6070*/  IMAD.IADD R104, R173, 0x1, R166 ;  /* 0x00000001ad687824 */ /* 0x000fe200078e02a6 */
[C---:B------:R-:W-:Y:S08]  /*6080*/  HMMA.16816.F32.BF16 R8, R100.reuse, R106, R8 ;  /* 0x0000006a6408723c */ /* 0x040ff00000041808 */
[C---:B--2---:R-:W-:Y:S08]  /*6090*/  HMMA.16816.F32.BF16 R12, R100.reuse, R24, R12 ;  /* 0x00000018640c723c */ /* 0x044ff0000004180c */
[----:B------:R-:W-:Y:S01]  /*60a0*/  HMMA.16816.F32.BF16 R16, R100, R26, R16 ;  /* 0x0000001a6410723c */ /* 0x000fe20000041810 */
[----:B------:R-:W2:Y:S04]  /*60b0*/  LDSM.16.MT88.4 R24, [R117+0x9800] ;  /* 0x009800007518783b */ /* 0x000ea80000004200 */
[----:B------:R-:W-:Y:S03]  /*60c0*/  LDSM.16.MT88.4 R100, [R168+0xd000] ;  /* 0x00d00000a864783b */ /* 0x000fe60000004200 */
[C---:B------:R-:W-:Y:S08]  /*60d0*/  HMMA.16816.F32.BF16 R4, R108.reuse, R112, R4 ;  /* 0x000000706c04723c */ /* 0x040ff00000041804 */
[C---:B------:R-:W-:Y:S08]  /*60e0*/  HMMA.16816.F32.BF16 R8, R108.reuse, R114, R8 ;  /* 0x000000726c08723c */ /* 0x040ff00000041808 */
[C---:B-1----:R-:W-:Y:S07]  /*60f0*/  HMMA.16816.F32.BF16 R12, R108.reuse, R20, R12 ;  /* 0x000000146c0c723c */ /* 0x042fee000004180c */
[----:B------:R-:W-:Y:S01]  /*6100*/  @P6 IADD3 R20, P1, R200, R186, RZ ;  /* 0x000000bac8146210 */ /* 0x000fe20007f3e0ff */
[----:B------:R-:W-:Y:S04]  /*6110*/  HMMA.16816.F32.BF16 R16, R108, R22, R16 ;  /* 0x000000166c10723c */ /* 0x000fe80000041810 */
[----:B------:R-:W-:Y:S03]  /*6120*/  @P6 IMAD.X R21, R199, 0x1, R185, P1 ;  /* 0x00000001c7156824 */ /* 0x000fe600008e06b9 */
[CC--:B------:R-:W-:Y:S01]  /*6130*/  LEA R22, P1, R213.reuse, R236.reuse, 0x2 ;  /* 0x000000ecd5167211 */ /* 0x0c0fe200078210ff */
[C---:B---3--:R-:W-:Y:S01]  /*6140*/  HMMA.16816.F32.BF16 R4, R28.reuse, R32, R4 ;  /* 0x000000201c04723c */ /* 0x048fe20000041804 */
[----:B------:R1:W5:Y:S04]  /*6150*/  @P6 LDG.E R218, [R20.64] ;  /* 0x0000000614da6981 */ /* 0x000368000c1e1900 */
[----:B------:R1:W5:Y:S01]  /*6160*/  @P6 LDG.E R219, [R20.64+0x20] ;  /* 0x0000200614db6981 */ /* 0x000362000c1e1900 */
[-C--:B------:R-:W-:Y:S02]  /*6170*/  LEA.HI.X.SX32 R23, R213, R237.reuse, 0x2, P1 ;  /* 0x000000edd5177211 */ /* 0x080fe400008f16ff */
[C---:B------:R-:W-:Y:S01]  /*6180*/  HMMA.16816.F32.BF16 R8, R28.reuse, R34, R8 ;  /* 0x000000221c08723c */ /* 0x040fe20000041808 */
[----:B------:R1:W5:Y:S04]  /*6190*/  @P6 LDG.E R216, [R20.64+0x80] ;  /* 0x0000800614d86981 */ /* 0x000368000c1e1900 */
[----:B------:R1:W5:Y:S03]  /*61a0*/  @P6 LDG.E R217, [R20.64+0xa0] ;  /* 0x0000a00614d96981 */ /* 0x000366000c1e1900 */
[C---:B--2---:R-:W-:Y:S01]  /*61b0*/  HMMA.16816.F32.BF16 R12, R28.reuse, R24, R12 ;  /* 0x000000181c0c723c */ /* 0x044fe2000004180c */
[----:B------:R-:W-:Y:S06]  /*61c0*/  LDSM.16.MT88.4 R32, [R168+0xc800] ;  /* 0x00c80000a820783b */ /* 0x000fec0000004200 */
[----:B------:R2:W-:Y:S01]  /*61d0*/  RED.E.ADD.F32.FTZ.RN.STRONG.GPU [R236.64], R4 ;  /* 0x00000004ec00798e */ /* 0x0005e2000c10e786 */
[----:B------:R-:W-:Y:S03]  /*61e0*/  HMMA.16816.F32.BF16 R16, R28, R26, R16 ;  /* 0x0000001a1c10723c */ /* 0x000fe60000041810 */
[----:B------:R3:W-:Y:S04]  /*61f0*/  RED.E.ADD.F32.FTZ.RN.STRONG.GPU [R22.64], R5 ;  /* 0x000000051600798e */ /* 0x0007e8000c10e786 */
[----:B------:R-:W-:Y:S01]  /*6200*/  LDSM.16.MT88.4 R28, [R168+0xa800] ;  /* 0x00a80000a81c783b */ /* 0x000fe20000004200 */
[CC--:B-1----:R-:W-:Y:S04]  /*6210*/  LEA R20, P0, R212.reuse, R236.reuse, 0x2 ;  /* 0x000000ecd4147211 */ /* 0x0c2fe800078010ff */
[-C--:B------:R-:W-:Y:S02]  /*6220*/  LEA.HI.X.SX32 R21, R212, R237.reuse, 0x2, P0 ;  /* 0x000000edd4157211 */ /* 0x080fe400000f16ff */
[CC--:B------:R-:W-:Y:S03]  /*6230*/  LEA R24, P0, R210.reuse, R236.reuse, 0x2 ;  /* 0x000000ecd2187211 */ /* 0x0c0fe600078010ff */
[----:B------:R1:W-:Y:S01]  /*6240*/  RED.E.ADD.F32.FTZ.RN.STRONG.GPU [R20.64], R6 ;  /* 0x000000061400798e */ /* 0x0003e2000c10e786 */
[-C--:B------:R-:W-:Y:S02]  /*6250*/  LEA.HI.X.SX32 R25, R210, R237.reuse, 0x2, P0 ;  /* 0x000000edd2197211 */ /* 0x080fe400000f16ff */
[CC--:B--2---:R-:W-:Y:S04]  /*6260*/  LEA R4, P1, R211.reuse, R236.reuse, 0x2 ;  /* 0x000000ecd3047211 */ /* 0x0c4fe800078210ff */
[-C--:B---3--:R-:W-:Y:S05]  /*6270*/  LEA.HI.X.SX32 R5, R211, R237.reuse, 0x2, P1 ;  /* 0x000000edd3057211 */ /* 0x088fea00008f16ff */
[----:B------:R2:W-:Y:S04]  /*6280*/  RED.E.ADD.F32.FTZ.RN.STRONG.GPU [R4.64], R7 ;  /* 0x000000070400798e */ /* 0x0005e8000c10e786 */
[----:B------:R3:W-:Y:S01]  /*6290*/  RED.E.ADD.F32.FTZ.RN.STRONG.GPU [R24.64], R8 ;  /* 0x000000081800798e */ /* 0x0007e2000c10e786 */
[CC--:B-1----:R-:W-:Y:S02]  /*62a0*/  LEA R20, P3, R209.reuse, R236.reuse, 0x2 ;  /* 0x000000ecd1147211 */ /* 0x0c2fe400078610ff */
[CC--:B------:R-:W-:Y:S02]  /*62b0*/  LEA R6, P1, R208.reuse, R236.reuse, 0x2 ;  /* 0x000000ecd0067211 */ /* 0x0c0fe400078210ff */
[-C--:B------:R-:W-:Y:S05]  /*62c0*/  LEA.HI.X.SX32 R21, R209, R237.reuse, 0x2, P3 ;  /* 0x000000edd1157211 */ /* 0x080fea00018f16ff */
[----:B------:R1:W-:Y:S01]  /*62d0*/  RED.E.ADD.F32.FTZ.RN.STRONG.GPU [R20.64], R9 ;  /* 0x000000091400798e */ /* 0x0003e2000c10e786 */
[-C--:B--2---:R-:W-:Y:S02]  /*62e0*/  LEA.HI.X.SX32 R7, R208, R237.reuse, 0x2, P1 ;  /* 0x000000edd0077211 */ /* 0x084fe400008f16ff */
[-C--:B------:R-:W-:Y:S02]  /*62f0*/  LEA R4, P0, R207, R236.reuse, 0x2 ;  /* 0x000000eccf047211 */ /* 0x080fe400078010ff */
[-C--:B---3--:R-:W-:Y:S01]  /*6300*/  LEA R24, P5, R205, R236.reuse, 0x2 ;  /* 0x000000eccd187211 */ /* 0x088fe200078a10ff */
[----:B------:R2:W-:Y:S01]  /*6310*/  RED.E.ADD.F32.FTZ.RN.STRONG.GPU [R6.64], R10 ;  /* 0x0000000a0600798e */ /* 0x0005e2000c10e786 */
[-C--:B------:R-:W-:Y:S02]  /*6320*/  LEA.HI.X.SX32 R5, R207, R237.reuse, 0x2, P0 ;  /* 0x000000edcf057211 */ /* 0x080fe400000f16ff */
[-C--:B------:R-:W-:Y:S02]  /*6330*/  LEA.HI.X.SX32 R25, R205, R237.reuse, 0x2, P5 ;  /* 0x000000edcd197211 */ /* 0x080fe400028f16ff */
[-C--:B------:R-:W-:Y:S01]  /*6340*/  LEA R8, P1, R228, R236.reuse, 0x2 ;  /* 0x000000ece4087211 */ /* 0x080fe200078210ff */
[----:B------:R3:W-:Y:S04]  /*6350*/  RED.E.ADD.F32.FTZ.RN.STRONG.GPU [R4.64], R11 ;  /* 0x0000000b0400798e */ /* 0x0007e8000c10e786 */
[----:B------:R-:W-:Y:S04]  /*6360*/  RED.E.ADD.F32.FTZ.RN.STRONG.GPU [R236.64+0x80], R12 ;  /* 0x0000800cec00798e */ /* 0x000fe8000c10e786 */
[----:B------:R-:W-:Y:S01]  /*6370*/  RED.E.ADD.F32.FTZ.RN.STRONG.GPU [R22.64+0x80], R13 ;  /* 0x0000800d1600798e */ /* 0x000fe2000c10e786 */
[-C--:B-1----:R-:W-:Y:S02]  /*6380*/  LEA R20, P4, R204, R236.reuse, 0x2 ;  /* 0x000000eccc147211 */ /* 0x082fe400078810ff */
[-C--:B------:R-:W-:Y:S02]  /*6390*/  LEA.HI.X.SX32 R9, R228, R237.reuse, 0x2, P1 ;  /* 0x000000ede4097211 */ /* 0x080fe400008f16ff */
[----:B------:R-:W-:Y:S02]  /*63a0*/  LEA.HI.X.SX32 R21, R204, R237, 0x2, P4 ;  /* 0x000000edcc157211 */ /* 0x000fe400020f16ff */
[----:B------:R-:W-:Y:S02]  /*63b0*/  ISETP.GT.AND P4, PT, R221, R195, PT ;  /* 0x000000c3dd00720c */ /* 0x000fe40003f84270 */
[CC--:B--2---:R-:W-:Y:S02]  /*63c0*/  LEA R6, P0, R206.reuse, R236.reuse, 0x2 ;  /* 0x000000ecce067211 */ /* 0x0c4fe400078010ff */
[CC--:B------:R-:W-:Y:S02]  /*63d0*/  LEA R10, P3, R229.reuse, R236.reuse, 0x2 ;  /* 0x000000ece50a7211 */ /* 0x0c0fe400078610ff */
[-C--:B------:R-:W-:Y:S02]  /*63e0*/  LEA.HI.X.SX32 R7, R206, R237.reuse, 0x2, P0 ;  /* 0x000000edce077211 */ /* 0x080fe400000f16ff */
[-C--:B---3--:R-:W-:Y:S02]  /*63f0*/  LEA.HI.X.SX32 R11, R229, R237.reuse, 0x2, P3 ;  /* 0x000000ede50b7211 */ /* 0x088fe400018f16ff */
[C---:B------:R-:W-:Y:S01]  /*6400*/  LEA R4, P0, R227.reuse, R236, 0x2 ;  /* 0x000000ece3047211 */ /* 0x040fe200078010ff */
[----:B------:R-:W-:Y:S01]  /*6410*/  RED.E.ADD.F32.FTZ.RN.STRONG.GPU [R6.64], R14 ;  /* 0x0000000e0600798e */ /* 0x000fe2000c10e786 */
[----:B------:R-:W-:Y:S02]  /*6420*/  @P6 IADD3 R202, P1, R202, -0x100, RZ ;  /* 0xffffff00caca6810 */ /* 0x000fe40007f3e0ff */
[----:B------:R-:W-:Y:S01]  /*6430*/  LEA.HI.X.SX32 R5, R227, R237, 0x2, P0 ;  /* 0x000000ede3057211 */ /* 0x000fe200000f16ff */
[----:B------:R-:W-:Y:S01]  /*6440*/  RED.E.ADD.F32.FTZ.RN.STRONG.GPU [R24.64], R15 ;  /* 0x0000000f1800798e */ /* 0x000fe2000c10e786 */
[----:B------:R-:W-:Y:S02]  /*6450*/  @P6 IADD3 R200, P3, R200, -0x100, RZ ;  /* 0xffffff00c8c86810 */ /* 0x000fe40007f7e0ff */
[----:B------:R-:W-:Y:S01]  /*6460*/  @P6 IADD3.X R201, R201, -0x1, RZ, P1, !PT ;  /* 0xffffffffc9c96810 */ /* 0x000fe20000ffe4ff */
[----:B------:R-:W-:Y:S01]  /*6470*/  RED.E.ADD.F32.FTZ.RN.STRONG.GPU [R20.64], R16 ;  /* 0x000000101400798e */ /* 0x000fe2000c10e786 */
[----:B------:R-:W-:Y:S03]  /*6480*/  @P6 IADD3.X R199, R199, -0x1, RZ, P3, !PT ;  /* 0xffffffffc7c76810 */ /* 0x000fe60001ffe4ff */
[----:B------:R-:W-:Y:S04]  /*6490*/  RED.E.ADD.F32.FTZ.RN.STRONG.GPU [R10.64], R17 ;  /* 0x000000110a00798e */ /* 0x000fe8000c10e786 */
[----:B------:R-:W-:Y:S04]  /*64a0*/  RED.E.ADD.F32.FTZ.RN.STRONG.GPU [R8.64], R18 ;  /* 0x000000120800798e */ /* 0x000fe8000c10e786 */
[----:B------:R-:W-:Y:S04]  /*64b0*/  LDSM.16.MT88.4 R8, [R166] ;  /* 0x00000000a608783b */ /* 0x000fe80000004200 */
[----:B------:R-:W-:Y:S04]  /*64c0*/  RED.E.ADD.F32.FTZ.RN.STRONG.GPU [R4.64], R19 ;  /* 0x000000130400798e */ /* 0x000fe8000c10e786 */
[----:B------:R-:W1:Y:S04]  /*64d0*/  LDSM.16.MT88.4 R4, [R168+0xa000] ;  /* 0x00a00000a804783b */ /* 0x000e680000004200 */
[----:B------:R-:W2:Y:S04]  /*64e0*/  LDSM.16.MT88.4 R20, [R168+0xc000] ;  /* 0x00c00000a814783b */ /* 0x000ea80000004200 */
[----:B------:R-:W3:Y:S04]  /*64f0*/  LDSM.16.MT88.4 R24, [R104] ;  /* 0x000000006818783b */ /* 0x000ee80000004200 */
[----:B------:R-:W4:Y:S04]  /*6500*/  LDSM.16.MT88.4 R12, [R166+0x800] ;  /* 0x00080000a60c783b */ /* 0x000f280000004200 */
        /* <DEDUP_REMOVED lines=9> */
[----:B------:R-:W1:Y:S07]  /*65a0*/  LDSM.16.MT88.4 R20, [R166+0x1000] ;  /* 0x00100000a614783b */ /* 0x000e6e0000004200 */
[----:B------:R-:W-:Y:S01]  /*65b0*/  HMMA.16816.F32.BF16 R96, R4, R26, R96 ;  /* 0x0000001a0460723c */ /* 0x000fe20000041860 */
[----:B------:R-:W2:Y:S04]  /*65c0*/  LDSM.16.MT88.4 R4, [R104+0x1000] ;  /* 0x001000006804783b */ /* 0x000ea80000004200 */
[----:B------:R-:W-:Y:S03]  /*65d0*/  LDSM.16.MT88.4 R24, [R166+0x1800] ;  /* 0x00180000a618783b */ /* 0x000fe60000004200 */
[-C--:B----4-:R-:W-:Y:S08]  /*65e0*/  HMMA.16816.F32.BF16 R68, R28, R12.reuse, R68 ;  /* 0x0000000c1c44723c */ /* 0x090ff00000041844 */
[C---:B------:R-:W-:Y:S08]  /*65f0*/  HMMA.16816.F32.BF16 R72, R32.reuse, R12, R72 ;  /* 0x0000000c2048723c */ /* 0x040ff00000041848 */
        /* <DEDUP_REMOVED lines=10> */
[C---:B------:R-:W-:Y:S08]  /*66a0*/  HMMA.16816.F32.BF16 R72, R100.reuse, R20, R72 ;  /* 0x000000146448723c */ /* 0x040ff00000041848 */
[-C--:B------:R-:W-:Y:S08]  /*66b0*/  HMMA.16816.F32.BF16 R76, R100, R22.reuse, R76 ;  /* 0x00000016644c723c */ /* 0x080ff0000004184c */
[C---:B------:R-:W-:Y:S08]  /*66c0*/  HMMA.16816.F32.BF16 R80, R8.reuse, R22, R80 ;  /* 0x000000160850723c */ /* 0x040ff00000041850 */
[-C--:B--2---:R-:W-:Y:S08]  /*66d0*/  HMMA.16816.F32.BF16 R84, R8, R4.reuse, R84 ;  /* 0x000000040854723c */ /* 0x084ff00000041854 */
        /* <DEDUP_REMOVED lines=99> */
[----:B------:R-:W-:-:S03]  /*6d10*/  ISETP.NE.AND P0, PT, R225, -0x1, PT ;  /* 0xffffffffe100780c */ /* 0x000fc60003f05270 */
        /* <DEDUP_REMOVED lines=8> */
[----:B------:R1:W-:Y:S01]  /*6da0*/  STS [R187+0x6400], R42 ;  /* 0x0064002abb007388 */ /* 0x0003e20000000800 */
[----:B------:R-:W-:Y:S02]  /*6db0*/  @P0 MOV R33, R4 ;  /* 0x0000000400210202 */ /* 0x000fe40000000f00 */
[----:B------:R-:W-:Y:S01]  /*6dc0*/  SHF.R.S32.HI R4, RZ, 0x1f, R182 ;  /* 0x0000001fff047819 */ /* 0x000fe200000114b6 */
        /* <DEDUP_REMOVED lines=21> */
.L_x_169:
[----:B------:R-:W-:-:S05]  /*6f20*/  @P0 IADD3 R0, R223, R225, RZ ;  /* 0x000000e1df000210 */ /* 0x000fca0007ffe0ff */
[----:B-1----:R-:W-:-:S04]  /*6f30*/  @P0 IMAD.WIDE.U32 R36, R0, c[0x0][0x3a8], RZ ;  /* 0x0000ea0000240a25 */ /* 0x002fc800078e00ff */
        /* <DEDUP_REMOVED lines=11> */
.L_x_170:
[----:B------:R-:W-:Y:S01]  /*6ff0*/  BAR.SYNC.DEFER_BLOCKING 0x0 ;  /* 0x0000000000007b1d */ /* 0x000fe20000010000 */
[----:B------:R-:W-:Y:S01]  /*7000*/  SHF.R.S32.HI R38, RZ, 0x1f, R196 ;  /* 0x0000001fff267819 */ /* 0x000fe200000114c4 */
[--C-:B------:R-:W-:Y:S01]  /*7010*/  IMAD.MOV.U32 R42, RZ, RZ, R180.reuse ;  /* 0x000000ffff2a7224 */ /* 0x100fe200078e00b4 */
[----:B------:R-:W-:Y:S01]  /*7020*/  SHF.R.S32.HI R43, RZ, 0x1f, R180 ;  /* 0x0000001fff2b7819 */ /* 0x000fe200000114b4 */
[----:B------:R-:W-:Y:S01]  /*7030*/  IMAD R222, R184, -0x80, R222 ;  /* 0xffffff80b8de7824 */ /* 0x000fe200078e02de */
[----:B------:R-:W-:Y:S01]  /*7040*/  ISETP.GE.AND P1, PT, R180, c[0x0][0x220], PT ;  /* 0x00008800b4007a0c */ /* 0x000fe20003f26270 */
[----:B------:R-:W-:Y:S01]  /*7050*/  IMAD R34, R38, c[0x0][0x3a0], RZ ;  /* 0x0000e80026227a24 */ /* 0x000fe200078e02ff */
[----:B------:R-:W-:Y:S01]  /*7060*/  SHF.R.S32.HI R37, RZ, 0x1f, R203 ;  /* 0x0000001fff257819 */ /* 0x000fe200000114cb */
[----:B------:R-:W-:Y:S01]  /*7070*/  IMAD.WIDE.U32 R40, R196, c[0x0][0x3a0], R42 ;  /* 0x0000e800c4287a25 */ /* 0x000fe200078e002a */
[----:B------:R-:W-:Y:S01]  /*7080*/  ISETP.GE.OR P4, PT, R178, R222, P1 ;  /* 0x000000deb200720c */ /* 0x000fe20000f86670 */
[----:B------:R-:W-:Y:S01]  /*7090*/  BSSY B0, `(.L_x_171) ;  /* 0x000001b000007945 */ /* 0x000fe20003800000 */
[----:B------:R-:W-:Y:S01]  /*70a0*/  SHF.R.S32.HI R39, RZ, 0x1f, R178 ;  /* 0x0000001fff277819 */ /* 0x000fe200000114b2 */
[----:B------:R-:W-:Y:S01]  /*70b0*/  IMAD R34, R196, c[0x0][0x3a4], R34 ;  /* 0x0000e900c4227a24 */ /* 0x000fe200078e0222 */
[----:B------:R-:W-:-:S04]  /*70c0*/  IADD3 R44, P0, R33, R40, RZ ;  /* 0x00000028212c7210 */ /* 0x000fc80007f1e0ff */
[----:B------:R-:W-:Y:S01]  /*70d0*/  IADD3.X R45, R32, R41, R34, P0, !PT ;  /* 0x00000029202d7210 */ /* 0x000fe200007fe422 */
[----:B------:R-:W-:-:S04]  /*70e0*/  IMAD R41, R37, c[0x0][0x3b8], RZ ;  /* 0x0000ee0025297a24 */ /* 0x000fc800078e02ff */
[C---:B------:R-:W-:Y:S01]  /*70f0*/  IMAD R41, R203.reuse, c[0x0][0x3bc], R41 ;  /* 0x0000ef00cb297a24 */ /* 0x040fe200078e0229 */
[----:B------:R1:W2:Y:S01]  /*7100*/  LDS.128 R28, [R183+0x7000] ;  /* 0x00700000b71c7984 */ /* 0x0002a20000000c00 */
[----:B------:R-:W-:-:S03]  /*7110*/  IMAD.WIDE.U32 R44, R203, c[0x0][0x3b8], R44 ;  /* 0x0000ee00cb2c7a25 */ /* 0x000fc600078e002c */
[----:B------:R1:W3:Y:S02]  /*7120*/  LDS.128 R24, [R183+0x8000] ;  /* 0x00800000b7187984 */ /* 0x0002e40000000c00 */
[----:B------:R-:W-:Y:S02]  /*7130*/  IADD3 R41, R41, R45, RZ ;  /* 0x0000002d29297210 */ /* 0x000fe40007ffe0ff */
[----:B------:R1:W4:Y:S04]  /*7140*/  LDS.128 R20, [R183+0x9000] ;  /* 0x00900000b7147984 */ /* 0x0003280000000c00 */
        /* <DEDUP_REMOVED lines=15> */
.L_x_172:
[----:B------:R-:W-:Y:S05]  /*7240*/  BSYNC B0 ;  /* 0x0000000000007941 */ /* 0x000fea0003800000 */
.L_x_171:
[----:B----4-:R-:W-:Y:S01]  /*7250*/  IADD3 R32, R178, 0x20, RZ ;  /* 0x00000020b2207810 */ /* 0x010fe20007ffe0ff */
        /* <DEDUP_REMOVED lines=13> */
[----:B--2---:R2:W-:Y:S02]  /*7330*/  STG.E.128 [R46.64], R28 ;  /* 0x0000001c2e007986 */ /* 0x0045e4000c101d06 */
.L_x_174:
[----:B------:R-:W-:Y:S05]  /*7340*/  BSYNC B0 ;  /* 0x0000000000007941 */ /* 0x000fea0003800000 */
.L_x_173:
[----:B--2---:R-:W-:Y:S01]  /*7350*/  IADD3 R28, R178, 0x40, RZ ;  /* 0x00000040b21c7810 */ /* 0x004fe20007ffe0ff */
        /* <DEDUP_REMOVED lines=13> */
[----:B---3--:R2:W-:Y:S02]  /*7430*/  STG.E.128 [R32.64], R24 ;  /* 0x0000001820007986 */ /* 0x0085e4000c101d06 */
.L_x_176:
[----:B------:R-:W-:Y:S05]  /*7440*/  BSYNC B0 ;  /* 0x0000000000007941 */ /* 0x000fea0003800000 */
.L_x_175:
[----:B--23--:R-:W-:Y:S01]  /*7450*/  IADD3 R24, R178, 0x60, RZ ;  /* 0x00000060b2187810 */ /* 0x00cfe20007ffe0ff */
        /* <DEDUP_REMOVED lines=13> */
[----:B------:R2:W-:Y:S02]  /*7530*/  STG.E.128 [R28.64], R20 ;  /* 0x000000141c007986 */ /* 0x0005e4000c101d06 */
.L_x_178:
[----:B------:R-:W-:Y:S05]  /*7540*/  BSYNC B0 ;  /* 0x0000000000007941 */ /* 0x000fea0003800000 */
.L_x_177:
        /* <DEDUP_REMOVED lines=19> */
[----:B-1----:R1:W-:Y:S04]  /*7680*/  STG.E.128 [R26.64], R16 ;  /* 0x000000101a007986 */ /* 0x0023e8000c101d06 */
.L_x_180:
[----:B------:R-:W-:Y:S05]  /*7690*/  BSYNC B0 ;  /* 0x0000000000007941 */ /* 0x000fea0003800000 */
.L_x_179:
[----:B------:R-:W-:Y:S01]  /*76a0*/  BSSY B0, `(.L_x_181) ;  /* 0x000000d000007945 */ /* 0x000fe20003800000 */
[----:B------:R-:W-:Y:S05]  /*76b0*/  @P3 BRA `(.L_x_182) ;  /* 0x000000b000003947 */ /* 0x000fea0003800000 */
[----:B-1----:R-:W-:Y:S01]  /*76c0*/  IADD3 R16, P0, R178, 0x20, RZ ;  /* 0x00000020b2107810 */ /* 0x002fe20007f1e0ff */
        /* <DEDUP_REMOVED lines=9> */
[----:B------:R1:W-:Y:S02]  /*7760*/  STG.E.128 [R16.64], R12 ;  /* 0x0000000c10007986 */ /* 0x0003e4000c101d06 */
.L_x_182:
[----:B------:R-:W-:Y:S05]  /*7770*/  BSYNC B0 ;  /* 0x0000000000007941 */ /* 0x000fea0003800000 */
.L_x_181:
        /* <DEDUP_REMOVED lines=13> */
.L_x_184:
[----:B------:R-:W-:Y:S05]  /*7850*/  BSYNC B0 ;  /* 0x0000000000007941 */ /* 0x000fea0003800000 */
.L_x_183:
        /* <DEDUP_REMOVED lines=12> */
.L_x_139:
[----:B------:R-:W-:Y:S05]  /*7920*/  BSYNC B1 ;  /* 0x0000000000017941 */ /* 0x000fea0003800000 */
.L_x_117:
        /* <DEDUP_REMOVED lines=9> */
.L_x_185:
[----:B------:R-:W-:Y:S05]  /*79c0*/  EXIT ;  /* 0x000000000000794d */ /* 0x000fea0003800000 */
.L_x_187:
        /* <DEDUP_REMOVED lines=11> */
.L_x_2453:


//--------------------- .text._ZN5flash44flash_bwd_dq_dk_dv_loop_seqk_parallel_kernelI23Flash_bwd_kernel_traitsILi64ELi64ELi128ELi8ELi2ELi4ELi4ELb1ELb0EN7cutlass10bfloat16_tE19Flash_kernel_traitsILi64ELi64ELi128ELi8ES3_EELb0ELb0ELb0ELb0ELb1ELb1ELb0EEEvNS_16Flash_bwd_paramsE --------------------------
	.section	.text._ZN5flash44flash_bwd_dq_dk_dv_loop_seqk_parallel_kernelI23Flash_bwd_kernel_traitsILi64ELi64ELi128ELi8ELi2ELi4ELi4ELb1ELb0EN7cutlass10bfloat16_tE19Flash_kernel_traitsILi64ELi64ELi128ELi8ES3_EELb0ELb0ELb0ELb0ELb1ELb1ELb0EEEvNS_16Flash_bwd_paramsE,"ax",@progbits
	.sectioninfo	@"SHI_REGISTERS=255"
	.align	128
        .global         _ZN5flash44flash_bwd_dq_dk_dv_loop_seqk_parallel_kernelI23Flash_bwd_kernel_traitsILi64ELi64ELi128ELi8ELi2ELi4ELi4ELb1ELb0EN7cutlass10bfloat16_tE19Flash_kernel_traitsILi64ELi64ELi128ELi8ES3_EELb0ELb0ELb0ELb0ELb1ELb1ELb0EEEvNS_16Flash_bwd_paramsE
        .type           _ZN5flash44flash_bwd_dq_dk_dv_loop_seqk_parallel_kernelI23Flash_bwd_kernel_traitsILi64ELi64ELi128ELi8ELi2ELi4ELi4ELb1ELb0EN7cutlass10bfloat16_tE19Flash_kernel_traitsILi64ELi64ELi128ELi8ES3_EELb0ELb0ELb0ELb0ELb1ELb1ELb0EEEvNS_16Flash_bwd_paramsE,@function
        .size           _ZN5flash44flash_bwd_dq_dk_dv_loop_seqk_parallel_kernelI23Flash_bwd_kernel_traitsILi64ELi64ELi128ELi8ELi2ELi4ELi4ELb1ELb0EN7cutlass10bfloat16_tE19Flash_kernel_traitsILi64ELi64ELi128ELi8ES3_EELb0ELb0ELb0ELb0ELb1ELb1ELb0EEEvNS_16Flash_bwd_paramsE,(.L_x_2454 - _ZN5flash44flash_bwd_dq_dk_dv_loop_seqk_parallel_kernelI23Flash_bwd_kernel_traitsILi64ELi64ELi128ELi8ELi2ELi4ELi4ELb1ELb0EN7cutlass10bfloat16_tE19Flash_kernel_traitsILi64ELi64ELi128ELi8ES3_EELb0ELb0ELb0ELb0ELb1ELb1ELb0EEEvNS_16Flash_bwd_paramsE)
        .other          _ZN5flash44flash_bwd_dq_dk_dv_loop_seqk_parallel_kernelI23Flash_bwd_kernel_traitsILi64ELi64ELi128ELi8ELi2ELi4ELi4ELb1ELb0EN7cutlass10bfloat16_tE19Flash_kernel_traitsILi64ELi64ELi128ELi8ES3_EELb0ELb0ELb0ELb0ELb1ELb1ELb0EEEvNS_16Flash_bwd_paramsE,@"STO_CUDA_ENTRY STV_DEFAULT"
_ZN5flash44flash_bwd_dq_dk_dv_loop_seqk_parallel_kernelI23Flash_bwd_kernel_traitsILi64ELi64ELi128ELi8ELi2ELi4ELi4ELb1ELb0EN7cutlass10bfloat16_tE19Flash_kernel_traitsILi64ELi64ELi128ELi8ES3_EELb0ELb0ELb0ELb0ELb1ELb1ELb0EEEvNS_16Flash_bwd_paramsE:
.text._ZN5flash44flash_bwd_dq_dk_dv_loop_seqk_parallel_kernelI23Flash_bwd_kernel_traitsILi64ELi64ELi128ELi8ELi2ELi4ELi4ELb1ELb0EN7cutlass10bfloat16_tE19Flash_kernel_traitsILi64ELi64ELi128ELi8ES3_EELb0ELb0ELb0ELb0ELb1ELb1ELb0EEEvNS_16Flash_bwd_paramsE:
[----:B------:R-:W-:Y:S02]  /*0000*/  MOV R1, c[0x0][0x28] ;  /* 0x00000a0000017a02 */ /* 0x000fe40000000f00 */
[----:B------:R-:W1:Y:S01]  /*0010*/  S2UR UR22, SR_CTAID.X ;  /* 0x00000000001679c3 */ /* 0x000e620000002500 */
[----:B------:R-:W-:Y:S02]  /*0020*/  ULDC UR5, c[0x0][0x218] ;  /* 0x0000860000057ab9 */ /* 0x000fe40000000800 */
[----:B------:R-:W-:-:S04]  /*0030*/  UIADD3 UR5, UR5, 0x7f, URZ ;  /* 0x0000007f05057890 */ /* 0x000fc8000fffe03f */
[----:B------:R-:W-:-:S04]  /*0040*/  USHF.R.S32.HI UR4, URZ, 0x1f, UR5 ;  /* 0x0000001f3f047899 */ /* 0x000fc80008011405 */
[----:B------:R-:W-:-:S04]  /*0050*/  ULEA.HI UR4, UR4, UR5, URZ, 0x7 ;  /* 0x0000000504047291 */ /* 0x000fc8000f8f383f */
[----:B------:R-:W-:-:S04]  /*0060*/  USHF.R.S32.HI UR4, URZ, 0x7, UR4 ;  /* 0x000000073f047899 */ /* 0x000fc80008011404 */
[----:B-1----:R-:W-:-:S06]  /*0070*/  UISETP.GE.AND UP0, UPT, UR22, UR4, UPT ;  /* 0x000000041600728c */ /* 0x002fcc000bf06270 */
[----:B------:R-:W-:-:S13]  /*0080*/  PLOP3.LUT P0, PT, PT, PT, UP0, 0x80, 0x0 ;  /* 0x000000000000781c */ /* 0x000fda0003f0f008 */
[----:B------:R-:W-:Y:S05]  /*0090*/  @P0 EXIT ;  /* 0x000000000000094d */ /* 0x000fea0003800000 */
[----:B------:R-:W1:Y:S01]  /*00a0*/  S2R R5, SR_TID.X ;  /* 0x0000000000057919 */ /* 0x000e620000002100 */
[----:B------:R-:W-:Y:S01]  /*00b0*/  IMAD.MOV.U32 R203, RZ, RZ, 0x20 ;  /* 0x00000020ffcb7424 */ /* 0x000fe200078e00ff */
[----:B------:R-:W-:Y:S02]  /*00c0*/  UMOV UR4, 0x80 ;  /* 0x0000008000047882 */ /* 0x000fe40000000000 */
[----:B------:R-:W-:Y:S02]  /*00d0*/  ULDC UR7, c[0x0][0x210] ;  /* 0x0000840000077ab9 */ /* 0x000fe40000000800 */
[----:B------:R-:W-:Y:S02]  /*00e0*/  ULDC UR21, c[0x0][0x234] ;  /* 0x00008d0000157ab9 */ /* 0x000fe40000000800 */
[----:B------:R-:W-:Y:S02]  /*00f0*/  ULDC UR20, c[0x0][0x224] ;  /* 0x0000890000147ab9 */ /* 0x000fe40000000800 */
[----:B------:R-:W-:-:S02]  /*0100*/  ULDC UR6, c[0x0][0x1c0] ;  /* 0x0000700000067ab9 */ /* 0x000fc40000000800 */
[----:B------:R-:W-:Y:S02]  /*0110*/  UIMAD UR21, UR4, UR7, UR21 ;  /* 0x00000007041572a4 */ /* 0x000fe4000f8e0215 */
[----:B------:R-:W-:Y:S02]  /*0120*/  UIADD3 UR20, UR4, UR20, URZ ;  /* 0x0000001404147290 */ /* 0x000fe4000fffe03f */
[----:B------:R-:W-:Y:S02]  /*0130*/  ULDC.64 UR24, c[0x0][0x118] ;  /* 0x0000460000187ab9 */ /* 0x000fe40000000a00 */
[----:B------:R-:W-:Y:S02]  /*0140*/  ULDC.U8 UR5, c[0x0][0x3d0] ;  /* 0x0000f40000057ab9 */ /* 0x000fe40000000000 */
[----:B------:R-:W-:Y:S02]  /*0150*/  USHF.R.S32.HI UR6, URZ, 0x1f, UR6 ;  /* 0x0000001f3f067899 */ /* 0x000fe40008011406 */
[----:B------:R-:W-:Y:S01]  /*0160*/  UMOV UR4, 0x6 ;  /* 0x0000000600047882 */ /* 0x000fe20000000000 */
[----:B-1----:R-:W-:-:S04]  /*0170*/  SHF.R.S32.HI R6, RZ, 0x1f, R5 ;  /* 0x0000001fff067819 */ /* 0x002fc80000011405 */
[CC--:B------:R-:W-:Y:S02]  /*0180*/  LEA.HI R13, R6.reuse, R5.reuse, RZ, 0x3 ;  /* 0x00000005060d7211 */ /* 0x0c0fe400078f18ff */
[CC--:B------:R-:W-:Y:S02]  /*0190*/  LEA.HI R8, R6.reuse, R5.reuse, RZ, 0x5 ;  /* 0x0000000506087211 */ /* 0x0c0fe400078f28ff */
[CC--:B------:R-:W-:Y:S02]  /*01a0*/  LEA.HI R0, R6.reuse, R5.reuse, RZ, 0x2 ;  /* 0x0000000506007211 */ /* 0x0c0fe400078f10ff */
[----:B------:R-:W-:Y:S02]  /*01b0*/  LEA.HI R3, R6, R5, RZ, 0x4 ;  /* 0x0000000506037211 */ /* 0x000fe400078f20ff */
[--C-:B------:R-:W-:Y:S02]  /*01c0*/  SHF.R.S32.HI R11, RZ, 0x2, R0.reuse ;  /* 0x00000002ff0b7819 */ /* 0x100fe40000011400 */
[----:B------:R-:W-:-:S02]  /*01d0*/  SHF.R.S32.HI R2, RZ, 0x1f, R0 ;  /* 0x0000001fff027819 */ /* 0x000fc40000011400 */
[----:B------:R-:W-:Y:S02]  /*01e0*/  LOP3.LUT R10, R13, 0xfffffff8, RZ, 0xc0, !PT ;  /* 0xfffffff80d0a7812 */ /* 0x000fe400078ec0ff */
[----:B------:R-:W-:Y:S02]  /*01f0*/  LOP3.LUT R186, R8, 0xffffffe0, RZ, 0xc0, !PT ;  /* 0xffffffe008ba7812 */ /* 0x000fe400078ec0ff */
[----:B------:R-:W-:Y:S01]  /*0200*/  LOP3.LUT R14, R3, 0xfffffff0, RZ, 0xc0, !PT ;  /* 0xfffffff0030e7812 */ /* 0x000fe200078ec0ff */
[C---:B------:R-:W-:Y:S01]  /*0210*/  IMAD.IADD R10, R5.reuse, 0x1, -R10 ;  /* 0x00000001050a7824 */ /* 0x040fe200078e0a0a */
[----:B------:R-:W-:Y:S01]  /*0220*/  LOP3.LUT R0, R0, 0x7ffffffc, RZ, 0xc0, !PT ;  /* 0x7ffffffc00007812 */ /* 0x000fe200078ec0ff */
[C---:B------:R-:W-:Y:S01]  /*0230*/  IMAD.IADD R186, R5.reuse, 0x1, -R186 ;  /* 0x0000000105ba7824 */ /* 0x040fe200078e0aba */
[-C--:B------:R-:W-:Y:S01]  /*0240*/  LEA.HI R7, R6, R5.reuse, RZ, 0x6 ;  /* 0x0000000506077211 */ /* 0x080fe200078f30ff */
[C---:B------:R-:W-:Y:S01]  /*0250*/  IMAD.IADD R14, R5.reuse, 0x1, -R14 ;  /* 0x00000001050e7824 */ /* 0x040fe200078e0a0e */
[----:B------:R-:W-:Y:S01]  /*0260*/  SHF.R.S32.HI R189, RZ, 0x3, R13 ;  /* 0x00000003ffbd7819 */ /* 0x000fe2000001140d */
[----:B------:R-:W-:Y:S01]  /*0270*/  IMAD.SHL.U32 R190, R10, 0x8, RZ ;  /* 0x000000080abe7824 */ /* 0x000fe200078e00ff */
[----:B------:R-:W-:Y:S01]  /*0280*/  LEA.HI R6, R6, R5, RZ, 0x7 ;  /* 0x0000000506067211 */ /* 0x000fe200078f38ff */
[----:B------:R-:W-:Y:S01]  /*0290*/  IMAD.IADD R5, R5, 0x1, -R0 ;  /* 0x0000000105057824 */ /* 0x000fe200078e0a00 */
[--C-:B------:R-:W-:Y:S01]  /*02a0*/  SHF.R.S32.HI R187, RZ, 0x5, R8.reuse ;  /* 0x00000005ffbb7819 */ /* 0x100fe20000011408 */
[----:B------:R-:W-:Y:S01]  /*02b0*/  IMAD.SHL.U32 R9, R189, 0x40, RZ ;  /* 0x00000040bd097824 */ /* 0x000fe200078e00ff */
[----:B------:R-:W-:Y:S01]  /*02c0*/  SHF.R.S32.HI R0, RZ, 0x1f, R8 ;  /* 0x0000001fff007819 */ /* 0x000fe20000011408 */
[----:B------:R-:W-:Y:S01]  /*02d0*/  IMAD.SHL.U32 R5, R5, 0x2, RZ ;  /* 0x0000000205057824 */ /* 0x000fe200078e00ff */
[----:B------:R-:W-:-:S02]  /*02e0*/  SHF.R.S32.HI R4, RZ, 0x4, R3 ;  /* 0x00000004ff047819 */ /* 0x000fc40000011403 */
[----:B------:R-:W-:Y:S02]  /*02f0*/  LEA.HI R0, R0, R187, RZ, 0x2 ;  /* 0x000000bb00007211 */ /* 0x000fe400078f10ff */
[----:B------:R-:W-:Y:S02]  /*0300*/  LEA.HI R2, R2, R11, RZ, 0x3 ;  /* 0x0000000b02027211 */ /* 0x000fe400078f18ff */
[----:B------:R-:W-:Y:S02]  /*0310*/  LOP3.LUT R9, R9, 0x1c0, RZ, 0xc0, !PT ;  /* 0x000001c009097812 */ /* 0x000fe400078ec0ff */
[----:B------:R-:W-:Y:S02]  /*0320*/  LEA.HI R3, R3, R4, RZ, 0x1 ;  /* 0x0000000403037211 */ /* 0x000fe400078f08ff */
[----:B------:R-:W-:Y:S02]  /*0330*/  LOP3.LUT R0, R0, 0xfffffffc, RZ, 0xc0, !PT ;  /* 0xfffffffc00007812 */ /* 0x000fe400078ec0ff */
[----:B------:R-:W-:-:S02]  /*0340*/  LOP3.LUT R2, R2, 0xfffffff8, RZ, 0xc0, !PT ;  /* 0xfffffff802027812 */ /* 0x000fc400078ec0ff */
[C---:B------:R-:W-:Y:S01]  /*0350*/  LOP3.LUT P4, RZ, R10.reuse, 0x2, RZ, 0xc0, !PT ;  /* 0x000000020aff7812 */ /* 0x040fe2000788c0ff */
[----:B------:R-:W-:Y:S01]  /*0360*/  IMAD.IADD R0, R187, 0x1, -R0 ;  /* 0x00000001bb007824 */ /* 0x000fe200078e0a00 */
[C---:B------:R-:W-:Y:S01]  /*0370*/  LOP3.LUT P3, RZ, R10.reuse, 0x4, RZ, 0xc0, !PT ;  /* 0x000000040aff7812 */ /* 0x040fe2000786c0ff */
[----:B------:R-:W-:Y:S01]  /*0380*/  IMAD.SHL.U32 R10, R10, 0x40, RZ ;  /* 0x000000400a0a7824 */ /* 0x000fe200078e00ff */
[----:B------:R-:W-:Y:S01]  /*0390*/  SHF.R.U32.HI R188, RZ, 0x3, R9 ;  /* 0x00000003ffbc7819 */ /* 0x000fe20000011609 */
[----:B------:R-:W-:Y:S01]  /*03a0*/  IMAD.IADD R2, R11, 0x1, -R2 ;  /* 0x000000010b027824 */ /* 0x000fe200078e0a02 */
[----:B------:R-:W-:Y:S02]  /*03b0*/  LOP3.LUT R3, R3, 0xfffffffe, RZ, 0xc0, !PT ;  /* 0xfffffffe03037812 */ /* 0x000fe400078ec0ff */
[----:B------:R-:W-:Y:S02]  /*03c0*/  LOP3.LUT R9, R9, 0x38, R190, 0xf8, !PT ;  /* 0x0000003809097812 */ /* 0x000fe400078ef8be */
[----:B------:R-:W-:Y:S01]  /*03d0*/  SHF.R.S32.HI R11, RZ, 0x1f, R14 ;  /* 0x0000001fff0b7819 */ /* 0x000fe2000001140e */
[----:B------:R-:W-:Y:S01]  /*03e0*/  IMAD.IADD R3, R4, 0x1, -R3 ;  /* 0x0000000104037824 */ /* 0x000fe200078e0a03 */
[----:B------:R-:W-:Y:S01]  /*03f0*/  LOP3.LUT R188, R9, R188, RZ, 0x3c, !PT ;  /* 0x000000bc09bc7212 */ /* 0x000fe200078e3cff */
[----:B------:R-:W-:Y:S01]  /*0400*/  IMAD.SHL.U32 R9, R0, 0x10, RZ ;  /* 0x0000001000097824 */ /* 0x000fe200078e00ff */
[----:B------:R-:W-:Y:S01]  /*0410*/  LOP3.LUT R10, R10, 0x1c0, RZ, 0xc0, !PT ;  /* 0x000001c00a0a7812 */ /* 0x000fe200078ec0ff */
[----:B------:R-:W-:Y:S01]  /*0420*/  IMAD.SHL.U32 R12, R3, 0x200, RZ ;  /* 0x00000200030c7824 */ /* 0x000fe200078e00ff */
[----:B------:R-:W-:-:S02]  /*0430*/  LEA.HI R4, R11, R14, RZ, 0x3 ;  /* 0x0000000e0b047211 */ /* 0x000fc400078f18ff */
[----:B------:R-:W-:Y:S02]  /*0440*/  SHF.R.S32.HI R7, RZ, 0x6, R7 ;  /* 0x00000006ff077819 */ /* 0x000fe40000011407 */
[C---:B------:R-:W-:Y:S02]  /*0450*/  LOP3.LUT R178, R10.reuse, 0x8, R13, 0xf8, !PT ;  /* 0x000000080ab27812 */ /* 0x040fe400078ef80d */
[----:B------:R-:W-:Y:S01]  /*0460*/  SHF.R.U32.HI R11, RZ, 0x3, R10 ;  /* 0x00000003ff0b7819 */ /* 0x000fe2000001160a */
[C---:B------:R-:W-:Y:S01]  /*0470*/  IMAD R188, R7.reuse, 0x200, R188 ;  /* 0x0000020007bc7824 */ /* 0x040fe200078e02bc */
[----:B------:R-:W-:Y:S01]  /*0480*/  LOP3.LUT R176, R10, 0x30, R9, 0xf8, !PT ;  /* 0x000000300ab07812 */ /* 0x000fe200078ef809 */
[----:B------:R-:W-:Y:S01]  /*0490*/  IMAD R9, R7, 0x800, R12 ;  /* 0x0000080007097824 */ /* 0x000fe200078e020c */
[----:B------:R-:W-:Y:S02]  /*04a0*/  LOP3.LUT R10, R2, 0x1, RZ, 0xc0, !PT ;  /* 0x00000001020a7812 */ /* 0x000fe400078ec0ff */
[----:B------:R-:W-:-:S02]  /*04b0*/  LOP3.LUT R178, R178, R11, RZ, 0x3c, !PT ;  /* 0x0000000bb2b27212 */ /* 0x000fc400078e3cff */
[----:B------:R-:W-:Y:S02]  /*04c0*/  SHF.R.S32.HI R6, RZ, 0x7, R6 ;  /* 0x00000007ff067819 */ /* 0x000fe40000011406 */
[----:B------:R-:W-:Y:S01]  /*04d0*/  ISETP.NE.U32.AND P0, PT, R10, 0x1, PT ;  /* 0x000000010a00780c */ /* 0x000fe20003f05070 */
[----:B------:R-:W-:Y:S01]  /*04e0*/  IMAD.SHL.U32 R10, R2, 0x40, RZ ;  /* 0x00000040020a7824 */ /* 0x000fe200078e00ff */
[----:B------:R-:W-:Y:S01]  /*04f0*/  LEA.HI R8, R8, R187, RZ, 0x1 ;  /* 0x000000bb08087211 */ /* 0x000fe200078f08ff */
[----:B------:R-:W-:Y:S01]  /*0500*/  IMAD.IADD R178, R9, 0x1, R178 ;  /* 0x0000000109b27824 */ /* 0x000fe200078e02b2 */
[----:B------:R-:W-:Y:S01]  /*0510*/  LOP3.LUT R185, R4, 0xfffffff8, RZ, 0xc0, !PT ;  /* 0xfffffff804b97812 */ /* 0x000fe200078ec0ff */
[----:B------:R-:W-:Y:S01]  /*0520*/  IMAD.SHL.U32 R9, R7, 0x20, RZ ;  /* 0x0000002007097824 */ /* 0x000fe200078e00ff */
[----:B------:R-:W-:Y:S01]  /*0530*/  LOP3.LUT R10, R10, 0x1c0, RZ, 0xc0, !PT ;  /* 0x000001c00a0a7812 */ /* 0x000fe200078ec0ff */
[----:B------:R-:W-:Y:S01]  /*0540*/  IMAD.SHL.U32 R7, R6, 0x8, RZ ;  /* 0x0000000806077824 */ /* 0x000fe200078e00ff */
[----:B------:R-:W-:Y:S01]  /*0550*/  R2P PR, R2, 0x6 ;  /* 0x0000000602007804 */ /* 0x000fe20000000000 */
[----:B------:R-:W-:Y:S01]  /*0560*/  IMAD R195, R6, 0x1000, R5 ;  /* 0x0000100006c37824 */ /* 0x000fe200078e0205 */
[----:B------:R-:W-:Y:S01]  /*0570*/  LOP3.LUT R2, R8, 0xfffffffe, RZ, 0xc0, !PT ;  /* 0xfffffffe08027812 */ /* 0x000fe200078ec0ff */
[----:B------:R-:W-:Y:S01]  /*0580*/  IMAD.IADD R185, R14, 0x1, -R185 ;  /* 0x000000010eb97824 */ /* 0x000fe200078e0ab9 */
[----:B------:R-:W-:Y:S01]  /*0590*/  LOP3.LUT R6, R7, 0x8, RZ, 0xc0, !PT ;  /* 0x0000000807067812 */ /* 0x000fe200078ec0ff */
[----:B------:R-:W-:Y:S01]  /*05a0*/  IMAD.SHL.U32 R7, R3, 0x10, RZ ;  /* 0x0000001003077824 */ /* 0x000fe200078e00ff */
[----:B------:R-:W-:Y:S01]  /*05b0*/  LOP3.LUT R8, R10, 0x20, R9, 0xf8, !PT ;  /* 0x000000200a087812 */ /* 0x000fe200078ef809 */
[----:B------:R-:W-:Y:S01]  /*05c0*/  IMAD.IADD R2, R187, 0x1, -R2 ;  /* 0x00000001bb027824 */ /* 0x000fe200078e0a02 */
[----:B------:R-:W-:Y:S01]  /*05d0*/  SHF.R.U32.HI R9, RZ, 0x3, R10 ;  /* 0x00000003ff097819 */ /* 0x000fe2000001160a */
[----:B------:R-:W-:Y:S01]  /*05e0*/  IMAD R5, R0, 0x400, R5 ;  /* 0x0000040000057824 */ /* 0x000fe200078e0205 */
[----:B------:R-:W-:Y:S01]  /*05f0*/  LOP3.LUT R7, R6, 0x10, R7, 0xf8, !PT ;  /* 0x0000001006077812 */ /* 0x000fe200078ef807 */
[----:B------:R-:W-:Y:S01]  /*0600*/  IMAD R195, R2, 0x400, R195 ;  /* 0x0000040002c37824 */ /* 0x000fe200078e02c3 */
[----:B------:R-:W-:Y:S01]  /*0610*/  LOP3.LUT R194, R9, R10, R6, 0x1e, !PT ;  /* 0x0000000a09c27212 */ /* 0x000fe200078e1e06 */
[----:B------:R-:W-:Y:S01]  /*0620*/  IMAD.SHL.U32 R6, R185, 0x40, RZ ;  /* 0x00000040b9067824 */ /* 0x000fe200078e00ff */
[----:B------:R-:W-:Y:S01]  /*0630*/  LOP3.LUT R8, R8, R9, RZ, 0x3c, !PT ;  /* 0x0000000908087212 */ /* 0x000fe200078e3cff */
[----:B------:R-:W-:Y:S01]  /*0640*/  IMAD.SHL.U32 R9, R3, 0x8, RZ ;  /* 0x0000000803097824 */ /* 0x000fe200078e00ff */
[----:B------:R-:W-:Y:S01]  /*0650*/  SEL R167, R203, 0xffffffe0, !P4 ;  /* 0xffffffe0cba77807 */ /* 0x000fe20006000000 */
[----:B------:R-:W-:Y:S01]  /*0660*/  IMAD.SHL.U32 R4, R4, 0x40, RZ ;  /* 0x0000004004047824 */ /* 0x000fe200078e00ff */
[----:B------:R-:W-:Y:S01]  /*0670*/  LOP3.LUT R6, R6, 0x1c0, RZ, 0xc0, !PT ;  /* 0x000001c006067812 */ /* 0x000fe200078ec0ff */
[----:B------:R-:W-:Y:S01]  /*0680*/  IMAD.IADD R194, R5, 0x1, R194 ;  /* 0x0000000105c27824 */ /* 0x000fe200078e02c2 */
[----:B------:R-:W-:Y:S01]  /*0690*/  SHF.R.S32.HI R5, RZ, 0x1f, R186 ;  /* 0x0000001fff057819 */ /* 0x000fe200000114ba */
[----:B------:R-:W-:Y:S01]  /*06a0*/  IMAD.IADD R195, R8, 0x1, R195 ;  /* 0x0000000108c37824 */ /* 0x000fe200078e02c3 */
[----:B------:R-:W-:Y:S01]  /*06b0*/  SHF.R.U32.HI R3, RZ, 0x3, R6 ;  /* 0x00000003ff037819 */ /* 0x000fe20000011606 */
[----:B------:R-:W-:Y:S01]  /*06c0*/  IMAD.SHL.U32 R178, R178, 0x2, RZ ;  /* 0x00000002b2b27824 */ /* 0x000fe200078e00ff */
[----:B------:R-:W-:Y:S01]  /*06d0*/  LOP3.LUT R8, R6, 0x8, R9, 0xf8, !PT ;  /* 0x0000000806087812 */ /* 0x000fe200078ef809 */
[----:B------:R-:W-:Y:S01]  /*06e0*/  IMAD.SHL.U32 R195, R195, 0x2, RZ ;  /* 0x00000002c3c37824 */ /* 0x000fe200078e00ff */
[----:B------:R-:W-:Y:S01]  /*06f0*/  LOP3.LUT R179, R4, 0xfffffe00, RZ, 0xc0, !PT ;  /* 0xfffffe0004b37812 */ /* 0x000fe200078ec0ff */
[----:B------:R-:W-:Y:S01]  /*0700*/  IMAD.IADD R169, R178, 0x1, R167 ;  /* 0x00000001b2a97824 */ /* 0x000fe200078e02a7 */
[----:B------:R-:W-:-:S02]  /*0710*/  LEA.HI R5, R5, R186, RZ, 0x2 ;  /* 0x000000ba05057211 */ /* 0x000fc400078f10ff */
[----:B------:R-:W-:Y:S01]  /*0720*/  LOP3.LUT R7, R3, R7, R6, 0x1e, !PT ;  /* 0x0000000703077212 */ /* 0x000fe200078e1e06 */
[--C-:B------:R-:W-:Y:S01]  /*0730*/  IMAD R177, R0, 0x400, R179.reuse ;  /* 0x0000040000b17824 */ /* 0x100fe200078e02b3 */
[----:B------:R-:W-:Y:S01]  /*0740*/  LOP3.LUT R8, R8, R3, RZ, 0x3c, !PT ;  /* 0x0000000308087212 */ /* 0x000fe200078e3cff */
[----:B------:R-:W-:Y:S01]  /*0750*/  IMAD R3, R2, 0x400, R179 ;  /* 0x0000040002037824 */ /* 0x000fe200078e02b3 */
[----:B------:R-:W-:Y:S01]  /*0760*/  SHF.R.S32.HI R5, RZ, 0x2, R5 ;  /* 0x00000002ff057819 */ /* 0x000fe20000011405 */
[----:B------:R-:W-:Y:S01]  /*0770*/  IMAD.MOV.U32 R0, RZ, RZ, -0x10 ;  /* 0xfffffff0ff007424 */ /* 0x000fe200078e00ff */
[----:B------:R-:W-:Y:S01]  /*0780*/  LEA R194, R194, 0x6000, 0x1 ;  /* 0x00006000c2c27811 */ /* 0x000fe200078e08ff */
[----:B------:R-:W-:Y:S01]  /*0790*/  IMAD.IADD R180, R3, 0x1, R8 ;  /* 0x0000000103b47824 */ /* 0x000fe200078e0208 */
[----:B------:R-:W-:Y:S01]  /*07a0*/  LOP3.LUT R176, R176, 0x8, R13, 0xf8, !PT ;  /* 0x00000008b0b07812 */ /* 0x000fe200078ef80d */
[----:B------:R-:W-:Y:S01]  /*07b0*/  IMAD R184, R2, 0x10, R5 ;  /* 0x0000001002b87824 */ /* 0x000fe200078e0205 */
[----:B------:R-:W-:Y:S01]  /*07c0*/  SEL R203, R203, 0xffffffe0, !P1 ;  /* 0xffffffe0cbcb7807 */ /* 0x000fe20004800000 */
[----:B------:R-:W-:Y:S01]  /*07d0*/  IMAD.MOV.U32 R3, RZ, RZ, 0x40 ;  /* 0x00000040ff037424 */ /* 0x000fe200078e00ff */
[----:B------:R-:W-:Y:S01]  /*07e0*/  IADD3 R196, R194, 0x40, RZ ;  /* 0x00000040c2c47810 */ /* 0x000fe20007ffe0ff */
[----:B------:R-:W-:Y:S01]  /*07f0*/  IMAD.IADD R177, R8, 0x1, R177 ;  /* 0x0000000108b17824 */ /* 0x000fe200078e02b1 */
[----:B------:R-:W-:Y:S01]  /*0800*/  IADD3 R193, R184, -0x40, RZ ;  /* 0xffffffc0b8c17810 */ /* 0x000fe20007ffe0ff */
[----:B------:R-:W-:Y:S01]  /*0810*/  IMAD.IADD R199, R195, 0x1, R203 ;  /* 0x00000001c3c77824 */ /* 0x000fe200078e02cb */
[----:B------:R-:W-:Y:S01]  /*0820*/  SEL R3, R3, 0xffffffc0, !P3 ;  /* 0xffffffc003037807 */ /* 0x000fe20005800000 */
[----:B------:R-:W-:Y:S01]  /*0830*/  IMAD.IADD R198, R203, 0x1, R194 ;  /* 0x00000001cbc67824 */ /* 0x000fe200078e02c2 */
[----:B------:R-:W-:-:S02]  /*0840*/  LOP3.LUT R176, R12, R176, R11, 0xf6, !PT ;  /* 0x000000b00cb07212 */ /* 0x000fc400078ef60b */
[----:B------:R-:W-:Y:S01]  /*0850*/  LOP3.LUT R179, R7, R179, RZ, 0xfc, !PT ;  /* 0x000000b307b37212 */ /* 0x000fe200078efcff */
[----:B------:R-:W-:Y:S01]  /*0860*/  IMAD.IADD R168, R178, 0x1, R3 ;  /* 0x00000001b2a87824 */ /* 0x000fe200078e0203 */
[----:B------:R-:W-:Y:S01]  /*0870*/  SHF.R.S32.HI R192, RZ, 0x1f, R193 ;  /* 0x0000001fffc07819 */ /* 0x000fe200000114c1 */
[----:B------:R-:W-:Y:S01]  /*0880*/  IMAD.SHL.U32 R176, R176, 0x2, RZ ;  /* 0x00000002b0b07824 */ /* 0x000fe200078e00ff */
[----:B------:R-:W-:Y:S01]  /*0890*/  SEL R0, R0, 0x10, !P0 ;  /* 0x0000001000007807 */ /* 0x000fe20004000000 */
[----:B------:R-:W-:Y:S01]  /*08a0*/  IMAD.IADD R167, R167, 0x1, R168 ;  /* 0x00000001a7a77824 */ /* 0x000fe200078e02a8 */
[C---:B------:R-:W-:Y:S01]  /*08b0*/  @P2 IADD3 R196, R194.reuse, -0x40, RZ ;  /* 0xffffffc0c2c42810 */ /* 0x040fe20007ffe0ff */
[----:B------:R-:W-:Y:S01]  /*08c0*/  IMAD.SHL.U32 R175, R179, 0x2, RZ ;  /* 0x00000002b3af7824 */ /* 0x000fe200078e00ff */
[C---:B------:R-:W-:Y:S01]  /*08d0*/  SHF.L.U64.HI R192, R193.reuse, 0x2, R192 ;  /* 0x00000002c1c07819 */ /* 0x040fe200000102c0 */
[----:B------:R-:W-:Y:S01]  /*08e0*/  IMAD.SHL.U32 R193, R193, 0x4, RZ ;  /* 0x00000004c1c17824 */ /* 0x000fe200078e00ff */
[----:B------:R-:W-:Y:S01]  /*08f0*/  IADD3 R197, R194, 0x420, RZ ;  /* 0x00000420c2c57810 */ /* 0x000fe20007ffe0ff */
[----:B------:R-:W-:Y:S01]  /*0900*/  IMAD.IADD R200, R195, 0x1, R0 ;  /* 0x00000001c3c87824 */ /* 0x000fe200078e0200 */
[----:B------:R-:W-:Y:S01]  /*0910*/  SHF.R.S32.HI R183, RZ, 0x1f, R189 ;  /* 0x0000001fffb77819 */ /* 0x000fe200000114bd */
[----:B------:R-:W-:Y:S01]  /*0920*/  IMAD.IADD R217, R0, 0x1, R199 ;  /* 0x0000000100d97824 */ /* 0x000fe200078e02c7 */
[----:B------:R-:W-:Y:S01]  /*0930*/  SHF.R.S32.HI R5, RZ, 0x1f, R184 ;  /* 0x0000001fff057819 */ /* 0x000fe200000114b8 */
[----:B------:R-:W-:Y:S01]  /*0940*/  IMAD.IADD R203, R203, 0x1, R196 ;  /* 0x00000001cbcb7824 */ /* 0x000fe200078e02c4 */
[----:B------:R-:W-:-:S02]  /*0950*/  LEA R177, R177, 0xa000, 0x1 ;  /* 0x0000a000b1b17811 */ /* 0x000fc400078e08ff */
[----:B------:R-:W-:Y:S02]  /*0960*/  @P1 IADD3 R197, R194, 0x3e0, RZ ;  /* 0x000003e0c2c51810 */ /* 0x000fe40007ffe0ff */
[----:B------:R-:W-:-:S05]  /*0970*/  SHF.L.U64.HI R208, R184, 0x2, R5 ;  /* 0x00000002b8d07819 */ /* 0x000fca0000010205 */
.L_x_196:
[----:B------:R-:W-:Y:S01]  /*0980*/  ISETP.NE.U32.AND P0, PT, RZ, c[0x0][0x250], PT ;  /* 0x00009400ff007a0c */ /* 0x000fe20003f05070 */
[----:B------:R-:W-:Y:S01]  /*0990*/  IMAD.MOV.U32 R202, RZ, RZ, RZ ;  /* 0x000000ffffca7224 */ /* 0x000fe200078e00ff */
[----:B------:R-:W-:Y:S02]  /*09a0*/  ISETP.NE.U32.AND P1, PT, RZ, c[0x0][0x258], PT ;  /* 0x00009600ff007a0c */ /* 0x000fe40003f25070 */
[----:B------:R-:W-:Y:S02]  /*09b0*/  ISETP.NE.AND.EX P0, PT, RZ, c[0x0][0x254], PT, P0 ;  /* 0x00009500ff007a0c */ /* 0x000fe40003f05300 */
[----:B------:R-:W-:-:S11]  /*09c0*/  ISETP.NE.AND.EX P1, PT, RZ, c[0x0][0x25c], PT, P1 ;  /* 0x00009700ff007a0c */ /* 0x000fd60003f25310 */
[----:B--2---:R-:W1:Y:S01]  /*09d0*/  @P0 S2R R5, SR_CTAID.Y ;  /* 0x0000000000050919 */ /* 0x004e620000002600 */
[----:B------:R-:W-:Y:S02]  /*09e0*/  @P0 IMAD.MOV.U32 R2, RZ, RZ, 0x4 ;  /* 0x00000004ff020424 */ /* 0x000fe400078e00ff */
[----:B------:R-:W-:Y:S01]  /*09f0*/  @P1 IMAD.MOV.U32 R0, RZ, RZ, 0x4 ;  /* 0x00000004ff001424 */ /* 0x000fe200078e00ff */
[----:B------:R-:W2:Y:S01]  /*0a00*/  @P1 S2R R3, SR_CTAID.Y ;  /* 0x0000000000031919 */ /* 0x000ea20000002600 */
[----:B-1----:R-:W-:-:S04]  /*0a10*/  @P0 IMAD.WIDE R6, R5, R2, c[0x0][0x250] ;  /* 0x0000940005060625 */ /* 0x002fc800078e0202 */
[----:B--2---:R-:W-:Y:S01]  /*0a20*/  @P1 IMAD.WIDE R4, R3, R0, c[0x0][0x258] ;  /* 0x0000960003041625 */ /* 0x004fe200078e0200 */
[----:B------:R-:W2:Y:S05]  /*0a30*/  @P0 LDG.E R202, [R6.64] ;  /* 0x0000001806ca0981 */ /* 0x000eaa000c1e1900 */
[----:B------:R-:W2:Y:S01]  /*0a40*/  @P1 LDG.E R5, [R4.64] ;  /* 0x0000001804051981 */ /* 0x000ea2000c1e1900 */
[----:B------:R-:W-:Y:S01]  /*0a50*/  @!P1 ISETP.NE.U32.AND P0, PT, RZ, c[0x0][0x268], PT ;  /* 0x00009a00ff009a0c */ /* 0x000fe20003f05070 */
[----:B------:R-:W-:-:S03]  /*0a60*/  USHF.L.U32 UR8, UR22, 0x7, URZ ;  /* 0x0000000716087899 */ /* 0x000fc6000800063f */
[----:B------:R-:W-:-:S04]  /*0a70*/  @!P1 ISETP.NE.AND.EX P0, PT, RZ, c[0x0][0x26c], PT, P0 ;  /* 0x00009b00ff009a0c */ /* 0x000fc80003f05300 */
[----:B------:R-:W-:Y:S01]  /*0a80*/  @!P1 SEL R3, RZ, c[0x0][0x21c], !P0 ;  /* 0x00008700ff039a07 */ /* 0x000fe20004000000 */
[----:B--2---:R-:W-:-:S03]  /*0a90*/  @P1 IMAD.IADD R0, R5, 0x1, -R202 ;  /* 0x0000000105001824 */ /* 0x004fc600078e0aca */
[----:B------:R-:W-:-:S04]  /*0aa0*/  @!P1 IADD3 R0, R3, c[0x0][0x218], -R202 ;  /* 0x0000860003009a10 */ /* 0x000fc80007ffe8ca */
[----:B------:R-:W-:-:S13]  /*0ab0*/  ISETP.LE.AND P0, PT, R0, UR8, PT ;  /* 0x0000000800007c0c */ /* 0x000fda000bf03270 */
[----:B-----5:R-:W-:Y:S05]  /*0ac0*/  @P0 BRA `(.L_x_188) ;  /* 0x000042c000000947 */ /* 0x020fea0003800000 */
[----:B------:R-:W-:Y:S01]  /*0ad0*/  IABS R0, c[0x0][0x1c8] ;  /* 0x0000720000007a13 */ /* 0x000fe20000000000 */
[----:B------:R-:W1:Y:S01]  /*0ae0*/  S2R R14, SR_CTAID.Z ;  /* 0x00000000000e7919 */ /* 0x000e620000002700 */
[----:B------:R-:W-:Y:S01]  /*0af0*/  ISETP.NE.U32.AND P1, PT, RZ, c[0x0][0x240], PT ;  /* 0x00009000ff007a0c */ /* 0x000fe20003f25070 */
[----:B------:R-:W-:Y:S01]  /*0b00*/  USHF.R.S32.HI UR7, URZ, 0x1f, UR8 ;  /* 0x0000001f3f077899 */ /* 0x000fe20008011408 */
[----:B------:R-:W2:Y:S01]  /*0b10*/  I2F.RP R3, R0 ;  /* 0x0000000000037306 */ /* 0x000ea20000209400 */
[----:B------:R-:W3:Y:S01]  /*0b20*/  S2R R5, SR_CTAID.Y ;  /* 0x0000000000057919 */ /* 0x000ee20000002600 */
[----:B------:R-:W-:Y:S02]  /*0b30*/  ISETP.NE.AND.EX P1, PT, RZ, c[0x0][0x244], PT, P1 ;  /* 0x00009100ff007a0c */ /* 0x000fe40003f25310 */
[----:B------:R-:W-:-:S04]  /*0b40*/  SHF.R.S32.HI R201, RZ, 0x1f, R202 ;  /* 0x0000001fffc97819 */ /* 0x000fc800000114ca */
[----:B--2---:R-:W2:Y:S01]  /*0b50*/  MUFU.RCP R6, R3 ;  /* 0x0000000300067308 */ /* 0x004ea20000001000 */
[----:B-1----:R-:W-:Y:S01]  /*0b60*/  IABS R4, R14 ;  /* 0x0000000e00047213 */ /* 0x002fe20000000000 */
[----:B------:R-:W-:Y:S01]  /*0b70*/  IMAD R10, R14, c[0x0][0x22c], RZ ;  /* 0x00008b000e0a7a24 */ /* 0x000fe200078e02ff */
[----:B------:R-:W-:Y:S01]  /*0b80*/  SHF.R.S32.HI R15, RZ, 0x1f, R14 ;  /* 0x0000001fff0f7819 */ /* 0x000fe2000001140e */
[----:B---3--:R-:W-:Y:S01]  /*0b90*/  IMAD.WIDE R8, R5, 0x80, RZ ;  /* 0x0000008005087825 */ /* 0x008fe200078e02ff */
[----:B------:R-:W-:Y:S02]  /*0ba0*/  SHF.R.S32.HI R16, RZ, 0x1f, R5 ;  /* 0x0000001fff107819 */ /* 0x000fe40000011405 */
[----:B--2---:R-:W-:-:S04]  /*0bb0*/  IADD3 R6, R6, 0xffffffe, RZ ;  /* 0x0ffffffe06067810 */ /* 0x004fc80007ffe0ff */
[----:B------:R-:W1:Y:S02]  /*0bc0*/  F2I.FTZ.U32.TRUNC.NTZ R7, R6 ;  /* 0x0000000600077305 */ /* 0x000e64000021f000 */
[----:B-1----:R-:W-:Y:S02]  /*0bd0*/  IMAD.MOV R2, RZ, RZ, -R7 ;  /* 0x000000ffff027224 */ /* 0x002fe400078e0a07 */
[----:B------:R-:W-:Y:S02]  /*0be0*/  IMAD.MOV.U32 R6, RZ, RZ, RZ ;  /* 0x000000ffff067224 */ /* 0x000fe400078e00ff */
[----:B------:R-:W-:-:S04]  /*0bf0*/  IMAD R2, R2, R0, RZ ;  /* 0x0000000002027224 */ /* 0x000fc800078e02ff */
[----:B------:R-:W-:Y:S01]  /*0c00*/  IMAD.HI.U32 R7, R7, R2, R6 ;  /* 0x0000000207077227 */ /* 0x000fe200078e0006 */
[----:B------:R-:W-:Y:S01]  /*0c10*/  SEL R6, R8, RZ, P1 ;  /* 0x000000ff08067207 */ /* 0x000fe20000800000 */
[----:B------:R-:W1:Y:S04]  /*0c20*/  LDC.U8 R2, c[0x0][0x328] ;  /* 0x0000ca00ff027b82 */ /* 0x000e680000000000 */
[----:B------:R-:W-:Y:S02]  /*0c30*/  IMAD.HI.U32 R11, R7, R4, RZ ;  /* 0x00000004070b7227 */ /* 0x000fe400078e00ff */
[----:B------:R-:W2:Y:S02]  /*0c40*/  S2R R7, SR_CTAID.X ;  /* 0x0000000000077919 */ /* 0x000ea40000002500 */
[----:B------:R-:W-:-:S04]  /*0c50*/  IMAD.MOV R3, RZ, RZ, -R11 ;  /* 0x000000ffff037224 */ /* 0x000fc800078e0a0b */
[C---:B------:R-:W-:Y:S01]  /*0c60*/  IMAD R3, R0.reuse, R3, R4 ;  /* 0x0000000300037224 */ /* 0x040fe200078e0204 */
[----:B------:R-:W-:Y:S02]  /*0c70*/  SEL R4, R9, RZ, P1 ;  /* 0x000000ff09047207 */ /* 0x000fe40000800000 */
[----:B------:R-:W-:Y:S02]  /*0c80*/  ISETP.NE.AND P1, PT, RZ, UR5, PT ;  /* 0x00000005ff007c0c */ /* 0x000fe4000bf25270 */
[----:B------:R-:W-:Y:S02]  /*0c90*/  ISETP.GT.U32.AND P3, PT, R0, R3, PT ;  /* 0x000000030000720c */ /* 0x000fe40003f64070 */
[----:B-1----:R-:W-:Y:S01]  /*0ca0*/  ISETP.NE.AND P0, PT, R2, RZ, PT ;  /* 0x000000ff0200720c */ /* 0x002fe20003f05270 */
[----:B------:R-:W-:-:S10]  /*0cb0*/  IMAD.MOV.U32 R2, RZ, RZ, c[0x0][0x214] ;  /* 0x00008500ff027624 */ /* 0x000fd400078e00ff */
[----:B------:R-:W-:Y:S01]  /*0cc0*/  @!P3 IMAD.IADD R3, R3, 0x1, -R0 ;  /* 0x000000010303b824 */ /* 0x000fe200078e0a00 */
[----:B------:R-:W-:Y:S01]  /*0cd0*/  @!P3 IADD3 R11, R11, 0x1, RZ ;  /* 0x000000010b0bb810 */ /* 0x000fe20007ffe0ff */
[----:B--2---:R-:W-:Y:S01]  /*0ce0*/  IMAD.WIDE.U32 R8, R7, c[0x0][0x3d8], RZ ;  /* 0x0000f60007087a25 */ /* 0x004fe200078e00ff */
[----:B------:R-:W-:Y:S02]  /*0cf0*/  ISETP.NE.AND P3, PT, RZ, c[0x0][0x1c8], PT ;  /* 0x00007200ff007a0c */ /* 0x000fe40003f65270 */
[----:B------:R-:W-:Y:S01]  /*0d00*/  ISETP.GE.U32.AND P4, PT, R3, R0, PT ;  /* 0x000000000300720c */ /* 0x000fe20003f86070 */
[----:B------:R-:W-:Y:S01]  /*0d10*/  IMAD R7, R7, c[0x0][0x3dc], R9 ;  /* 0x0000f70007077a24 */ /* 0x000fe200078e0209 */
[----:B------:R-:W-:Y:S01]  /*0d20*/  LOP3.LUT R0, R14, c[0x0][0x1c8], RZ, 0x3c, !PT ;  /* 0x000072000e007a12 */ /* 0x000fe200078e3cff */
[C---:B------:R-:W-:Y:S01]  /*0d30*/  @P0 IMAD R21, R5.reuse, c[0x0][0x214], RZ ;  /* 0x0000850005150a24 */ /* 0x040fe200078e02ff */
[----:B------:R-:W-:Y:S02]  /*0d40*/  IADD3 R3, R2, 0x3f, RZ ;  /* 0x0000003f02037810 */ /* 0x000fe40007ffe0ff */
[----:B------:R-:W-:Y:S01]  /*0d50*/  ISETP.GE.AND P2, PT, R0, RZ, PT ;  /* 0x000000ff0000720c */ /* 0x000fe20003f46270 */
[----:B------:R-:W-:Y:S01]  /*0d60*/  @!P0 IMAD R0, R5, c[0x0][0x1c0], R14 ;  /* 0x0000700005008a24 */ /* 0x000fe200078e020e */
[----:B------:R-:W-:Y:S01]  /*0d70*/  SHF.R.S32.HI R216, RZ, 0x1f, R3 ;  /* 0x0000001fffd87819 */ /* 0x000fe20000011403 */
[----:B------:R-:W-:Y:S01]  /*0d80*/  @P0 IMAD R21, R14, c[0x0][0x234], R21 ;  /* 0x00008d000e150a24 */ /* 0x000fe200078e0215 */
[----:B------:R-:W-:Y:S01]  /*0d90*/  SEL R8, R8, RZ, P1 ;  /* 0x000000ff08087207 */ /* 0x000fe20000800000 */
[----:B------:R-:W-:Y:S01]  /*0da0*/  @!P0 IMAD R21, R0, c[0x0][0x214], RZ ;  /* 0x0000850000158a24 */ /* 0x000fe200078e02ff */
[----:B------:R-:W-:-:S02]  /*0db0*/  LEA.HI R216, R216, R3, RZ, 0x6 ;  /* 0x00000003d8d87211 */ /* 0x000fc400078f30ff */
[----:B------:R-:W-:Y:S02]  /*0dc0*/  @P4 IADD3 R11, R11, 0x1, RZ ;  /* 0x000000010b0b4810 */ /* 0x000fe40007ffe0ff */
[----:B------:R-:W-:Y:S02]  /*0dd0*/  LOP3.LUT R12, R216, 0xffffffc0, RZ, 0xc0, !PT ;  /* 0xffffffc0d80c7812 */ /* 0x000fe400078ec0ff */
[----:B------:R-:W-:Y:S01]  /*0de0*/  SHF.R.S32.HI R9, RZ, 0x1f, R10 ;  /* 0x0000001fff097819 */ /* 0x000fe2000001140a */
[----:B------:R-:W-:Y:S01]  /*0df0*/  @!P2 IMAD.MOV R11, RZ, RZ, -R11 ;  /* 0x000000ffff0ba224 */ /* 0x000fe200078e0a0b */
[----:B------:R-:W-:Y:S02]  /*0e00*/  IADD3 R12, R12, -0x40, RZ ;  /* 0xffffffc00c0c7810 */ /* 0x000fe40007ffe0ff */
[----:B------:R-:W-:Y:S02]  /*0e10*/  @!P3 LOP3.LUT R11, RZ, c[0x0][0x1c8], RZ, 0x33, !PT ;  /* 0x00007200ff0bba12 */ /* 0x000fe400078e33ff */
[----:B------:R-:W-:-:S02]  /*0e20*/  SHF.R.S32.HI R13, RZ, 0x1f, R12 ;  /* 0x0000001fff0d7819 */ /* 0x000fc4000001140c */
[----:B------:R-:W-:Y:S02]  /*0e30*/  SEL R7, R7, RZ, P1 ;  /* 0x000000ff07077207 */ /* 0x000fe40000800000 */
[----:B------:R-:W-:Y:S01]  /*0e40*/  SHF.R.S32.HI R17, RZ, 0x1f, R11 ;  /* 0x0000001fff117819 */ /* 0x000fe2000001140b */
[----:B------:R-:W-:Y:S05]  /*0e50*/  @!P0 BRA `(.L_x_189) ;  /* 0x0000003000008947 */ /* 0x000fea0003800000 */
[----:B------:R-:W-:-:S04]  /*0e60*/  IMAD R3, R5, UR20, RZ ;  /* 0x0000001405037c24 */ /* 0x000fc8000f8e02ff */
[----:B------:R-:W-:Y:S01]  /*0e70*/  IMAD R3, R14, UR21, R3 ;  /* 0x000000150e037c24 */ /* 0x000fe2000f8e0203 */
[----:B------:R-:W-:Y:S05]  /*0e80*/  BRA `(.L_x_190) ;  /* 0x0000002000007947 */ /* 0x000fea0003800000 */
.L_x_189:
[----:B------:R-:W-:-:S04]  /*0e90*/  IMAD R3, R5, c[0x0][0x1c0], R14 ;  /* 0x0000700005037a24 */ /* 0x000fc800078e020e */
[----:B------:R-:W-:Y:S02]  /*0ea0*/  IMAD R3, R3, c[0x0][0x224], RZ ;  /* 0x0000890003037a24 */ /* 0x000fe400078e02ff */
.L_x_190:
[C---:B------:R-:W-:Y:S01]  /*0eb0*/  IMAD R26, R183.reuse, c[0x0][0x198], RZ ;  /* 0x00006600b71a7a24 */ /* 0x040fe200078e02ff */
[----:B------:R-:W-:Y:S01]  /*0ec0*/  IADD3 R21, R12, R21, RZ ;  /* 0x000000150c157210 */ /* 0x000fe20007ffe0ff */
[----:B------:R-:W-:Y:S01]  /*0ed0*/  IMAD R28, R183, c[0x0][0x1a0], RZ ;  /* 0x00006800b71c7a24 */ /* 0x000fe200078e02ff */
[----:B------:R-:W-:Y:S01]  /*0ee0*/  SHF.R.S32.HI R191, RZ, 0x1f, R190 ;  /* 0x0000001fffbf7819 */ /* 0x000fe200000114be */
[C---:B------:R-:W-:Y:S01]  /*0ef0*/  IMAD.WIDE.U32 R18, R189.reuse, c[0x0][0x198], RZ ;  /* 0x00006600bd127a25 */ /* 0x040fe200078e00ff */
[----:B------:R-:W-:Y:S01]  /*0f00*/  LEA.HI.SX32 R216, R216, 0xffffffff, 0x1a ;  /* 0xffffffffd8d87811 */ /* 0x000fe200078fd2ff */
[----:B------:R-:W-:Y:S01]  /*0f10*/  @P1 BAR.SYNC.DEFER_BLOCKING 0x0 ;  /* 0x0000000000001b1d */ /* 0x000fe20000010000 */
[----:B------:R-:W-:Y:S01]  /*0f20*/  IADD3 R202, P2, R202, UR8, RZ ;  /* 0x00000008caca7c10 */ /* 0x000fe2000ff5e0ff */
[C---:B------:R-:W-:Y:S01]  /*0f30*/  IMAD R26, R189.reuse, c[0x0][0x19c], R26 ;  /* 0x00006700bd1a7a24 */ /* 0x040fe200078e021a */
[----:B------:R-:W-:Y:S01]  /*0f40*/  LEA.HI R24, R216, R216, RZ, 0x1 ;  /* 0x000000d8d8187211 */ /* 0x000fe200078f08ff */
[----:B------:R-:W-:Y:S01]  /*0f50*/  IMAD.WIDE.U32 R22, R189, c[0x0][0x1a0], RZ ;  /* 0x00006800bd167a25 */ /* 0x000fe200078e00ff */
[----:B------:R-:W-:Y:S01]  /*0f60*/  IADD3.X R201, R201, UR7, RZ, P2, !PT ;  /* 0x00000007c9c97c10 */ /* 0x000fe200097fe4ff */
[----:B------:R-:W-:Y:S01]  /*0f70*/  ULDC.64 UR8, c[0x0][0x1a0] ;  /* 0x0000680000087ab9 */ /* 0x000fe20000000a00 */
[----:B------:R-:W-:Y:S01]  /*0f80*/  SHF.L.U32 R215, R188, 0x1, RZ ;  /* 0x00000001bcd77819 */ /* 0x000fe200000006ff */
[----:B------:R-:W-:Y:S01]  /*0f90*/  IMAD R28, R189, c[0x0][0x1a4], R28 ;  /* 0x00006900bd1c7a24 */ /* 0x000fe200078e021c */
[----:B------:R-:W-:Y:S01]  /*0fa0*/  USHF.L.U32 UR10, UR8, 0x6, URZ ;  /* 0x00000006080a7899 */ /* 0x000fe2000800063f */
[----:B------:R-:W-:Y:S01]  /*0fb0*/  IMAD.IADD R27, R19, 0x1, R26 ;  /* 0x00000001131b7824 */ /* 0x000fe200078e021a */
[----:B------:R-:W-:Y:S01]  /*0fc0*/  IADD3 R19, P0, R189, R12, RZ ;  /* 0x0000000cbd137210 */ /* 0x000fe20007f1e0ff */
[----:B------:R-:W-:Y:S01]  /*0fd0*/  IMAD.MOV.U32 R0, RZ, RZ, 0x4 ;  /* 0x00000004ff007424 */ /* 0x000fe200078e00ff */
[----:B------:R-:W-:Y:S01]  /*0fe0*/  IADD3 R29, R23, R28, RZ ;  /* 0x0000001c171d7210 */ /* 0x000fe20007ffe0ff */
[C---:B------:R-:W-:Y:S01]  /*0ff0*/  IMAD R20, R16.reuse, c[0x0][0x188], RZ ;  /* 0x0000620010147a24 */ /* 0x040fe200078e02ff */
[----:B------:R-:W-:Y:S01]  /*1000*/  MOV R28, R22 ;  /* 0x00000016001c7202 */ /* 0x000fe20000000f00 */
[----:B------:R-:W-:Y:S01]  /*1010*/  IMAD R22, R16, c[0x0][0x368], RZ ;  /* 0x0000da0010167a24 */ /* 0x000fe200078e02ff */
[----:B------:R-:W-:Y:S01]  /*1020*/  IADD3.X R23, R183, R13, RZ, P0, !PT ;  /* 0x0000000db7177210 */ /* 0x000fe200007fe4ff */
[----:B------:R-:W-:Y:S01]  /*1030*/  IMAD.WIDE R204, R21, R0, c[0x0][0x200] ;  /* 0x0000800015cc7625 */ /* 0x000fe200078e0200 */
[----:B------:R-:W-:Y:S01]  /*1040*/  UMOV UR7, 0x6 ;  /* 0x0000000600077882 */ /* 0x000fe20000000000 */
[----:B------:R-:W-:Y:S01]  /*1050*/  SHF.L.U32 R209, R184, 0x2, RZ ;  /* 0x00000002b8d17819 */ /* 0x000fe200000006ff */
[----:B------:R-:W-:Y:S01]  /*1060*/  USHF.L.U64.HI UR9, UR8, UR7, UR9 ;  /* 0x0000000708097299 */ /* 0x000fe20008010209 */
[----:B------:R-:W-:-:S02]  /*1070*/  IMAD R21, R5, c[0x0][0x36c], R22 ;  /* 0x0000db0005157a24 */ /* 0x000fc400078e0216 */
[----:B------:R-:W-:Y:S02]  /*1080*/  IMAD R22, R23, c[0x0][0x190], RZ ;  /* 0x0000640017167a24 */ /* 0x000fe400078e02ff */
[----:B------:R-:W-:Y:S02]  /*1090*/  IMAD.MOV.U32 R26, RZ, RZ, R18 ;  /* 0x000000ffff1a7224 */ /* 0x000fe400078e0012 */
[----:B------:R-:W-:Y:S02]  /*10a0*/  IMAD R18, R16, c[0x0][0x180], RZ ;  /* 0x0000600010127a24 */ /* 0x000fe400078e02ff */
[----:B------:R-:W-:Y:S02]  /*10b0*/  IMAD R20, R5, c[0x0][0x18c], R20 ;  /* 0x0000630005147a24 */ /* 0x000fe400078e0214 */
[----:B------:R-:W-:-:S04]  /*10c0*/  IMAD.WIDE.U32 R34, R19, c[0x0][0x190], R190 ;  /* 0x0000640013227a25 */ /* 0x000fc800078e00be */
[----:B------:R-:W-:-:S04]  /*10d0*/  IMAD.WIDE.U32 R32, R5, c[0x0][0x188], R190 ;  /* 0x0000620005207a25 */ /* 0x000fc800078e00be */
[----:B------:R-:W-:Y:S01]  /*10e0*/  IMAD R22, R19, c[0x0][0x194], R22 ;  /* 0x0000650013167a24 */ /* 0x000fe200078e0216 */
[----:B------:R-:W-:Y:S01]  /*10f0*/  IADD3 R33, R33, R20, RZ ;  /* 0x0000001421217210 */ /* 0x000fe20007ffe0ff */
[C---:B------:R-:W-:Y:S02]  /*1100*/  IMAD R18, R5.reuse, c[0x0][0x184], R18 ;  /* 0x0000610005127a24 */ /* 0x040fe400078e0212 */
[----:B------:R-:W-:Y:S01]  /*1110*/  IMAD.WIDE.U32 R30, R5, c[0x0][0x180], R190 ;  /* 0x00006000051e7a25 */ /* 0x000fe200078e00be */
[----:B------:R-:W-:-:S03]  /*1120*/  IADD3 R35, R35, R22, RZ ;  /* 0x0000001623237210 */ /* 0x000fc60007ffe0ff */
[----:B------:R-:W-:-:S04]  /*1130*/  IMAD.WIDE.U32 R36, R5, c[0x0][0x368], R190 ;  /* 0x0000da0005247a25 */ /* 0x000fc800078e00be */
[----:B------:R-:W-:Y:S02]  /*1140*/  IMAD.IADD R31, R31, 0x1, R18 ;  /* 0x000000011f1f7824 */ /* 0x000fe400078e0212 */
[C---:B------:R-:W-:Y:S02]  /*1150*/  IMAD R20, R17.reuse, c[0x0][0x1b8], RZ ;  /* 0x00006e0011147a24 */ /* 0x040fe400078e02ff */
[----:B------:R-:W-:Y:S02]  /*1160*/  IMAD R22, R17, c[0x0][0x1b0], RZ ;  /* 0x00006c0011167a24 */ /* 0x000fe400078e02ff */
[----:B------:R-:W-:Y:S01]  /*1170*/  IMAD.IADD R25, R37, 0x1, R21 ;  /* 0x0000000125197824 */ /* 0x000fe200078e0215 */
[----:B------:R-:W-:Y:S01]  /*1180*/  LOP3.LUT R21, R24, 0xfffffffe, RZ, 0xc0, !PT ;  /* 0xfffffffe18157812 */ /* 0x000fe200078ec0ff */
[C---:B------:R-:W-:Y:S01]  /*1190*/  IMAD R20, R11.reuse, c[0x0][0x1bc], R20 ;  /* 0x00006f000b147a24 */ /* 0x040fe200078e0214 */
[----:B------:R-:W-:Y:S01]  /*11a0*/  MOV R24, R36 ;  /* 0x0000002400187202 */ /* 0x000fe20000000f00 */
[----:B------:R-:W-:-:S04]  /*11b0*/  IMAD.WIDE.U32 R32, R11, c[0x0][0x1b8], R32 ;  /* 0x00006e000b207a25 */ /* 0x000fc800078e0020 */
[C---:B------:R-:W-:Y:S02]  /*11c0*/  IMAD R22, R11.reuse, c[0x0][0x1b4], R22 ;  /* 0x00006d000b167a24 */ /* 0x040fe400078e0216 */
[----:B------:R-:W-:-:S04]  /*11d0*/  IMAD.WIDE.U32 R30, R11, c[0x0][0x1b0], R30 ;  /* 0x00006c000b1e7a25 */ /* 0x000fc800078e001e */
[----:B------:R-:W-:Y:S01]  /*11e0*/  IMAD R18, R23, c[0x0][0x370], RZ ;  /* 0x0000dc0017127a24 */ /* 0x000fe200078e02ff */
[----:B------:R-:W-:Y:S01]  /*11f0*/  IADD3 R22, R31, R22, RZ ;  /* 0x000000161f167210 */ /* 0x000fe20007ffe0ff */
[----:B------:R-:W-:-:S04]  /*1200*/  IMAD.WIDE.U32 R28, R202, c[0x0][0x1a0], R28 ;  /* 0x00006800ca1c7a25 */ /* 0x000fc800078e001c */
[----:B------:R-:W-:Y:S01]  /*1210*/  IMAD R11, R201, c[0x0][0x1a0], RZ ;  /* 0x00006800c90b7a24 */ /* 0x000fe200078e02ff */
[----:B------:R-:W-:Y:S01]  /*1220*/  IADD3 R17, P3, R32, R28, RZ ;  /* 0x0000001c20117210 */ /* 0x000fe20007f7e0ff */
[----:B------:R-:W-:Y:S02]  /*1230*/  IMAD R16, R16, c[0x0][0x178], RZ ;  /* 0x00005e0010107a24 */ /* 0x000fe400078e02ff */
[C---:B------:R-:W-:Y:S02]  /*1240*/  IMAD R18, R19.reuse, c[0x0][0x374], R18 ;  /* 0x0000dd0013127a24 */ /* 0x040fe400078e0212 */
[----:B------:R-:W-:-:S04]  /*1250*/  IMAD.WIDE.U32 R24, R19, c[0x0][0x370], R24 ;  /* 0x0000dc0013187a25 */ /* 0x000fc800078e0018 */
[----:B------:R-:W-:Y:S02]  /*1260*/  IMAD.IADD R20, R33, 0x1, R20 ;  /* 0x0000000121147824 */ /* 0x000fe400078e0214 */
[C---:B------:R-:W-:Y:S02]  /*1270*/  IMAD R11, R202.reuse, c[0x0][0x1a4], R11 ;  /* 0x00006900ca0b7a24 */ /* 0x040fe400078e020b */
[----:B------:R-:W-:-:S03]  /*1280*/  IMAD.WIDE.U32 R26, R202, c[0x0][0x198], R26 ;  /* 0x00006600ca1a7a25 */ /* 0x000fc600078e001a */
[----:B------:R-:W-:Y:S01]  /*1290*/  IADD3.X R20, R20, R29, R11, P3, !PT ;  /* 0x0000001d14147210 */ /* 0x000fe20001ffe40b */
[----:B------:R-:W-:Y:S01]  /*12a0*/  IMAD R19, R201, c[0x0][0x198], RZ ;  /* 0x00006600c9137a24 */ /* 0x000fe200078e02ff */
[----:B------:R-:W-:Y:S01]  /*12b0*/  IADD3 R30, P2, R30, R26, RZ ;  /* 0x0000001a1e1e7210 */ /* 0x000fe20007f5e0ff */
[C---:B------:R-:W-:Y:S02]  /*12c0*/  IMAD R16, R5.reuse, c[0x0][0x17c], R16 ;  /* 0x00005f0005107a24 */ /* 0x040fe400078e0210 */
[----:B------:R-:W-:-:S04]  /*12d0*/  IMAD.WIDE.U32 R34, R5, c[0x0][0x178], R34 ;  /* 0x00005e0005227a25 */ /* 0x000fc800078e0022 */
[----:B------:R-:W-:Y:S01]  /*12e0*/  IMAD R19, R202, c[0x0][0x19c], R19 ;  /* 0x00006700ca137a24 */ /* 0x000fe200078e0213 */
[----:B------:R-:W-:Y:S01]  /*12f0*/  IADD3 R35, R35, R16, RZ ;  /* 0x0000001023237210 */ /* 0x000fe20007ffe0ff */
[----:B------:R-:W-:Y:S01]  /*1300*/  IMAD.IADD R25, R25, 0x1, R18 ;  /* 0x0000000119197824 */ /* 0x000fe200078e0212 */
[----:B------:R-:W-:Y:S01]  /*1310*/  LEA R16, P3, R17, c[0x0][0x170], 0x1 ;  /* 0x00005c0011107a11 */ /* 0x000fe200078608ff */
[----:B------:R-:W-:Y:S01]  /*1320*/  IMAD R11, R15, c[0x0][0x378], RZ ;  /* 0x0000de000f0b7a24 */ /* 0x000fe200078e02ff */
[----:B------:R-:W-:Y:S01]  /*1330*/  IADD3.X R19, R22, R27, R19, P2, !PT ;  /* 0x0000001b16137210 */ /* 0x000fe200017fe413 */
[----:B------:R-:W-:Y:S01]  /*1340*/  IMAD.WIDE.U32 R24, R14, c[0x0][0x378], R24 ;  /* 0x0000de000e187a25 */ /* 0x000fe200078e0018 */
[----:B------:R-:W-:Y:S02]  /*1350*/  LEA R18, P2, R30, c[0x0][0x168], 0x1 ;  /* 0x00005a001e127a11 */ /* 0x000fe400078408ff */
[----:B------:R-:W-:Y:S01]  /*1360*/  LEA.HI.X R17, R17, c[0x0][0x174], R20, 0x1, P3 ;  /* 0x00005d0011117a11 */ /* 0x000fe200018f0c14 */
[----:B------:R-:W-:Y:S01]  /*1370*/  IMAD R11, R14, c[0x0][0x37c], R11 ;  /* 0x0000df000e0b7a24 */ /* 0x000fe200078e020b */
[----:B------:R-:W-:Y:S01]  /*1380*/  LEA.HI.X R19, R30, c[0x0][0x16c], R19, 0x1, P2 ;  /* 0x00005b001e137a11 */ /* 0x000fe200010f0c13 */
[----:B------:R-:W-:Y:S01]  /*1390*/  IMAD R15, R15, c[0x0][0x1a8], RZ ;  /* 0x00006a000f0f7a24 */ /* 0x000fe200078e02ff */
[----:B------:R-:W-:Y:S01]  /*13a0*/  LEA R222, P3, R24, c[0x0][0x330], 0x1 ;  /* 0x0000cc0018de7a11 */ /* 0x000fe200078608ff */
[----:B------:R-:W-:Y:S01]  /*13b0*/  IMAD.IADD R20, R25, 0x1, R11 ;  /* 0x0000000119147824 */ /* 0x000fe200078e020b */
[----:B------:R-:W-:Y:S01]  /*13c0*/  IADD3 R26, P2, R16, UR10, RZ ;  /* 0x0000000a101a7c10 */ /* 0x000fe2000ff5e0ff */
[C---:B------:R-:W-:Y:S01]  /*13d0*/  IMAD R11, R14.reuse, c[0x0][0x1ac], R15 ;  /* 0x00006b000e0b7a24 */ /* 0x040fe200078e020f */
[----:B------:R-:W-:Y:S01]  /*13e0*/  @!PT LDS RZ, [RZ] ;  /* 0x00000000fffff984 */ /* 0x000fe20000000800 */
[----:B------:R-:W-:Y:S01]  /*13f0*/  @!PT LDS RZ, [RZ] ;  /* 0x00000000fffff984 */ /* 0x000fe20000000800 */
[----:B------:R-:W-:Y:S01]  /*1400*/  @!PT LDS RZ, [RZ] ;  /* 0x00000000fffff984 */ /* 0x000fe20000000800 */
[----:B------:R1:W-:Y:S01]  /*1410*/  LDGSTS.E.BYPASS.LTC128B.128 [R215+0xa000], [R16.64] ;  /* 0x0a00000010d77fae */ /* 0x0003e2000b901d58 */
[----:B------:R-:W-:Y:S01]  /*1420*/  IMAD.WIDE.U32 R14, R14, c[0x0][0x1a8], R34 ;  /* 0x00006a000e0e7a25 */ /* 0x000fe200078e0022 */
[----:B------:R-:W-:-:S02]  /*1430*/  LEA.HI.X R223, R24, c[0x0][0x334], R20, 0x1, P3 ;  /* 0x0000cd0018df7a11 */ /* 0x000fc400018f0c14 */
[----:B------:R-:W-:Y:S01]  /*1440*/  IADD3.X R27, R17, UR9, RZ, P2, !PT ;  /* 0x00000009111b7c10 */ /* 0x000fe200097fe4ff */
[----:B------:R-:W-:Y:S01]  /*1450*/  IMAD.IADD R11, R15, 0x1, R11 ;  /* 0x000000010f0b7824 */ /* 0x000fe200078e020b */
[----:B------:R-:W-:Y:S01]  /*1460*/  IADD3 R24, P1, R26, UR10, RZ ;  /* 0x0000000a1a187c10 */ /* 0x000fe2000ff3e0ff */
[----:B------:R-:W-:Y:S01]  /*1470*/  IMAD.IADD R21, R216, 0x1, -R21 ;  /* 0x00000001d8157824 */ /* 0x000fe200078e0a15 */
[----:B------:R-:W-:Y:S01]  /*1480*/  LEA R224, P2, R14, c[0x0][0x160], 0x1 ;  /* 0x000058000ee07a11 */ /* 0x000fe200078408ff */
[----:B------:R2:W-:Y:S01]  /*1490*/  LDGSTS.E.BYPASS.LTC128B.128 [R215+0xb000], [R26.64] ;  /* 0x0b0000001ad77fae */ /* 0x0005e2000b901d58 */
[----:B------:R-:W-:Y:S02]  /*14a0*/  IADD3.X R25, R27, UR9, RZ, P1, !PT ;  /* 0x000000091b197c10 */ /* 0x000fe40008ffe4ff */
[----:B------:R-:W-:Y:S02]  /*14b0*/  IADD3 R28, P1, R24, UR10, RZ ;  /* 0x0000000a181c7c10 */ /* 0x000fe4000ff3e0ff */
[----:B------:R-:W-:Y:S01]  /*14c0*/  MOV R15, c[0x0][0x370] ;  /* 0x0000dc00000f7a02 */ /* 0x000fe20000000f00 */
[----:B------:R3:W-:Y:S01]  /*14d0*/  LDGSTS.E.BYPASS.LTC128B.128 [R215+0xc000], [R24.64] ;  /* 0x0c00000018d77fae */ /* 0x0007e2000b901d58 */
[----:B------:R-:W-:Y:S01]  /*14e0*/  IADD3.X R29, R25, UR9, RZ, P1, !PT ;  /* 0x00000009191d7c10 */ /* 0x000fe20008ffe4ff */
[----:B------:R-:W-:Y:S01]  /*14f0*/  ULDC.64 UR8, c[0x0][0x198] ;  /* 0x0000660000087ab9 */ /* 0x000fe20000000a00 */
[----:B------:R-:W-:Y:S01]  /*1500*/  LEA.HI.X R225, R14, c[0x0][0x164], R11, 0x1, P2 ;  /* 0x000059000ee17a11 */ /* 0x000fe200010f0c0b */
[----:B------:R-:W-:Y:S01]  /*1510*/  IMAD.MOV.U32 R11, RZ, RZ, c[0x0][0x374] ;  /* 0x0000dd00ff0b7624 */ /* 0x000fe200078e00ff */
[----:B------:R-:W-:Y:S01]  /*1520*/  LEA R22, P1, R15, R222, 0x6 ;  /* 0x000000de0f167211 */ /* 0x000fe200078230ff */
[----:B------:R-:W-:Y:S01]  /*1530*/  USHF.L.U64.HI UR9, UR8, UR7, UR9 ;  /* 0x0000000708097299 */ /* 0x000fe20008010209 */
[----:B------:R-:W-:Y:S01]  /*1540*/  ISETP.NE.AND P0, PT, R21, 0x1, PT ;  /* 0x000000011500780c */ /* 0x000fe20003f05270 */
[----:B------:R-:W-:Y:S01]  /*1550*/  USHF.L.U32 UR8, UR8, 0x6, URZ ;  /* 0x0000000608087899 */ /* 0x000fe2000800063f */
[----:B------:R-:W-:Y:S01]  /*1560*/  LEA.HI.X R23, R15, R223, R11, 0x6, P1 ;  /* 0x000000df0f177211 */ /* 0x000fe200008f340b */
[----:B------:R-:W-:Y:S01]  /*1570*/  IMAD.MOV.U32 R15, RZ, RZ, c[0x0][0x194] ;  /* 0x00006500ff0f7624 */ /* 0x000fe200078e00ff */
[----:B------:R-:W-:Y:S01]  /*1580*/  IADD3 R11, R188, 0x1000, RZ ;  /* 0x00001000bc0b7810 */ /* 0x000fe20007ffe0ff */
[----:B------:R4:W-:Y:S01]  /*1590*/  LDGSTS.E.BYPASS.LTC128B.128 [R215+0xd000], [R28.64] ;  /* 0x0d0000001cd77fae */ /* 0x0009e2000b901d58 */
[----:B-1----:R-:W-:-:S02]  /*15a0*/  MOV R17, c[0x0][0x190] ;  /* 0x0000640000117a02 */ /* 0x002fc40000000f00 */
[----:B------:R-:W-:Y:S01]  /*15b0*/  IADD3 R14, P1, R18, UR8, RZ ;  /* 0x00000008120e7c10 */ /* 0x000fe2000ff3e0ff */
[----:B------:R-:W0:Y:S01]  /*15c0*/  LDGDEPBAR ;  /* 0x00000000000079af */ /* 0x000e220000000000 */
[----:B------:R-:W-:Y:S02]  /*15d0*/  LEA R20, P2, R17, R224, 0x6 ;  /* 0x000000e011147211 */ /* 0x000fe400078430ff */
[----:B------:R-:W-:Y:S01]  /*15e0*/  SEL R11, R11, R188, !P0 ;  /* 0x000000bc0b0b7207 */ /* 0x000fe20004000000 */
[----:B------:R4:W-:Y:S01]  /*15f0*/  LDGSTS.E.BYPASS.LTC128B.128 [R215+0x4000], [R222.64] ;  /* 0x04000000ded77fae */ /* 0x0009e2000b901d58 */
[----:B------:R-:W-:Y:S02]  /*1600*/  LEA.HI.X R21, R17, R225, R15, 0x6, P2 ;  /* 0x000000e111157211 */ /* 0x000fe400010f340f */
[----:B------:R-:W-:Y:S01]  /*1610*/  IADD3.X R15, R19, UR9, RZ, P1, !PT ;  /* 0x00000009130f7c10 */ /* 0x000fe20008ffe4ff */
[----:B------:R-:W-:Y:S01]  /*1620*/  IMAD.SHL.U32 R214, R11, 0x2, RZ ;  /* 0x000000020bd67824 */ /* 0x000fe200078e00ff */
[----:B------:R4:W-:Y:S01]  /*1630*/  LDGSTS.E.BYPASS.LTC128B.128 [R215+0x5000], [R22.64] ;  /* 0x0500000016d77fae */ /* 0x0009e2000b901d58 */
[----:B------:R-:W-:Y:S01]  /*1640*/  ULDC UR7, c[0x0][0x22c] ;  /* 0x00008b0000077ab9 */ /* 0x000fe20000000800 */
[----:B---3--:R-:W-:-:S02]  /*1650*/  IADD3 R24, P1, R14, UR8, RZ ;  /* 0x000000080e187c10 */ /* 0x008fc4000ff3e0ff */
[----:B------:R4:W-:Y:S01]  /*1660*/  LDGSTS.E.BYPASS.LTC128B.128 [R214], [R224.64] ;  /* 0x00000000e0d67fae */ /* 0x0009e2000b901d58 */
[----:B------:R-:W-:Y:S02]  /*1670*/  IADD3 R16, P2, R209, R204, RZ ;  /* 0x000000ccd1107210 */ /* 0x000fe40007f5e0ff */
[----:B------:R-:W-:Y:S01]  /*1680*/  IADD3.X R25, R15, UR9, RZ, P1, !PT ;  /* 0x000000090f197c10 */ /* 0x000fe20008ffe4ff */
[----:B------:R4:W-:Y:S01]  /*1690*/  LDGSTS.E.BYPASS.LTC128B.128 [R214+0x1000], [R20.64] ;  /* 0x0100000014d67fae */ /* 0x0009e2000b901d58 */
[----:B--2---:R-:W-:Y:S02]  /*16a0*/  IADD3 R26, P1, R24, UR8, RZ ;  /* 0x00000008181a7c10 */ /* 0x004fe4000ff3e0ff */
[----:B------:R-:W-:Y:S01]  /*16b0*/  IADD3.X R17, R208, R205, RZ, P2, !PT ;  /* 0x000000cdd0117210 */ /* 0x000fe200017fe4ff */
[----:B------:R4:W-:Y:S01]  /*16c0*/  LDGSTS.E.BYPASS.LTC128B.128 [R215+0x6000], [R18.64] ;  /* 0x0600000012d77fae */ /* 0x0009e2000b901d58 */
[----:B------:R-:W-:-:S03]  /*16d0*/  IADD3.X R27, R25, UR9, RZ, P1, !PT ;  /* 0x00000009191b7c10 */ /* 0x000fc60008ffe4ff */
[----:B------:R1:W-:Y:S04]  /*16e0*/  LDGSTS.E.BYPASS.LTC128B.128 [R215+0x7000], [R14.64] ;  /* 0x070000000ed77fae */ /* 0x0003e8000b901d58 */
[----:B------:R4:W-:Y:S04]  /*16f0*/  LDGSTS.E.BYPASS.LTC128B.128 [R215+0x8000], [R24.64] ;  /* 0x0800000018d77fae */ /* 0x0009e8000b901d58 */
[----:B------:R4:W-:Y:S04]  /*1700*/  LDGSTS.E.BYPASS.LTC128B.128 [R215+0x9000], [R26.64] ;  /* 0x090000001ad77fae */ /* 0x0009e8000b901d58 */
[----:B------:R-:W0:Y:S01]  /*1710*/  LDGDEPBAR ;  /* 0x00000000000079af */ /* 0x000e220000000000 */
[----:B------:R-:W-:-:S02]  /*1720*/  ULDC UR8, c[0x0][0x1c0] ;  /* 0x0000700000087ab9 */ /* 0x000fc40000000800 */
[----:B------:R-:W-:Y:S01]  /*1730*/  UIMAD UR13, UR7, UR8, URZ ;  /* 0x00000008070d72a4 */ /* 0x000fe2000f8e023f */
[----:B------:R4:W5:Y:S01]  /*1740*/  LDG.E R213, [R16.64] ;  /* 0x0000001810d57981 */ /* 0x000962000c1e1900 */
[----:B------:R-:W-:Y:S02]  /*1750*/  USHF.R.S32.HI UR9, URZ, 0x1f, UR7 ;  /* 0x0000001f3f097899 */ /* 0x000fe40008011407 */
[----:B------:R-:W-:Y:S01]  /*1760*/  USHF.L.U32 UR10, UR13, 0x6, URZ ;  /* 0x000000060d0a7899 */ /* 0x000fe2000800063f */
[----:B------:R4:W5:Y:S01]  /*1770*/  LDG.E R212, [R16.64+0x20] ;  /* 0x0000201810d47981 */ /* 0x000962000c1e1900 */
[----:B------:R-:W-:Y:S01]  /*1780*/  IMAD R11, R187, UR13, R186 ;  /* 0x0000000dbb0b7c24 */ /* 0x000fe2000f8e02ba */
[----:B------:R-:W-:Y:S02]  /*1790*/  UIMAD.WIDE.U32 UR14, UR7, UR8, URZ ;  /* 0x00000008070e72a5 */ /* 0x000fe4000f8e003f */
[----:B------:R4:W5:Y:S01]  /*17a0*/  LDG.E R211, [R16.64+0x80] ;  /* 0x0000801810d37981 */ /* 0x000962000c1e1900 */
[----:B------:R-:W-:Y:S01]  /*17b0*/  UIMAD UR8, UR9, UR8, URZ ;  /* 0x00000008090872a4 */ /* 0x000fe2000f8e023f */
[----:B-1----:R-:W-:-:S02]  /*17c0*/  IMAD.WIDE R14, R5, c[0x0][0x224], R12 ;  /* 0x00008900050e7a25 */ /* 0x002fc400078e020c */
[----:B------:R4:W5:Y:S01]  /*17d0*/  LDG.E R210, [R16.64+0xa0] ;  /* 0x0000a01810d27981 */ /* 0x000962000c1e1900 */
[----:B------:R-:W-:Y:S01]  /*17e0*/  USHF.R.S32.HI UR9, URZ, 0x1f, UR10 ;  /* 0x0000001f3f097899 */ /* 0x000fe2000801140a */
[----:B------:R-:W-:Y:S01]  /*17f0*/  IADD3 R5, P2, P1, R11, UR10, R10 ;  /* 0x0000000a0b057c10 */ /* 0x000fe2000f95e00a */
[----:B------:R-:W-:Y:S01]  /*1800*/  UIMAD UR8, UR6, UR7, UR8 ;  /* 0x00000007060872a4 */ /* 0x000fe2000f8e0208 */
[----:B------:R-:W-:Y:S01]  /*1810*/  SHF.R.S32.HI R10, RZ, 0x1f, R11 ;  /* 0x0000001fff0a7819 */ /* 0x000fe2000001140b */
[----:B------:R-:W-:Y:S01]  /*1820*/  CS2R R94, SRZ ;  /* 0x00000000005e7805 */ /* 0x000fe2000001ff00 */
[----:B------:R-:W-:Y:S01]  /*1830*/  IADD3 R3, R12, R3, RZ ;  /* 0x000000030c037210 */ /* 0x000fe20007ffe0ff */
[----:B------:R-:W-:Y:S01]  /*1840*/  UIADD3 UR8, UR15, UR8, URZ ;  /* 0x000000080f087290 */ /* 0x000fe2000fffe03f */
[----:B------:R-:W-:-:S04]  /*1850*/  DEPBAR.LE SB0, 0x1 ;  /* 0x000080400000791a */ /* 0x000fc80000000000 */
[----:B------:R-:W-:Y:S01]  /*1860*/  BAR.SYNC.DEFER_BLOCKING 0x0 ;  /* 0x0000000000007b1d */ /* 0x000fe20000010000 */
[----:B------:R-:W-:Y:S01]  /*1870*/  IADD3.X R10, R10, UR9, R9, P2, P1 ;  /* 0x000000090a0a7c10 */ /* 0x000fe200097e2409 */
[----:B------:R-:W-:Y:S01]  /*1880*/  CS2R R92, SRZ ;  /* 0x00000000005c7805 */ /* 0x000fe2000001ff00 */
[----:B------:R-:W-:Y:S01]  /*1890*/  IADD3 R6, P2, R14, R6, RZ ;  /* 0x000000060e067210 */ /* 0x000fe20007f5e0ff */
[----:B------:R-:W-:Y:S01]  /*18a0*/  CS2R R98, SRZ ;  /* 0x0000000000627805 */ /* 0x000fe2000001ff00 */
[----:B------:R-:W-:Y:S01]  /*18b0*/  IADD3 R8, P1, R5, R8, RZ ;  /* 0x0000000805087210 */ /* 0x000fe20007f3e0ff */
[----:B------:R-:W-:Y:S01]  /*18c0*/  CS2R R96, SRZ ;  /* 0x0000000000607805 */ /* 0x000fe2000001ff00 */
[----:B------:R-:W-:Y:S01]  /*18d0*/  IADD3.X R4, R15, R4, RZ, P2, !PT ;  /* 0x000000040f047210 */ /* 0x000fe200017fe4ff */
[----:B------:R-:W-:Y:S01]  /*18e0*/  IMAD R5, R6, UR8, RZ ;  /* 0x0000000806057c24 */ /* 0x000fe2000f8e02ff */
[----:B------:R-:W-:Y:S01]  /*18f0*/  ISETP.GE.AND P2, PT, R2, 0x1, PT ;  /* 0x000000010200780c */ /* 0x000fe20003f46270 */
[----:B------:R-:W-:Y:S01]  /*1900*/  IMAD.X R9, R10, 0x1, R7, P1 ;  /* 0x000000010a097824 */ /* 0x000fe200008e0607 */
[----:B------:R-:W-:Y:S01]  /*1910*/  CS2R R90, SRZ ;  /* 0x00000000005a7805 */ /* 0x000fe2000001ff00 */
[----:B------:R-:W-:Y:S01]  /*1920*/  IMAD R4, R4, UR14, R5 ;  /* 0x0000000e04047c24 */ /* 0x000fe2000f8e0205 */
[----:B------:R-:W-:Y:S01]  /*1930*/  CS2R R88, SRZ ;  /* 0x0000000000587805 */ /* 0x000fe2000001ff00 */
[----:B------:R-:W-:Y:S01]  /*1940*/  IMAD.WIDE.U32 R8, R6, UR14, R8 ;  /* 0x0000000e06087c25 */ /* 0x000fe2000f8e0008 */
[----:B------:R-:W-:Y:S01]  /*1950*/  CS2R R86, SRZ ;  /* 0x0000000000567805 */ /* 0x000fe2000001ff00 */
[----:B------:R-:W-:Y:S01]  /*1960*/  CS2R R84, SRZ ;  /* 0x0000000000547805 */ /* 0x000fe2000001ff00 */
[----:B------:R-:W-:Y:S01]  /*1970*/  CS2R R78, SRZ ;  /* 0x00000000004e7805 */ /* 0x000fe2000001ff00 */
[----:B------:R-:W-:Y:S01]  /*1980*/  CS2R R76, SRZ ;  /* 0x00000000004c7805 */ /* 0x000fe2000001ff00 */
[----:B------:R-:W-:Y:S01]  /*1990*/  IADD3 R4, R9, R4, RZ ;  /* 0x0000000409047210 */ /* 0x000fe20007ffe0ff */
[----:B------:R-:W-:Y:S01]  /*19a0*/  CS2R R82, SRZ ;  /* 0x0000000000527805 */ /* 0x000fe2000001ff00 */
[C---:B------:R-:W-:Y:S01]  /*19b0*/  LEA R220, P1, R8.reuse, c[0x0][0x350], 0x2 ;  /* 0x0000d40008dc7a11 */ /* 0x040fe200078210ff */
[----:B------:R-:W-:Y:S01]  /*19c0*/  CS2R R80, SRZ ;  /* 0x0000000000507805 */ /* 0x000fe2000001ff00 */
[----:B------:R-:W-:Y:S01]  /*19d0*/  CS2R R74, SRZ ;  /* 0x00000000004a7805 */ /* 0x000fe2000001ff00 */
[----:B------:R4:W1:Y:S01]  /*19e0*/  LDSM.16.M88.4 R132, [R178+0xa000] ;  /* 0x00a00000b284783b */ /* 0x0008620000000200 */
[----:B------:R-:W-:Y:S01]  /*19f0*/  LEA.HI.X R221, R8, c[0x0][0x354], R4, 0x2, P1 ;  /* 0x0000d50008dd7a11 */ /* 0x000fe200008f1404 */
        /* <DEDUP_REMOVED lines=25> */
[----:B------:R-:W-:Y:S01]  /*1b90*/  IMAD.WIDE R206, R3, R0, c[0x0][0x3c8] ;  /* 0x0000f20003ce7625 */ /* 0x000fe200078e0200 */
[----:B------:R4:W1:Y:S01]  /*1ba0*/  LDSM.16.M88.4 R160, [R167+0xa800] ;  /* 0x00a80000a7a0783b */ /* 0x0008620000000200 */
[----:B------:R-:W-:Y:S05]  /*1bb0*/  @!P2 BRA `(.L_x_191) ;  /* 0x000026c00000a947 */ /* 0x000fea0003800000 */
[----:B------:R-:W-:Y:S01]  /*1bc0*/  USHF.L.U32 UR18, UR13, 0x4, URZ ;  /* 0x000000040d127899 */ /* 0x000fe2000800063f */
[----:B------:R-:W-:Y:S01]  /*1bd0*/  IADD3 R174, R179, 0x1000, RZ ;  /* 0x00001000b3ae7810 */ /* 0x000fe20007ffe0ff */
[----:B------:R-:W-:Y:S01]  /*1be0*/  USHF.L.U32 UR19, UR13, 0x3, URZ ;  /* 0x000000030d137899 */ /* 0x000fe2000800063f */
[----:B------:R-:W-:Y:S01]  /*1bf0*/  IADD3 R173, R180, 0x1000, RZ ;  /* 0x00001000b4ad7810 */ /* 0x000fe20007ffe0ff */
[----:B------:R-:W-:Y:S01]  /*1c00*/  UIADD3 UR12, UR18, 0x20, URZ ;  /* 0x00000020120c7890 */ /* 0x000fe2000fffe03f */
[----:B------:R-:W-:Y:S01]  /*1c10*/  SEL R174, R174, R179, !P0 ;  /* 0x000000b3aeae7207 */ /* 0x000fe20004000000 */
[----:B------:R-:W-:Y:S01]  /*1c20*/  IMAD.MOV.U32 R95, RZ, RZ, RZ ;  /* 0x000000ffff5f7224 */ /* 0x000fe200078e00ff */
[----:B------:R-:W-:Y:S01]  /*1c30*/  SEL R173, R173, R180, !P0 ;  /* 0x000000b4adad7207 */ /* 0x000fe20004000000 */
[----:B------:R-:W-:-:S02]  /*1c40*/  UIADD3 UR11, UR19, UR12, URZ ;  /* 0x0000000c130b7290 */ /* 0x000fc4000fffe03f */
[----:B------:R-:W-:Y:S01]  /*1c50*/  IMAD.SHL.U32 R174, R174, 0x2, RZ ;  /* 0x00000002aeae7824 */ /* 0x000fe200078e00ff */
[----:B------:R-:W-:Y:S01]  /*1c60*/  UIMAD UR17, UR13, 0x18, URZ ;  /* 0x000000180d1178a4 */ /* 0x000fe2000f8e023f */
[----:B------:R-:W-:Y:S01]  /*1c70*/  IMAD.SHL.U32 R173, R173, 0x2, RZ ;  /* 0x00000002adad7824 */ /* 0x000fe200078e00ff */
[----:B------:R-:W-:Y:S02]  /*1c80*/  UIADD3 UR10, UR19, UR11, URZ ;  /* 0x0000000b130a7290 */ /* 0x000fe4000fffe03f */
[----:B------:R-:W-:Y:S02]  /*1c90*/  USHF.L.U32 UR16, UR13, 0x5, URZ ;  /* 0x000000050d107899 */ /* 0x000fe4000800063f */
[----:B------:R-:W-:Y:S02]  /*1ca0*/  UIADD3 UR9, UR19, UR10, URZ ;  /* 0x0000000a13097290 */ /* 0x000fe4000fffe03f */
[----:B------:R-:W-:Y:S02]  /*1cb0*/  UIMAD UR15, UR13, 0x28, URZ ;  /* 0x000000280d0f78a4 */ /* 0x000fe4000f8e023f */
[----:B------:R-:W-:-:S02]  /*1cc0*/  UIADD3 UR8, UR19, UR9, URZ ;  /* 0x0000000913087290 */ /* 0x000fc4000fffe03f */
[----:B------:R-:W-:Y:S02]  /*1cd0*/  UIMAD UR14, UR13, 0x30, URZ ;  /* 0x000000300d0e78a4 */ /* 0x000fe4000f8e023f */
[----:B------:R-:W-:Y:S02]  /*1ce0*/  UIMAD UR13, UR13, 0x38, URZ ;  /* 0x000000380d0d78a4 */ /* 0x000fe4000f8e023f */
[----:B------:R-:W-:Y:S02]  /*1cf0*/  UIADD3 UR7, UR19, UR8, URZ ;  /* 0x0000000813077290 */ /* 0x000fe4000fffe03f */
[----:B------:R-:W-:Y:S01]  /*1d00*/  IMAD.MOV.U32 R171, RZ, RZ, 0x20 ;  /* 0x00000020ffab7424 */ /* 0x000fe200078e00ff */
[C---:B------:R-:W-:Y:S01]  /*1d10*/  LOP3.LUT P0, RZ, R185.reuse, 0x2, RZ, 0xc0, !PT ;  /* 0x00000002b9ff7812 */ /* 0x040fe2000780c0ff */
[----:B------:R-:W-:Y:S01]  /*1d20*/  IMAD.MOV.U32 R218, RZ, RZ, c[0x0][0x22c] ;  /* 0x00008b00ffda7624 */ /* 0x000fe200078e00ff */
[----:B------:R-:W-:Y:S01]  /*1d30*/  LOP3.LUT P1, RZ, R185, 0x4, RZ, 0xc0, !PT ;  /* 0x00000004b9ff7812 */ /* 0x000fe2000782c0ff */
[----:B------:R-:W-:Y:S01]  /*1d40*/  IMAD.SHL.U32 R172, R180, 0x2, RZ ;  /* 0x00000002b4ac7824 */ /* 0x000fe200078e00ff */
[----:B------:R-:W-:Y:S01]  /*1d50*/  MOV R170, 0x40 ;  /* 0x0000004000aa7802 */ /* 0x000fe20000000f00 */
[----:B------:R-:W-:Y:S01]  /*1d60*/  IMAD R218, R218, c[0x0][0x1c0], RZ ;  /* 0x00007000dada7a24 */ /* 0x000fe200078e02ff */
[----:B------:R-:W-:-:S02]  /*1d70*/  SEL R171, R171, 0xffffffe0, !P0 ;  /* 0xffffffe0abab7807 */ /* 0x000fc40004000000 */
[----:B------:R-:W-:Y:S02]  /*1d80*/  SEL R170, R170, 0xffffffc0, !P1 ;  /* 0xffffffc0aaaa7807 */ /* 0x000fe40004800000 */
[C---:B------:R-:W-:Y:S01]  /*1d90*/  IADD3 R3, R177.reuse, R171, RZ ;  /* 0x000000abb1037210 */ /* 0x040fe20007ffe0ff */
[----:B------:R-:W-:Y:S01]  /*1da0*/  IMAD.IADD R166, R172, 0x1, R171 ;  /* 0x00000001aca67824 */ /* 0x000fe200078e02ab */
[----:B------:R-:W-:Y:S01]  /*1db0*/  LEA R218, -R218, RZ, 0x6 ;  /* 0x000000ffdada7211 */ /* 0x000fe200078e31ff */
[----:B------:R-:W-:Y:S01]  /*1dc0*/  IMAD.IADD R165, R172, 0x1, R170 ;  /* 0x00000001aca57824 */ /* 0x000fe200078e02aa */
[----:B------:R-:W-:Y:S01]  /*1dd0*/  IADD3 R2, R177, R170, RZ ;  /* 0x000000aab1027210 */ /* 0x000fe20007ffe0ff */
[C---:B------:R-:W-:Y:S01]  /*1de0*/  IMAD.IADD R164, R170.reuse, 0x1, R166 ;  /* 0x00000001aaa47824 */ /* 0x040fe200078e02a6 */
[----:B------:R-:W-:Y:S02]  /*1df0*/  IADD3 R0, R170, R3, RZ ;  /* 0x00000003aa007210 */ /* 0x000fe40007ffe0ff */
.L_x_194:
[----:B------:R-:W0:Y:S01]  /*1e00*/  LDGDEPBAR ;  /* 0x00000000000079af */ /* 0x000e220000000000 */
[----:B------:R-:W-:Y:S01]  /*1e10*/  IADD3 R181, R173, R171, RZ ;  /* 0x000000abadb57210 */ /* 0x000fe20007ffe0ff */
[----:B-----5:R-:W-:Y:S01]  /*1e20*/  FMUL.FTZ R227, R213, 1.4426950216293334961 ;  /* 0x3fb8aa3bd5e37820 */ /* 0x020fe20000410000 */
[----:B------:R-:W-:Y:S01]  /*1e30*/  IADD3 R182, R173, R170, RZ ;  /* 0x000000aaadb67210 */ /* 0x000fe20007ffe0ff */
[----:B------:R-:W-:Y:S01]  /*1e40*/  FMUL.FTZ R231, R211, 1.4426950216293334961 ;  /* 0x3fb8aa3bd3e77820 */ /* 0x000fe20000410000 */
[----:B------:R-:W-:Y:S02]  /*1e50*/  FSETP.NEU.FTZ.AND P0, PT, R213, -INF , PT ;  /* 0xff800000d500780b */ /* 0x000fe40003f1d000 */
[----:B------:R-:W-:Y:S01]  /*1e60*/  ISETP.GE.AND P5, PT, R216, 0x1, PT ;  /* 0x00000001d800780c */ /* 0x000fe20003fa6270 */
[----:B------:R-:W-:Y:S04]  /*1e70*/  DEPBAR.LE SB0, 0x0 ;  /* 0x000080000000791a */ /* 0x000fe80000000000 */
[----:B------:R-:W-:Y:S08]  /*1e80*/  BAR.SYNC.DEFER_BLOCKING 0x0 ;  /* 0x0000000000007b1d */ /* 0x000ff00000010000 */
[----:B------:R-:W-:Y:S08]  /*1e90*/  LDSM.16.M88.4 R100, [R173] ;  /* 0x00000000ad64783b */ /* 0x000ff00000000200 */
[----:B------:R-:W4:Y:S08]  /*1ea0*/  LDSM.16.M88.4 R104, [R178+0x6000] ;  /* 0x00600000b268783b */ /* 0x000f300000000200 */
[----:B------:R-:W3:Y:S08]  /*1eb0*/  LDSM.16.M88.4 R108, [R173+0x1000] ;  /* 0x00100000ad6c783b */ /* 0x000ef00000000200 */
[----:B------:R-:W2:Y:S08]  /*1ec0*/  LDSM.16.M88.4 R112, [R178+0x6800] ;  /* 0x00680000b270783b */ /* 0x000eb00000000200 */
[----:B------:R-:W-:Y:S08]  /*1ed0*/  LDSM.16.M88.4 R116, [R181] ;  /* 0x00000000b574783b */ /* 0x000ff00000000200 */
[----:B------:R-:W1:Y:S01]  /*1ee0*/  LDSM.16.M88.4 R120, [R169+0x6000] ;  /* 0x00600000a978783b */ /* 0x000e620000000200 */
[-C--:B----4-:R-:W-:Y:S07]  /*1ef0*/  HMMA.16816.F32.BF16 R4, R100, R104.reuse, RZ ;  /* 0x000000686404723c */ /* 0x090fee00000418ff */
[----:B------:R-:W4:Y:S01]  /*1f00*/  LDSM.16.M88.4 R124, [R181+0x1000] ;  /* 0x00100000b57c783b */ /* 0x000f220000000200 */
[C---:B---3--:R-:W-:Y:S07]  /*1f10*/  HMMA.16816.F32.BF16 R8, R108.reuse, R104, RZ ;  /* 0x000000686c08723c */ /* 0x048fee00000418ff */
[----:B------:R-:W3:Y:S01]  /*1f20*/  LDSM.16.M88.4 R128, [R169+0x6800] ;  /* 0x00680000a980783b */ /* 0x000ee20000000200 */
[-C--:B------:R-:W-:Y:S08]  /*1f30*/  HMMA.16816.F32.BF16 R12, R108, R106.reuse, RZ ;  /* 0x0000006a6c0c723c */ /* 0x080ff000000418ff */
[C---:B------:R-:W-:Y:S01]  /*1f40*/  HMMA.16816.F32.BF16 R16, R100.reuse, R106, RZ ;  /* 0x0000006a6410723c */ /* 0x040fe200000418ff */
[----:B------:R-:W-:Y:S07]  /*1f50*/  LDSM.16.M88.4 R104, [R168+0x6000] ;  /* 0x00600000a868783b */ /* 0x000fee0000000200 */
[-C--:B--2---:R-:W-:Y:S08]  /*1f60*/  HMMA.16816.F32.BF16 R20, R100, R112.reuse, RZ ;  /* 0x000000706414723c */ /* 0x084ff000000418ff */
[C---:B------:R-:W-:Y:S08]  /*1f70*/  HMMA.16816.F32.BF16 R24, R108.reuse, R112, RZ ;  /* 0x000000706c18723c */ /* 0x040ff000000418ff */
[-C--:B------:R-:W-:Y:S01]  /*1f80*/  HMMA.16816.F32.BF16 R28, R108, R114.reuse, RZ ;  /* 0x000000726c1c723c */ /* 0x080fe200000418ff */
[----:B------:R-:W-:Y:S07]  /*1f90*/  LDSM.16.M88.4 R108, [R182+0x1000] ;  /* 0x00100000b66c783b */ /* 0x000fee0000000200 */
[----:B------:R-:W-:Y:S01]  /*1fa0*/  HMMA.16816.F32.BF16 R32, R100, R114, RZ ;  /* 0x000000726420723c */ /* 0x000fe200000418ff */
[----:B------:R-:W2:Y:S07]  /*1fb0*/  LDSM.16.M88.4 R100, [R182] ;  /* 0x00000000b664783b */ /* 0x000eae0000000200 */
[-C--:B-1----:R-:W-:Y:S01]  /*1fc0*/  HMMA.16816.F32.BF16 R4, R116, R120.reuse, R4 ;  /* 0x000000787404723c */ /* 0x082fe20000041804 */
[----:B------:R-:W1:Y:S07]  /*1fd0*/  LDSM.16.M88.4 R112, [R168+0x6800] ;  /* 0x00680000a870783b */ /* 0x000e6e0000000200 */
[C---:B----4-:R-:W-:Y:S08]  /*1fe0*/  HMMA.16816.F32.BF16 R8, R124.reuse, R120, R8 ;  /* 0x000000787c08723c */ /* 0x050ff00000041808 */
[-C--:B------:R-:W-:Y:S08]  /*1ff0*/  HMMA.16816.F32.BF16 R12, R124, R122.reuse, R12 ;  /* 0x0000007a7c0c723c */ /* 0x080ff0000004180c */
[C---:B------:R-:W-:Y:S08]  /*2000*/  HMMA.16816.F32.BF16 R16, R116.reuse, R122, R16 ;  /* 0x0000007a7410723c */ /* 0x040ff00000041810 */
[-C--:B---3--:R-:W-:Y:S08]  /*2010*/  HMMA.16816.F32.BF16 R20, R116, R128.reuse, R20 ;  /* 0x000000807414723c */ /* 0x088ff00000041814 */
[C---:B------:R-:W-:Y:S07]  /*2020*/  HMMA.16816.F32.BF16 R24, R124.reuse, R128, R24 ;  /* 0x000000807c18723c */ /* 0x040fee0000041818 */
[----:B------:R-:W-:Y:S01]  /*2030*/  IADD3 R128, R170, R181, RZ ;  /* 0x000000b5aa807210 */ /* 0x000fe20007ffe0ff */
[-C--:B------:R-:W-:Y:S01]  /*2040*/  HMMA.16816.F32.BF16 R28, R124, R130.reuse, R28 ;  /* 0x000000827c1c723c */ /* 0x080fe2000004181c */
[----:B------:R-:W-:Y:S07]  /*2050*/  LDSM.16.M88.4 R124, [R167+0x6000] ;  /* 0x00600000a77c783b */ /* 0x000fee0000000200 */
[----:B------:R-:W-:Y:S01]  /*2060*/  HMMA.16816.F32.BF16 R32, R116, R130, R32 ;  /* 0x000000827420723c */ /* 0x000fe20000041820 */
[----:B------:R-:W3:Y:S07]  /*2070*/  LDSM.16.M88.4 R120, [R128] ;  /* 0x000000008078783b */ /* 0x000eee0000000200 */
[-C--:B--2---:R-:W-:Y:S08]  /*2080*/  HMMA.16816.F32.BF16 R4, R100, R104.reuse, R4 ;  /* 0x000000686404723c */ /* 0x084ff00000041804 */
[C---:B------:R-:W-:Y:S08]  /*2090*/  HMMA.16816.F32.BF16 R8, R108.reuse, R104, R8 ;  /* 0x000000686c08723c */ /* 0x040ff00000041808 */
[-C--:B------:R-:W-:Y:S08]  /*20a0*/  HMMA.16816.F32.BF16 R12, R108, R106.reuse, R12 ;  /* 0x0000006a6c0c723c */ /* 0x080ff0000004180c */
[C---:B------:R-:W-:Y:S01]  /*20b0*/  HMMA.16816.F32.BF16 R16, R100.reuse, R106, R16 ;  /* 0x0000006a6410723c */ /* 0x040fe20000041810 */
[----:B------:R-:W-:Y:S07]  /*20c0*/  LDSM.16.M88.4 R104, [R167+0x6800] ;  /* 0x00680000a768783b */ /* 0x000fee0000000200 */
[-C--:B-1----:R-:W-:Y:S08]  /*20d0*/  HMMA.16816.F32.BF16 R20, R100, R112.reuse, R20 ;  /* 0x000000706414723c */ /* 0x082ff00000041814 */
[C---:B------:R-:W-:Y:S07]  /*20e0*/  HMMA.16816.F32.BF16 R24, R108.reuse, R112, R24 ;  /* 0x000000706c18723c */ /* 0x040fee0000041818 */
[----:B------:R-:W-:Y:S01]  /*20f0*/  FSEL R113, R227, RZ, P0 ;  /* 0x000000ffe3717208 */ /* 0x000fe20000000000 */
[-C--:B------:R-:W-:Y:S03]  /*2100*/  HMMA.16816.F32.BF16 R28, R108, R114.reuse, R28 ;  /* 0x000000726c1c723c */ /* 0x080fe6000004181c */
[C---:B------:R-:W-:Y:S01]  /*2110*/  FSETP.NEU.FTZ.AND P0, PT, R212.reuse, -INF , PT ;  /* 0xff800000d400780b */ /* 0x040fe20003f1d000 */
[----:B------:R-:W-:Y:S04]  /*2120*/  FMUL.FTZ R227, R212, 1.4426950216293334961 ;  /* 0x3fb8aa3bd4e37820 */ /* 0x000fe80000410000 */
[----:B------:R-:W-:Y:S01]  /*2130*/  HMMA.16816.F32.BF16 R32, R100, R114, R32 ;  /* 0x000000726420723c */ /* 0x000fe20000041820 */
[----:B------:R-:W1:Y:S06]  /*2140*/  LDSM.16.M88.4 R100, [R128+0x1000] ;  /* 0x001000008064783b */ /* 0x000e6c0000000200 */
[----:B------:R-:W-:Y:S01]  /*2150*/  FSEL R114, R227, RZ, P0 ;  /* 0x000000ffe3727208 */ /* 0x000fe20000000000 */
[-C--:B---3--:R-:W-:Y:S05]  /*2160*/  HMMA.16816.F32.BF16 R4, R120, R124.reuse, R4 ;  /* 0x0000007c7804723c */ /* 0x088fea0000041804 */
[----:B------:R-:W-:Y:S04]  /*2170*/  FSETP.NEU.FTZ.AND P0, PT, R211, -INF , PT ;  /* 0xff800000d300780b */ /* 0x000fe80003f1d000 */
[----:B------:R-:W-:Y:S02]  /*2180*/  FSEL R130, R231, RZ, P0 ;  /* 0x000000ffe7827208 */ /* 0x000fe40000000000 */
[C---:B------:R-:W-:Y:S01]  /*2190*/  FSETP.NEU.FTZ.AND P0, PT, R210.reuse, -INF , PT ;  /* 0xff800000d200780b */ /* 0x040fe20003f1d000 */
[----:B------:R-:W-:Y:S05]  /*21a0*/  FMUL.FTZ R231, R210, 1.4426950216293334961 ;  /* 0x3fb8aa3bd2e77820 */ /* 0x000fea0000410000 */
[----:B------:R-:W-:Y:S02]  /*21b0*/  FSEL R115, R231, RZ, P0 ;  /* 0x000000ffe7737208 */ /* 0x000fe40000000000 */
[----:B------:R-:W-:Y:S04]  /*21c0*/  IADD3 R250, P0, R209, R206, RZ ;  /* 0x000000ced1fa7210 */ /* 0x000fe80007f1e0ff */
[----:B------:R-:W-:Y:S01]  /*21d0*/  IADD3.X R251, R208, R207, RZ, P0, !PT ;  /* 0x000000cfd0fb7210 */ /* 0x000fe200007fe4ff */
[--C-:B------:R-:W-:Y:S01]  /*21e0*/  FFMA.FTZ R232, R6, c[0x0][0x23c], -R114.reuse ;  /* 0x00008f0006e87a23 */ /* 0x100fe20000010872 */
[----:B------:R-:W-:Y:S01]  /*21f0*/  LEA R220, P0, R218, R220, 0x2 ;  /* 0x000000dcdadc7211 */ /* 0x000fe200078010ff */
[--C-:B------:R-:W-:Y:S02]  /*2200*/  FFMA.FTZ R219, R4, c[0x0][0x23c], -R113.reuse ;  /* 0x00008f0004db7a23 */ /* 0x100fe40000010871 */
[----:B------:R2:W-:Y:S01]  /*2210*/  MUFU.EX2 R227, R232 ;  /* 0x000000e800e37308 */ /* 0x0005e20000000800 */
[----:B------:R3:W4:Y:S01]  /*2220*/  LDG.E R236, [R250.64] ;  /* 0x00000018faec7981 */ /* 0x000722000c1e1900 */
[----:B------:R-:W-:Y:S01]  /*2230*/  FFMA.FTZ R226, R5, c[0x0][0x23c], -R113 ;  /* 0x00008f0005e27a23 */ /* 0x000fe20000010871 */
[----:B------:R-:W-:Y:S01]  /*2240*/  LEA.HI.X.SX32 R221, R218, R221, 0x2, P0 ;  /* 0x000000dddadd7211 */ /* 0x000fe200000f16ff */
[----:B------:R-:W-:Y:S01]  /*2250*/  FFMA.FTZ R228, R7, c[0x0][0x23c], -R114 ;  /* 0x00008f0007e47a23 */ /* 0x000fe20000010872 */
[C---:B-1----:R-:W-:Y:S01]  /*2260*/  HMMA.16816.F32.BF16 R8, R100.reuse, R124, R8 ;  /* 0x0000007c6408723c */ /* 0x042fe20000041808 */
[----:B------:R3:W4:Y:S04]  /*2270*/  LDG.E R239, [R250.64+0x20] ;  /* 0x00002018faef7981 */ /* 0x000728000c1e1900 */
[----:B------:R-:W-:Y:S01]  /*2280*/  MUFU.EX2 R219, R219 ;  /* 0x000000db00db7308 */ /* 0x000fe20000000800 */
[----:B------:R3:W4:Y:S02]  /*2290*/  LDG.E R243, [R250.64+0x80] ;  /* 0x00008018faf37981 */ /* 0x000724000c1e1900 */
[-C--:B------:R-:W-:Y:S02]  /*22a0*/  HMMA.16816.F32.BF16 R12, R100, R126.reuse, R12 ;  /* 0x0000007e640c723c */ /* 0x080fe4000004180c */
[----:B------:R3:W4:Y:S05]  /*22b0*/  LDG.E R246, [R250.64+0xa0] ;  /* 0x0000a018faf67981 */ /* 0x00072a000c1e1900 */
[----:B------:R-:W-:Y:S01]  /*22c0*/  MUFU.EX2 R226, R226 ;  /* 0x000000e200e27308 */ /* 0x000fe20000000800 */
[C---:B------:R-:W-:Y:S08]  /*22d0*/  HMMA.16816.F32.BF16 R16, R120.reuse, R126, R16 ;  /* 0x0000007e7810723c */ /* 0x040ff00000041810 */
[-C--:B------:R-:W-:Y:S01]  /*22e0*/  HMMA.16816.F32.BF16 R20, R120, R104.reuse, R20 ;  /* 0x000000687814723c */ /* 0x080fe20000041814 */
[----:B------:R-:W1:Y:S03]  /*22f0*/  MUFU.EX2 R228, R228 ;  /* 0x000000e400e47308 */ /* 0x000e660000000800 */
[--C-:B------:R-:W-:Y:S02]  /*2300*/  FFMA.FTZ R235, R10, c[0x0][0x23c], -R115.reuse ;  /* 0x00008f000aeb7a23 */ /* 0x100fe40000010873 */
[----:B--2---:R-:W-:Y:S02]  /*2310*/  FFMA.FTZ R232, R11, c[0x0][0x23c], -R115 ;  /* 0x00008f000be87a23 */ /* 0x004fe40000010873 */
[C---:B------:R-:W-:Y:S03]  /*2320*/  HMMA.16816.F32.BF16 R24, R100.reuse, R104, R24 ;  /* 0x000000686418723c */ /* 0x040fe60000041818 */
[----:B------:R2:W-:Y:S01]  /*2330*/  MUFU.EX2 R231, R235 ;  /* 0x000000eb00e77308 */ /* 0x0005e20000000800 */
[--C-:B------:R-:W-:Y:S02]  /*2340*/  FFMA.FTZ R229, R8, c[0x0][0x23c], -R130.reuse ;  /* 0x00008f0008e57a23 */ /* 0x100fe40000010882 */
[----:B------:R-:W-:Y:S02]  /*2350*/  FFMA.FTZ R230, R9, c[0x0][0x23c], -R130 ;  /* 0x00008f0009e67a23 */ /* 0x000fe40000010882 */
[-C--:B------:R-:W-:Y:S04]  /*2360*/  HMMA.16816.F32.BF16 R28, R100, R106.reuse, R28 ;  /* 0x0000006a641c723c */ /* 0x080fe8000004181c */
[--C-:B------:R-:W-:Y:S01]  /*2370*/  FFMA.FTZ R237, R16, c[0x0][0x23c], -R113.reuse ;  /* 0x00008f0010ed7a23 */ /* 0x100fe20000010871 */
[----:B------:R-:W3:Y:S01]  /*2380*/  MUFU.EX2 R232, R232 ;  /* 0x000000e800e87308 */ /* 0x000ee20000000800 */
[----:B------:R-:W-:Y:S02]  /*2390*/  FFMA.FTZ R240, R17, c[0x0][0x23c], -R113 ;  /* 0x00008f0011f07a23 */ /* 0x000fe40000010871 */
[----:B------:R-:W-:Y:S04]  /*23a0*/  HMMA.16816.F32.BF16 R32, R120, R106, R32 ;  /* 0x0000006a7820723c */ /* 0x000fe80000041820 */
[--C-:B------:R-:W-:Y:S02]  /*23b0*/  FFMA.FTZ R241, R18, c[0x0][0x23c], -R114.reuse ;  /* 0x00008f0012f17a23 */ /* 0x100fe40000010872 */
[----:B------:R-:W-:Y:S01]  /*23c0*/  FFMA.FTZ R242, R19, c[0x0][0x23c], -R114 ;  /* 0x00008f0013f27a23 */ /* 0x000fe20000010872 */
[----:B------:R-:W-:Y:S01]  /*23d0*/  MUFU.EX2 R237, R237 ;  /* 0x000000ed00ed7308 */ /* 0x000fe20000000800 */
[--C-:B------:R-:W-:Y:S04]  /*23e0*/  FFMA.FTZ R233, R12, c[0x0][0x23c], -R130.reuse ;  /* 0x00008f000ce97a23 */ /* 0x100fe80000010882 */
[----:B------:R-:W-:Y:S02]  /*23f0*/  FFMA.FTZ R234, R13, c[0x0][0x23c], -R130 ;  /* 0x00008f000dea7a23 */ /* 0x000fe40000010882 */
[--C-:B--2---:R-:W-:Y:S02]  /*2400*/  FFMA.FTZ R235, R14, c[0x0][0x23c], -R115.reuse ;  /* 0x00008f000eeb7a23 */ /* 0x104fe40000010873 */
[--C-:B------:R-:W-:Y:S01]  /*2410*/  FFMA.FTZ R238, R15, c[0x0][0x23c], -R115.reuse ;  /* 0x00008f000fee7a23 */ /* 0x100fe20000010873 */
[----:B------:R-:W2:Y:S01]  /*2420*/  MUFU.EX2 R240, R240 ;  /* 0x000000f000f07308 */ /* 0x000ea20000000800 */
[--C-:B------:R-:W-:Y:S01]  /*2430*/  FFMA.FTZ R247, R22, c[0x0][0x23c], -R114.reuse ;  /* 0x00008f0016f77a23 */ /* 0x100fe20000010872 */
[----:B-1----:R-:W-:Y:S01]  /*2440*/  F2FP.BF16.PACK_AB R22, R228, R227 ;  /* 0x000000e3e416723e */ /* 0x002fe200000010ff */
[----:B---3--:R-:W-:Y:S01]  /*2450*/  FFMA.FTZ R251, R26, c[0x0][0x23c], -R115 ;  /* 0x00008f001afb7a23 */ /* 0x008fe20000010873 */
[----:B------:R-:W-:Y:S01]  /*2460*/  F2FP.BF16.PACK_AB R26, R226, R219 ;  /* 0x000000dbe21a723e */ /* 0x000fe200000010ff */
[--C-:B------:R-:W-:Y:S01]  /*2470*/  FFMA.FTZ R244, R20, c[0x0][0x23c], -R113.reuse ;  /* 0x00008f0014f47a23 */ /* 0x100fe20000010871 */
[----:B------:R-:W-:Y:S01]  /*2480*/  F2FP.BF16.PACK_AB R14, R232, R231 ;  /* 0x000000e7e80e723e */ /* 0x000fe200000010ff */
[--C-:B------:R-:W-:Y:S01]  /*2490*/  FFMA.FTZ R245, R21, c[0x0][0x23c], -R113.reuse ;  /* 0x00008f0015f57a23 */ /* 0x100fe20000010871 */
[----:B------:R-:W-:Y:S01]  /*24a0*/  STS [R195+0xe400], R22 ;  /* 0x00e40016c3007388 */ /* 0x000fe20000000800 */
[--C-:B------:R-:W-:Y:S01]  /*24b0*/  FFMA.FTZ R248, R23, c[0x0][0x23c], -R114.reuse ;  /* 0x00008f0017f87a23 */ /* 0x100fe20000010872 */
[----:B------:R-:W-:Y:S01]  /*24c0*/  MUFU.EX2 R241, R241 ;  /* 0x000000f100f17308 */ /* 0x000fe20000000800 */
[--C-:B------:R-:W-:Y:S01]  /*24d0*/  FFMA.FTZ R182, R32, c[0x0][0x23c], -R113.reuse ;  /* 0x00008f0020b67a23 */ /* 0x100fe20000010871 */
[----:B------:R-:W-:Y:S01]  /*24e0*/  STS [R195+0xe000], R26 ;  /* 0x00e0001ac3007388 */ /* 0x000fe20000000800 */
[----:B------:R-:W-:Y:S02]  /*24f0*/  FFMA.FTZ R113, R33, c[0x0][0x23c], -R113 ;  /* 0x00008f0021717a23 */ /* 0x000fe40000010871 */
[--C-:B------:R-:W-:Y:S02]  /*2500*/  FFMA.FTZ R34, R34, c[0x0][0x23c], -R114.reuse ;  /* 0x00008f0022227a23 */ /* 0x100fe40000010872 */
[----:B------:R-:W-:Y:S02]  /*2510*/  FFMA.FTZ R114, R35, c[0x0][0x23c], -R114 ;  /* 0x00008f0023727a23 */ /* 0x000fe40000010872 */
[--C-:B------:R-:W-:Y:S01]  /*2520*/  FFMA.FTZ R249, R24, c[0x0][0x23c], -R130.reuse ;  /* 0x00008f0018f97a23 */ /* 0x100fe20000010882 */
[----:B------:R-:W1:Y:S01]  /*2530*/  MUFU.EX2 R242, R242 ;  /* 0x000000f200f27308 */ /* 0x000e620000000800 */
[--C-:B------:R-:W-:Y:S02]  /*2540*/  FFMA.FTZ R250, R25, c[0x0][0x23c], -R130.reuse ;  /* 0x00008f0019fa7a23 */ /* 0x100fe40000010882 */
[--C-:B------:R-:W-:Y:S01]  /*2550*/  FFMA.FTZ R252, R27, c[0x0][0x23c], -R115.reuse ;  /* 0x00008f001bfc7a23 */ /* 0x100fe20000010873 */
[----:B--2---:R-:W-:Y:S01]  /*2560*/  F2FP.BF16.PACK_AB R23, R240, R237 ;  /* 0x000000edf017723e */ /* 0x004fe200000010ff */
[--C-:B------:R-:W-:Y:S02]  /*2570*/  FFMA.FTZ R129, R28, c[0x0][0x23c], -R130.reuse ;  /* 0x00008f001c817a23 */ /* 0x100fe40000010882 */
[----:B------:R-:W-:Y:S02]  /*2580*/  FFMA.FTZ R130, R29, c[0x0][0x23c], -R130 ;  /* 0x00008f001d827a23 */ /* 0x000fe40000010882 */
[----:B------:R-:W-:Y:S01]  /*2590*/  STS [R200+0xe000], R23 ;  /* 0x00e00017c8007388 */ /* 0x000fe20000000800 */
[----:B------:R-:W-:Y:S01]  /*25a0*/  MUFU.EX2 R229, R229 ;  /* 0x000000e500e57308 */ /* 0x000fe20000000800 */
[--C-:B------:R-:W-:Y:S02]  /*25b0*/  FFMA.FTZ R30, R30, c[0x0][0x23c], -R115.reuse ;  /* 0x00008f001e1e7a23 */ /* 0x100fe40000010873 */
[----:B------:R-:W-:Y:S07]  /*25c0*/  FFMA.FTZ R115, R31, c[0x0][0x23c], -R115 ;  /* 0x00008f001f737a23 */ /* 0x000fee0000010873 */
[----:B------:R-:W2:Y:S01]  /*25d0*/  MUFU.EX2 R230, R230 ;  /* 0x000000e600e67308 */ /* 0x000ea20000000800 */
[----:B-1----:R-:W-:Y:S05]  /*25e0*/  F2FP.BF16.PACK_AB R21, R242, R241 ;  /* 0x000000f1f215723e */ /* 0x002fea00000010ff */
[----:B------:R-:W-:Y:S04]  /*25f0*/  STS [R200+0xe400], R21 ;  /* 0x00e40015c8007388 */ /* 0x000fe80000000800 */
[----:B------:R-:W-:Y:S01]  /*2600*/  MUFU.EX2 R233, R233 ;  /* 0x000000e900e97308 */ /* 0x000fe20000000800 */
[----:B------:R1:W-:Y:S09]  /*2610*/  STS [R195+0xf400], R14 ;  /* 0x00f4000ec3007388 */ /* 0x0003f20000000800 */
[----:B------:R-:W3:Y:S01]  /*2620*/  MUFU.EX2 R234, R234 ;  /* 0x000000ea00ea7308 */ /* 0x000ee20000000800 */
[----:B--2---:R-:W-:Y:S05]  /*2630*/  F2FP.BF16.PACK_AB R18, R230, R229 ;  /* 0x000000e5e612723e */ /* 0x004fea00000010ff */
[----:B------:R2:W-:Y:S04]  /*2640*/  STS [R195+0xf000], R18 ;  /* 0x00f00012c3007388 */ /* 0x0005e80000000800 */
[----:B------:R-:W-:Y:S10]  /*2650*/  MUFU.EX2 R235, R235 ;  /* 0x000000eb00eb7308 */ /* 0x000ff40000000800 */
[----:B------:R-:W1:Y:S01]  /*2660*/  MUFU.EX2 R238, R238 ;  /* 0x000000ee00ee7308 */ /* 0x000e620000000800 */
[----:B---3--:R-:W-:Y:S05]  /*2670*/  F2FP.BF16.PACK_AB R19, R234, R233 ;  /* 0x000000e9ea13723e */ /* 0x008fea00000010ff */
[----:B------:R-:W-:Y:S04]  /*2680*/  STS [R200+0xf000], R19 ;  /* 0x00f00013c8007388 */ /* 0x000fe80000000800 */
[----:B------:R-:W-:Y:S10]  /*2690*/  MUFU.EX2 R244, R244 ;  /* 0x000000f400f47308 */ /* 0x000ff40000000800 */
[----:B------:R-:W3:Y:S01]  /*26a0*/  MUFU.EX2 R245, R245 ;  /* 0x000000f500f57308 */ /* 0x000ee20000000800 */
[----:B-1----:R-:W-:Y:S05]  /*26b0*/  F2FP.BF16.PACK_AB R17, R238, R235 ;  /* 0x000000ebee11723e */ /* 0x002fea00000010ff */
[----:B------:R-:W-:Y:S04]  /*26c0*/  STS [R200+0xf400], R17 ;  /* 0x00f40011c8007388 */ /* 0x000fe80000000800 */
[----:B------:R-:W-:Y:S10]  /*26d0*/  MUFU.EX2 R247, R247 ;  /* 0x000000f700f77308 */ /* 0x000ff40000000800 */
[----:B------:R-:W1:Y:S01]  /*26e0*/  MUFU.EX2 R248, R248 ;  /* 0x000000f800f87308 */ /* 0x000e620000000800 */
[----:B---3--:R-:W-:Y:S05]  /*26f0*/  F2FP.BF16.PACK_AB R15, R245, R244 ;  /* 0x000000f4f50f723e */ /* 0x008fea00000010ff */
[----:B------:R-:W-:Y:S04]  /*2700*/  STS [R199+0xe000], R15 ;  /* 0x00e0000fc7007388 */ /* 0x000fe80000000800 */
[----:B------:R-:W-:Y:S10]  /*2710*/  MUFU.EX2 R121, R113 ;  /* 0x0000007100797308 */ /* 0x000ff40000000800 */
[----:B------:R-:W-:Y:S01]  /*2720*/  MUFU.EX2 R123, R114 ;  /* 0x00000072007b7308 */ /* 0x000fe20000000800 */
[----:B-1----:R-:W-:Y:S05]  /*2730*/  F2FP.BF16.PACK_AB R13, R248, R247 ;  /* 0x000000f7f80d723e */ /* 0x002fea00000010ff */
[----:B------:R-:W-:Y:S04]  /*2740*/  STS [R199+0xe400], R13 ;  /* 0x00e4000dc7007388 */ /* 0x000fe80000000800 */
[----:B------:R-:W1:Y:S10]  /*2750*/  MUFU.EX2 R182, R182 ;  /* 0x000000b600b67308 */ /* 0x000e740000000800 */
[----:B------:R1:W3:Y:S10]  /*2760*/  MUFU.EX2 R122, R34 ;  /* 0x00000022007a7308 */ /* 0x0002f40000000800 */
[----:B------:R-:W-:Y:S10]  /*2770*/  MUFU.EX2 R249, R249 ;  /* 0x000000f900f97308 */ /* 0x000ff40000000800 */
[----:B------:R-:W2:Y:S01]  /*2780*/  MUFU.EX2 R250, R250 ;  /* 0x000000fa00fa7308 */ /* 0x000ea20000000800 */
[----:B-1----:R-:W-:Y:S02]  /*2790*/  F2FP.BF16.PACK_AB R34, R121, R182 ;  /* 0x000000b67922723e */ /* 0x002fe400000010ff */
[----:B---3--:R-:W-:Y:S03]  /*27a0*/  F2FP.BF16.PACK_AB R14, R123, R122 ;  /* 0x0000007a7b0e723e */ /* 0x008fe600000010ff */
[----:B------:R-:W-:Y:S04]  /*27b0*/  STS [R217+0xe000], R34 ;  /* 0x00e00022d9007388 */ /* 0x000fe80000000800 */
[----:B------:R-:W-:Y:S01]  /*27c0*/  MUFU.EX2 R251, R251 ;  /* 0x000000fb00fb7308 */ /* 0x000fe20000000800 */
[----:B------:R-:W-:Y:S09]  /*27d0*/  STS [R217+0xe400], R14 ;  /* 0x00e4000ed9007388 */ /* 0x000ff20000000800 */
[----:B------:R-:W1:Y:S01]  /*27e0*/  MUFU.EX2 R252, R252 ;  /* 0x000000fc00fc7308 */ /* 0x000e620000000800 */
[----:B--2---:R-:W-:Y:S05]  /*27f0*/  F2FP.BF16.PACK_AB R18, R250, R249 ;  /* 0x000000f9fa12723e */ /* 0x004fea00000010ff */
[----:B------:R-:W-:Y:S04]  /*2800*/  STS [R199+0xf000], R18 ;  /* 0x00f00012c7007388 */ /* 0x000fe80000000800 */
[----:B------:R-:W-:Y:S10]  /*2810*/  MUFU.EX2 R181, R115 ;  /* 0x0000007300b57308 */ /* 0x000ff40000000800 */
[----:B------:R-:W-:Y:S01]  /*2820*/  MUFU.EX2 R129, R129 ;  /* 0x0000008100817308 */ /* 0x000fe20000000800 */
[----:B-1----:R-:W-:Y:S05]  /*2830*/  F2FP.BF16.PACK_AB R22, R252, R251 ;  /* 0x000000fbfc16723e */ /* 0x002fea00000010ff */
[----:B------:R-:W-:Y:S04]  /*2840*/  STS [R199+0xf400], R22 ;  /* 0x00f40016c7007388 */ /* 0x000fe80000000800 */
[----:B------:R-:W1:Y:S10]  /*2850*/  MUFU.EX2 R130, R130 ;  /* 0x0000008200827308 */ /* 0x000e740000000800 */
[----:B------:R-:W2:Y:S01]  /*2860*/  MUFU.EX2 R131, R30 ;  /* 0x0000001e00837308 */ /* 0x000ea20000000800 */
[----:B-1----:R-:W-:Y:S05]  /*2870*/  F2FP.BF16.PACK_AB R26, R130, R129 ;  /* 0x00000081821a723e */ /* 0x002fea00000010ff */
[----:B------:R-:W-:Y:S01]  /*2880*/  STS [R217+0xf000], R26 ;  /* 0x00f0001ad9007388 */ /* 0x000fe20000000800 */
[----:B--2---:R-:W-:Y:S05]  /*2890*/  F2FP.BF16.PACK_AB R30, R181, R131 ;  /* 0x00000083b51e723e */ /* 0x004fea00000010ff */
        /* <DEDUP_REMOVED lines=40> */
[----:B------:R-:W-:Y:S01]  /*2b20*/  FMUL.FTZ R219, R219, R106 ;  /* 0x0000006adbdb7220 */ /* 0x000fe20000410000 */
[-C--:B------:R-:W-:Y:S06]  /*2b30*/  HMMA.16816.F32.BF16 R20, R100, R160.reuse, R20 ;  /* 0x000000a06414723c */ /* 0x080fec0000041814 */
[----:B------:R-:W-:Y:S02]  /*2b40*/  FADD.FTZ R13, -R243, R13 ;  /* 0x0000000df30d7221 */ /* 0x000fe40000010100 */
[----:B------:R-:W-:Y:S01]  /*2b50*/  FADD.FTZ R14, -R246, R14 ;  /* 0x0000000ef60e7221 */ /* 0x000fe20000010100 */
[C---:B------:R-:W-:Y:S04]  /*2b60*/  HMMA.16816.F32.BF16 R24, R112.reuse, R160, R24 ;  /* 0x000000a07018723c */ /* 0x040fe80000041818 */
[----:B------:R-:W-:Y:S02]  /*2b70*/  FMUL.FTZ R234, R234, R13 ;  /* 0x0000000deaea7220 */ /* 0x000fe40000410000 */
[----:B------:R-:W-:Y:S02]  /*2b80*/  FADD.FTZ R17, -R236, R17 ;  /* 0x00000011ec117221 */ /* 0x000fe40000010100 */
[----:B------:R-:W-:Y:S01]  /*2b90*/  FADD.FTZ R18, -R239, R18 ;  /* 0x00000012ef127221 */ /* 0x000fe20000010100 */
[-C--:B------:R-:W-:Y:S03]  /*2ba0*/  HMMA.16816.F32.BF16 R28, R112, R162.reuse, R28 ;  /* 0x000000a2701c723c */ /* 0x080fe6000004181c */
[----:B------:R-:W-:Y:S02]  /*2bb0*/  FMUL.FTZ R240, R240, R17 ;  /* 0x00000011f0f07220 */ /* 0x000fe40000410000 */
[----:B------:R-:W-:Y:S02]  /*2bc0*/  FMUL.FTZ R241, R241, R18 ;  /* 0x00000012f1f17220 */ /* 0x000fe40000410000 */
[C---:B------:R-:W-:Y:S01]  /*2bd0*/  FADD.FTZ R17, -R236.reuse, R20 ;  /* 0x00000014ec117221 */ /* 0x040fe20000010100 */
[----:B------:R-:W-:Y:S04]  /*2be0*/  HMMA.16816.F32.BF16 R32, R100, R162, R32 ;  /* 0x000000a26420723c */ /* 0x000fe80000041820 */
[----:B------:R-:W-:Y:S02]  /*2bf0*/  FADD.FTZ R22, -R239, R22 ;  /* 0x00000016ef167221 */ /* 0x000fe40000010100 */
[----:B------:R-:W-:Y:S02]  /*2c00*/  FADD.FTZ R18, -R243, R8 ;  /* 0x00000008f3127221 */ /* 0x000fe40000010100 */
[----:B------:R-:W-:Y:S04]  /*2c10*/  FADD.FTZ R21, -R236, R21 ;  /* 0x00000015ec157221 */ /* 0x000fe80000010100 */
[----:B------:R-:W-:Y:S02]  /*2c20*/  FMUL.FTZ R244, R244, R17 ;  /* 0x00000011f4f47220 */ /* 0x000fe40000410000 */
[C---:B------:R-:W-:Y:S02]  /*2c30*/  FADD.FTZ R17, -R239.reuse, R6 ;  /* 0x00000006ef117221 */ /* 0x040fe40000010100 */
[----:B------:R-:W-:Y:S02]  /*2c40*/  FADD.FTZ R19, -R239, R19 ;  /* 0x00000013ef137221 */ /* 0x000fe40000010100 */
[----:B------:R-:W-:Y:S02]  /*2c50*/  FMUL.FTZ R247, R247, R22 ;  /* 0x00000016f7f77220 */ /* 0x000fe40000410000 */
[----:B------:R-:W-:Y:S02]  /*2c60*/  FADD.FTZ R22, -R243, R12 ;  /* 0x0000000cf3167221 */ /* 0x000fe40000010100 */
[----:B------:R-:W-:Y:S02]  /*2c70*/  FMUL.FTZ R229, R229, R18 ;  /* 0x00000012e5e57220 */ /* 0x000fe40000410000 */
[----:B------:R-:W-:Y:S02]  /*2c80*/  FADD.FTZ R18, -R243, R24 ;  /* 0x00000018f3127221 */ /* 0x000fe40000010100 */
[C---:B------:R-:W-:Y:S02]  /*2c90*/  FADD.FTZ R114, -R236.reuse, R16 ;  /* 0x00000010ec727221 */ /* 0x040fe40000010100 */
[C---:B------:R-:W-:Y:S02]  /*2ca0*/  FADD.FTZ R107, -R236.reuse, R32 ;  /* 0x00000020ec6b7221 */ /* 0x040fe40000010100 */
[----:B------:R-:W-:Y:S02]  /*2cb0*/  FADD.FTZ R236, -R236, R33 ;  /* 0x00000021ecec7221 */ /* 0x000fe40000010100 */
[----:B------:R-:W-:Y:S02]  /*2cc0*/  FMUL.FTZ R245, R245, R21 ;  /* 0x00000015f5f57220 */ /* 0x000fe40000410000 */
[----:B------:R-:W-:Y:S02]  /*2cd0*/  FADD.FTZ R21, -R239, R7 ;  /* 0x00000007ef157221 */ /* 0x000fe40000010100 */
[----:B------:R-:W-:Y:S02]  /*2ce0*/  FMUL.FTZ R227, R227, R17 ;  /* 0x00000011e3e37220 */ /* 0x000fe40000410000 */
[----:B------:R-:W-:Y:S02]  /*2cf0*/  FMUL.FTZ R242, R242, R19 ;  /* 0x00000013f2f27220 */ /* 0x000fe40000410000 */
[C---:B------:R-:W-:Y:S02]  /*2d00*/  FADD.FTZ R23, -R239.reuse, R23 ;  /* 0x00000017ef177221 */ /* 0x040fe40000010100 */
[C---:B------:R-:W-:Y:S02]  /*2d10*/  FADD.FTZ R17, -R239.reuse, R34 ;  /* 0x00000022ef117221 */ /* 0x040fe40000010100 */
[----:B------:R-:W-:Y:S02]  /*2d20*/  FADD.FTZ R239, -R239, R35 ;  /* 0x00000023efef7221 */ /* 0x000fe40000010100 */
[----:B------:R-:W-:Y:S02]  /*2d30*/  FADD.FTZ R19, -R243, R9 ;  /* 0x00000009f3137221 */ /* 0x000fe40000010100 */
[----:B------:R-:W-:Y:S02]  /*2d40*/  FMUL.FTZ R233, R233, R22 ;  /* 0x00000016e9e97220 */ /* 0x000fe40000410000 */
[C---:B------:R-:W-:Y:S02]  /*2d50*/  FADD.FTZ R25, -R243.reuse, R25 ;  /* 0x00000019f3197221 */ /* 0x040fe40000010100 */
[C---:B------:R-:W-:Y:S02]  /*2d60*/  FADD.FTZ R22, -R243.reuse, R28 ;  /* 0x0000001cf3167221 */ /* 0x040fe40000010100 */
[----:B------:R-:W-:Y:S02]  /*2d70*/  FADD.FTZ R243, -R243, R29 ;  /* 0x0000001df3f37221 */ /* 0x000fe40000010100 */
[----:B------:R-:W-:Y:S02]  /*2d80*/  FMUL.FTZ R249, R249, R18 ;  /* 0x00000012f9f97220 */ /* 0x000fe40000410000 */
        /* <DEDUP_REMOVED lines=31> */
[----:B------:R-:W-:Y:S02]  /*2f80*/  IMAD.U32 R7, R5, -0x40, RZ ;  /* 0xffffffc005077824 */ /* 0x000fe400078e00ff */
[----:B------:R-:W-:Y:S01]  /*2f90*/  IMAD.MOV.U32 R6, RZ, RZ, c[0x0][0x194] ;  /* 0x00006500ff067624 */ /* 0x000fe200078e00ff */
[----:B------:R-:W-:Y:S02]  /*2fa0*/  SEL R4, R4, 0x2000, !P2 ;  /* 0x0000200004047807 */ /* 0x000fe40005000000 */
[C---:B------:R-:W-:Y:S03]  /*2fb0*/  LEA R224, P0, R7.reuse, R224, 0x1 ;  /* 0x000000e007e07211 */ /* 0x040fe600078008ff */
[--C-:B------:R-:W-:Y:S01]  /*2fc0*/  IMAD.IADD R214, R214, 0x1, R4.reuse ;  /* 0x00000001d6d67824 */ /* 0x100fe200078e0204 */
[----:B------:R-:W-:Y:S01]  /*2fd0*/  LEA.HI.X.SX32 R225, R7, R225, 0x1, P0 ;  /* 0x000000e107e17211 */ /* 0x000fe200000f0eff */
[----:B------:R-:W-:Y:S01]  /*2fe0*/  IMAD.IADD R173, R173, 0x1, R4 ;  /* 0x00000001adad7824 */ /* 0x000fe200078e0204 */
[C---:B------:R-:W-:Y:S03]  /*2ff0*/  LEA R8, P0, R5.reuse, R224, 0x6 ;  /* 0x000000e005087211 */ /* 0x040fe600078030ff */
[----:B------:R-:W-:Y:S01]  /*3000*/  @!PT LDS RZ, [RZ] ;  /* 0x00000000fffff984 */ /* 0x000fe20000000800 */
[----:B------:R-:W-:Y:S01]  /*3010*/  @!PT LDS RZ, [RZ] ;  /* 0x00000000fffff984 */ /* 0x000fe20000000800 */
[----:B------:R-:W-:Y:S01]  /*3020*/  @!PT LDS RZ, [RZ] ;  /* 0x00000000fffff984 */ /* 0x000fe20000000800 */
[----:B------:R1:W-:Y:S01]  /*3030*/  LDGSTS.E.BYPASS.LTC128B.128 [R214], [R224.64] ;  /* 0x00000000e0d67fae */ /* 0x0003e2000b901d58 */
[----:B------:R-:W-:Y:S05]  /*3040*/  LEA.HI.X R9, R5, R225, R6, 0x6, P0 ;  /* 0x000000e105097211 */ /* 0x000fea00000f3406 */
[----:B------:R1:W-:Y:S04]  /*3050*/  LDGSTS.E.BYPASS.LTC128B.128 [R214+0x1000], [R8.64] ;  /* 0x0100000008d67fae */ /* 0x0003e8000b901d58 */
[----:B------:R-:W0:Y:S02]  /*3060*/  LDGDEPBAR ;  /* 0x00000000000079af */ /* 0x000e240000000000 */
.L_x_192:
[----:B------:R-:W-:Y:S01]  /*3070*/  F2FP.BF16.PACK_AB R226, R226, R219 ;  /* 0x000000dbe2e2723e */ /* 0x000fe200000010ff */
[----:B------:R-:W-:Y:S01]  /*3080*/  IMAD.IADD R112, R175, 0x1, R170 ;  /* 0x00000001af707824 */ /* 0x000fe200078e02aa */
        /* <DEDUP_REMOVED lines=21> */
[----:B------:R-:W-:Y:S03]  /*31e0*/  F2FP.BF16.PACK_AB R246, R246, R30 ;  /* 0x0000001ef6f6723e */ /* 0x000fe600000010ff */
        /* <DEDUP_REMOVED lines=13> */
[----:B------:R-:W3:Y:S04]  /*32c0*/  LDSM.16.MT88.4 R16, [R112+0x4000] ;  /* 0x004000007010783b */ /* 0x000ee80000004200 */
        /* <DEDUP_REMOVED lines=59> */
.L_x_193:
[----:B------:R-:W-:Y:S04]  /*3680*/  LDSM.16.M88.4 R20, [R177] ;  /* 0x00000000b114783b */ /* 0x000fe80000000200 */
[----:B-1----:R-:W1:Y:S04]  /*3690*/  LDSM.16.MT88.4 R8, [R175+0x6000] ;  /* 0x00600000af08783b */ /* 0x002e680000004200 */
[----:B------:R-:W2:Y:S04]  /*36a0*/  LDSM.16.MT88.4 R16, [R112+0x6000] ;  /* 0x006000007010783b */ /* 0x000ea80000004200 */
[----:B------:R-:W-:Y:S04]  /*36b0*/  LDSM.16.M88.4 R24, [R3] ;  /* 0x000000000318783b */ /* 0x000fe80000000200 */
[----:B------:R-:W3:Y:S04]  /*36c0*/  LDSM.16.MT88.4 R28, [R175+0x6800] ;  /* 0x00680000af1c783b */ /* 0x000ee80000004200 */
[----:B------:R-:W4:Y:S04]  /*36d0*/  LDSM.16.MT88.4 R32, [R112+0x6800] ;  /* 0x006800007020783b */ /* 0x000f280000004200 */
[----:B------:R-:W-:Y:S04]  /*36e0*/  LDSM.16.M88.4 R100, [R2] ;  /* 0x000000000264783b */ /* 0x000fe80000000200 */
[----:B------:R-:W3:Y:S04]  /*36f0*/  LDSM.16.MT88.4 R104, [R175+0x7000] ;  /* 0x00700000af68783b */ /* 0x000ee80000004200 */
        /* <DEDUP_REMOVED lines=40> */
[----:B------:R-:W-:Y:S01]  /*3980*/  IMAD.U32 R101, RZ, RZ, UR19 ;  /* 0x00000013ff657e24 */ /* 0x000fe2000f8e00ff */
[C---:B----4-:R-:W-:Y:S08]  /*3990*/  HMMA.16816.F32.BF16 R4, R28.reuse, R104, R4 ;  /* 0x000000681c04723c */ /* 0x050ff00000041804 */
[C---:B------:R-:W-:Y:S08]  /*39a0*/  HMMA.16816.F32.BF16 R8, R28.reuse, R106, R8 ;  /* 0x0000006a1c08723c */ /* 0x040ff00000041808 */
[C---:B-1----:R-:W-:Y:S08]  /*39b0*/  HMMA.16816.F32.BF16 R12, R28.reuse, R20, R12 ;  /* 0x000000141c0c723c */ /* 0x042ff0000004180c */
[----:B------:R-:W-:Y:S07]  /*39c0*/  HMMA.16816.F32.BF16 R16, R28, R22, R16 ;  /* 0x000000161c10723c */ /* 0x000fee0000041810 */
[----:B------:R-:W-:Y:S01]  /*39d0*/  @P5 IADD3 R28, P0, R204, R193, RZ ;  /* 0x000000c1cc1c5210 */ /* 0x000fe20007f1e0ff */
[C---:B--2---:R-:W-:Y:S01]  /*39e0*/  HMMA.16816.F32.BF16 R4, R32.reuse, R108, R4 ;  /* 0x0000006c2004723c */ /* 0x044fe20000041804 */
[----:B------:R-:W-:Y:S04]  /*39f0*/  IMAD.U32 R31, RZ, RZ, UR17 ;  /* 0x00000011ff1f7e24 */ /* 0x000fe8000f8e00ff */
[----:B------:R-:W-:Y:S01]  /*3a00*/  @P5 IMAD.X R29, R205, 0x1, R192, P0 ;  /* 0x00000001cd1d5824 */ /* 0x000fe200000e06c0 */
[-C--:B------:R-:W-:Y:S02]  /*3a10*/  LEA R104, P2, R31, R220.reuse, 0x2 ;  /* 0x000000dc1f687211 */ /* 0x080fe400078410ff */
[C---:B------:R-:W-:Y:S02]  /*3a20*/  HMMA.16816.F32.BF16 R8, R32.reuse, R110, R8 ;  /* 0x0000006e2008723c */ /* 0x040fe40000041808 */
[----:B------:R1:W5:Y:S04]  /*3a30*/  @P5 LDG.E R213, [R28.64] ;  /* 0x000000181cd55981 */ /* 0x000368000c1e1900 */
[----:B------:R1:W5:Y:S02]  /*3a40*/  @P5 LDG.E R212, [R28.64+0x20] ;  /* 0x000020181cd45981 */ /* 0x000364000c1e1900 */
[C---:B---3--:R-:W-:Y:S02]  /*3a50*/  HMMA.16816.F32.BF16 R12, R32.reuse, R24, R12 ;  /* 0x00000018200c723c */ /* 0x048fe4000004180c */
[----:B------:R1:W5:Y:S04]  /*3a60*/  @P5 LDG.E R211, [R28.64+0x80] ;  /* 0x000080181cd35981 */ /* 0x000368000c1e1900 */
[----:B------:R1:W5:Y:S01]  /*3a70*/  @P5 LDG.E R210, [R28.64+0xa0] ;  /* 0x0000a0181cd25981 */ /* 0x000362000c1e1900 */
[----:B------:R-:W-:Y:S01]  /*3a80*/  IMAD.U32 R25, RZ, RZ, UR19 ;  /* 0x00000013ff197e24 */ /* 0x000fe2000f8e00ff */
[----:B------:R-:W-:Y:S02]  /*3a90*/  HMMA.16816.F32.BF16 R16, R32, R26, R16 ;  /* 0x0000001a2010723c */ /* 0x000fe40000041810 */
[----:B------:R2:W-:Y:S02]  /*3aa0*/  RED.E.ADD.F32.FTZ.RN.STRONG.GPU [R220.64], R4 ;  /* 0x00000004dc00798e */ /* 0x0005e4000c10e798 */
[-C--:B------:R-:W-:Y:S01]  /*3ab0*/  LEA R30, P0, R25, R220.reuse, 0x2 ;  /* 0x000000dc191e7211 */ /* 0x080fe200078010ff */
[----:B------:R-:W-:Y:S02]  /*3ac0*/  IMAD.U32 R25, RZ, RZ, UR17 ;  /* 0x00000011ff197e24 */ /* 0x000fe4000f8e00ff */
[----:B------:R-:W-:Y:S01]  /*3ad0*/  IMAD.U32 R35, RZ, RZ, UR18 ;  /* 0x00000012ff237e24 */ /* 0x000fe2000f8e00ff */
[-C--:B------:R-:W-:Y:S01]  /*3ae0*/  LEA.HI.X.SX32 R31, R101, R221.reuse, 0x2, P0 ;  /* 0x000000dd651f7211 */ /* 0x080fe200000f16ff */
[----:B------:R-:W-:Y:S03]  /*3af0*/  IMAD.U32 R33, RZ, RZ, UR18 ;  /* 0x00000012ff217e24 */ /* 0x000fe6000f8e00ff */
[-C--:B------:R-:W-:Y:S01]  /*3b00*/  LEA R102, P3, R35, R220.reuse, 0x2 ;  /* 0x000000dc23667211 */ /* 0x080fe200078610ff */
[----:B------:R3:W-:Y:S01]  /*3b10*/  RED.E.ADD.F32.FTZ.RN.STRONG.GPU [R30.64], R5 ;  /* 0x000000051e00798e */ /* 0x0007e2000c10e798 */
[----:B------:R-:W-:Y:S01]  /*3b20*/  IMAD.U32 R27, RZ, RZ, UR16 ;  /* 0x00000010ff1b7e24 */ /* 0x000fe2000f8e00ff */
[-C--:B------:R-:W-:Y:S01]  /*3b30*/  LEA.HI.X.SX32 R105, R25, R221.reuse, 0x2, P2 ;  /* 0x000000dd19697211 */ /* 0x080fe200010f16ff */
[----:B------:R-:W-:Y:S01]  /*3b40*/  IMAD.U32 R25, RZ, RZ, UR15 ;  /* 0x0000000fff197e24 */ /* 0x000fe2000f8e00ff */
[-C--:B------:R-:W-:Y:S01]  /*3b50*/  LEA.HI.X.SX32 R103, R33, R221.reuse, 0x2, P3 ;  /* 0x000000dd21677211 */ /* 0x080fe200018f16ff */
[----:B------:R-:W-:Y:S01]  /*3b60*/  IMAD.U32 R35, RZ, RZ, UR14 ;  /* 0x0000000eff237e24 */ /* 0x000fe2000f8e00ff */
[-C--:B------:R-:W-:Y:S01]  /*3b70*/  LEA R106, P0, R27, R220.reuse, 0x2 ;  /* 0x000000dc1b6a7211 */ /* 0x080fe200078010ff */
[----:B------:R-:W-:Y:S01]  /*3b80*/  IMAD.U32 R101, RZ, RZ, UR15 ;  /* 0x0000000fff657e24 */ /* 0x000fe2000f8e00ff */
[-C--:B------:R-:W-:Y:S01]  /*3b90*/  LEA R24, P3, R25, R220.reuse, 0x2 ;  /* 0x000000dc19187211 */ /* 0x080fe200078610ff */
[----:B------:R4:W-:Y:S01]  /*3ba0*/  RED.E.ADD.F32.FTZ.RN.STRONG.GPU [R102.64], R6 ;  /* 0x000000066600798e */ /* 0x0009e2000c10e798 */
[----:B-1----:R-:W-:Y:S01]  /*3bb0*/  IMAD.U32 R29, RZ, RZ, UR16 ;  /* 0x00000010ff1d7e24 */ /* 0x002fe2000f8e00ff */
[-C--:B------:R-:W-:Y:S01]  /*3bc0*/  LEA R28, P2, R35, R220.reuse, 0x2 ;  /* 0x000000dc231c7211 */ /* 0x080fe200078410ff */
[----:B------:R-:W-:Y:S01]  /*3bd0*/  IMAD.U32 R33, RZ, RZ, UR14 ;  /* 0x0000000eff217e24 */ /* 0x000fe2000f8e00ff */
[----:B------:R1:W-:Y:S01]  /*3be0*/  RED.E.ADD.F32.FTZ.RN.STRONG.GPU [R104.64], R7 ;  /* 0x000000076800798e */ /* 0x0003e2000c10e798 */
[-C--:B------:R-:W-:Y:S01]  /*3bf0*/  LEA.HI.X.SX32 R25, R101, R221.reuse, 0x2, P3 ;  /* 0x000000dd65197211 */ /* 0x080fe200018f16ff */
[----:B------:R-:W-:Y:S01]  /*3c00*/  IMAD.U32 R27, RZ, RZ, UR12 ;  /* 0x0000000cff1b7e24 */ /* 0x000fe2000f8e00ff */
[-C--:B------:R-:W-:Y:S01]  /*3c10*/  LEA.HI.X.SX32 R107, R29, R221.reuse, 0x2, P0 ;  /* 0x000000dd1d6b7211 */ /* 0x080fe200000f16ff */
[----:B------:R-:W-:Y:S02]  /*3c20*/  IMAD.U32 R29, RZ, RZ, UR13 ;  /* 0x0000000dff1d7e24 */ /* 0x000fe4000f8e00ff */
[----:B------:R-:W-:Y:S02]  /*3c30*/  IMAD.U32 R35, RZ, RZ, UR10 ;  /* 0x0000000aff237e24 */ /* 0x000fe4000f8e00ff */
[----:B------:R-:W-:Y:S01]  /*3c40*/  RED.E.ADD.F32.FTZ.RN.STRONG.GPU [R106.64], R8 ;  /* 0x000000086a00798e */ /* 0x000fe2000c10e798 */
[-C--:B--2---:R-:W-:Y:S01]  /*3c50*/  LEA R4, P0, R29, R220.reuse, 0x2 ;  /* 0x000000dc1d047211 */ /* 0x084fe200078010ff */
[----:B------:R-:W-:Y:S01]  /*3c60*/  IMAD.U32 R101, RZ, RZ, UR11 ;  /* 0x0000000bff657e24 */ /* 0x000fe2000f8e00ff */
[-C--:B------:R-:W-:Y:S01]  /*3c70*/  LEA.HI.X.SX32 R29, R33, R221.reuse, 0x2, P2 ;  /* 0x000000dd211d7211 */ /* 0x080fe200010f16ff */
[----:B------:R2:W-:Y:S01]  /*3c80*/  RED.E.ADD.F32.FTZ.RN.STRONG.GPU [R24.64], R9 ;  /* 0x000000091800798e */ /* 0x0005e2000c10e798 */
[----:B------:R-:W-:Y:S02]  /*3c90*/  IMAD.U32 R33, RZ, RZ, UR9 ;  /* 0x00000009ff217e24 */ /* 0x000fe4000f8e00ff */
[----:B---3--:R-:W-:Y:S01]  /*3ca0*/  IMAD.U32 R5, RZ, RZ, UR13 ;  /* 0x0000000dff057e24 */ /* 0x008fe2000f8e00ff */
[----:B------:R3:W-:Y:S02]  /*3cb0*/  RED.E.ADD.F32.FTZ.RN.STRONG.GPU [R28.64], R10 ;  /* 0x0000000a1c00798e */ /* 0x0007e4000c10e798 */
[-C--:B------:R-:W-:Y:S02]  /*3cc0*/  LEA R32, P3, R33, R220.reuse, 0x2 ;  /* 0x000000dc21207211 */ /* 0x080fe400078610ff */
[-C--:B------:R-:W-:Y:S02]  /*3cd0*/  LEA.HI.X.SX32 R5, R5, R221.reuse, 0x2, P0 ;  /* 0x000000dd05057211 */ /* 0x080fe400000f16ff */
[-C--:B----4-:R-:W-:Y:S01]  /*3ce0*/  LEA R6, P2, R27, R220.reuse, 0x2 ;  /* 0x000000dc1b067211 */ /* 0x090fe200078410ff */
[----:B------:R-:W-:Y:S02]  /*3cf0*/  IMAD.U32 R27, RZ, RZ, UR11 ;  /* 0x0000000bff1b7e24 */ /* 0x000fe4000f8e00ff */
[----:B------:R4:W-:Y:S01]  /*3d00*/  RED.E.ADD.F32.FTZ.RN.STRONG.GPU [R4.64], R11 ;  /* 0x0000000b0400798e */ /* 0x0009e2000c10e798 */
[----:B-1----:R-:W-:Y:S01]  /*3d10*/  IMAD.U32 R7, RZ, RZ, UR12 ;  /* 0x0000000cff077e24 */ /* 0x002fe2000f8e00ff */
[C---:B------:R-:W-:Y:S02]  /*3d20*/  IADD3 R104, R174.reuse, 0x40, RZ ;  /* 0x00000040ae687810 */ /* 0x040fe40007ffe0ff */
[----:B------:R-:W-:Y:S01]  /*3d30*/  RED.E.ADD.F32.FTZ.RN.STRONG.GPU [R220.64+0x80], R12 ;  /* 0x0000800cdc00798e */ /* 0x000fe2000c10e798 */
[-C--:B------:R-:W-:Y:S02]  /*3d40*/  LEA R26, P0, R27, R220.reuse, 0x2 ;  /* 0x000000dc1b1a7211 */ /* 0x080fe400078010ff */
[-C--:B------:R-:W-:Y:S01]  /*3d50*/  LEA.HI.X.SX32 R7, R7, R221.reuse, 0x2, P2 ;  /* 0x000000dd07077211 */ /* 0x080fe200010f16ff */
[----:B------:R1:W-:Y:S01]  /*3d60*/  RED.E.ADD.F32.FTZ.RN.STRONG.GPU [R30.64+0x80], R13 ;  /* 0x0000800d1e00798e */ /* 0x0003e2000c10e798 */
[-C--:B------:R-:W-:Y:S02]  /*3d70*/  LEA.HI.X.SX32 R27, R101, R221.reuse, 0x2, P0 ;  /* 0x000000dd651b7211 */ /* 0x080fe400000f16ff */
[----:B------:R-:W-:Y:S01]  /*3d80*/  @P1 IADD3 R104, R174, -0x40, RZ ;  /* 0xffffffc0ae681810 */ /* 0x000fe20007ffe0ff */
[----:B------:R-:W-:Y:S01]  /*3d90*/  RED.E.ADD.F32.FTZ.RN.STRONG.GPU [R6.64], R14 ;  /* 0x0000000e0600798e */ /* 0x000fe2000c10e798 */
[----:B--2---:R-:W-:Y:S02]  /*3da0*/  IMAD.U32 R9, RZ, RZ, UR7 ;  /* 0x00000007ff097e24 */ /* 0x004fe4000f8e00ff */
[----:B------:R-:W-:Y:S01]  /*3db0*/  IMAD.U32 R25, RZ, RZ, UR8 ;  /* 0x00000008ff197e24 */ /* 0x000fe2000f8e00ff */
[----:B------:R-:W-:Y:S01]  /*3dc0*/  RED.E.ADD.F32.FTZ.RN.STRONG.GPU [R26.64], R15 ;  /* 0x0000000f1a00798e */ /* 0x000fe2000c10e798 */
[----:B---3--:R-:W-:Y:S01]  /*3dd0*/  IMAD.U32 R29, RZ, RZ, UR10 ;  /* 0x0000000aff1d7e24 */ /* 0x008fe2000f8e00ff */
[-C--:B------:R-:W-:Y:S02]  /*3de0*/  LEA R28, P4, R35, R220.reuse, 0x2 ;  /* 0x000000dc231c7211 */ /* 0x080fe400078810ff */
[-C--:B------:R-:W-:Y:S01]  /*3df0*/  LEA R106, P0, R9, R220.reuse, 0x2 ;  /* 0x000000dc096a7211 */ /* 0x080fe200078010ff */
[----:B------:R-:W-:Y:S01]  /*3e00*/  LDSM.16.MT88.4 R20, [R104] ;  /* 0x000000006814783b */ /* 0x000fe20000004200 */
[-C--:B------:R-:W-:Y:S02]  /*3e10*/  LEA.HI.X.SX32 R29, R29, R221.reuse, 0x2, P4 ;  /* 0x000000dd1d1d7211 */ /* 0x080fe400020f16ff */
[----:B------:R-:W-:Y:S01]  /*3e20*/  LEA R100, P2, R25, R220, 0x2 ;  /* 0x000000dc19647211 */ /* 0x000fe200078410ff */
[----:B----4-:R-:W-:Y:S02]  /*3e30*/  IMAD.U32 R5, RZ, RZ, UR9 ;  /* 0x00000009ff057e24 */ /* 0x010fe4000f8e00ff */
[----:B------:R-:W-:Y:S01]  /*3e40*/  RED.E.ADD.F32.FTZ.RN.STRONG.GPU [R28.64], R16 ;  /* 0x000000101c00798e */ /* 0x000fe2000c10e798 */
[----:B------:R-:W-:Y:S01]  /*3e50*/  IMAD.U32 R11, RZ, RZ, UR7 ;  /* 0x00000007ff0b7e24 */ /* 0x000fe2000f8e00ff */
[----:B------:R-:W-:Y:S02]  /*3e60*/  ISETP.GT.AND P4, PT, R216, RZ, PT ;  /* 0x000000ffd800720c */ /* 0x000fe40003f84270 */
[-C--:B------:R-:W-:Y:S01]  /*3e70*/  LEA.HI.X.SX32 R33, R5, R221.reuse, 0x2, P3 ;  /* 0x000000dd05217211 */ /* 0x080fe200018f16ff */
[----:B------:R-:W-:Y:S01]  /*3e80*/  LDSM.16.MT88.4 R24, [R176+0xa800] ;  /* 0x00a80000b018783b */ /* 0x000fe20000004200 */
[-C--:B------:R-:W-:Y:S01]  /*3e90*/  LEA.HI.X.SX32 R107, R11, R221.reuse, 0x2, P0 ;  /* 0x000000dd0b6b7211 */ /* 0x080fe200000f16ff */
[----:B-1----:R-:W-:Y:S01]  /*3ea0*/  IMAD.U32 R13, RZ, RZ, UR8 ;  /* 0x00000008ff0d7e24 */ /* 0x002fe2000f8e00ff */
[----:B------:R-:W-:Y:S01]  /*3eb0*/  @P5 IADD3 R204, P3, R204, -0x100, RZ ;  /* 0xffffff00cccc5810 */ /* 0x000fe20007f7e0ff */
[----:B------:R-:W-:Y:S03]  /*3ec0*/  LDSM.16.MT88.4 R4, [R176+0xa000] ;  /* 0x00a00000b004783b */ /* 0x000fe60000004200 */
[----:B------:R-:W-:Y:S01]  /*3ed0*/  LEA.HI.X.SX32 R101, R13, R221, 0x2, P2 ;  /* 0x000000dd0d657211 */ /* 0x000fe200010f16ff */
[----:B------:R-:W1:Y:S01]  /*3ee0*/  LDSM.16.MT88.4 R8, [R174] ;  /* 0x00000000ae08783b */ /* 0x000e620000004200 */
[----:B------:R-:W-:Y:S02]  /*3ef0*/  @P5 IADD3 R206, P2, R206, -0x100, RZ ;  /* 0xffffff00cece5810 */ /* 0x000fe40007f5e0ff */
[----:B------:R-:W-:Y:S01]  /*3f00*/  @P5 IADD3.X R205, R205, -0x1, RZ, P3, !PT ;  /* 0xffffffffcdcd5810 */ /* 0x000fe20001ffe4ff */
[----:B------:R-:W-:Y:S01]  /*3f10*/  RED.E.ADD.F32.FTZ.RN.STRONG.GPU [R32.64], R17 ;  /* 0x000000112000798e */ /* 0x000fe2000c10e798 */
[----:B------:R-:W-:Y:S03]  /*3f20*/  @P5 IADD3.X R207, R207, -0x1, RZ, P2, !PT ;  /* 0xffffffffcfcf5810 */ /* 0x000fe600017fe4ff */
[----:B------:R-:W-:Y:S04]  /*3f30*/  RED.E.ADD.F32.FTZ.RN.STRONG.GPU [R100.64], R18 ;  /* 0x000000126400798e */ /* 0x000fe8000c10e798 */
[----:B------:R-:W2:Y:S04]  /*3f40*/  LDSM.16.MT88.4 R12, [R176+0xc000] ;  /* 0x00c00000b00c783b */ /* 0x000ea80000004200 */
[----:B------:R-:W-:Y:S04]  /*3f50*/  RED.E.ADD.F32.FTZ.RN.STRONG.GPU [R106.64], R19 ;  /* 0x000000136a00798e */ /* 0x000fe8000c10e798 */
[----:B------:R-:W3:Y:S04]  /*3f60*/  LDSM.16.MT88.4 R28, [R174+0x800] ;  /* 0x00080000ae1c783b */ /* 0x000ee80000004200 */
[----:B------:R-:W4:Y:S04]  /*3f70*/  LDSM.16.MT88.4 R32, [R176+0xc800] ;  /* 0x00c80000b020783b */ /* 0x000f280000004200 */
[----:B------:R-:W3:Y:S04]  /*3f80*/  LDSM.16.MT88.4 R100, [R104+0x800] ;  /* 0x000800006864783b */ /* 0x000ee80000004200 */
[----:B------:R-:W-:Y:S01]  /*3f90*/  LDSM.16.MT88.4 R16, [R176+0xd000] ;  /* 0x00d00000b010783b */ /* 0x000fe20000004200 */
[-C--:B-1----:R-:W-:Y:S08]  /*3fa0*/  HMMA.16816.F32.BF16 R68, R4, R8.reuse, R68 ;  /* 0x000000080444723c */ /* 0x082ff00000041844 */
[C---:B--2---:R-:W-:Y:S08]  /*3fb0*/  HMMA.16816.F32.BF16 R72, R12.reuse, R8, R72 ;  /* 0x000000080c48723c */ /* 0x044ff00000041848 */
[-C--:B------:R-:W-:Y:S08]  /*3fc0*/  HMMA.16816.F32.BF16 R76, R12, R10.reuse, R76 ;  /* 0x0000000a0c4c723c */ /* 0x080ff0000004184c */
[C---:B------:R-:W-:Y:S01]  /*3fd0*/  HMMA.16816.F32.BF16 R80, R4.reuse, R10, R80 ;  /* 0x0000000a0450723c */ /* 0x040fe20000041850 */
[----:B------:R-:W-:Y:S07]  /*3fe0*/  LDSM.16.MT88.4 R8, [R176+0xb000] ;  /* 0x00b00000b008783b */ /* 0x000fee0000004200 */
[-C--:B------:R-:W-:Y:S08]  /*3ff0*/  HMMA.16816.F32.BF16 R84, R4, R20.reuse, R84 ;  /* 0x000000140454723c */ /* 0x080ff00000041854 */
[C---:B------:R-:W-:Y:S08]  /*4000*/  HMMA.16816.F32.BF16 R88, R12.reuse, R20, R88 ;  /* 0x000000140c58723c */ /* 0x040ff00000041858 */
[-C--:B------:R-:W-:Y:S01]  /*4010*/  HMMA.16816.F32.BF16 R92, R12, R22.reuse, R92 ;  /* 0x000000160c5c723c */ /* 0x080fe2000004185c */
[----:B------:R-:W1:Y:S07]  /*4020*/  LDSM.16.MT88.4 R12, [R174+0x1000] ;  /* 0x00100000ae0c783b */ /* 0x000e6e0000004200 */
[----:B------:R-:W-:Y:S01]  /*4030*/  HMMA.16816.F32.BF16 R96, R4, R22, R96 ;  /* 0x000000160460723c */ /* 0x000fe20000041860 */
[----:B------:R-:W2:Y:S04]  /*4040*/  LDSM.16.MT88.4 R4, [R104+0x1000] ;  /* 0x001000006804783b */ /* 0x000ea80000004200 */
        /* <DEDUP_REMOVED lines=35> */
.L_x_191:
[----:B------:R-:W-:Y:S01]  /*4280*/  BAR.SYNC.DEFER_BLOCKING 0x0 ;  /* 0x0000000000007b1d */ /* 0x000fe20000010000 */
[----:B------:R-:W-:Y:S01]  /*4290*/  FMUL.FTZ R68, R68, c[0x0][0x2e0] ;  /* 0x0000b80044447a20 */ /* 0x000fe20000410000 */
[----:B------:R-:W-:Y:S01]  /*42a0*/  F2FP.BF16.PACK_AB R37, R37, R36 ;  /* 0x000000242525723e */ /* 0x000fe200000010ff */
[----:B------:R-:W-:Y:S01]  /*42b0*/  FMUL.FTZ R69, R69, c[0x0][0x2e0] ;  /* 0x0000b80045457a20 */ /* 0x000fe20000410000 */
[----:B------:R-:W-:Y:S01]  /*42c0*/  F2FP.BF16.PACK_AB R39, R39, R38 ;  /* 0x000000262727723e */ /* 0x000fe200000010ff */
[----:B------:R-:W-:Y:S01]  /*42d0*/  FMUL.FTZ R70, R70, c[0x0][0x2e0] ;  /* 0x0000b80046467a20 */ /* 0x000fe20000410000 */
[----:B------:R-:W4:Y:S01]  /*42e0*/  S2R R0, SR_CTAID.Y ;  /* 0x0000000000007919 */ /* 0x000f220000002600 */
        /* <DEDUP_REMOVED lines=19> */
[----:B------:R-:W-:Y:S01]  /*4420*/  STS [R194], R69 ;  /* 0x00000045c2007388 */ /* 0x000fe20000000800 */
[----:B------:R-:W-:Y:S01]  /*4430*/  FMUL.FTZ R77, R77, c[0x0][0x2e0] ;  /* 0x0000b8004d4d7a20 */ /* 0x000fe20000410000 */
[----:B------:R-:W-:Y:S01]  /*4440*/  F2FP.BF16.PACK_AB R75, R75, R74 ;  /* 0x0000004a4b4b723e */ /* 0x000fe200000010ff */
[----:B------:R-:W-:Y:S01]  /*4450*/  FMUL.FTZ R78, R78, c[0x0][0x2e0] ;  /* 0x0000b8004e4e7a20 */ /* 0x000fe20000410000 */
[----:B------:R-:W-:Y:S01]  /*4460*/  STS [R194+0x400], R71 ;  /* 0x00040047c2007388 */ /* 0x000fe20000000800 */
[----:B------:R-:W-:Y:S01]  /*4470*/  FMUL.FTZ R79, R79, c[0x0][0x2e0] ;  /* 0x0000b8004f4f7a20 */ /* 0x000fe20000410000 */
[----:B------:R-:W-:Y:S01]  /*4480*/  F2FP.BF16.PACK_AB R77, R77, R76 ;  /* 0x0000004c4d4d723e */ /* 0x000fe200000010ff */
[----:B------:R-:W-:Y:S01]  /*4490*/  FMUL.FTZ R84, R84, c[0x0][0x2e0] ;  /* 0x0000b80054547a20 */ /* 0x000fe20000410000 */
[----:B------:R-:W-:Y:S01]  /*44a0*/  STS [R198], R81 ;  /* 0x00000051c6007388 */ /* 0x000fe20000000800 */
        /* <DEDUP_REMOVED lines=30> */
[----:B------:R-:W-:Y:S01]  /*4690*/  IMAD R2, R183, c[0x0][0x3a0], RZ ;  /* 0x0000e800b7027a24 */ /* 0x000fe200078e02ff */
[----:B------:R-:W-:Y:S01]  /*46a0*/  STS [R203], R96 ;  /* 0x00000060cb007388 */ /* 0x000fe20000000800 */
[----:B------:R-:W-:Y:S01]  /*46b0*/  F2FP.BF16.PACK_AB R45, R45, R44 ;  /* 0x0000002c2d2d723e */ /* 0x000fe200000010ff */
[----:B------:R-:W-:Y:S01]  /*46c0*/  IMAD.WIDE.U32 R14, R189, c[0x0][0x3a0], RZ ;  /* 0x0000e800bd0e7a25 */ /* 0x000fe200078e00ff */
[----:B------:R-:W-:Y:S01]  /*46d0*/  F2FP.BF16.PACK_AB R94, R95, R94 ;  /* 0x0000005e5f5e723e */ /* 0x000fe200000010ff */
[----:B------:R-:W-:Y:S01]  /*46e0*/  STS [R203+0x400], R98 ;  /* 0x00040062cb007388 */ /* 0x000fe20000000800 */
[----:B------:R-:W-:Y:S01]  /*46f0*/  F2FP.BF16.PACK_AB R47, R47, R46 ;  /* 0x0000002e2f2f723e */ /* 0x000fe200000010ff */
[----:B------:R-:W-:Y:S01]  /*4700*/  IMAD R3, R189, c[0x0][0x3a4], R2 ;  /* 0x0000e900bd037a24 */ /* 0x000fe200078e0202 */
[----:B------:R-:W-:Y:S01]  /*4710*/  F2FP.BF16.PACK_AB R53, R53, R52 ;  /* 0x000000343535723e */ /* 0x000fe200000010ff */
[----:B------:R-:W-:Y:S01]  /*4720*/  IMAD R2, R183, c[0x0][0x3a8], RZ ;  /* 0x0000ea00b7027a24 */ /* 0x000fe200078e02ff */
[----:B------:R-:W-:Y:S01]  /*4730*/  STS [R196+0x2000], R89 ;  /* 0x00200059c4007388 */ /* 0x000fe20000000800 */
[----:B------:R-:W-:Y:S01]  /*4740*/  F2FP.BF16.PACK_AB R55, R55, R54 ;  /* 0x000000363737723e */ /* 0x000fe200000010ff */
[----:B------:R-:W-:Y:S01]  /*4750*/  IMAD.MOV.U32 R8, RZ, RZ, R190 ;  /* 0x000000ffff087224 */ /* 0x000fe200078e00be */
[----:B------:R-:W-:Y:S01]  /*4760*/  F2FP.BF16.PACK_AB R64, R65, R64 ;  /* 0x000000404140723e */ /* 0x000fe200000010ff */
[----:B------:R-:W-:Y:S01]  /*4770*/  STS [R196+0x2400], R91 ;  /* 0x0024005bc4007388 */ /* 0x000fe20000000800 */
[----:B------:R-:W-:Y:S01]  /*4780*/  IMAD R7, R189, c[0x0][0x3ac], R2 ;  /* 0x0000eb00bd077a24 */ /* 0x000fe200078e0202 */
[----:B------:R-:W-:Y:S01]  /*4790*/  F2FP.BF16.PACK_AB R66, R67, R66 ;  /* 0x000000424342723e */ /* 0x000fe200000010ff */
[----:B------:R-:W-:Y:S01]  /*47a0*/  IMAD.WIDE.U32 R12, R189, c[0x0][0x3a8], RZ ;  /* 0x0000ea00bd0c7a25 */ /* 0x000fe200078e00ff */
[----:B------:R-:W-:Y:S01]  /*47b0*/  STS [R203+0x2000], R92 ;  /* 0x0020005ccb007388 */ /* 0x000fe20000000800 */
[----:B------:R-:W-:Y:S01]  /*47c0*/  F2FP.BF16.PACK_AB R57, R57, R56 ;  /* 0x000000383939723e */ /* 0x000fe200000010ff */
[----:B------:R-:W-:Y:S01]  /*47d0*/  ULDC.64 UR8, c[0x0][0x3a0] ;  /* 0x0000e80000087ab9 */ /* 0x000fe20000000a00 */
[----:B------:R-:W-:Y:S01]  /*47e0*/  F2FP.BF16.PACK_AB R59, R59, R58 ;  /* 0x0000003a3b3b723e */ /* 0x000fe200000010ff */
[----:B------:R-:W-:Y:S01]  /*47f0*/  STS [R203+0x2400], R94 ;  /* 0x0024005ecb007388 */ /* 0x000fe20000000800 */
[----:B------:R-:W-:Y:S01]  /*4800*/  F2FP.BF16.PACK_AB R60, R61, R60 ;  /* 0x0000003c3d3c723e */ /* 0x000fe200000010ff */
[----:B------:R-:W-:Y:S01]  /*4810*/  USHF.L.U32 UR7, UR8, 0x6, URZ ;  /* 0x0000000608077899 */ /* 0x000fe2000800063f */
[----:B------:R-:W-:Y:S01]  /*4820*/  F2FP.BF16.PACK_AB R62, R63, R62 ;  /* 0x0000003e3f3e723e */ /* 0x000fe200000010ff */
[----:B------:R3:W-:Y:S01]  /*4830*/  STS [R194+0x4000], R37 ;  /* 0x00400025c2007388 */ /* 0x0007e20000000800 */
[----:B----4-:R-:W-:Y:S01]  /*4840*/  SHF.R.S32.HI R5, RZ, 0x1f, R0 ;  /* 0x0000001fff057819 */ /* 0x010fe20000011400 */
[----:B------:R-:W-:Y:S01]  /*4850*/  USHF.L.U64.HI UR10, UR8, UR4, UR9 ;  /* 0x00000004080a7299 */ /* 0x000fe20008010209 */
[----:B------:R-:W-:Y:S01]  /*4860*/  IADD3 R15, R15, R3, RZ ;  /* 0x000000030f0f7210 */ /* 0x000fe20007ffe0ff */
[----:B------:R4:W-:Y:S01]  /*4870*/  STS [R194+0x4400], R39 ;  /* 0x00440027c2007388 */ /* 0x0009e20000000800 */
[----:B------:R-:W-:Y:S01]  /*4880*/  SHF.R.S32.HI R9, RZ, 0x1f, R190 ;  /* 0x0000001fff097819 */ /* 0x000fe200000114be */
[----:B------:R-:W-:Y:S01]  /*4890*/  IMAD R3, R5, c[0x0][0x388], RZ ;  /* 0x0000e20005037a24 */ /* 0x000fe200078e02ff */
[----:B------:R-:W-:Y:S01]  /*48a0*/  IADD3 R13, R13, R7, RZ ;  /* 0x000000070d0d7210 */ /* 0x000fe20007ffe0ff */
[----:B------:R-:W2:Y:S01]  /*48b0*/  S2R R2, SR_CTAID.Z ;  /* 0x0000000000027919 */ /* 0x000ea20000002700 */
[----:B------:R-:W-:Y:S01]  /*48c0*/  IMAD R5, R5, c[0x0][0x390], RZ ;  /* 0x0000e40005057a24 */ /* 0x000fe200078e02ff */
[----:B------:R-:W-:Y:S01]  /*48d0*/  ULDC.64 UR8, c[0x0][0x3a8] ;  /* 0x0000ea0000087ab9 */ /* 0x000fe20000000a00 */
[----:B------:R-:W-:Y:S01]  /*48e0*/  IMAD.WIDE.U32 R10, R0, c[0x0][0x388], R8 ;  /* 0x0000e200000a7a25 */ /* 0x000fe200078e0008 */
[----:B------:R-:W-:Y:S01]  /*48f0*/  STS [R198+0x4000], R49 ;  /* 0x00400031c6007388 */ /* 0x000fe20000000800 */
[----:B------:R-:W-:-:S02]  /*4900*/  USHF.L.U32 UR11, UR8, 0x6, URZ ;  /* 0x00000006080b7899 */ /* 0x000fc4000800063f */
[C---:B------:R-:W-:Y:S01]  /*4910*/  IMAD R3, R0.reuse, c[0x0][0x38c], R3 ;  /* 0x0000e30000037a24 */ /* 0x040fe200078e0203 */
[----:B------:R-:W-:Y:S01]  /*4920*/  STS [R197+0x4000], R50 ;  /* 0x00400032c5007388 */ /* 0x000fe20000000800 */
[C---:B------:R-:W-:Y:S01]  /*4930*/  IMAD.WIDE.U32 R8, R0.reuse, c[0x0][0x390], R8 ;  /* 0x0000e40000087a25 */ /* 0x040fe200078e0008 */
[----:B------:R-:W-:Y:S01]  /*4940*/  MOV R18, R10 ;  /* 0x0000000a00127202 */ /* 0x000fe20000000f00 */
[----:B------:R-:W-:Y:S01]  /*4950*/  USHF.L.U64.HI UR9, UR8, UR4, UR9 ;  /* 0x0000000408097299 */ /* 0x000fe20008010209 */
[----:B------:R1:W-:Y:S01]  /*4960*/  STS [R194+0x6000], R41 ;  /* 0x00600029c2007388 */ /* 0x0003e20000000800 */
[----:B------:R-:W-:Y:S02]  /*4970*/  IMAD R0, R0, c[0x0][0x394], R5 ;  /* 0x0000e50000007a24 */ /* 0x000fe400078e0205 */
[----:B------:R-:W-:Y:S01]  /*4980*/  IMAD.IADD R19, R11, 0x1, R3 ;  /* 0x000000010b137824 */ /* 0x000fe200078e0203 */
[----:B------:R-:W-:Y:S01]  /*4990*/  STS [R194+0x6400], R43 ;  /* 0x0064002bc2007388 */ /* 0x000fe20000000800 */
[----:B------:R-:W-:-:S02]  /*49a0*/  IMAD.IADD R9, R9, 0x1, R0 ;  /* 0x0000000109097824 */ /* 0x000fc400078e0200 */
[----:B---3--:R-:W-:Y:S01]  /*49b0*/  IMAD R37, R201, c[0x0][0x3a0], RZ ;  /* 0x0000e800c9257a24 */ /* 0x008fe200078e02ff */
[----:B------:R3:W-:Y:S01]  /*49c0*/  STS [R198+0x6000], R45 ;  /* 0x0060002dc6007388 */ /* 0x0007e20000000800 */
[----:B----4-:R-:W-:-:S03]  /*49d0*/  IMAD.WIDE.U32 R38, R202, c[0x0][0x3a0], R14 ;  /* 0x0000e800ca267a25 */ /* 0x010fc600078e000e */
[----:B------:R4:W-:Y:S01]  /*49e0*/  STS [R198+0x6400], R47 ;  /* 0x0064002fc6007388 */ /* 0x0009e20000000800 */
[----:B--2---:R-:W-:Y:S01]  /*49f0*/  SHF.R.S32.HI R16, RZ, 0x1f, R2 ;  /* 0x0000001fff107819 */ /* 0x004fe20000011402 */
[----:B------:R-:W-:Y:S02]  /*4a00*/  IMAD.WIDE.U32 R8, R2, c[0x0][0x3c0], R8 ;  /* 0x0000f00002087a25 */ /* 0x000fe400078e0008 */
[----:B------:R-:W-:Y:S02]  /*4a10*/  STS [R196+0x4000], R53 ;  /* 0x00400035c4007388 */ /* 0x000fe40000000800 */
[C---:B------:R-:W-:Y:S02]  /*4a20*/  IMAD R11, R16.reuse, c[0x0][0x3b8], RZ ;  /* 0x0000ee00100b7a24 */ /* 0x040fe400078e02ff */
[----:B------:R-:W-:Y:S01]  /*4a30*/  STS [R196+0x4400], R55 ;  /* 0x00440037c4007388 */ /* 0x000fe20000000800 */
[----:B------:R-:W-:Y:S02]  /*4a40*/  IMAD R3, R16, c[0x0][0x3c0], RZ ;  /* 0x0000f00010037a24 */ /* 0x000fe400078e02ff */
[C---:B------:R-:W-:Y:S01]  /*4a50*/  IMAD R0, R2.reuse, c[0x0][0x3bc], R11 ;  /* 0x0000ef0002007a24 */ /* 0x040fe200078e020b */
[----:B------:R-:W-:Y:S01]  /*4a60*/  STS [R203+0x4000], R64 ;  /* 0x00400040cb007388 */ /* 0x000fe20000000800 */
[----:B------:R-:W-:-:S03]  /*4a70*/  IMAD.WIDE.U32 R10, R2, c[0x0][0x3b8], R18 ;  /* 0x0000ee00020a7a25 */ /* 0x000fc600078e0012 */
[----:B------:R-:W-:Y:S01]  /*4a80*/  STS [R203+0x4400], R66 ;  /* 0x00440042cb007388 */ /* 0x000fe20000000800 */
[----:B-1----:R-:W-:Y:S01]  /*4a90*/  IMAD.WIDE.U32 R40, R202, c[0x0][0x3a8], R12 ;  /* 0x0000ea00ca287a25 */ /* 0x002fe200078e000c */
[----:B------:R-:W-:Y:S02]  /*4aa0*/  IADD3 R0, R11, R0, RZ ;  /* 0x000000000b007210 */ /* 0x000fe40007ffe0ff */
[----:B------:R-:W-:Y:S01]  /*4ab0*/  STS [R196+0x6000], R57 ;  /* 0x00600039c4007388 */ /* 0x000fe20000000800 */
[----:B------:R-:W-:Y:S01]  /*4ac0*/  IMAD R3, R2, c[0x0][0x3c4], R3 ;  /* 0x0000f10002037a24 */ /* 0x000fe200078e0203 */
[----:B------:R-:W-:Y:S01]  /*4ad0*/  IADD3 R2, P1, R10, R38, RZ ;  /* 0x000000260a027210 */ /* 0x000fe20007f3e0ff */
[----:B------:R-:W-:Y:S01]  /*4ae0*/  IMAD R201, R201, c[0x0][0x3a8], RZ ;  /* 0x0000ea00c9c97a24 */ /* 0x000fe200078e02ff */
[----:B------:R-:W-:Y:S01]  /*4af0*/  STS [R196+0x6400], R59 ;  /* 0x0064003bc4007388 */ /* 0x000fe20000000800 */
[----:B------:R-:W-:Y:S01]  /*4b00*/  IADD3 R38, P0, R8, R40, RZ ;  /* 0x0000002808267210 */ /* 0x000fe20007f1e0ff */
[C---:B------:R-:W-:Y:S01]  /*4b10*/  IMAD R37, R202.reuse, c[0x0][0x3a4], R37 ;  /* 0x0000e900ca257a24 */ /* 0x040fe200078e0225 */
[----:B------:R-:W-:Y:S01]  /*4b20*/  IADD3 R3, R9, R3, RZ ;  /* 0x0000000309037210 */ /* 0x000fe20007ffe0ff */
[----:B------:R-:W-:Y:S01]  /*4b30*/  STS [R203+0x6000], R60 ;  /* 0x0060003ccb007388 */ /* 0x000fe20000000800 */
[----:B------:R-:W-:-:S02]  /*4b40*/  IMAD R36, R202, c[0x0][0x3ac], R201 ;  /* 0x0000eb00ca247a24 */ /* 0x000fc400078e02c9 */
[----:B------:R-:W-:Y:S01]  /*4b50*/  IADD3.X R37, R0, R39, R37, P1, !PT ;  /* 0x0000002700257210 */ /* 0x000fe20000ffe425 */
[----:B------:R-:W-:Y:S04]  /*4b60*/  STS [R203+0x6400], R62 ;  /* 0x0064003ecb007388 */ /* 0x000fe80000000800 */
[----:B------:R-:W-:Y:S01]  /*4b70*/  BAR.SYNC.DEFER_BLOCKING 0x0 ;  /* 0x0000000000007b1d */ /* 0x000fe20000010000 */
[----:B------:R-:W-:Y:S02]  /*4b80*/  LEA R40, P1, R2, c[0x0][0x340], 0x1 ;  /* 0x0000d00002287a11 */ /* 0x000fe400078208ff */
[----:B------:R-:W-:Y:S02]  /*4b90*/  IADD3.X R3, R3, R41, R36, P0, !PT ;  /* 0x0000002903037210 */ /* 0x000fe400007fe424 */
[----:B------:R-:W-:-:S02]  /*4ba0*/  LEA R36, P0, R38, c[0x0][0x348], 0x1 ;  /* 0x0000d20026247a11 */ /* 0x000fc400078008ff */
[----:B------:R-:W-:Y:S02]  /*4bb0*/  LEA.HI.X R41, R2, c[0x0][0x344], R37, 0x1, P1 ;  /* 0x0000d10002297a11 */ /* 0x000fe400008f0c25 */
[----:B------:R-:W-:Y:S02]  /*4bc0*/  IADD3 R2, P1, R40, UR7, RZ ;  /* 0x0000000728027c10 */ /* 0x000fe4000ff3e0ff */
[----:B------:R-:W-:Y:S02]  /*4bd0*/  LEA.HI.X R37, R38, c[0x0][0x34c], R3, 0x1, P0 ;  /* 0x0000d30026257a11 */ /* 0x000fe400000f0c03 */
[----:B------:R-:W-:Y:S02]  /*4be0*/  IADD3.X R3, R41, UR10, RZ, P1, !PT ;  /* 0x0000000a29037c10 */ /* 0x000fe40008ffe4ff */
[----:B------:R-:W-:Y:S02]  /*4bf0*/  IADD3 R38, P0, R36, UR11, RZ ;  /* 0x0000000b24267c10 */ /* 0x000fe4000ff1e0ff */
[----:B------:R-:W-:-:S02]  /*4c00*/  IADD3 R44, P1, R2, UR7, RZ ;  /* 0x00000007022c7c10 */ /* 0x000fc4000ff3e0ff */
[----:B------:R-:W-:Y:S02]  /*4c10*/  IADD3.X R39, R37, UR9, RZ, P0, !PT ;  /* 0x0000000925277c10 */ /* 0x000fe400087fe4ff */
[----:B---3--:R-:W-:Y:S02]  /*4c20*/  IADD3.X R45, R3, UR10, RZ, P1, !PT ;  /* 0x0000000a032d7c10 */ /* 0x008fe40008ffe4ff */
[----:B------:R-:W-:Y:S01]  /*4c30*/  IADD3 R46, P0, R38, UR11, RZ ;  /* 0x0000000b262e7c10 */ /* 0x000fe2000ff1e0ff */
[----:B------:R-:W1:Y:S01]  /*4c40*/  LDS.128 R4, [R215+0x6000] ;  /* 0x00600000d7047984 */ /* 0x000e620000000c00 */
[----:B------:R-:W-:Y:S02]  /*4c50*/  IADD3 R42, P1, R44, UR7, RZ ;  /* 0x000000072c2a7c10 */ /* 0x000fe4000ff3e0ff */
[----:B----4-:R-:W-:Y:S01]  /*4c60*/  IADD3.X R47, R39, UR9, RZ, P0, !PT ;  /* 0x00000009272f7c10 */ /* 0x010fe200087fe4ff */
[----:B------:R-:W2:Y:S01]  /*4c70*/  LDS.128 R28, [R215+0x7000] ;  /* 0x00700000d71c7984 */ /* 0x000ea20000000c00 */
[----:B------:R-:W-:-:S03]  /*4c80*/  IADD3.X R43, R45, UR10, RZ, P1, !PT ;  /* 0x0000000a2d2b7c10 */ /* 0x000fc60008ffe4ff */
[----:B------:R-:W3:Y:S04]  /*4c90*/  LDS.128 R24, [R215+0x8000] ;  /* 0x00800000d7187984 */ /* 0x000ee80000000c00 */
[----:B------:R-:W4:Y:S04]  /*4ca0*/  LDS.128 R20, [R215+0x9000] ;  /* 0x00900000d7147984 */ /* 0x000f280000000c00 */
[----:B------:R-:W4:Y:S04]  /*4cb0*/  LDS.128 R16, [R215+0xa000] ;  /* 0x00a00000d7107984 */ /* 0x000f280000000c00 */
[----:B------:R-:W4:Y:S04]  /*4cc0*/  LDS.128 R12, [R215+0xb000] ;  /* 0x00b00000d70c7984 */ /* 0x000f280000000c00 */
[----:B------:R-:W4:Y:S04]  /*4cd0*/  LDS.128 R8, [R215+0xc000] ;  /* 0x00c00000d7087984 */ /* 0x000f280000000c00 */
[----:B------:R-:W4:Y:S04]  /*4ce0*/  LDS.128 R32, [R215+0xd000] ;  /* 0x00d00000d7207984 */ /* 0x000f280000000c00 */
[----:B-1----:R1:W-:Y:S04]  /*4cf0*/  STG.E.128 [R40.64], R4 ;  /* 0x0000000428007986 */ /* 0x0023e8000c101d18 */
[----:B--2---:R2:W-:Y:S04]  /*4d00*/  STG.E.128 [R2.64], R28 ;  /* 0x0000001c02007986 */ /* 0x0045e8000c101d18 */
[----:B---3--:R2:W-:Y:S04]  /*4d10*/  STG.E.128 [R44.64], R24 ;  /* 0x000000182c007986 */ /* 0x0085e8000c101d18 */
[----:B----4-:R2:W-:Y:S04]  /*4d20*/  STG.E.128 [R42.64], R20 ;  /* 0x000000142a007986 */ /* 0x0105e8000c101d18 */
[----:B------:R2:W-:Y:S04]  /*4d30*/  STG.E.128 [R36.64], R16 ;  /* 0x0000001024007986 */ /* 0x0005e8000c101d18 */
[----:B------:R2:W-:Y:S04]  /*4d40*/  STG.E.128 [R38.64], R12 ;  /* 0x0000000c26007986 */ /* 0x0005e8000c101d18 */
[----:B------:R2:W-:Y:S01]  /*4d50*/  STG.E.128 [R46.64], R8 ;  /* 0x000000082e007986 */ /* 0x0005e2000c101d18 */
[----:B-1----:R-:W-:-:S04]  /*4d60*/  IADD3 R4, P0, R46, UR11, RZ ;  /* 0x0000000b2e047c10 */ /* 0x002fc8000ff1e0ff */
[----:B------:R-:W-:-:S05]  /*4d70*/  IADD3.X R5, R47, UR9, RZ, P0, !PT ;  /* 0x000000092f057c10 */ /* 0x000fca00087fe4ff */
[----:B------:R2:W-:Y:S04]  /*4d80*/  STG.E.128 [R4.64], R32 ;  /* 0x0000002004007986 */ /* 0x0005e8000c101d18 */
.L_x_188:
[----:B------:R-:W-:Y:S02]  /*4d90*/  ULDC UR7, c[0x0][0x218] ;  /* 0x0000860000077ab9 */ /* 0x000fe40000000800 */
[----:B------:R-:W-:-:S04]  /*4da0*/  UIADD3 UR7, UR7, 0x7f, URZ ;  /* 0x0000007f07077890 */ /* 0x000fc8000fffe03f */
[----:B------:R-:W-:-:S04]  /*4db0*/  USHF.R.S32.HI UR8, URZ, 0x1f, UR7 ;  /* 0x0000001f3f087899 */ /* 0x000fc80008011407 */
[----:B------:R-:W-:-:S03]  /*4dc0*/  ULEA.HI UR8, UR8, UR7, URZ, 0x7 ;  /* 0x0000000708087291 */ /* 0x000fc6000f8f383f */
[----:B------:R-:W-:Y:S02]  /*4dd0*/  ULDC UR7, c[0x0][0xc] ;  /* 0x0000030000077ab9 */ /* 0x000fe40000000800 */
[----:B------:R-:W-:Y:S02]  /*4de0*/  UIADD3 UR22, UR22, UR7, URZ ;  /* 0x0000000716167290 */ /* 0x000fe4000fffe03f */
[----:B------:R-:W-:-:S04]  /*4df0*/  USHF.R.S32.HI UR8, URZ, 0x7, UR8 ;  /* 0x000000073f087899 */ /* 0x000fc80008011408 */
[----:B------:R-:W-:-:S06]  /*4e00*/  UISETP.GE.AND UP0, UPT, UR22, UR8, UPT ;  /* 0x000000081600728c */ /* 0x000fcc000bf06270 */
[----:B------:R-:W-:-:S13]  /*4e10*/  PLOP3.LUT P0, PT, PT, PT, UP0, 0x80, 0x0 ;  /* 0x000000000000781c */ /* 0x000fda0003f0f008 */
[----:B------:R-:W-:Y:S01]  /*4e20*/  @P0 CALL.REL.NOINC `(.L_x_195) ;  /* 0x0000001000000944 */ /* 0x000fe20003c00000 */
[----:B------:R-:W-:Y:S05]  /*4e30*/  BRA `(.L_x_196) ;  /* 0xffffbb4000007947 */ /* 0x000fea000383ffff */
.L_x_195:
[----:B------:R-:W-:Y:S05]  /*4e40*/  EXIT ;  /* 0x000000000000794d */ /* 0x000fea0003800000 */
.L_x_197:
        /* <DEDUP_REMOVED lines=11> */
.L_x_2454:


//--------------------- .text._ZN5flash44flash_bwd_dq_dk_dv_loop_seqk_parallel_kernelI23Flash_bwd_kernel_traitsILi64ELi64ELi128ELi8ELi2ELi4ELi4ELb1ELb0EN7cutlass10bfloat16_tE19Flash_kernel_traitsILi64ELi64ELi128ELi8ES3_EELb0ELb0ELb0ELb1ELb0ELb0ELb0EEEvNS_16Flash_bwd_paramsE --------------------------
	.section	.text._ZN5flash44flash_bwd_dq_dk_dv_loop_seqk_parallel_kernelI23Flash_bwd_kernel_traitsILi64ELi64ELi128ELi8ELi2ELi4ELi4ELb1ELb0EN7cutlass10bfloat16_tE19Flash_kernel_traitsILi64ELi64ELi128ELi8ES3_EELb0ELb0ELb0ELb1ELb0ELb0ELb0EEEvNS_16Flash_bwd_paramsE,"ax",@progbits
	.sectioninfo	@"SHI_REGISTERS=255"
	.align	128
        .global         _ZN5flash44flash_bwd_dq_dk_dv_loop_seqk_parallel_kernelI23Flash_bwd_kernel_traitsILi64ELi64ELi128ELi8ELi2ELi4ELi4ELb1ELb0EN7cutlass10bfloat16_tE19Flash_kernel_traitsILi64ELi64ELi128ELi8ES3_EELb0ELb0ELb0ELb1ELb0ELb0ELb0EEEvNS_16Flash_bwd_paramsE
        .type           _ZN5flash44flash_bwd_dq_dk_dv_loop_seqk_parallel_kernelI23Flash_bwd_kernel_traitsILi64ELi64ELi128ELi8ELi2ELi4ELi4ELb1ELb0EN7cutlass10bfloat16_tE19Flash_kernel_traitsILi64ELi64ELi128ELi8ES3_EELb0ELb0ELb0ELb1ELb0ELb0ELb0EEEvNS_16Flash_bwd_paramsE,@function
        .size           _ZN5flash44flash_bwd_dq_dk_dv_loop_seqk_parallel_kernelI23Flash_bwd_kernel_traitsILi64ELi64ELi128ELi8ELi2ELi4ELi4ELb1ELb0EN7cutlass10bfloat16_tE19Flash_kernel_traitsILi64ELi64ELi128ELi8ES3_EELb0ELb0ELb0ELb1ELb0ELb0ELb0EEEvNS_16Flash_bwd_paramsE,(.L_x_2455 - _ZN5flash44flash_bwd_dq_dk_dv_loop_seqk_parallel_kernelI23Flash_bwd_kernel_traitsILi64ELi64ELi128ELi8ELi2ELi4ELi4ELb1ELb0EN7cutlass10bfloat16_tE19Flash_kernel_traitsILi64ELi64ELi128ELi8ES3_EELb0ELb0ELb0ELb1ELb0ELb0ELb0EEEvNS_16Flash_bwd_paramsE)
        .other          _ZN5flash44flash_bwd_dq_dk_dv_loop_seqk_parallel_kernelI23Flash_bwd_kernel_traitsILi64ELi64ELi128ELi8ELi2ELi4ELi4ELb1ELb0EN7cutlass10bfloat16_tE19Flash_kernel_traitsILi64ELi64ELi128ELi8ES3_EELb0ELb0ELb0ELb1ELb0ELb0ELb0EEEvNS_16Flash_bwd_paramsE,@"STO_CUDA_ENTRY STV_DEFAULT"
_ZN5flash44flash_bwd_dq_dk_dv_loop_seqk_parallel_kernelI23Flash_bwd_kernel_traitsILi64ELi64ELi128ELi8ELi2ELi4ELi4ELb1ELb0EN7cutlass10bfloat16_tE19Flash_kernel_traitsILi64ELi64ELi128ELi8ES3_EELb0ELb0ELb0ELb1ELb0ELb0ELb0EEEvNS_16Flash_bwd_paramsE:
.text._ZN5flash44flash_bwd_dq_dk_dv_loop_seqk_parallel_kernelI23Flash_bwd_kernel_traitsILi64ELi64ELi128ELi8ELi2ELi4ELi4ELb1ELb0EN7cutlass10bfloat16_tE19Flash_kernel_traitsILi64ELi64ELi128ELi8ES3_EELb0ELb0ELb0ELb1ELb0ELb0ELb0EEEvNS_16Flash_bwd_paramsE:
        /* <DEDUP_REMOVED lines=11> */
[----:B------:R-:W-:Y:S02]  /*00b0*/  ULDC.64 UR20, c[0x0][0x118] ;  /* 0x0000460000147ab9 */ /* 0x000fe40000000a00 */
[----:B------:R-:W2:Y:S01]  /*00c0*/  S2R R182, SR_CTAID.Y ;  /* 0x0000000000b67919 */ /* 0x000ea20000002600 */
[----:B------:R-:W-:-:S03]  /*00d0*/  ULDC UR4, c[0x0][0x1c0] ;  /* 0x0000700000047ab9 */ /* 0x000fc60000000800 */
[----:B------:R-:W3:Y:S01]  /*00e0*/  S2R R216, SR_CTAID.Z ;  /* 0x0000000000d87919 */ /* 0x000ee20000002700 */
[----:B-1----:R-:W-:Y:S01]  /*00f0*/  SHF.R.S32.HI R8, RZ, 0x1f, R7 ;  /* 0x0000001fff087819 */ /* 0x002fe20000011407 */
[----:B------:R-:W-:-:S03]  /*0100*/  IMAD.SHL.U32 R173, R7, 0x2, RZ ;  /* 0x0000000207ad7824 */ /* 0x000fc600078e00ff */
[CC--:B------:R-:W-:Y:S02]  /*0110*/  LEA.HI R4, R8.reuse, R7.reuse, RZ, 0x4 ;  /* 0x0000000708047211 */ /* 0x0c0fe400078f20ff */
[CC--:B------:R-:W-:Y:S02]  /*0120*/  LEA.HI R15, R8.reuse, R7.reuse, RZ, 0x3 ;  /* 0x00000007080f7211 */ /* 0x0c0fe400078f18ff */
[----:B------:R-:W-:Y:S02]  /*0130*/  SHF.R.S32.HI R3, RZ, 0x4, R4 ;  /* 0x00000004ff037819 */ /* 0x000fe40000011404 */
[----:B------:R-:W-:Y:S02]  /*0140*/  LEA.HI R9, R8, R7, RZ, 0x5 ;  /* 0x0000000708097211 */ /* 0x000fe400078f28ff */
[----:B------:R-:W-:Y:S02]  /*0150*/  LEA.HI R0, R4, R3, RZ, 0x1 ;  /* 0x0000000304007211 */ /* 0x000fe400078f08ff */
[----:B------:R-:W-:-:S02]  /*0160*/  LOP3.LUT R2, R15, 0xfffffff8, RZ, 0xc0, !PT ;  /* 0xfffffff80f027812 */ /* 0x000fc400078ec0ff */
[----:B------:R-:W-:Y:S02]  /*0170*/  LOP3.LUT R0, R0, 0xfffffffe, RZ, 0xc0, !PT ;  /* 0xfffffffe00007812 */ /* 0x000fe400078ec0ff */
[----:B------:R-:W-:Y:S02]  /*0180*/  SHF.R.S32.HI R178, RZ, 0x3, R15 ;  /* 0x00000003ffb27819 */ /* 0x000fe4000001140f */
[--C-:B------:R-:W-:Y:S01]  /*0190*/  SHF.R.S32.HI R176, RZ, 0x5, R9.reuse ;  /* 0x00000005ffb07819 */ /* 0x100fe20000011409 */
[----:B------:R-:W-:Y:S01]  /*01a0*/  IMAD.IADD R0, R3, 0x1, -R0 ;  /* 0x0000000103007824 */ /* 0x000fe200078e0a00 */
[----:B------:R-:W-:Y:S01]  /*01b0*/  SHF.R.S32.HI R11, RZ, 0x1f, R9 ;  /* 0x0000001fff0b7819 */ /* 0x000fe20000011409 */
[----:B------:R-:W-:Y:S01]  /*01c0*/  IMAD.IADD R3, R7, 0x1, -R2 ;  /* 0x0000000107037824 */ /* 0x000fe200078e0a02 */
[----:B------:R-:W-:Y:S01]  /*01d0*/  LEA.HI R10, R8, R7, RZ, 0x2 ;  /* 0x00000007080a7211 */ /* 0x000fe200078f10ff */
[----:B------:R-:W-:Y:S01]  /*01e0*/  IMAD.SHL.U32 R13, R178, 0x40, RZ ;  /* 0x00000040b20d7824 */ /* 0x000fe200078e00ff */
[----:B------:R-:W-:Y:S01]  /*01f0*/  LEA.HI R2, R11, R176, RZ, 0x2 ;  /* 0x000000b00b027211 */ /* 0x000fe200078f10ff */
[C---:B------:R-:W-:Y:S01]  /*0200*/  IMAD.SHL.U32 R180, R3.reuse, 0x8, RZ ;  /* 0x0000000803b47824 */ /* 0x040fe200078e00ff */
[--C-:B------:R-:W-:Y:S01]  /*0210*/  SHF.R.S32.HI R12, RZ, 0x2, R10.reuse ;  /* 0x00000002ff0c7819 */ /* 0x100fe2000001140a */
[----:B------:R-:W-:Y:S01]  /*0220*/  IMAD.SHL.U32 R166, R3, 0x40, RZ ;  /* 0x0000004003a67824 */ /* 0x000fe200078e00ff */
[----:B------:R-:W-:-:S02]  /*0230*/  SHF.R.S32.HI R5, RZ, 0x1f, R10 ;  /* 0x0000001fff057819 */ /* 0x000fc4000001140a */
[----:B------:R-:W-:Y:S02]  /*0240*/  LOP3.LUT R11, R2, 0xfffffffc, RZ, 0xc0, !PT ;  /* 0xfffffffc020b7812 */ /* 0x000fe400078ec0ff */
[----:B------:R-:W-:Y:S02]  /*0250*/  LOP3.LUT R13, R13, 0x1c0, RZ, 0xc0, !PT ;  /* 0x000001c00d0d7812 */ /* 0x000fe400078ec0ff */
[----:B------:R-:W-:Y:S02]  /*0260*/  LEA.HI R5, R5, R12, RZ, 0x3 ;  /* 0x0000000c05057211 */ /* 0x000fe400078f18ff */
[C---:B------:R-:W-:Y:S02]  /*0270*/  LOP3.LUT P4, RZ, R3.reuse, 0x2, RZ, 0xc0, !PT ;  /* 0x0000000203ff7812 */ /* 0x040fe4000788c0ff */
[----:B------:R-:W-:Y:S01]  /*0280*/  LOP3.LUT P3, RZ, R3, 0x4, RZ, 0xc0, !PT ;  /* 0x0000000403ff7812 */ /* 0x000fe2000786c0ff */
[----:B------:R-:W-:Y:S01]  /*0290*/  IMAD.IADD R3, R176, 0x1, -R11 ;  /* 0x00000001b0037824 */ /* 0x000fe200078e0a0b */
[----:B------:R-:W-:-:S02]  /*02a0*/  SHF.R.U32.HI R177, RZ, 0x3, R13 ;  /* 0x00000003ffb17819 */ /* 0x000fc4000001160d */
[----:B------:R-:W-:Y:S01]  /*02b0*/  LOP3.LUT R6, R13, 0x38, R180, 0xf8, !PT ;  /* 0x000000380d067812 */ /* 0x000fe200078ef8b4 */
[----:B------:R-:W-:Y:S01]  /*02c0*/  IMAD.SHL.U32 R11, R3, 0x10, RZ ;  /* 0x00000010030b7824 */ /* 0x000fe200078e00ff */
[----:B------:R-:W-:Y:S02]  /*02d0*/  LOP3.LUT R5, R5, 0xfffffff8, RZ, 0xc0, !PT ;  /* 0xfffffff805057812 */ /* 0x000fe400078ec0ff */
[----:B------:R-:W-:Y:S02]  /*02e0*/  LOP3.LUT R177, R6, R177, RZ, 0x3c, !PT ;  /* 0x000000b106b17212 */ /* 0x000fe400078e3cff */
[----:B------:R-:W-:Y:S01]  /*02f0*/  LOP3.LUT R166, R166, 0x1c0, RZ, 0xc0, !PT ;  /* 0x000001c0a6a67812 */ /* 0x000fe200078ec0ff */
[----:B------:R-:W-:Y:S01]  /*0300*/  IMAD.IADD R5, R12, 0x1, -R5 ;  /* 0x000000010c057824 */ /* 0x000fe200078e0a05 */
[----:B------:R-:W-:Y:S02]  /*0310*/  LEA.HI R6, R8, R7, RZ, 0x6 ;  /* 0x0000000708067211 */ /* 0x000fe400078f30ff */
[----:B------:R-:W-:-:S02]  /*0320*/  LOP3.LUT R167, R166, 0x8, R15, 0xf8, !PT ;  /* 0x00000008a6a77812 */ /* 0x000fc400078ef80f */
[----:B------:R-:W-:Y:S01]  /*0330*/  LOP3.LUT R12, R166, 0x30, R11, 0xf8, !PT ;  /* 0x00000030a60c7812 */ /* 0x000fe200078ef80b */
[----:B------:R-:W-:Y:S01]  /*0340*/  IMAD.SHL.U32 R11, R0, 0x200, RZ ;  /* 0x00000200000b7824 */ /* 0x000fe200078e00ff */
[----:B------:R-:W-:Y:S02]  /*0350*/  LOP3.LUT R4, R4, 0xfffffff0, RZ, 0xc0, !PT ;  /* 0xfffffff004047812 */ /* 0x000fe400078ec0ff */
[----:B------:R-:W-:Y:S02]  /*0360*/  SHF.R.S32.HI R6, RZ, 0x6, R6 ;  /* 0x00000006ff067819 */ /* 0x000fe40000011406 */
[----:B------:R-:W-:Y:S01]  /*0370*/  SHF.R.U32.HI R166, RZ, 0x3, R166 ;  /* 0x00000003ffa67819 */ /* 0x000fe200000116a6 */
[----:B------:R-:W-:Y:S01]  /*0380*/  IMAD.IADD R17, R7, 0x1, -R4 ;  /* 0x0000000107117824 */ /* 0x000fe200078e0a04 */
[----:B------:R-:W-:Y:S01]  /*0390*/  LOP3.LUT R10, R10, 0x7ffffffc, RZ, 0xc0, !PT ;  /* 0x7ffffffc0a0a7812 */ /* 0x000fe200078ec0ff */
[C---:B------:R-:W-:Y:S01]  /*03a0*/  IMAD R14, R6.reuse, 0x800, R11 ;  /* 0x00000800060e7824 */ /* 0x040fe200078e020b */
[----:B------:R-:W-:Y:S01]  /*03b0*/  LOP3.LUT R167, R167, R166, RZ, 0x3c, !PT ;  /* 0x000000a6a7a77212 */ /* 0x000fe200078e3cff */
[----:B------:R-:W-:Y:S01]  /*03c0*/  IMAD R177, R6, 0x200, R177 ;  /* 0x0000020006b17824 */ /* 0x000fe200078e02b1 */
[----:B------:R-:W-:Y:S01]  /*03d0*/  SHF.R.S32.HI R2, RZ, 0x1f, R17 ;  /* 0x0000001fff027819 */ /* 0x000fe20000011411 */
[----:B------:R-:W-:Y:S01]  /*03e0*/  IMAD.IADD R10, R7, 0x1, -R10 ;  /* 0x00000001070a7824 */ /* 0x000fe200078e0a0a */
[----:B------:R-:W-:Y:S01]  /*03f0*/  LOP3.LUT R12, R12, 0x8, R15, 0xf8, !PT ;  /* 0x000000080c0c7812 */ /* 0x000fe200078ef80f */
[----:B------:R-:W-:Y:S01]  /*0400*/  IMAD.IADD R167, R14, 0x1, R167 ;  /* 0x000000010ea77824 */ /* 0x000fe200078e02a7 */
[----:B------:R-:W-:Y:S01]  /*0410*/  LOP3.LUT R14, R9, 0xffffffe0, RZ, 0xc0, !PT ;  /* 0xffffffe0090e7812 */ /* 0x000fe200078ec0ff */
[----:B------:R-:W-:Y:S01]  /*0420*/  IMAD.SHL.U32 R183, R177, 0x2, RZ ;  /* 0x00000002b1b77824 */ /* 0x000fe200078e00ff */
[----:B------:R-:W-:Y:S01]  /*0430*/  LEA.HI R8, R8, R7, RZ, 0x7 ;  /* 0x0000000708087211 */ /* 0x000fe200078f38ff */
[----:B------:R-:W-:Y:S01]  /*0440*/  IMAD.SHL.U32 R167, R167, 0x2, RZ ;  /* 0x00000002a7a77824 */ /* 0x000fe200078e00ff */
[----:B------:R-:W-:Y:S01]  /*0450*/  LEA.HI R2, R2, R17, RZ, 0x3 ;  /* 0x0000001102027211 */ /* 0x000fe200078f18ff */
[----:B------:R-:W-:Y:S01]  /*0460*/  IMAD.IADD R175, R7, 0x1, -R14 ;  /* 0x0000000107af7824 */ /* 0x000fe200078e0a0e */
[----:B------:R-:W-:-:S02]  /*0470*/  LOP3.LUT R166, R11, R12, R166, 0xf6, !PT ;  /* 0x0000000c0ba67212 */ /* 0x000fc400078ef6a6 */
[----:B------:R-:W-:Y:S01]  /*0480*/  SHF.R.S32.HI R7, RZ, 0x7, R8 ;  /* 0x00000007ff077819 */ /* 0x000fe20000011408 */
[----:B------:R-:W-:Y:S01]  /*0490*/  IMAD.SHL.U32 R8, R6, 0x20, RZ ;  /* 0x0000002006087824 */ /* 0x000fe200078e00ff */
[----:B------:R-:W-:Y:S01]  /*04a0*/  LEA.HI R11, R9, R176, RZ, 0x1 ;  /* 0x000000b0090b7211 */ /* 0x000fe200078f08ff */
[----:B------:R-:W-:Y:S01]  /*04b0*/  IMAD.SHL.U32 R9, R5, 0x40, RZ ;  /* 0x0000004005097824 */ /* 0x000fe200078e00ff */
[----:B------:R-:W-:Y:S01]  /*04c0*/  LOP3.LUT R4, R2, 0xfffffff8, RZ, 0xc0, !PT ;  /* 0xfffffff802047812 */ /* 0x000fe200078ec0ff */
[----:B------:R-:W-:Y:S01]  /*04d0*/  IMAD.SHL.U32 R187, R7, 0x8, RZ ;  /* 0x0000000807bb7824 */ /* 0x000fe200078e00ff */
[----:B------:R-:W-:Y:S01]  /*04e0*/  LOP3.LUT R13, R5, 0x1, RZ, 0xc0, !PT ;  /* 0x00000001050d7812 */ /* 0x000fe200078ec0ff */
[----:B------:R-:W-:Y:S01]  /*04f0*/  IMAD.SHL.U32 R6, R10, 0x2, RZ ;  /* 0x000000020a067824 */ /* 0x000fe200078e00ff */
[----:B------:R-:W-:Y:S01]  /*0500*/  LOP3.LUT R9, R9, 0x1c0, RZ, 0xc0, !PT ;  /* 0x000001c009097812 */ /* 0x000fe200078ec0ff */
[----:B------:R-:W-:Y:S01]  /*0510*/  IMAD.IADD R4, R17, 0x1, -R4 ;  /* 0x0000000111047824 */ /* 0x000fe200078e0a04 */
[----:B------:R-:W-:Y:S01]  /*0520*/  ISETP.NE.U32.AND P0, PT, R13, 0x1, PT ;  /* 0x000000010d00780c */ /* 0x000fe20003f05070 */
[--C-:B------:R-:W-:Y:S01]  /*0530*/  IMAD R188, R7, 0x1000, R6.reuse ;  /* 0x0000100007bc7824 */ /* 0x100fe200078e0206 */
[----:B------:R-:W-:Y:S01]  /*0540*/  LOP3.LUT R11, R11, 0xfffffffe, RZ, 0xc0, !PT ;  /* 0xfffffffe0b0b7812 */ /* 0x000fe200078ec0ff */
[----:B------:R-:W-:Y:S01]  /*0550*/  IMAD.SHL.U32 R10, R0, 0x10, RZ ;  /* 0x00000010000a7824 */ /* 0x000fe200078e00ff */
[----:B------:R-:W-:Y:S01]  /*0560*/  LOP3.LUT R187, R187, 0x8, RZ, 0xc0, !PT ;  /* 0x00000008bbbb7812 */ /* 0x000fe200078ec0ff */
[----:B------:R-:W-:Y:S01]  /*0570*/  IMAD.SHL.U32 R4, R4, 0x40, RZ ;  /* 0x0000004004047824 */ /* 0x000fe200078e00ff */
[----:B------:R-:W-:Y:S01]  /*0580*/  LOP3.LUT R173, R8, 0x6, R173, 0xf8, !PT ;  /* 0x0000000608ad7812 */ /* 0x000fe200078ef8ad */
[----:B------:R-:W-:Y:S01]  /*0590*/  IMAD R6, R3, 0x400, R6 ;  /* 0x0000040003067824 */ /* 0x000fe200078e0206 */
[----:B------:R-:W-:Y:S01]  /*05a0*/  LOP3.LUT R7, R9, 0x20, R8, 0xf8, !PT ;  /* 0x0000002009077812 */ /* 0x000fe200078ef808 */
[----:B------:R-:W-:Y:S01]  /*05b0*/  IMAD.SHL.U32 R166, R166, 0x2, RZ ;  /* 0x00000002a6a67824 */ /* 0x000fe200078e00ff */
[----:B------:R-:W-:-:S02]  /*05c0*/  SHF.R.U32.HI R8, RZ, 0x3, R9 ;  /* 0x00000003ff087819 */ /* 0x000fc40000011609 */
[----:B------:R-:W-:Y:S01]  /*05d0*/  R2P PR, R5, 0x6 ;  /* 0x0000000605007804 */ /* 0x000fe20000000000 */
[----:B------:R-:W-:Y:S01]  /*05e0*/  IMAD.IADD R5, R176, 0x1, -R11 ;  /* 0x00000001b0057824 */ /* 0x000fe200078e0a0b */
[----:B------:R-:W-:Y:S02]  /*05f0*/  LOP3.LUT R169, R187, 0x10, R10, 0xf8, !PT ;  /* 0x00000010bba97812 */ /* 0x000fe400078ef80a */
[----:B------:R-:W-:Y:S01]  /*0600*/  LOP3.LUT R7, R7, R8, RZ, 0x3c, !PT ;  /* 0x0000000807077212 */ /* 0x000fe200078e3cff */
[----:B------:R-:W-:Y:S01]  /*0610*/  IMAD R188, R5, 0x400, R188 ;  /* 0x0000040005bc7824 */ /* 0x000fe200078e02bc */
[----:B------:R-:W-:Y:S01]  /*0620*/  LOP3.LUT R187, R8, R9, R187, 0x1e, !PT ;  /* 0x0000000908bb7212 */ /* 0x000fe200078e1ebb */
[----:B------:R-:W-:Y:S01]  /*0630*/  IMAD.SHL.U32 R9, R0, 0x8, RZ ;  /* 0x0000000800097824 */ /* 0x000fe200078e00ff */
[----:B------:R-:W-:Y:S01]  /*0640*/  LOP3.LUT R8, R4, 0x1c0, RZ, 0xc0, !PT ;  /* 0x000001c004087812 */ /* 0x000fe200078ec0ff */
[----:B------:R-:W-:Y:S01]  /*0650*/  IMAD.SHL.U32 R0, R2, 0x40, RZ ;  /* 0x0000004002007824 */ /* 0x000fe200078e00ff */
[----:B------:R-:W-:Y:S01]  /*0660*/  SHF.R.S32.HI R4, RZ, 0x1f, R175 ;  /* 0x0000001fff047819 */ /* 0x000fe200000114af */
[----:B------:R-:W-:Y:S01]  /*0670*/  IMAD.IADD R188, R7, 0x1, R188 ;  /* 0x0000000107bc7824 */ /* 0x000fe200078e02bc */
[----:B------:R-:W-:Y:S01]  /*0680*/  SHF.R.U32.HI R7, RZ, 0x3, R8 ;  /* 0x00000003ff077819 */ /* 0x000fe20000011608 */
[----:B------:R-:W-:Y:S01]  /*0690*/  IMAD.IADD R187, R6, 0x1, R187 ;  /* 0x0000000106bb7824 */ /* 0x000fe200078e02bb */
[----:B------:R-:W-:Y:S01]  /*06a0*/  LEA.HI R4, R4, R175, RZ, 0x2 ;  /* 0x000000af04047211 */ /* 0x000fe200078f10ff */
[----:B------:R-:W-:Y:S01]  /*06b0*/  IMAD.SHL.U32 R188, R188, 0x2, RZ ;  /* 0x00000002bcbc7824 */ /* 0x000fe200078e00ff */
[----:B------:R-:W-:-:S02]  /*06c0*/  LOP3.LUT R0, R0, 0xfffffe00, RZ, 0xc0, !PT ;  /* 0xfffffe0000007812 */ /* 0x000fc400078ec0ff */
[----:B------:R-:W-:Y:S02]  /*06d0*/  SHF.R.S32.HI R4, RZ, 0x2, R4 ;  /* 0x00000002ff047819 */ /* 0x000fe40000011404 */
[----:B------:R-:W-:Y:S01]  /*06e0*/  LOP3.LUT R2, R8, 0x8, R9, 0xf8, !PT ;  /* 0x0000000808027812 */ /* 0x000fe200078ef809 */
[----:B------:R-:W-:Y:S01]  /*06f0*/  IMAD R3, R3, 0x400, R0 ;  /* 0x0000040003037824 */ /* 0x000fe200078e0200 */
[----:B------:R-:W-:Y:S01]  /*0700*/  LOP3.LUT R169, R7, R169, R8, 0x1e, !PT ;  /* 0x000000a907a97212 */ /* 0x000fe200078e1e08 */
[C---:B------:R-:W-:Y:S01]  /*0710*/  IMAD R174, R5.reuse, 0x10, R4 ;  /* 0x0000001005ae7824 */ /* 0x040fe200078e0204 */
[----:B------:R-:W-:Y:S01]  /*0720*/  LOP3.LUT R2, R2, R7, RZ, 0x3c, !PT ;  /* 0x0000000702027212 */ /* 0x000fe200078e3cff */
[----:B------:R-:W-:Y:S01]  /*0730*/  IMAD R5, R5, 0x400, R0 ;  /* 0x0000040005057824 */ /* 0x000fe200078e0200 */
[----:B------:R-:W-:Y:S01]  /*0740*/  LOP3.LUT R169, R169, R0, RZ, 0xfc, !PT ;  /* 0x00000000a9a97212 */ /* 0x000fe200078efcff */
[----:B------:R-:W-:Y:S01]  /*0750*/  IMAD.MOV.U32 R0, RZ, RZ, 0x20 ;  /* 0x00000020ff007424 */ /* 0x000fe200078e00ff */
[----:B------:R-:W-:Y:S01]  /*0760*/  LEA R187, R187, 0x6000, 0x1 ;  /* 0x00006000bbbb7811 */ /* 0x000fe200078e08ff */
[----:B------:R-:W-:Y:S01]  /*0770*/  IMAD.IADD R170, R5, 0x1, R2 ;  /* 0x0000000105aa7824 */ /* 0x000fe200078e0202 */
[----:B------:R-:W-:Y:S01]  /*0780*/  SEL R160, R160, 0xffffffc0, !P3 ;  /* 0xffffffc0a0a07807 */ /* 0x000fe20005800000 */
[----:B------:R-:W-:Y:S01]  /*0790*/  IMAD.IADD R168, R2, 0x1, R3 ;  /* 0x0000000102a87824 */ /* 0x000fe200078e0203 */
[----:B------:R-:W-:Y:S01]  /*07a0*/  SEL R3, R0, 0xffffffe0, !P4 ;  /* 0xffffffe000037807 */ /* 0x000fe20006000000 */
[----:B------:R-:W-:Y:S01]  /*07b0*/  IMAD.MOV.U32 R5, RZ, RZ, -0x10 ;  /* 0xfffffff0ff057424 */ /* 0x000fe200078e00ff */
[----:B------:R-:W-:Y:S01]  /*07c0*/  IADD3 R186, R174, -0x40, RZ ;  /* 0xffffffc0aeba7810 */ /* 0x000fe20007ffe0ff */
[C---:B------:R-:W-:Y:S01]  /*07d0*/  IMAD.IADD R160, R167.reuse, 0x1, R160 ;  /* 0x00000001a7a07824 */ /* 0x040fe200078e02a0 */
[----:B------:R-:W-:Y:S01]  /*07e0*/  SEL R0, R0, 0xffffffe0, !P1 ;  /* 0xffffffe000007807 */ /* 0x000fe20004800000 */
[----:B------:R-:W-:Y:S01]  /*07f0*/  IMAD.IADD R161, R167, 0x1, R3 ;  /* 0x00000001a7a17824 */ /* 0x000fe200078e0203 */
[----:B------:R-:W-:Y:S01]  /*0800*/  IADD3 R189, R187, 0x40, RZ ;  /* 0x00000040bbbd7810 */ /* 0x000fe20007ffe0ff */
[----:B------:R-:W-:Y:S01]  /*0810*/  IMAD.IADD R3, R3, 0x1, R160 ;  /* 0x0000000103037824 */ /* 0x000fe200078e02a0 */
        /* <DEDUP_REMOVED lines=12> */
[----:B------:R-:W-:-:S02]  /*08e0*/  LEA R168, R168, 0xa000, 0x1 ;  /* 0x0000a000a8a87811 */ /* 0x000fc400078e08ff */
[----:B--23--:R-:W-:Y:S02]  /*08f0*/  @P1 IADD3 R190, R187, 0x3e0, RZ ;  /* 0x000003e0bbbe1810 */ /* 0x00cfe40007ffe0ff */
.L_x_266:
[----:B-1----:R-:W1:Y:S01]  /*0900*/  LDC.U8 R0, c[0x0][0x312] ;  /* 0x0000c480ff007b82 */ /* 0x002e620000000000 */
[----:B------:R-:W-:Y:S01]  /*0910*/  ISETP.NE.U32.AND P3, PT, RZ, c[0x0][0x250], PT ;  /* 0x00009400ff007a0c */ /* 0x000fe20003f65070 */
[----:B--2---:R-:W-:Y:S01]  /*0920*/  IMAD.SHL.U32 R4, R182, 0x4, RZ ;  /* 0x00000004b6047824 */ /* 0x004fe200078e00ff */
[----:B------:R-:W-:Y:S01]  /*0930*/  ISETP.NE.U32.AND P0, PT, RZ, c[0x0][0x240], PT ;  /* 0x00009000ff007a0c */ /* 0x000fe20003f05070 */
[----:B------:R-:W-:Y:S01]  /*0940*/  IMAD.MOV.U32 R29, RZ, RZ, -0x1 ;  /* 0xffffffffff1d7424 */ /* 0x000fe200078e00ff */
[----:B------:R-:W-:Y:S02]  /*0950*/  ISETP.NE.AND.EX P3, PT, RZ, c[0x0][0x254], PT, P3 ;  /* 0x00009500ff007a0c */ /* 0x000fe40003f65330 */
[----:B------:R-:W-:Y:S02]  /*0960*/  SHF.R.S32.HI R5, RZ, 0x1f, R182 ;  /* 0x0000001fff057819 */ /* 0x000fe400000114b6 */
[----:B------:R-:W-:Y:S02]  /*0970*/  ISETP.NE.AND.EX P0, PT, RZ, c[0x0][0x244], PT, P0 ;  /* 0x00009100ff007a0c */ /* 0x000fe40003f05300 */
[----:B------:R-:W-:-:S02]  /*0980*/  ISETP.EQ.U32.AND P5, PT, RZ, c[0x0][0x248], PT ;  /* 0x00009200ff007a0c */ /* 0x000fc40003fa2070 */
[----:B------:R-:W-:Y:S02]  /*0990*/  SHF.L.U64.HI R2, R182, 0x2, R5 ;  /* 0x00000002b6027819 */ /* 0x000fe40000010205 */
[----:B------:R-:W-:Y:S02]  /*09a0*/  IADD3 R10, P1, R4, c[0x0][0x240], RZ ;  /* 0x00009000040a7a10 */ /* 0x000fe40007f3e0ff */
[----:B-1----:R-:W-:Y:S02]  /*09b0*/  ISETP.NE.AND P4, PT, R0, RZ, PT ;  /* 0x000000ff0000720c */ /* 0x002fe40003f85270 */
[----:B------:R-:W-:Y:S02]  /*09c0*/  IADD3.X R11, R2, c[0x0][0x244], RZ, P1, !PT ;  /* 0x00009100020b7a10 */ /* 0x000fe40000ffe4ff */
[----:B------:R-:W-:Y:S02]  /*09d0*/  ISETP.EQ.OR.EX P5, PT, RZ, c[0x0][0x24c], !P4, P5 ;  /* 0x00009300ff007a0c */ /* 0x000fe400067a2750 */
[C---:B------:R-:W-:Y:S01]  /*09e0*/  @P3 IADD3 R8, P1, R4.reuse, c[0x0][0x250], RZ ;  /* 0x0000940004083a10 */ /* 0x040fe20007f3e0ff */
[----:B------:R-:W-:Y:S01]  /*09f0*/  IMAD.MOV.U32 R208, RZ, RZ, RZ ;  /* 0x000000ffffd07224 */ /* 0x000fe200078e00ff */
[----:B------:R-:W-:Y:S01]  /*0a00*/  IADD3 R6, P2, R4, c[0x0][0x248], RZ ;  /* 0x0000920004067a10 */ /* 0x000fe20007f5e0ff */
[----:B------:R-:W-:Y:S01]  /*0a10*/  IMAD.MOV.U32 R211, RZ, RZ, -0x1 ;  /* 0xffffffffffd37424 */ /* 0x000fe200078e00ff */
[----:B------:R-:W2:Y:S01]  /*0a20*/  @P0 LDG.E R29, [R10.64] ;  /* 0x000000140a1d0981 */ /* 0x000ea2000c1e1900 */
[----:B------:R-:W-:-:S02]  /*0a30*/  @P3 IADD3.X R9, R2, c[0x0][0x254], RZ, P1, !PT ;  /* 0x0000950002093a10 */ /* 0x000fc40000ffe4ff */
        /* <DEDUP_REMOVED lines=13> */
.L_x_198:
        /* <DEDUP_REMOVED lines=21> */
[----:B------:R-:W-:-:S03]  /*0c60*/  LEA.HI R19, R19, R0, RZ, 0x6 ;  /* 0x0000000013137211 */ /* 0x000fc600078f30ff */
[----:B------:R-:W-:Y:S01]  /*0c70*/  @P2 IMAD.IADD R7, R208, 0x1, R211 ;  /* 0x00000001d0072824 */ /* 0x000fe200078e02d3 */
[----:B------:R-:W-:Y:S01]  /*0c80*/  LOP3.LUT R17, R19, 0xffffffc0, RZ, 0xc0, !PT ;  /* 0xffffffc013117812 */ /* 0x000fe200078ec0ff */
[----:B------:R-:W-:Y:S01]  /*0c90*/  IMAD R0, R29, c[0x0][0x194], RZ ;  /* 0x000065001d007a24 */ /* 0x000fe200078e02ff */
[----:B------:R-:W-:Y:S01]  /*0ca0*/  SEL R18, R14, R12, !P1 ;  /* 0x0000000c0e127207 */ /* 0x000fe20004800000 */
[----:B------:R-:W-:Y:S01]  /*0cb0*/  @P2 IMAD.WIDE.U32 R10, R7, c[0x0][0x198], RZ ;  /* 0x00006600070a2a25 */ /* 0x000fe200078e00ff */
[----:B------:R-:W-:-:S03]  /*0cc0*/  IADD3 R17, R17, -0x40, RZ ;  /* 0xffffffc011117810 */ /* 0x000fc60007ffe0ff */
[----:B------:R-:W-:Y:S01]  /*0cd0*/  IMAD.IADD R16, R15, 0x1, R16 ;  /* 0x000000010f107824 */ /* 0x000fe200078e0210 */
[----:B------:R-:W-:Y:S01]  /*0ce0*/  @P1 IADD3 R16, R13, R0, RZ ;  /* 0x000000000d101210 */ /* 0x000fe20007ffe0ff */
[----:B------:R-:W-:Y:S01]  /*0cf0*/  @P2 IMAD R7, R7, c[0x0][0x19c], R11 ;  /* 0x0000670007072a24 */ /* 0x000fe200078e020b */
[----:B------:R-:W-:Y:S01]  /*0d00*/  SHF.R.S32.HI R15, RZ, 0x1f, R17 ;  /* 0x0000001fff0f7819 */ /* 0x000fe20000011411 */
[----:B------:R-:W-:Y:S01]  /*0d10*/  @P2 IMAD.MOV.U32 R8, RZ, RZ, R10 ;  /* 0x000000ffff082224 */ /* 0x000fe200078e000a */
[----:B------:R-:W-:Y:S05]  /*0d20*/  @P2 BRA `(.L_x_200) ;  /* 0x000000a000002947 */ /* 0x000fea0003800000 */
[----:B------:R-:W-:Y:S01]  /*0d30*/  SHF.R.S32.HI R7, RZ, 0x1f, R208 ;  /* 0x0000001fff077819 */ /* 0x000fe200000114d0 */
[----:B------:R-:W-:-:S04]  /*0d40*/  IMAD.WIDE.U32 R10, R208, c[0x0][0x198], RZ ;  /* 0x00006600d00a7a25 */ /* 0x000fc800078e00ff */
[----:B------:R-:W-:-:S04]  /*0d50*/  IMAD R7, R7, c[0x0][0x198], RZ ;  /* 0x0000660007077a24 */ /* 0x000fc800078e02ff */
[----:B------:R-:W-:Y:S02]  /*0d60*/  IMAD R0, R208, c[0x0][0x19c], R7 ;  /* 0x00006700d0007a24 */ /* 0x000fe400078e0207 */
[----:B------:R-:W-:-:S03]  /*0d70*/  IMAD R7, R5, c[0x0][0x180], RZ ;  /* 0x0000600005077a24 */ /* 0x000fc600078e02ff */
[----:B------:R-:W-:Y:S01]  /*0d80*/  IADD3 R11, R11, R0, RZ ;  /* 0x000000000b0b7210 */ /* 0x000fe20007ffe0ff */
[----:B------:R-:W-:-:S04]  /*0d90*/  IMAD R7, R182, c[0x0][0x184], R7 ;  /* 0x00006100b6077a24 */ /* 0x000fc800078e0207 */
[----:B------:R-:W-:-:S05]  /*0da0*/  IMAD.WIDE.U32 R10, R182, c[0x0][0x180], R10 ;  /* 0x00006000b60a7a25 */ /* 0x000fca00078e000a */
[----:B------:R-:W-:Y:S02]  /*0db0*/  IADD3 R7, R11, R7, RZ ;  /* 0x000000070b077210 */ /* 0x000fe40007ffe0ff */
[----:B------:R-:W-:Y:S02]  /*0dc0*/  MOV R8, R10 ;  /* 0x0000000a00087202 */ /* 0x000fe40000000f00 */
.L_x_200:
[----:B------:R-:W-:-:S05]  /*0dd0*/  @P2 IADD3 R10, R208, R211, RZ ;  /* 0x000000d3d00a2210 */ /* 0x000fca0007ffe0ff */
[----:B------:R-:W-:-:S04]  /*0de0*/  @P2 IMAD.WIDE.U32 R12, R10, c[0x0][0x1a0], RZ ;  /* 0x000068000a0c2a25 */ /* 0x000fc800078e00ff */
[----:B------:R-:W-:Y:S01]  /*0df0*/  @P2 IMAD R10, R10, c[0x0][0x1a4], R13 ;  /* 0x000069000a0a2a24 */ /* 0x000fe200078e020d */
        /* <DEDUP_REMOVED lines=10> */
.L_x_201:
[----:B------:R-:W-:Y:S01]  /*0ea0*/  IABS R2, c[0x0][0x1c8] ;  /* 0x0000720000027a13 */ /* 0x000fe20000000000 */
[----:B------:R-:W1:Y:S01]  /*0eb0*/  LDC.U8 R4, c[0x0][0x328] ;  /* 0x0000ca00ff047b82 */ /* 0x000e620000000000 */
[----:B------:R-:W-:Y:S01]  /*0ec0*/  IABS R22, R216 ;  /* 0x000000d800167213 */ /* 0x000fe20000000000 */
[----:B------:R-:W-:Y:S01]  /*0ed0*/  @P1 IMAD.WIDE.U32 R26, R29, c[0x0][0x370], RZ ;  /* 0x0000dc001d1a1a25 */ /* 0x000fe200078e00ff */
[----:B------:R-:W2:Y:S01]  /*0ee0*/  I2F.RP R6, R2 ;  /* 0x0000000200067306 */ /* 0x000ea20000209400 */
[----:B------:R-:W-:Y:S01]  /*0ef0*/  LOP3.LUT R14, R216, c[0x0][0x1c8], RZ, 0x3c, !PT ;  /* 0x00007200d80e7a12 */ /* 0x000fe200078e3cff */
[----:B------:R-:W-:Y:S01]  /*0f00*/  ULDC UR12, c[0x0][0x22c] ;  /* 0x00008b00000c7ab9 */ /* 0x000fe20000000800 */
[----:B------:R-:W-:Y:S01]  /*0f10*/  @!P1 IMAD R13, R5, c[0x0][0x368], RZ ;  /* 0x0000da00050d9a24 */ /* 0x000fe200078e02ff */
[----:B------:R-:W-:Y:S01]  /*0f20*/  SHF.L.U32 R30, R182, 0x7, RZ ;  /* 0x00000007b61e7819 */ /* 0x000fe200000006ff */
[----:B------:R-:W-:Y:S01]  /*0f30*/  ULDC UR5, c[0x0][0x1c0] ;  /* 0x0000700000057ab9 */ /* 0x000fe20000000800 */
[----:B------:R-:W-:Y:S01]  /*0f40*/  ISETP.GE.AND P3, PT, R14, RZ, PT ;  /* 0x000000ff0e00720c */ /* 0x000fe20003f66270 */
[----:B------:R-:W-:Y:S01]  /*0f50*/  @!P1 IMAD R13, R182, c[0x0][0x36c], R13 ;  /* 0x0000db00b60d9a24 */ /* 0x000fe200078e020d */
[----:B------:R-:W-:Y:S01]  /*0f60*/  SEL R30, R30, RZ, P0 ;  /* 0x000000ff1e1e7207 */ /* 0x000fe20000000000 */
[----:B------:R-:W-:Y:S01]  /*0f70*/  @P1 IMAD R27, R29, c[0x0][0x374], R27 ;  /* 0x0000dd001d1b1a24 */ /* 0x000fe200078e021b */
[----:B------:R-:W-:Y:S01]  /*0f80*/  UIMAD.WIDE UR6, UR12, UR5, URZ ;  /* 0x000000050c0672a5 */ /* 0x000fe2000f8e023f */
[----:B------:R-:W-:Y:S01]  /*0f90*/  IMAD.WIDE.U32 R24, R182, c[0x0][0x224], RZ ;  /* 0x00008900b6187a25 */ /* 0x000fe200078e00ff */
[----:B------:R-:W-:Y:S01]  /*0fa0*/  SHF.R.S32.HI R217, RZ, 0x1f, R216 ;  /* 0x0000001fffd97819 */ /* 0x000fe200000114d8 */
[----:B--2---:R-:W2:Y:S04]  /*0fb0*/  MUFU.RCP R20, R6 ;  /* 0x0000000600147308 */ /* 0x004ea80000001000 */
[----:B------:R-:W-:Y:S01]  /*0fc0*/  IMAD.WIDE.U32 R32, R24, UR6, RZ ;  /* 0x0000000618207c25 */ /* 0x000fe2000f8e00ff */
[----:B-1----:R-:W-:-:S02]  /*0fd0*/  ISETP.NE.AND P2, PT, R4, RZ, PT ;  /* 0x000000ff0400720c */ /* 0x002fc40003f45270 */
[----:B--2---:R-:W-:-:S04]  /*0fe0*/  IADD3 R20, R20, 0xffffffe, RZ ;  /* 0x0ffffffe14147810 */ /* 0x004fc80007ffe0ff */
[----:B------:R-:W1:Y:S02]  /*0ff0*/  F2I.FTZ.U32.TRUNC.NTZ R21, R20 ;  /* 0x0000001400157305 */ /* 0x000e64000021f000 */
[----:B-1----:R-:W-:Y:S01]  /*1000*/  IADD3 R0, RZ, -R21, RZ ;  /* 0x80000015ff007210 */ /* 0x002fe20007ffe0ff */
[----:B------:R-:W-:-:S04]  /*1010*/  IMAD.MOV.U32 R20, RZ, RZ, RZ ;  /* 0x000000ffff147224 */ /* 0x000fc800078e00ff */
[----:B------:R-:W-:Y:S01]  /*1020*/  IMAD R11, R0, R2, RZ ;  /* 0x00000002000b7224 */ /* 0x000fe200078e02ff */
[----:B------:R-:W-:-:S03]  /*1030*/  MOV R0, c[0x0][0x224] ;  /* 0x0000890000007a02 */ /* 0x000fc60000000f00 */
[----:B------:R-:W-:Y:S01]  /*1040*/  IMAD.HI.U32 R11, R21, R11, R20 ;  /* 0x0000000b150b7227 */ /* 0x000fe200078e0014 */
[----:B------:R-:W-:Y:S02]  /*1050*/  SHF.R.S32.HI R23, RZ, 0x1f, R0 ;  /* 0x0000001fff177819 */ /* 0x000fe40000011400 */
[----:B------:R-:W1:Y:S01]  /*1060*/  LDC.U8 R0, c[0x0][0x3d0] ;  /* 0x0000f400ff007b82 */ /* 0x000e620000000000 */
[----:B------:R-:W-:-:S04]  /*1070*/  @!P1 IMAD.WIDE.U32 R20, R182, c[0x0][0x368], RZ ;  /* 0x0000da00b6149a25 */ /* 0x000fc800078e00ff */
[----:B------:R-:W-:Y:S01]  /*1080*/  IMAD.HI.U32 R6, R11, R22, RZ ;  /* 0x000000160b067227 */ /* 0x000fe200078e00ff */
[----:B------:R-:W-:-:S03]  /*1090*/  @!P1 IADD3 R27, R21, R13, RZ ;  /* 0x0000000d151b9210 */ /* 0x000fc60007ffe0ff */
[----:B------:R-:W-:Y:S02]  /*10a0*/  IMAD.MOV R11, RZ, RZ, -R6 ;  /* 0x000000ffff0b7224 */ /* 0x000fe400078e0a06 */
[----:B------:R-:W-:Y:S02]  /*10b0*/  @!P1 IMAD.MOV.U32 R26, RZ, RZ, R20 ;  /* 0x000000ffff1a9224 */ /* 0x000fe400078e0014 */
[----:B------:R-:W-:Y:S01]  /*10c0*/  IMAD R11, R2, R11, R22 ;  /* 0x0000000b020b7224 */ /* 0x000fe200078e0216 */
[----:B------:R-:W2:Y:S01]  /*10d0*/  S2R R20, SR_CTAID.X ;  /* 0x0000000000147919 */ /* 0x000ea20000002500 */
[----:B------:R-:W-:Y:S01]  /*10e0*/  IMAD R14, R23, R182, RZ ;  /* 0x000000b6170e7224 */ /* 0x000fe200078e02ff */
[----:B------:R-:W-:Y:S02]  /*10f0*/  SHF.L.U64.HI R22, R182, 0x7, R5 ;  /* 0x00000007b6167819 */ /* 0x000fe40000010205 */
[----:B------:R-:W-:Y:S01]  /*1100*/  ISETP.GT.U32.AND P4, PT, R2, R11, PT ;  /* 0x0000000b0200720c */ /* 0x000fe20003f84070 */
[----:B------:R-:W-:Y:S01]  /*1110*/  IMAD R13, R5, c[0x0][0x224], R14 ;  /* 0x00008900050d7a24 */ /* 0x000fe200078e020e */
[----:B------:R-:W-:-:S02]  /*1120*/  SEL R22, R22, RZ, P0 ;  /* 0x000000ff16167207 */ /* 0x000fc40000000000 */
[----:B------:R-:W-:Y:S01]  /*1130*/  IADD3 R30, P0, R17, R30, RZ ;  /* 0x0000001e111e7210 */ /* 0x000fe20007f1e0ff */
[----:B------:R-:W-:Y:S02]  /*1140*/  IMAD.IADD R4, R25, 0x1, R13 ;  /* 0x0000000119047824 */ /* 0x000fe400078e020d */
[----:B------:R-:W-:Y:S02]  /*1150*/  IMAD R13, R24, UR7, RZ ;  /* 0x00000007180d7c24 */ /* 0x000fe4000f8e02ff */
[----:B------:R-:W-:Y:S01]  /*1160*/  IMAD.X R22, R15, 0x1, R22, P0 ;  /* 0x000000010f167824 */ /* 0x000fe200000e0616 */
[----:B-1----:R-:W-:Y:S01]  /*1170*/  ISETP.NE.AND P0, PT, R0, RZ, PT ;  /* 0x000000ff0000720c */ /* 0x002fe20003f05270 */
[----:B------:R-:W-:Y:S02]  /*1180*/  IMAD R13, R4, UR6, R13 ;  /* 0x00000006040d7c24 */ /* 0x000fe4000f8e020d */
[-C--:B------:R-:W-:Y:S01]  /*1190*/  @!P4 IADD3 R11, R11, -R2.reuse, RZ ;  /* 0x800000020b0bc210 */ /* 0x080fe20007ffe0ff */
[----:B------:R-:W-:Y:S01]  /*11a0*/  @P2 IMAD R4, R182, c[0x0][0x214], RZ ;  /* 0x00008500b6042a24 */ /* 0x000fe200078e02ff */
[----:B------:R-:W-:Y:S01]  /*11b0*/  @!P4 IADD3 R6, R6, 0x1, RZ ;  /* 0x000000010606c810 */ /* 0x000fe20007ffe0ff */
[----:B------:R-:W-:Y:S01]  /*11c0*/  IMAD.WIDE.U32 R24, R29, UR6, RZ ;  /* 0x000000061d187c25 */ /* 0x000fe2000f8e00ff */
[----:B------:R-:W-:-:S02]  /*11d0*/  ISETP.GE.U32.AND P5, PT, R11, R2, PT ;  /* 0x000000020b00720c */ /* 0x000fc40003fa6070 */
[----:B------:R-:W-:Y:S01]  /*11e0*/  ISETP.NE.AND P4, PT, RZ, c[0x0][0x1c8], PT ;  /* 0x00007200ff007a0c */ /* 0x000fe20003f85270 */
[----:B------:R-:W-:Y:S01]  /*11f0*/  IMAD R11, R30, UR7, RZ ;  /* 0x000000071e0b7c24 */ /* 0x000fe2000f8e02ff */
[----:B------:R-:W-:Y:S01]  /*1200*/  @P2 SEL R21, R4, R29, !P1 ;  /* 0x0000001d04152207 */ /* 0x000fe20004800000 */
[----:B------:R-:W-:Y:S01]  /*1210*/  IMAD R2, R29, UR7, RZ ;  /* 0x000000071d027c24 */ /* 0x000fe2000f8e02ff */
[----:B------:R-:W-:Y:S01]  /*1220*/  SEL R14, R32, R24, !P1 ;  /* 0x00000018200e7207 */ /* 0x000fe20004800000 */
[----:B------:R-:W-:Y:S01]  /*1230*/  IMAD R11, R22, UR6, R11 ;  /* 0x00000006160b7c24 */ /* 0x000fe2000f8e020b */
[----:B------:R-:W-:Y:S01]  /*1240*/  IADD3 R13, R33, R13, RZ ;  /* 0x0000000d210d7210 */ /* 0x000fe20007ffe0ff */
[----:B--2---:R-:W-:-:S04]  /*1250*/  IMAD.WIDE.U32 R22, R20, c[0x0][0x3d8], RZ ;  /* 0x0000f60014167a25 */ /* 0x004fc800078e00ff */
[----:B------:R-:W-:Y:S01]  /*1260*/  @P5 IADD3 R6, R6, 0x1, RZ ;  /* 0x0000000106065810 */ /* 0x000fe20007ffe0ff */
[----:B------:R-:W-:Y:S02]  /*1270*/  IMAD R20, R20, c[0x0][0x3dc], R23 ;  /* 0x0000f70014147a24 */ /* 0x000fe400078e0217 */
[----:B------:R-:W-:Y:S01]  /*1280*/  IMAD R23, R216, c[0x0][0x22c], RZ ;  /* 0x00008b00d8177a24 */ /* 0x000fe200078e02ff */
[----:B------:R-:W-:Y:S01]  /*1290*/  @!P3 IADD3 R6, -R6, RZ, RZ ;  /* 0x000000ff0606b210 */ /* 0x000fe20007ffe1ff */
[----:B------:R-:W-:Y:S01]  /*12a0*/  IMAD.WIDE.U32 R30, R30, UR6, RZ ;  /* 0x000000061e1e7c25 */ /* 0x000fe2000f8e00ff */
[----:B------:R-:W-:Y:S02]  /*12b0*/  @!P4 LOP3.LUT R6, RZ, c[0x0][0x1c8], RZ, 0x33, !PT ;  /* 0x00007200ff06ca12 */ /* 0x000fe400078e33ff */
[----:B------:R-:W-:Y:S01]  /*12c0*/  SEL R20, R20, RZ, P0 ;  /* 0x000000ff14147207 */ /* 0x000fe20000000000 */
[----:B------:R-:W-:Y:S01]  /*12d0*/  @!P2 IMAD R0, R182, c[0x0][0x1c0], R216 ;  /* 0x00007000b600aa24 */ /* 0x000fe200078e02d8 */
[----:B------:R-:W-:Y:S01]  /*12e0*/  IADD3 R11, R31, R11, RZ ;  /* 0x0000000b1f0b7210 */ /* 0x000fe20007ffe0ff */
[----:B------:R-:W-:Y:S01]  /*12f0*/  @P2 IMAD R24, R216, c[0x0][0x234], R21 ;  /* 0x00008d00d8182a24 */ /* 0x000fe200078e0215 */
[----:B------:R-:W-:Y:S01]  /*1300*/  SEL R21, R22, RZ, P0 ;  /* 0x000000ff16157207 */ /* 0x000fe20000000000 */
[----:B------:R-:W-:Y:S01]  /*1310*/  @P1 IMAD.IADD R13, R25, 0x1, R2 ;  /* 0x00000001190d1824 */ /* 0x000fe200078e0202 */
[----:B------:R-:W-:Y:S01]  /*1320*/  SHF.R.S32.HI R2, RZ, 0x1f, R9 ;  /* 0x0000001fff027819 */ /* 0x000fe20000011409 */
[----:B------:R-:W-:Y:S01]  /*1330*/  @!P2 IMAD R24, R0, c[0x0][0x214], RZ ;  /* 0x000085000018aa24 */ /* 0x000fe200078e02ff */
[----:B------:R-:W-:-:S02]  /*1340*/  SHF.R.S32.HI R22, RZ, 0x1f, R23 ;  /* 0x0000001fff167819 */ /* 0x000fc40000011417 */
        /* <DEDUP_REMOVED lines=9> */
.L_x_202:
[----:B------:R-:W-:-:S04]  /*13e0*/  IMAD R28, R182, c[0x0][0x1c0], R216 ;  /* 0x00007000b61c7a24 */ /* 0x000fc800078e02d8 */
[----:B------:R-:W-:Y:S02]  /*13f0*/  IMAD R28, R28, c[0x0][0x224], RZ ;  /* 0x000089001c1c7a24 */ /* 0x000fe400078e02ff */
.L_x_203:
[----:B------:R-:W-:Y:S01]  /*1400*/  IADD3 R32, P1, R180, R26, RZ ;  /* 0x0000001ab4207210 */ /* 0x000fe20007f3e0ff */
[----:B------:R-:W-:Y:S01]  /*1410*/  UIMAD UR12, UR12, UR4, URZ ;  /* 0x000000040c0c72a4 */ /* 0x000fe2000f8e023f */
[----:B------:R-:W-:Y:S01]  /*1420*/  SHF.R.S32.HI R181, RZ, 0x1f, R180 ;  /* 0x0000001fffb57819 */ /* 0x000fe200000114b4 */
[----:B------:R-:W-:Y:S01]  /*1430*/  IMAD R26, R15, c[0x0][0x370], RZ ;  /* 0x0000dc000f1a7a24 */ /* 0x000fe200078e02ff */
[----:B------:R-:W-:Y:S01]  /*1440*/  SHF.R.S32.HI R0, RZ, 0x1f, R178 ;  /* 0x0000001fff007819 */ /* 0x000fe200000114b2 */
[----:B------:R-:W-:Y:S01]  /*1450*/  USHF.L.U32 UR8, UR12, 0x6, URZ ;  /* 0x000000060c087899 */ /* 0x000fe2000800063f */
[----:B------:R-:W-:Y:S01]  /*1460*/  IADD3 R24, R17, R24, RZ ;  /* 0x0000001811187210 */ /* 0x000fe20007ffe0ff */
[----:B------:R-:W-:Y:S01]  /*1470*/  IMAD.X R33, R181, 0x1, R27, P1 ;  /* 0x00000001b5217824 */ /* 0x000fe200008e061b */
[----:B------:R-:W-:Y:S01]  /*1480*/  IADD3 R25, P1, R178, R17, RZ ;  /* 0x00000011b2197210 */ /* 0x000fe20007f3e0ff */
[----:B------:R-:W-:Y:S01]  /*1490*/  USHF.R.S32.HI UR5, URZ, 0x1f, UR8 ;  /* 0x0000001f3f057899 */ /* 0x000fe20008011408 */
[C---:B------:R-:W-:Y:S01]  /*14a0*/  IMAD R26, R17.reuse, c[0x0][0x374], R26 ;  /* 0x0000dd00111a7a24 */ /* 0x040fe200078e021a */
[----:B------:R-:W-:Y:S01]  /*14b0*/  IADD3 R23, P4, P3, R30, UR8, R23 ;  /* 0x000000081e177c10 */ /* 0x000fe2000fb9e017 */
[----:B------:R-:W-:Y:S01]  /*14c0*/  IMAD.WIDE.U32 R32, R17, c[0x0][0x370], R32 ;  /* 0x0000dc0011207a25 */ /* 0x000fe200078e0020 */
[----:B------:R-:W-:Y:S01]  /*14d0*/  IADD3.X R15, R0, R15, RZ, P1, !PT ;  /* 0x0000000f000f7210 */ /* 0x000fe20000ffe4ff */
[----:B------:R-:W-:Y:S01]  /*14e0*/  BSSY B1, `(.L_x_199) ;  /* 0x0000651000017945 */ /* 0x000fe20003800000 */
[----:B------:R-:W-:Y:S01]  /*14f0*/  IADD3.X R11, R11, UR5, R22, P4, P3 ;  /* 0x000000050b0b7c10 */ /* 0x000fe2000a7e6416 */
[----:B------:R-:W-:Y:S01]  /*1500*/  IMAD.IADD R33, R33, 0x1, R26 ;  /* 0x0000000121217824 */ /* 0x000fe200078e021a */
[----:B------:R-:W-:Y:S01]  /*1510*/  IADD3 R14, P2, P1, R21, R23, R14 ;  /* 0x00000017150e7210 */ /* 0x000fe2000795e00e */
        /* <DEDUP_REMOVED lines=21> */
[----:B------:R-:W-:Y:S01]  /*1670*/  IMAD R13, R178, c[0x0][0x374], R13 ;  /* 0x0000dd00b20d7a24 */ /* 0x000fe200078e020d */
        /* <DEDUP_REMOVED lines=22> */
[----:B------:R-:W-:Y:S01]  /*17e0*/  P2R R13, PR, RZ, 0x4 ;  /* 0x00000004ff0d7803 */ /* 0x000fe20000000000 */
[----:B------:R-:W-:Y:S02]  /*17f0*/  IMAD.MOV.U32 R197, RZ, RZ, R24 ;  /* 0x000000ffffc57224 */ /* 0x000fe400078e0018 */
[----:B------:R-:W-:Y:S01]  /*1800*/  IMAD.MOV.U32 R196, RZ, RZ, R25 ;  /* 0x000000ffffc47224 */ /* 0x000fe200078e0019 */
[----:B------:R-:W-:Y:S01]  /*1810*/  IADD3.X R19, R10, R19, R15, P0, !PT ;  /* 0x000000130a137210 */ /* 0x000fe200007fe40f */
[----:B------:R-:W-:Y:S01]  /*1820*/  IMAD R15, R4, c[0x0][0x1b8], RZ ;  /* 0x00006e00040f7a24 */ /* 0x000fe200078e02ff */
[----:B------:R-:W-:-:S03]  /*1830*/  IADD3 R10, R207, -R12, RZ ;  /* 0x8000000ccf0a7210 */ /* 0x000fc60007ffe0ff */
[----:B------:R-:W-:Y:S01]  /*1840*/  IMAD R15, R6, c[0x0][0x1bc], R15 ;  /* 0x00006f00060f7a24 */ /* 0x000fe200078e020f */
[----:B------:R-:W-:Y:S01]  /*1850*/  ISETP.NE.AND P1, PT, R10, 0x1, PT ;  /* 0x000000010a00780c */ /* 0x000fe20003f25270 */
[----:B------:R-:W-:Y:S01]  /*1860*/  IMAD.WIDE.U32 R18, R6, c[0x0][0x1b8], R18 ;  /* 0x00006e0006127a25 */ /* 0x000fe200078e0012 */
[----:B------:R1:W-:Y:S04]  /*1870*/  @P2 STS.128 [R183+0xa000], RZ ;  /* 0x00a000ffb7002388 */ /* 0x0003e80000000c00 */
[----:B------:R-:W-:Y:S01]  /*1880*/  IADD3 R15, R19, R15, RZ ;  /* 0x0000000f130f7210 */ /* 0x000fe20007ffe0ff */
        /* <DEDUP_REMOVED lines=15> */
.L_x_206:
[----:B------:R-:W-:Y:S05]  /*1980*/  BSYNC B0 ;  /* 0x0000000000007941 */ /* 0x000fea0003800000 */
.L_x_205:
        /* <DEDUP_REMOVED lines=8> */
[----:B---3--:R-:W-:Y:S02]  /*1a10*/  IADD3 R17, P0, R178, 0x20, RZ ;  /* 0x00000020b2117810 */ /* 0x008fe40007f1e0ff */
        /* <DEDUP_REMOVED lines=12> */
.L_x_208:
[----:B------:R-:W-:Y:S05]  /*1ae0*/  BSYNC B0 ;  /* 0x0000000000007941 */ /* 0x000fea0003800000 */
.L_x_207:
        /* <DEDUP_REMOVED lines=21> */
.L_x_210:
[----:B------:R-:W-:Y:S05]  /*1c40*/  BSYNC B0 ;  /* 0x0000000000007941 */ /* 0x000fea0003800000 */
.L_x_209:
        /* <DEDUP_REMOVED lines=21> */
.L_x_212:
[----:B------:R-:W-:Y:S05]  /*1da0*/  BSYNC B0 ;  /* 0x0000000000007941 */ /* 0x000fea0003800000 */
.L_x_211:
        /* <DEDUP_REMOVED lines=13> */
.L_x_214:
[----:B------:R-:W-:Y:S05]  /*1e80*/  BSYNC B0 ;  /* 0x0000000000007941 */ /* 0x000fea0003800000 */
.L_x_213:
[----:B------:R-:W-:Y:S01]  /*1e90*/  ISETP.GE.AND P2, PT, R10, R11, PT ;  /* 0x0000000b0a00720c */ /* 0x000fe20003f46270 */
[----:B------:R-:W-:-:S12]  /*1ea0*/  BSSY B0, `(.L_x_215) ;  /* 0x000000e000007945 */ /* 0x000fd80003800000 */
[----:B------:R1:W-:Y:S01]  /*1eb0*/  @P2 STS.128 [R183+0x5000], RZ ;  /* 0x005000ffb7002388 */ /* 0x0003e20000000c00 */
[----:B------:R-:W-:Y:S05]  /*1ec0*/  @P2 BRA `(.L_x_216) ;  /* 0x000000b000002947 */ /* 0x000fea0003800000 */
[----:B------:R-:W-:-:S13]  /*1ed0*/  ISETP.GE.AND P0, PT, R180, c[0x0][0x220], PT ;  /* 0x00008800b4007a0c */ /* 0x000fda0003f06270 */
[----:B------:R1:W-:Y:S01]  /*1ee0*/  @P0 STS.128 [R183+0x5000], RZ ;  /* 0x005000ffb7000388 */ /* 0x0003e20000000c00 */
[----:B------:R-:W-:Y:S05]  /*1ef0*/  @P0 BRA `(.L_x_216) ;  /* 0x0000008000000947 */ /* 0x000fea0003800000 */
[----:B---3--:R-:W-:Y:S02]  /*1f00*/  IMAD.MOV.U32 R17, RZ, RZ, c[0x0][0x370] ;  /* 0x0000dc00ff117624 */ /* 0x008fe400078e00ff */
[----:B------:R-:W-:-:S03]  /*1f10*/  IMAD.MOV.U32 R15, RZ, RZ, c[0x0][0x374] ;  /* 0x0000dd00ff0f7624 */ /* 0x000fc600078e00ff */
[----:B------:R-:W-:-:S04]  /*1f20*/  LEA R14, P0, R17, R218, 0x6 ;  /* 0x000000da110e7211 */ /* 0x000fc800078030ff */
[----:B------:R-:W-:-:S05]  /*1f30*/  LEA.HI.X R15, R17, R219, R15, 0x6, P0 ;  /* 0x000000db110f7211 */ /* 0x000fca00000f340f */
[----:B------:R-:W-:Y:S01]  /*1f40*/  @!PT LDS RZ, [RZ] ;  /* 0x00000000fffff984 */ /* 0x000fe20000000800 */
[----:B------:R-:W-:Y:S01]  /*1f50*/  @!PT LDS RZ, [RZ] ;  /* 0x00000000fffff984 */ /* 0x000fe20000000800 */
[----:B------:R-:W-:Y:S01]  /*1f60*/  @!PT LDS RZ, [RZ] ;  /* 0x00000000fffff984 */ /* 0x000fe20000000800 */
[----:B------:R3:W-:Y:S04]  /*1f70*/  LDGSTS.E.BYPASS.LTC128B.128 [R183+0x5000], [R14.64] ;  /* 0x050000000eb77fae */ /* 0x0007e8000b901d54 */
.L_x_216:
[----:B------:R-:W-:Y:S05]  /*1f80*/  BSYNC B0 ;  /* 0x0000000000007941 */ /* 0x000fea0003800000 */
.L_x_215:
        /* <DEDUP_REMOVED lines=19> */
.L_x_218:
[----:B------:R-:W-:Y:S05]  /*20c0*/  BSYNC B0 ;  /* 0x0000000000007941 */ /* 0x000fea0003800000 */
.L_x_217:
        /* <DEDUP_REMOVED lines=20> */
.L_x_220:
[----:B------:R-:W-:Y:S05]  /*2210*/  BSYNC B0 ;  /* 0x0000000000007941 */ /* 0x000fea0003800000 */
.L_x_219:
[C---:B------:R-:W-:Y:S01]  /*2220*/  IADD3 R10, R174.reuse, 0x28, RZ ;  /* 0x00000028ae0a7810 */ /* 0x040fe20007ffe0ff */
[----:B------:R-:W-:Y:S01]  /*2230*/  IMAD.SHL.U32 R12, R174, 0x4, RZ ;  /* 0x00000004ae0c7824 */ /* 0x000fe200078e00ff */
[----:B------:R-:W-:Y:S01]  /*2240*/  ISETP.NE.AND P3, PT, R13, RZ, PT ;  /* 0x000000ff0d00720c */ /* 0x000fe20003f65270 */
[----:B------:R-:W-:Y:S01]  /*2250*/  IMAD.MOV.U32 R204, RZ, RZ, 0x7f800000 ;  /* 0x7f800000ffcc7424 */ /* 0x000fe200078e00ff */
[----:B------:R-:W-:Y:S02]  /*2260*/  ISETP.GE.AND P2, PT, R10, R11, PT ;  /* 0x0000000b0a00720c */ /* 0x000fe40003f46270 */
[----:B------:R-:W-:Y:S01]  /*2270*/  SHF.R.S32.HI R13, RZ, 0x1f, R10 ;  /* 0x0000001fff0d7819 */ /* 0x000fe2000001140a */
[----:B------:R-:W-:Y:S01]  /*2280*/  IMAD.MOV.U32 R203, RZ, RZ, 0x7f800000 ;  /* 0x7f800000ffcb7424 */ /* 0x000fe200078e00ff */
[----:B---3--:R-:W-:-:S09]  /*2290*/  SHF.L.U64.HI R15, R174, 0x2, R179 ;  /* 0x00000002ae0f7819 */ /* 0x008fd200000102b3 */
        /* <DEDUP_REMOVED lines=32> */
[----:B---3--:R-:W-:-:S04]  /*24a0*/  IMAD.WIDE.U32 R12, R178, c[0x0][0x198], R6 ;  /* 0x00006600b20c7a25 */ /* 0x008fc800078e0006 */
        /* <DEDUP_REMOVED lines=8> */
.L_x_222:
[----:B------:R-:W-:Y:S05]  /*2530*/  BSYNC B0 ;  /* 0x0000000000007941 */ /* 0x000fea0003800000 */
.L_x_221:
        /* <DEDUP_REMOVED lines=9> */
[----:B---3--:R-:W-:-:S04]  /*25d0*/  IMAD.WIDE.U32 R12, R4, c[0x0][0x198], R6 ;  /* 0x00006600040c7a25 */ /* 0x008fc800078e0006 */
        /* <DEDUP_REMOVED lines=9> */
.L_x_224:
[----:B------:R-:W-:Y:S05]  /*2670*/  BSYNC B0 ;  /* 0x0000000000007941 */ /* 0x000fea0003800000 */
.L_x_223:
        /* <DEDUP_REMOVED lines=19> */
.L_x_226:
[----:B------:R-:W-:Y:S05]  /*27b0*/  BSYNC B0 ;  /* 0x0000000000007941 */ /* 0x000fea0003800000 */
.L_x_225:
        /* <DEDUP_REMOVED lines=10> */
[----:B---3--:R-:W-:Y:S01]  /*2860*/  IMAD R11, R0, c[0x0][0x198], RZ ;  /* 0x00006600000b7a24 */ /* 0x008fe200078e02ff */
        /* <DEDUP_REMOVED lines=8> */
.L_x_228:
[----:B------:R-:W-:Y:S05]  /*28f0*/  BSYNC B0 ;  /* 0x0000000000007941 */ /* 0x000fea0003800000 */
.L_x_227:
[----:B------:R-:W0:Y:S01]  /*2900*/  LDGDEPBAR ;  /* 0x00000000000079af */ /* 0x000e220000000000 */
[----:B------:R-:W-:-:S04]  /*2910*/  ISETP.NE.U32.AND P4, PT, RZ, c[0x0][0x318], PT ;  /* 0x0000c600ff007a0c */ /* 0x000fc80003f85070 */
[----:B------:R-:W-:-:S13]  /*2920*/  ISETP.NE.AND.EX P4, PT, RZ, c[0x0][0x31c], PT, P4 ;  /* 0x0000c700ff007a0c */ /* 0x000fda0003f85340 */
[----:B------:R-:W-:-:S04]  /*2930*/  @P4 IMAD R5, R5, c[0x0][0x320], RZ ;  /* 0x0000c80005054a24 */ /* 0x000fc800078e02ff */
[----:B------:R-:W-:Y:S01]  /*2940*/  @P4 IMAD R0, R182, c[0x0][0x324], R5 ;  /* 0x0000c900b6004a24 */ /* 0x000fe200078e0205 */
[----:B------:R-:W-:-:S04]  /*2950*/  DEPBAR.LE SB0, 0x1 ;  /* 0x000080400000791a */ /* 0x000fc80000000000 */
[----:B------:R-:W-:Y:S01]  /*2960*/  BAR.SYNC.DEFER_BLOCKING 0x0 ;  /* 0x0000000000007b1d */ /* 0x000fe20000010000 */
[----:B------:R-:W-:-:S04]  /*2970*/  @P4 IMAD.WIDE.U32 R4, R182, c[0x0][0x320], R216 ;  /* 0x0000c800b6044a25 */ /* 0x000fc800078e00d8 */
[----:B------:R-:W-:Y:S01]  /*2980*/  @P4 IMAD.IADD R0, R5, 0x1, R0 ;  /* 0x0000000105004824 */ /* 0x000fe200078e0200 */
[----:B---3--:R-:W-:-:S04]  /*2990*/  @P4 LEA R10, P0, R4, c[0x0][0x318], 0x2 ;  /* 0x0000c600040a4a11 */ /* 0x008fc800078010ff */
[----:B------:R-:W-:-:S05]  /*29a0*/  @P4 LEA.HI.X R11, R4, c[0x0][0x31c], R0, 0x2, P0 ;  /* 0x0000c700040b4a11 */ /* 0x000fca00000f1400 */
[----:B------:R-:W3:Y:S01]  /*29b0*/  @P4 LDG.E R0, [R10.64] ;  /* 0x000000140a004981 */ /* 0x000ee2000c1e1900 */
[----:B------:R-:W-:Y:S01]  /*29c0*/  USHF.L.U32 UR17, UR12, 0x4, URZ ;  /* 0x000000040c117899 */ /* 0x000fe2000800063f */
[----:B------:R-:W-:Y:S01]  /*29d0*/  IADD3 R4, R9, 0x80, RZ ;  /* 0x0000008009047810 */ /* 0x000fe20007ffe0ff */
[----:B------:R-:W-:Y:S01]  /*29e0*/  USHF.L.U32 UR18, UR12, 0x3, URZ ;  /* 0x000000030c127899 */ /* 0x000fe2000800063f */
[----:B------:R-:W1:Y:S01]  /*29f0*/  S2R R5, SR_TID.X ;  /* 0x0000000000057919 */ /* 0x000e620000002100 */
[----:B------:R-:W-:Y:S01]  /*2a00*/  UIADD3 UR11, UR17, 0x20, URZ ;  /* 0x00000020110b7890 */ /* 0x000fe2000fffe03f */
[----:B------:R-:W-:Y:S01]  /*2a10*/  IMAD.MOV.U32 R201, RZ, RZ, RZ ;  /* 0x000000ffffc97224 */ /* 0x000fe200078e00ff */
[----:B------:R-:W-:Y:S01]  /*2a20*/  ISETP.GE.AND P2, PT, R4, R209, PT ;  /* 0x000000d10400720c */ /* 0x000fe20003f46270 */
[----:B------:R2:W4:Y:S01]  /*2a30*/  LDSM.16.M88.4 R128, [R167+0xa000] ;  /* 0x00a00000a780783b */ /* 0x0005220000000200 */
[----:B------:R-:W-:Y:S01]  /*2a40*/  UIADD3 UR10, UR18, UR11, URZ ;  /* 0x0000000b120a7290 */ /* 0x000fe2000fffe03f */
[----:B------:R-:W-:Y:S01]  /*2a50*/  IMAD R9, R184, 0x80, R173 ;  /* 0x00000080b8097824 */ /* 0x000fe200078e02ad */
[----:B------:R-:W-:Y:S01]  /*2a60*/  CS2R R94, SRZ ;  /* 0x00000000005e7805 */ /* 0x000fe2000001ff00 */
[----:B------:R2:W2:Y:S01]  /*2a70*/  LDSM.16.M88.4 R132, [R167+0xa800] ;  /* 0x00a80000a784783b */ /* 0x0004a20000000200 */
[----:B------:R-:W-:Y:S01]  /*2a80*/  IMAD.MOV.U32 R163, RZ, RZ, 0x20 ;  /* 0x00000020ffa37424 */ /* 0x000fe200078e00ff */
[----:B------:R-:W-:Y:S01]  /*2a90*/  UIADD3 UR9, UR18, UR10, URZ ;  /* 0x0000000a12097290 */ /* 0x000fe2000fffe03f */
[----:B------:R-:W-:Y:S01]  /*2aa0*/  IADD3 R194, -R194, R174, -R9 ;  /* 0x000000aec2c27210 */ /* 0x000fe20007ffe909 */
[----:B------:R2:W2:Y:S01]  /*2ab0*/  LDSM.16.M88.4 R136, [R161+0xa000] ;  /* 0x00a00000a188783b */ /* 0x0004a20000000200 */
[----:B------:R-:W-:Y:S01]  /*2ac0*/  IMAD.MOV.U32 R171, RZ, RZ, 0x40 ;  /* 0x00000040ffab7424 */ /* 0x000fe200078e00ff */
[----:B------:R-:W-:Y:S01]  /*2ad0*/  UIADD3 UR7, UR18, UR9, URZ ;  /* 0x0000000912077290 */ /* 0x000fe2000fffe03f */
[----:B------:R-:W-:Y:S01]  /*2ae0*/  IMAD.SHL.U32 R162, R170, 0x2, RZ ;  /* 0x00000002aaa27824 */ /* 0x000fe200078e00ff */
[----:B------:R2:W2:Y:S01]  /*2af0*/  LDSM.16.M88.4 R140, [R161+0xa800] ;  /* 0x00a80000a18c783b */ /* 0x0004a20000000200 */
[----:B------:R-:W-:Y:S01]  /*2b00*/  IMAD.MOV.U32 R200, RZ, RZ, R206 ;  /* 0x000000ffffc87224 */ /* 0x000fe200078e00ce */
[----:B------:R-:W-:Y:S01]  /*2b10*/  UIADD3 UR6, UR18, UR7, URZ ;  /* 0x0000000712067290 */ /* 0x000fe2000fffe03f */
[----:B------:R-:W-:Y:S01]  /*2b20*/  CS2R R92, SRZ ;  /* 0x00000000005c7805 */ /* 0x000fe2000001ff00 */
[----:B------:R2:W2:Y:S01]  /*2b30*/  LDSM.16.M88.4 R144, [R160+0xa000] ;  /* 0x00a00000a090783b */ /* 0x0004a20000000200 */
[----:B------:R-:W-:Y:S01]  /*2b40*/  CS2R R98, SRZ ;  /* 0x0000000000627805 */ /* 0x000fe2000001ff00 */
[----:B------:R-:W-:Y:S01]  /*2b50*/  CS2R R96, SRZ ;  /* 0x0000000000607805 */ /* 0x000fe2000001ff00 */
[----:B------:R-:W-:Y:S01]  /*2b60*/  CS2R R90, SRZ ;  /* 0x00000000005a7805 */ /* 0x000fe2000001ff00 */
[----:B-1----:R-:W-:Y:S01]  /*2b70*/  SHF.R.S32.HI R2, RZ, 0x1f, R5 ;  /* 0x0000001fff027819 */ /* 0x002fe20000011405 */
[----:B------:R1:W1:Y:S01]  /*2b80*/  LDSM.16.M88.4 R148, [R160+0xa800] ;  /* 0x00a80000a094783b */ /* 0x0002620000000200 */
[----:B------:R-:W-:Y:S01]  /*2b90*/  CS2R R88, SRZ ;  /* 0x0000000000587805 */ /* 0x000fe2000001ff00 */
[----:B------:R-:W-:Y:S01]  /*2ba0*/  CS2R R86, SRZ ;  /* 0x0000000000567805 */ /* 0x000fe2000001ff00 */
[----:B------:R-:W-:Y:S01]  /*2bb0*/  LEA.HI R2, R2, R5, RZ, 0x4 ;  /* 0x0000000502027211 */ /* 0x000fe200078f20ff */
[----:B------:R1:W1:Y:S01]  /*2bc0*/  LDSM.16.M88.4 R152, [R3+0xa000] ;  /* 0x00a000000398783b */ /* 0x0002620000000200 */
[----:B------:R-:W-:Y:S01]  /*2bd0*/  CS2R R84, SRZ ;  /* 0x0000000000547805 */ /* 0x000fe2000001ff00 */
[----:B------:R-:W-:Y:S01]  /*2be0*/  CS2R R78, SRZ ;  /* 0x00000000004e7805 */ /* 0x000fe2000001ff00 */
[----:B------:R-:W-:Y:S01]  /*2bf0*/  LOP3.LUT R2, R2, 0xfffffff0, RZ, 0xc0, !PT ;  /* 0xfffffff002027812 */ /* 0x000fe200078ec0ff */
[----:B------:R1:W1:Y:S01]  /*2c00*/  LDSM.16.M88.4 R156, [R3+0xa800] ;  /* 0x00a80000039c783b */ /* 0x0002620000000200 */
[----:B------:R-:W-:Y:S01]  /*2c10*/  CS2R R76, SRZ ;  /* 0x00000000004c7805 */ /* 0x000fe2000001ff00 */
[----:B------:R-:W-:Y:S01]  /*2c20*/  CS2R R82, SRZ ;  /* 0x0000000000527805 */ /* 0x000fe2000001ff00 */
[----:B------:R-:W-:Y:S01]  /*2c30*/  CS2R R80, SRZ ;  /* 0x0000000000507805 */ /* 0x000fe2000001ff00 */
[----:B------:R-:W-:Y:S01]  /*2c40*/  IMAD.IADD R2, R5, 0x1, -R2 ;  /* 0x0000000105027824 */ /* 0x000fe200078e0a02 */
[----:B------:R-:W-:Y:S01]  /*2c50*/  CS2R R74, SRZ ;  /* 0x00000000004a7805 */ /* 0x000fe2000001ff00 */
[----:B------:R-:W3:Y:S01]  /*2c60*/  @P4 MUFU.RCP R5, c[0x0][0x238] ;  /* 0x00008e0000054b08 */ /* 0x000ee20000001000 */
[----:B------:R-:W-:Y:S01]  /*2c70*/  CS2R R72, SRZ ;  /* 0x0000000000487805 */ /* 0x000fe2000001ff00 */
[----:B------:R-:W-:Y:S01]  /*2c80*/  CS2R R70, SRZ ;  /* 0x0000000000467805 */ /* 0x000fe2000001ff00 */
[----:B------:R-:W-:Y:S01]  /*2c90*/  SHF.R.S32.HI R7, RZ, 0x1f, R2 ;  /* 0x0000001fff077819 */ /* 0x000fe20000011402 */
        /* <DEDUP_REMOVED lines=17> */
[C---:B------:R-:W-:Y:S01]  /*2db0*/  LOP3.LUT P0, RZ, R7.reuse, 0x2, RZ, 0xc0, !PT ;  /* 0x0000000207ff7812 */ /* 0x040fe2000780c0ff */
[----:B------:R-:W-:Y:S01]  /*2dc0*/  CS2R R40, SRZ ;  /* 0x0000000000287805 */ /* 0x000fe2000001ff00 */
[----:B------:R-:W-:Y:S01]  /*2dd0*/  LOP3.LUT P3, RZ, R7, 0x4, RZ, 0xc0, !PT ;  /* 0x0000000407ff7812 */ /* 0x000fe2000786c0ff */
[----:B------:R-:W-:Y:S01]  /*2de0*/  CS2R R38, SRZ ;  /* 0x0000000000267805 */ /* 0x000fe2000001ff00 */
[----:B------:R-:W-:Y:S01]  /*2df0*/  SEL R163, R163, 0xffffffe0, !P0 ;  /* 0xffffffe0a3a37807 */ /* 0x000fe20004000000 */
[----:B------:R-:W-:Y:S01]  /*2e00*/  CS2R R36, SRZ ;  /* 0x0000000000247805 */ /* 0x000fe2000001ff00 */
[----:B------:R-:W-:Y:S01]  /*2e10*/  IMAD.IADD R194, R194, 0x1, R209 ;  /* 0x00000001c2c27824 */ /* 0x000fe200078e02d1 */
[----:B------:R-:W-:Y:S01]  /*2e20*/  SEL R171, R171, 0xffffffc0, !P3 ;  /* 0xffffffc0abab7807 */ /* 0x000fe20005800000 */
[C---:B------:R-:W-:Y:S01]  /*2e30*/  IMAD.SHL.U32 R213, R174.reuse, 0x4, RZ ;  /* 0x00000004aed57824 */ /* 0x040fe200078e00ff */
[----:B------:R-:W-:Y:S01]  /*2e40*/  SHF.L.U64.HI R212, R174, 0x2, R179 ;  /* 0x00000002aed47819 */ /* 0x000fe200000102b3 */
[----:B------:R-:W-:Y:S01]  /*2e50*/  IMAD.MOV.U32 R214, RZ, RZ, 0x40 ;  /* 0x00000040ffd67424 */ /* 0x000fe200078e00ff */
[----:B------:R-:W-:Y:S01]  /*2e60*/  UIMAD UR16, UR12, 0x18, URZ ;  /* 0x000000180c1078a4 */ /* 0x000fe2000f8e023f */
[----:B------:R-:W-:Y:S01]  /*2e70*/  IMAD.IADD R2, R163, 0x1, R162 ;  /* 0x00000001a3027824 */ /* 0x000fe200078e02a2 */
[----:B------:R-:W-:-:S02]  /*2e80*/  USHF.L.U32 UR15, UR12, 0x5, URZ ;  /* 0x000000050c0f7899 */ /* 0x000fc4000800063f */
[----:B------:R-:W-:Y:S02]  /*2e90*/  UIMAD UR14, UR12, 0x28, URZ ;  /* 0x000000280c0e78a4 */ /* 0x000fe4000f8e023f */
[----:B------:R-:W-:Y:S02]  /*2ea0*/  UIMAD UR13, UR12, 0x30, URZ ;  /* 0x000000300c0d78a4 */ /* 0x000fe4000f8e023f */
[----:B------:R-:W-:Y:S02]  /*2eb0*/  UIADD3 UR8, -UR8, URZ, URZ ;  /* 0x0000003f08087290 */ /* 0x000fe4000fffe13f */
[----:B------:R-:W-:Y:S02]  /*2ec0*/  UIMAD UR12, UR12, 0x38, URZ ;  /* 0x000000380c0c78a4 */ /* 0x000fe4000f8e023f */
[----:B------:R-:W-:Y:S01]  /*2ed0*/  UIADD3 UR5, UR18, UR6, URZ ;  /* 0x0000000612057290 */ /* 0x000fe2000fffe03f */
[----:B---3--:R-:W-:Y:S01]  /*2ee0*/  @P4 FMUL.FTZ R201, R0, R5 ;  /* 0x0000000500c94220 */ /* 0x008fe20000410000 */
[----:B------:R-:W-:-:S02]  /*2ef0*/  IADD3 R0, R169, 0x1000, RZ ;  /* 0x00001000a9007810 */ /* 0x000fc40007ffe0ff */
[----:B------:R-:W-:Y:S02]  /*2f00*/  IADD3 R5, R170, 0x1000, RZ ;  /* 0x00001000aa057810 */ /* 0x000fe40007ffe0ff */
[----:B------:R-:W-:Y:S01]  /*2f10*/  SEL R165, R0, R169, !P1 ;  /* 0x000000a900a57207 */ /* 0x000fe20004800000 */
[----:B------:R-:W-:Y:S01]  /*2f20*/  IMAD.IADD R0, R168, 0x1, R163 ;  /* 0x00000001a8007824 */ /* 0x000fe200078e02a3 */
[----:B------:R-:W-:-:S03]  /*2f30*/  SEL R164, R5, R170, !P1 ;  /* 0x000000aa05a47207 */ /* 0x000fc60004800000 */
[----:B------:R-:W-:Y:S02]  /*2f40*/  IMAD.SHL.U32 R165, R165, 0x2, RZ ;  /* 0x00000002a5a57824 */ /* 0x000fe400078e00ff */
[----:B-12-4-:R-:W-:-:S04]  /*2f50*/  IMAD.SHL.U32 R164, R164, 0x2, RZ ;  /* 0x00000002a4a47824 */ /* 0x016fc800078e00ff */
.L_x_231:
[----:B------:R-:W0:Y:S01]  /*2f60*/  LDGDEPBAR ;  /* 0x00000000000079af */ /* 0x000e220000000000 */
[----:B------:R-:W-:Y:S02]  /*2f70*/  IADD3 R172, R164, R163, RZ ;  /* 0x000000a3a4ac7210 */ /* 0x000fe40007ffe0ff */
[C---:B------:R-:W-:Y:S02]  /*2f80*/  LEA R215, R207.reuse, R194, 0x6 ;  /* 0x000000c2cfd77211 */ /* 0x040fe400078e30ff */
[----:B------:R-:W-:Y:S02]  /*2f90*/  ISETP.GE.AND P6, PT, R207, 0x1, PT ;  /* 0x00000001cf00780c */ /* 0x000fe40003fc6270 */
[C---:B------:R-:W-:Y:S02]  /*2fa0*/  IADD3 R249, R215.reuse, 0x8, RZ ;  /* 0x00000008d7f97810 */ /* 0x040fe40007ffe0ff */
[----:B------:R-:W-:Y:S02]  /*2fb0*/  IADD3 R232, R215, 0x20, RZ ;  /* 0x00000020d7e87810 */ /* 0x000fe40007ffe0ff */
[----:B------:R-:W-:Y:S02]  /*2fc0*/  ISETP.GE.AND P1, PT, R249, RZ, PT ;  /* 0x000000fff900720c */ /* 0x000fe40003f26270 */
[C---:B------:R-:W-:Y:S02]  /*2fd0*/  IADD3 R228, R215.reuse, 0x28, RZ ;  /* 0x00000028d7e47810 */ /* 0x040fe40007ffe0ff */
[C---:B------:R-:W-:Y:S02]  /*2fe0*/  IADD3 R238, R215.reuse, -0x1, RZ ;  /* 0xffffffffd7ee7810 */ /* 0x040fe40007ffe0ff */
[----:B------:R-:W-:Y:S02]  /*2ff0*/  IABS R224, R215 ;  /* 0x000000d700e07213 */ /* 0x000fe40000000000 */
[----:B------:R-:W-:Y:S02]  /*3000*/  ISETP.GE.AND P0, PT, R238, RZ, PT ;  /* 0x000000ffee00720c */ /* 0x000fe40003f06270 */
[C---:B------:R-:W-:Y:S01]  /*3010*/  IADD3 R246, R215.reuse, 0x18, RZ ;  /* 0x00000018d7f67810 */ /* 0x040fe20007ffe0ff */
[----:B------:R1:W-:Y:S01]  /*3020*/  I2F R236, R224 ;  /* 0x000000e000ec7306 */ /* 0x0003e20000201400 */
[C---:B------:R-:W-:Y:S02]  /*3030*/  IADD3 R250, R215.reuse, 0x7, RZ ;  /* 0x00000007d7fa7810 */ /* 0x040fe40007ffe0ff */
[C---:B------:R-:W-:Y:S02]  /*3040*/  @!P1 IADD3 R249, -R215.reuse, -0x8, RZ ;  /* 0xfffffff8d7f99810 */ /* 0x040fe40007ffe1ff */
[----:B------:R-:W-:Y:S02]  /*3050*/  ISETP.GE.AND P1, PT, R232, RZ, PT ;  /* 0x000000ffe800720c */ /* 0x000fe40003f26270 */
[C---:B------:R-:W-:Y:S02]  /*3060*/  IADD3 R240, R215.reuse, -0x8, RZ ;  /* 0xfffffff8d7f07810 */ /* 0x040fe40007ffe0ff */
[C---:B------:R-:W-:Y:S01]  /*3070*/  IADD3 R234, R215.reuse, 0x1f, RZ ;  /* 0x0000001fd7ea7810 */ /* 0x040fe20007ffe0ff */
[----:B------:R-:W-:Y:S01]  /*3080*/  I2F R249, R249 ;  /* 0x000000f900f97306 */ /* 0x000fe20000201400 */
[C---:B------:R-:W-:Y:S02]  /*3090*/  @!P0 IADD3 R238, -R215.reuse, 0x1, RZ ;  /* 0x00000001d7ee8810 */ /* 0x040fe40007ffe1ff */
[----:B------:R-:W-:Y:S02]  /*30a0*/  ISETP.GE.AND P0, PT, R250, RZ, PT ;  /* 0x000000fffa00720c */ /* 0x000fe40003f06270 */
[C---:B------:R-:W-:Y:S02]  /*30b0*/  IADD3 R230, R215.reuse, 0x27, RZ ;  /* 0x00000027d7e67810 */ /* 0x040fe40007ffe0ff */
[C---:B------:R-:W-:Y:S02]  /*30c0*/  IADD3 R248, R215.reuse, 0x17, RZ ;  /* 0x00000017d7f87810 */ /* 0x040fe40007ffe0ff */
[C---:B------:R-:W-:Y:S01]  /*30d0*/  @!P1 IADD3 R232, -R215.reuse, -0x20, RZ ;  /* 0xffffffe0d7e89810 */ /* 0x040fe20007ffe1ff */
[----:B------:R-:W2:Y:S01]  /*30e0*/  I2F R238, R238 ;  /* 0x000000ee00ee7306 */ /* 0x000ea20000201400 */
[----:B------:R-:W-:Y:S02]  /*30f0*/  ISETP.GE.AND P1, PT, R228, RZ, PT ;  /* 0x000000ffe400720c */ /* 0x000fe40003f26270 */
[C---:B------:R-:W-:Y:S02]  /*3100*/  IADD3 R242, R215.reuse, -0x9, RZ ;  /* 0xfffffff7d7f27810 */ /* 0x040fe40007ffe0ff */
[C---:B-1----:R-:W-:Y:S02]  /*3110*/  IADD3 R224, R215.reuse, -0x10, RZ ;  /* 0xfffffff0d7e07810 */ /* 0x042fe40007ffe0ff */
[C---:B------:R-:W-:Y:S02]  /*3120*/  @!P0 IADD3 R250, -R215.reuse, -0x7, RZ ;  /* 0xfffffff9d7fa8810 */ /* 0x040fe40007ffe1ff */
[----:B------:R-:W-:Y:S01]  /*3130*/  ISETP.GE.AND P0, PT, R234, RZ, PT ;  /* 0x000000ffea00720c */ /* 0x000fe20003f06270 */
[----:B------:R-:W-:Y:S01]  /*3140*/  I2F R232, R232 ;  /* 0x000000e800e87306 */ /* 0x000fe20000201400 */
[C---:B------:R-:W-:Y:S02]  /*3150*/  IADD3 R252, R215.reuse, 0x10, RZ ;  /* 0x00000010d7fc7810 */ /* 0x040fe40007ffe0ff */
[C---:B------:R-:W-:Y:S02]  /*3160*/  IADD3 R225, R215.reuse, -0x11, RZ ;  /* 0xffffffefd7e17810 */ /* 0x040fe40007ffe0ff */
[C---:B------:R-:W-:Y:S02]  /*3170*/  @!P1 IADD3 R228, -R215.reuse, -0x28, RZ ;  /* 0xffffffd8d7e49810 */ /* 0x040fe40007ffe1ff */
[----:B------:R-:W-:Y:S02]  /*3180*/  ISETP.GE.AND P1, PT, R246, RZ, PT ;  /* 0x000000fff600720c */ /* 0x000fe40003f26270 */
[C---:B------:R-:W-:Y:S01]  /*3190*/  IADD3 R226, R215.reuse, -0x18, RZ ;  /* 0xffffffe8d7e27810 */ /* 0x040fe20007ffe0ff */
[----:B------:R-:W1:Y:S01]  /*31a0*/  I2F R250, R250 ;  /* 0x000000fa00fa7306 */ /* 0x000e620000201400 */
[C---:B------:R-:W-:Y:S02]  /*31b0*/  IADD3 R227, R215.reuse, 0xf, RZ ;  /* 0x0000000fd7e37810 */ /* 0x040fe40007ffe0ff */
[C---:B------:R-:W-:Y:S02]  /*31c0*/  @!P0 IADD3 R234, -R215.reuse, -0x1f, RZ ;  /* 0xffffffe1d7ea8810 */ /* 0x040fe40007ffe1ff */
[----:B------:R-:W-:Y:S02]  /*31d0*/  ISETP.GE.AND P0, PT, R230, RZ, PT ;  /* 0x000000ffe600720c */ /* 0x000fe40003f06270 */
[----:B------:R-:W-:Y:S03]  /*31e0*/  ISETP.GE.AND P4, PT, R226, RZ, PT ;  /* 0x000000ffe200720c */ /* 0x000fe60003f86270 */
[C---:B------:R-:W-:Y:S01]  /*31f0*/  @!P1 IADD3 R246, -R215.reuse, -0x18, RZ ;  /* 0xffffffe8d7f69810 */ /* 0x040fe20007ffe1ff */
[----:B------:R-:W-:Y:S01]  /*3200*/  I2F R234, R234 ;  /* 0x000000ea00ea7306 */ /* 0x000fe20000201400 */
[----:B------:R-:W-:Y:S06]  /*3210*/  ISETP.GE.AND P1, PT, R240, RZ, PT ;  /* 0x000000fff000720c */ /* 0x000fec0003f26270 */
[C---:B------:R-:W-:Y:S02]  /*3220*/  @!P0 IADD3 R230, -R215.reuse, -0x27, RZ ;  /* 0xffffffd9d7e68810 */ /* 0x040fe40007ffe1ff */
[----:B------:R-:W-:Y:S01]  /*3230*/  ISETP.GE.AND P0, PT, R248, RZ, PT ;  /* 0x000000fff800720c */ /* 0x000fe20003f06270 */
[----:B------:R-:W-:Y:S01]  /*3240*/  I2F R246, R246 ;  /* 0x000000f600f67306 */ /* 0x000fe20000201400 */
[C---:B------:R-:W-:Y:S03]  /*3250*/  @!P4 IADD3 R226, -R215.reuse, 0x18, RZ ;  /* 0x00000018d7e2c810 */ /* 0x040fe60007ffe1ff */
[C---:B------:R-:W-:Y:S02]  /*3260*/  @!P1 IADD3 R240, -R215.reuse, 0x8, RZ ;  /* 0x00000008d7f09810 */ /* 0x040fe40007ffe1ff */
[----:B------:R-:W-:Y:S04]  /*3270*/  ISETP.GE.AND P1, PT, R224, RZ, PT ;  /* 0x000000ffe000720c */ /* 0x000fe80003f26270 */
[----:B------:R-:W3:Y:S02]  /*3280*/  I2F R230, R230 ;  /* 0x000000e600e67306 */ /* 0x000ee40000201400 */
[C---:B------:R-:W-:Y:S02]  /*3290*/  @!P0 IADD3 R248, -R215.reuse, -0x17, RZ ;  /* 0xffffffe9d7f88810 */ /* 0x040fe40007ffe1ff */
[----:B------:R-:W-:Y:S05]  /*32a0*/  ISETP.GE.AND P0, PT, R242, RZ, PT ;  /* 0x000000fff200720c */ /* 0x000fea0003f06270 */
[C---:B------:R-:W-:Y:S01]  /*32b0*/  @!P1 IADD3 R224, -R215.reuse, 0x10, RZ ;  /* 0x00000010d7e09810 */ /* 0x040fe20007ffe1ff */
[----:B------:R-:W-:Y:S01]  /*32c0*/  I2F R248, R248 ;  /* 0x000000f800f87306 */ /* 0x000fe20000201400 */
[----:B------:R-:W-:Y:S06]  /*32d0*/  ISETP.GE.AND P1, PT, R252, RZ, PT ;  /* 0x000000fffc00720c */ /* 0x000fec0003f26270 */
[----:B------:R-:W-:Y:S02]  /*32e0*/  @!P0 IADD3 R242, -R215, 0x9, RZ ;  /* 0x00000009d7f28810 */ /* 0x000fe40007ffe1ff */
[----:B------:R-:W-:Y:S01]  /*32f0*/  ISETP.GE.AND P0, PT, R225, RZ, PT ;  /* 0x000000ffe100720c */ /* 0x000fe20003f06270 */
[----:B------:R-:W-:Y:S04]  /*3300*/  I2F R240, R240 ;  /* 0x000000f000f07306 */ /* 0x000fe80000201400 */
[C---:B------:R-:W-:Y:S06]  /*3310*/  @!P1 IADD3 R252, -R215.reuse, -0x10, RZ ;  /* 0xfffffff0d7fc9810 */ /* 0x040fec0007ffe1ff */
[----:B------:R-:W-:Y:S02]  /*3320*/  I2F R242, R242 ;  /* 0x000000f200f27306 */ /* 0x000fe40000201400 */
[----:B------:R-:W-:Y:S02]  /*3330*/  @!P0 IADD3 R225, -R215, 0x11, RZ ;  /* 0x00000011d7e18810 */ /* 0x000fe40007ffe1ff */
[----:B------:R-:W-:Y:S06]  /*3340*/  ISETP.GE.AND P0, PT, R227, RZ, PT ;  /* 0x000000ffe300720c */ /* 0x000fec0003f06270 */
[----:B------:R-:W-:Y:S07]  /*3350*/  I2F R252, R252 ;  /* 0x000000fc00fc7306 */ /* 0x000fee0000201400 */
[C---:B------:R-:W-:Y:S02]  /*3360*/  @!P0 IADD3 R227, -R215.reuse, -0xf, RZ ;  /* 0xfffffff1d7e38810 */ /* 0x040fe40007ffe1ff */
[----:B-----5:R-:W-:Y:S01]  /*3370*/  FSETP.NEU.FTZ.AND P0, PT, R204, -INF , PT ;  /* 0xff800000cc00780b */ /* 0x020fe20003f1d000 */
[----:B------:R-:W4:Y:S01]  /*3380*/  I2F R228, R228 ;  /* 0x000000e400e47306 */ /* 0x000f220000201400 */
[----:B------:R-:W-:Y:S04]  /*3390*/  DEPBAR.LE SB0, 0x0 ;  /* 0x000080000000791a */ /* 0x000fe80000000000 */
[----:B------:R-:W-:Y:S08]  /*33a0*/  BAR.SYNC.DEFER_BLOCKING 0x0 ;  /* 0x0000000000007b1d */ /* 0x000ff00000010000 */
[----:B------:R-:W-:Y:S08]  /*33b0*/  LDSM.16.M88.4 R100, [R164] ;  /* 0x00000000a464783b */ /* 0x000ff00000000200 */
[----:B------:R-:W1:Y:S08]  /*33c0*/  LDSM.16.M88.4 R104, [R167+0x6000] ;  /* 0x00600000a768783b */ /* 0x000e700000000200 */
[----:B------:R-:W2:Y:S08]  /*33d0*/  LDSM.16.M88.4 R108, [R164+0x1000] ;  /* 0x00100000a46c783b */ /* 0x000eb00000000200 */
[----:B------:R-:W3:Y:S08]  /*33e0*/  LDSM.16.M88.4 R112, [R167+0x6800] ;  /* 0x00680000a770783b */ /* 0x000ef00000000200 */
[----:B------:R-:W-:Y:S08]  /*33f0*/  LDSM.16.M88.4 R116, [R172] ;  /* 0x00000000ac74783b */ /* 0x000ff00000000200 */
[----:B------:R-:W3:Y:S01]  /*3400*/  LDSM.16.M88.4 R120, [R161+0x6000] ;  /* 0x00600000a178783b */ /* 0x000ee20000000200 */
[-C--:B-1----:R-:W-:Y:S07]  /*3410*/  HMMA.16816.F32.BF16 R4, R100, R104.reuse, RZ ;  /* 0x000000686404723c */ /* 0x082fee00000418ff */
[----:B------:R-:W1:Y:S01]  /*3420*/  LDSM.16.M88.4 R124, [R172+0x1000] ;  /* 0x00100000ac7c783b */ /* 0x000e620000000200 */
[C---:B--2---:R-:W-:Y:S08]  /*3430*/  HMMA.16816.F32.BF16 R8, R108.reuse, R104, RZ ;  /* 0x000000686c08723c */ /* 0x044ff000000418ff */
[-C--:B------:R-:W-:Y:S08]  /*3440*/  HMMA.16816.F32.BF16 R12, R108, R106.reuse, RZ ;  /* 0x0000006a6c0c723c */ /* 0x080ff000000418ff */
[C---:B------:R-:W-:Y:S08]  /*3450*/  HMMA.16816.F32.BF16 R16, R100.reuse, R106, RZ ;  /* 0x0000006a6410723c */ /* 0x040ff000000418ff */
[-C--:B---3--:R-:W-:Y:S08]  /*3460*/  HMMA.16816.F32.BF16 R20, R100, R112.reuse, RZ ;  /* 0x000000706414723c */ /* 0x088ff000000418ff */
[C---:B------:R-:W-:Y:S08]  /*3470*/  HMMA.16816.F32.BF16 R24, R108.reuse, R112, RZ ;  /* 0x000000706c18723c */ /* 0x040ff000000418ff */
[-C--:B------:R-:W-:Y:S01]  /*3480*/  HMMA.16816.F32.BF16 R28, R108, R114.reuse, RZ ;  /* 0x000000726c1c723c */ /* 0x080fe200000418ff */
[----:B------:R-:W-:Y:S07]  /*3490*/  LDSM.16.M88.4 R108, [R160+0x6000] ;  /* 0x00600000a06c783b */ /* 0x000fee0000000200 */
[----:B------:R-:W-:Y:S01]  /*34a0*/  HMMA.16816.F32.BF16 R32, R100, R114, RZ ;  /* 0x000000726420723c */ /* 0x000fe200000418ff */
[----:B------:R-:W2:Y:S07]  /*34b0*/  LDSM.16.M88.4 R100, [R161+0x6800] ;  /* 0x00680000a164783b */ /* 0x000eae0000000200 */
[-C--:B------:R-:W-:Y:S08]  /*34c0*/  HMMA.16816.F32.BF16 R4, R116, R120.reuse, R4 ;  /* 0x000000787404723c */ /* 0x080ff00000041804 */
[C---:B-1----:R-:W-:Y:S01]  /*34d0*/  HMMA.16816.F32.BF16 R8, R124.reuse, R120, R8 ;  /* 0x000000787c08723c */ /* 0x042fe20000041808 */
[----:B------:R1:W-:Y:S06]  /*34e0*/  I2F R121, R224 ;  /* 0x000000e000797306 */ /* 0x0003ec0000201400 */
[-C--:B------:R-:W-:Y:S01]  /*34f0*/  IADD3 R120, R164, R171.reuse, RZ ;  /* 0x000000aba4787210 */ /* 0x080fe20007ffe0ff */
[-C--:B------:R-:W-:Y:S01]  /*3500*/  HMMA.16816.F32.BF16 R12, R124, R122.reuse, R12 ;  /* 0x0000007a7c0c723c */ /* 0x080fe2000004180c */
[----:B------:R-:W-:Y:S03]  /*3510*/  IADD3 R171, R172, R171, RZ ;  /* 0x000000abacab7210 */ /* 0x000fe60007ffe0ff */
[----:B------:R-:W3:Y:S04]  /*3520*/  LDSM.16.M88.4 R104, [R120] ;  /* 0x000000007868783b */ /* 0x000ee80000000200 */
[C---:B------:R-:W-:Y:S01]  /*3530*/  HMMA.16816.F32.BF16 R16, R116.reuse, R122, R16 ;  /* 0x0000007a7410723c */ /* 0x040fe20000041810 */
[----:B------:R4:W-:Y:S03]  /*3540*/  I2F R122, R226 ;  /* 0x000000e2007a7306 */ /* 0x0009e60000201400 */
[----:B------:R-:W3:Y:S04]  /*3550*/  LDSM.16.M88.4 R112, [R120+0x1000] ;  /* 0x001000007870783b */ /* 0x000ee80000000200 */
[-C--:B--2---:R-:W-:Y:S01]  /*3560*/  HMMA.16816.F32.BF16 R20, R116, R100.reuse, R20 ;  /* 0x000000647414723c */ /* 0x084fe20000041814 */
[C---:B-1----:R-:W-:Y:S04]  /*3570*/  IADD3 R224, R215.reuse, -0x19, RZ ;  /* 0xffffffe7d7e07810 */ /* 0x042fe80007ffe0ff */
[----:B------:R-:W-:Y:S03]  /*3580*/  ISETP.GE.AND P1, PT, R224, RZ, PT ;  /* 0x000000ffe000720c */ /* 0x000fe60003f26270 */
[C---:B------:R-:W-:Y:S08]  /*3590*/  HMMA.16816.F32.BF16 R24, R124.reuse, R100, R24 ;  /* 0x000000647c18723c */ /* 0x040ff00000041818 */
[-C--:B------:R-:W-:Y:S01]  /*35a0*/  HMMA.16816.F32.BF16 R28, R124, R102.reuse, R28 ;  /* 0x000000667c1c723c */ /* 0x080fe2000004181c */
[----:B----4-:R-:W-:Y:S03]  /*35b0*/  FMUL.FTZ R226, R202, 1.4426950216293334961 ;  /* 0x3fb8aa3bcae27820 */ /* 0x010fe60000410000 */
[----:B------:R-:W-:Y:S01]  /*35c0*/  @!P1 IADD3 R224, -R215, 0x19, RZ ;  /* 0x00000019d7e09810 */ /* 0x000fe20007ffe1ff */
[----:B------:R-:W-:Y:S03]  /*35d0*/  FMUL.FTZ R215, R204, 1.4426950216293334961 ;  /* 0x3fb8aa3bccd77820 */ /* 0x000fe60000410000 */
[----:B------:R-:W-:Y:S01]  /*35e0*/  HMMA.16816.F32.BF16 R32, R116, R102, R32 ;  /* 0x000000667420723c */ /* 0x000fe20000041820 */
[----:B------:R-:W1:Y:S01]  /*35f0*/  LDSM.16.M88.4 R100, [R160+0x6800] ;  /* 0x00680000a064783b */ /* 0x000e620000000200 */
[----:B------:R-:W-:Y:S02]  /*3600*/  I2F R123, R224 ;  /* 0x000000e0007b7306 */ /* 0x000fe40000201400 */
[----:B------:R-:W-:Y:S02]  /*3610*/  FSEL R172, R215, RZ, P0 ;  /* 0x000000ffd7ac7208 */ /* 0x000fe40000000000 */
[----:B------:R-:W-:Y:S02]  /*3620*/  FSETP.NEU.FTZ.AND P0, PT, R205, -INF , PT ;  /* 0xff800000cd00780b */ /* 0x000fe40003f1d000 */
[-C--:B---3--:R-:W-:Y:S01]  /*3630*/  HMMA.16816.F32.BF16 R4, R104, R108.reuse, R4 ;  /* 0x0000006c6804723c */ /* 0x088fe20000041804 */
[----:B------:R-:W-:Y:S07]  /*3640*/  LDSM.16.M88.4 R116, [R3+0x6000] ;  /* 0x006000000374783b */ /* 0x000fee0000000200 */
[C---:B------:R-:W-:Y:S08]  /*3650*/  HMMA.16816.F32.BF16 R8, R112.reuse, R108, R8 ;  /* 0x0000006c7008723c */ /* 0x040ff00000041808 */
[-C--:B------:R-:W-:Y:S08]  /*3660*/  HMMA.16816.F32.BF16 R12, R112, R110.reuse, R12 ;  /* 0x0000006e700c723c */ /* 0x080ff0000004180c */
[C---:B------:R-:W-:Y:S01]  /*3670*/  HMMA.16816.F32.BF16 R16, R104.reuse, R110, R16 ;  /* 0x0000006e6810723c */ /* 0x040fe20000041810 */
[----:B------:R-:W2:Y:S07]  /*3680*/  LDSM.16.M88.4 R108, [R171] ;  /* 0x00000000ab6c783b */ /* 0x000eae0000000200 */
[-C--:B-1----:R-:W-:Y:S08]  /*3690*/  HMMA.16816.F32.BF16 R20, R104, R100.reuse, R20 ;  /* 0x000000646814723c */ /* 0x082ff00000041814 */
[C---:B------:R-:W-:Y:S08]  /*36a0*/  HMMA.16816.F32.BF16 R24, R112.reuse, R100, R24 ;  /* 0x000000647018723c */ /* 0x040ff00000041818 */
[-C--:B------:R-:W-:Y:S01]  /*36b0*/  HMMA.16816.F32.BF16 R28, R112, R102.reuse, R28 ;  /* 0x00000066701c723c */ /* 0x080fe2000004181c */
[----:B------:R1:W3:Y:S06]  /*36c0*/  I2F R114, R225 ;  /* 0x000000e100727306 */ /* 0x0002ec0000201400 */
[----:B------:R-:W-:Y:S01]  /*36d0*/  LEA R113, R184, R173, 0x7 ;  /* 0x000000adb8717211 */ /* 0x000fe200078e38ff */
[----:B------:R-:W-:Y:S01]  /*36e0*/  HMMA.16816.F32.BF16 R32, R104, R102, R32 ;  /* 0x000000666820723c */ /* 0x000fe20000041820 */
[----:B------:R4:W3:Y:S02]  /*36f0*/  LDSM.16.M88.4 R100, [R171+0x1000] ;  /* 0x00100000ab64783b */ /* 0x0008e40000000200 */
[CC--:B------:R-:W-:Y:S02]  /*3700*/  @P2 ISETP.GE.AND P1, PT, R113.reuse, R209.reuse, PT ;  /* 0x000000d17100220c */ /* 0x0c0fe40003f26270 */
[C---:B------:R-:W-:Y:S03]  /*3710*/  @P2 IADD3 R244, R113.reuse, 0x1, RZ ;  /* 0x0000000171f42810 */ /* 0x040fe60007ffe0ff */
[-C--:B--2---:R-:W-:Y:S01]  /*3720*/  HMMA.16816.F32.BF16 R4, R108, R116.reuse, R4 ;  /* 0x000000746c04723c */ /* 0x084fe20000041804 */
[----:B------:R-:W2:Y:S01]  /*3730*/  LDSM.16.M88.4 R104, [R3+0x6800] ;  /* 0x006800000368783b */ /* 0x000ea20000000200 */
[----:B------:R-:W-:Y:S02]  /*3740*/  @P2 ISETP.GE.AND P4, PT, R244, R209, PT ;  /* 0x000000d1f400220c */ /* 0x000fe40003f86270 */
[----:B------:R-:W-:Y:S01]  /*3750*/  @P2 IADD3 R244, R113, 0x9, RZ ;  /* 0x0000000971f42810 */ /* 0x000fe20007ffe0ff */
[----:B-1----:R-:W-:Y:S01]  /*3760*/  FMUL.FTZ R225, R205, 1.4426950216293334961 ;  /* 0x3fb8aa3bcde17820 */ /* 0x002fe20000410000 */
[----:B----4-:R-:W1:Y:S11]  /*3770*/  I2F R171, R227 ;  /* 0x000000e300ab7306 */ /* 0x010e760000201400 */
[----:B------:R-:W-:Y:S07]  /*3780*/  @!UPT UIADD3 URZ, URZ, URZ, URZ ;  /* 0x0000003f3f3ff290 */ /* 0x000fee000fffe03f */
[-C--:B------:R-:W-:Y:S02]  /*3790*/  FFMA.FTZ R5, R238, -R201.reuse, R5 ;  /* 0x800000c9ee057223 */ /* 0x080fe40000010005 */
[-C--:B------:R-:W-:Y:S02]  /*37a0*/  FFMA.FTZ R6, R249, -R201.reuse, R6 ;  /* 0x800000c9f9067223 */ /* 0x080fe40000010006 */
[-C--:B------:R-:W-:Y:S01]  /*37b0*/  FFMA.FTZ R7, R250, -R201.reuse, R7 ;  /* 0x800000c9fa077223 */ /* 0x080fe20000010007 */
[----:B------:R-:W-:Y:S01]  /*37c0*/  @P2 FSEL R5, R5, -INF , !P4 ;  /* 0xff80000005052808 */ /* 0x000fe20006000000 */
[-C--:B------:R-:W-:Y:S01]  /*37d0*/  FFMA.FTZ R4, R236, -R201.reuse, R4 ;  /* 0x800000c9ec047223 */ /* 0x080fe20000010004 */
[----:B------:R-:W-:Y:S01]  /*37e0*/  @P2 FSEL R6, R6, -INF , !P1 ;  /* 0xff80000006062808 */ /* 0x000fe20004800000 */
[C---:B---3--:R-:W-:Y:S02]  /*37f0*/  HMMA.16816.F32.BF16 R8, R100.reuse, R116, R8 ;  /* 0x000000746408723c */ /* 0x048fe40000041808 */
[----:B------:R-:W-:Y:S01]  /*3800*/  FFMA.FTZ R224, R5, c[0x0][0x23c], -R172 ;  /* 0x00008f0005e07a23 */ /* 0x000fe200000108ac */
[----:B------:R-:W-:Y:S02]  /*3810*/  FSEL R5, R225, RZ, P0 ;  /* 0x000000ffe1057208 */ /* 0x000fe40000000000 */
[----:B------:R-:W-:Y:S02]  /*3820*/  FSETP.NEU.FTZ.AND P0, PT, R202, -INF , PT ;  /* 0xff800000ca00780b */ /* 0x000fe40003f1d000 */
[----:B------:R-:W-:Y:S01]  /*3830*/  @P2 FSEL R7, R7, -INF , !P4 ;  /* 0xff80000007072808 */ /* 0x000fe20006000000 */
[----:B------:R-:W-:Y:S01]  /*3840*/  MUFU.EX2 R224, R224 ;  /* 0x000000e000e07308 */ /* 0x000fe20000000800 */
[-C--:B------:R-:W-:Y:S03]  /*3850*/  HMMA.16816.F32.BF16 R12, R100, R118.reuse, R12 ;  /* 0x00000076640c723c */ /* 0x080fe6000004180c */
[--C-:B------:R-:W-:Y:S01]  /*3860*/  FFMA.FTZ R231, R6, c[0x0][0x23c], -R5.reuse ;  /* 0x00008f0006e77a23 */ /* 0x100fe20000010805 */
[----:B------:R-:W-:Y:S01]  /*3870*/  FSEL R6, R226, RZ, P0 ;  /* 0x000000ffe2067208 */ /* 0x000fe20000000000 */
[----:B------:R-:W-:Y:S01]  /*3880*/  FFMA.FTZ R229, R7, c[0x0][0x23c], -R5 ;  /* 0x00008f0007e57a23 */ /* 0x000fe20000010805 */
[----:B------:R-:W-:Y:S02]  /*3890*/  FSETP.NEU.FTZ.AND P0, PT, R203, -INF , PT ;  /* 0xff800000cb00780b */ /* 0x000fe40003f1d000 */
[C---:B------:R-:W-:Y:S01]  /*38a0*/  HMMA.16816.F32.BF16 R16, R108.reuse, R118, R16 ;  /* 0x000000766c10723c */ /* 0x040fe20000041810 */
[----:B------:R-:W-:Y:S03]  /*38b0*/  MUFU.EX2 R226, R229 ;  /* 0x000000e500e27308 */ /* 0x000fe60000000800 */
[----:B------:R-:W-:Y:S03]  /*38c0*/  @P2 FSEL R4, R4, -INF , !P1 ;  /* 0xff80000004042808 */ /* 0x000fe60004800000 */
[-C--:B------:R-:W-:Y:S01]  /*38d0*/  FFMA.FTZ R11, R230, -R201.reuse, R11 ;  /* 0x800000c9e60b7223 */ /* 0x080fe2000001000b */
[-C--:B--2---:R-:W-:Y:S03]  /*38e0*/  HMMA.16816.F32.BF16 R20, R108, R104.reuse, R20 ;  /* 0x000000686c14723c */ /* 0x084fe60000041814 */
[----:B------:R2:W-:Y:S01]  /*38f0*/  MUFU.EX2 R225, R231 ;  /* 0x000000e700e17308 */ /* 0x0005e20000000800 */
[-C--:B------:R-:W-:Y:S01]  /*3900*/  FFMA.FTZ R10, R228, -R201.reuse, R10 ;  /* 0x800000c9e40a7223 */ /* 0x080fe2000001000a */
[----:B------:R-:W-:Y:S01]  /*3910*/  @P2 FSEL R11, R11, -INF , !P4 ;  /* 0xff8000000b0b2808 */ /* 0x000fe20006000000 */
[----:B------:R-:W-:Y:S01]  /*3920*/  FMUL.FTZ R228, R203, 1.4426950216293334961 ;  /* 0x3fb8aa3bcbe47820 */ /* 0x000fe20000410000 */
[----:B------:R-:W-:Y:S01]  /*3930*/  @P2 IADD3 R230, R113, 0x8, RZ ;  /* 0x0000000871e62810 */ /* 0x000fe20007ffe0ff */
[-C--:B------:R-:W-:Y:S01]  /*3940*/  FFMA.FTZ R8, R232, -R201.reuse, R8 ;  /* 0x800000c9e8087223 */ /* 0x080fe20000010008 */
[C---:B------:R-:W-:Y:S03]  /*3950*/  HMMA.16816.F32.BF16 R24, R100.reuse, R104, R24 ;  /* 0x000000686418723c */ /* 0x040fe60000041818 */
[-C--:B------:R-:W-:Y:S01]  /*3960*/  FFMA.FTZ R9, R234, -R201.reuse, R9 ;  /* 0x800000c9ea097223 */ /* 0x080fe20000010009 */
[----:B------:R-:W-:Y:S01]  /*3970*/  FSEL R7, R228, RZ, P0 ;  /* 0x000000ffe4077208 */ /* 0x000fe20000000000 */
[----:B------:R-:W-:Y:S01]  /*3980*/  FFMA.FTZ R13, R248, -R201, R13 ;  /* 0x800000c9f80d7223 */ /* 0x000fe2000001000d */
[----:B------:R-:W-:Y:S01]  /*3990*/  @P2 ISETP.GE.AND P0, PT, R230, R209, PT ;  /* 0x000000d1e600220c */ /* 0x000fe20003f06270 */
[-C--:B------:R-:W-:Y:S01]  /*39a0*/  FFMA.FTZ R19, R238, -R201.reuse, R19 ;  /* 0x800000c9ee137223 */ /* 0x080fe20000010013 */
[----:B------:R-:W-:Y:S01]  /*39b0*/  @P2 FSEL R8, R8, -INF , !P1 ;  /* 0xff80000008082808 */ /* 0x000fe20004800000 */
[----:B------:R-:W-:Y:S01]  /*39c0*/  FFMA.FTZ R233, R11, c[0x0][0x23c], -R7 ;  /* 0x00008f000be97a23 */ /* 0x000fe20000010807 */
[-C--:B------:R-:W-:Y:S02]  /*39d0*/  HMMA.16816.F32.BF16 R28, R100, R106.reuse, R28 ;  /* 0x0000006a641c723c */ /* 0x080fe4000004181c */
[----:B------:R-:W-:Y:S01]  /*39e0*/  @P2 IADD3 R238, R113, 0x10, RZ ;  /* 0x0000001071ee2810 */ /* 0x000fe20007ffe0ff */
[----:B------:R3:W-:Y:S01]  /*39f0*/  MUFU.EX2 R230, R233 ;  /* 0x000000e900e67308 */ /* 0x0007e20000000800 */
[----:B------:R-:W-:Y:S01]  /*3a00*/  @P2 FSEL R10, R10, -INF , !P1 ;  /* 0xff8000000a0a2808 */ /* 0x000fe20004800000 */
[----:B------:R-:W-:Y:S01]  /*3a10*/  FFMA.FTZ R15, R234, -R201, R15 ;  /* 0x800000c9ea0f7223 */ /* 0x000fe2000001000f */
[----:B------:R-:W-:Y:S01]  /*3a20*/  @P2 ISETP.GE.AND P1, PT, R244, R209, PT ;  /* 0x000000d1f400220c */ /* 0x000fe20003f26270 */
[-C--:B------:R-:W-:Y:S01]  /*3a30*/  FFMA.FTZ R17, R242, -R201.reuse, R17 ;  /* 0x800000c9f2117223 */ /* 0x080fe20000010011 */
[----:B------:R-:W-:Y:S01]  /*3a40*/  @P2 FSEL R9, R9, -INF , !P4 ;  /* 0xff80000009092808 */ /* 0x000fe20006000000 */
[-C--:B------:R-:W-:Y:S01]  /*3a50*/  FFMA.FTZ R14, R232, -R201.reuse, R14 ;  /* 0x800000c9e80e7223 */ /* 0x080fe2000001000e */
[----:B------:R-:W-:Y:S02]  /*3a60*/  HMMA.16816.F32.BF16 R32, R108, R106, R32 ;  /* 0x0000006a6c20723c */ /* 0x000fe40000041820 */
[----:B------:R-:W-:Y:S01]  /*3a70*/  @P2 FSEL R19, R19, -INF , !P1 ;  /* 0xff80000013132808 */ /* 0x000fe20004800000 */
[----:B--2---:R-:W-:Y:S01]  /*3a80*/  FFMA.FTZ R231, R9, c[0x0][0x23c], -R6 ;  /* 0x00008f0009e77a23 */ /* 0x004fe20000010806 */
[----:B------:R-:W-:Y:S01]  /*3a90*/  @P2 FSEL R13, R13, -INF , !P1 ;  /* 0xff8000000d0d2808 */ /* 0x000fe20004800000 */
[----:B------:R-:W-:Y:S01]  /*3aa0*/  FFMA.FTZ R21, R114, -R201, R21 ;  /* 0x800000c972157223 */ /* 0x000fe20000010015 */
[----:B------:R-:W-:Y:S01]  /*3ab0*/  @P2 FSEL R17, R17, -INF , !P1 ;  /* 0xff80000011112808 */ /* 0x000fe20004800000 */
[----:B------:R2:W-:Y:S01]  /*3ac0*/  MUFU.EX2 R228, R231 ;  /* 0x000000e700e47308 */ /* 0x0005e20000000800 */
[----:B------:R-:W-:Y:S01]  /*3ad0*/  FFMA.FTZ R241, R19, c[0x0][0x23c], -R5 ;  /* 0x00008f0013f17a23 */ /* 0x000fe20000010805 */
[----:B------:R-:W-:Y:S02]  /*3ae0*/  @P2 FSEL R15, R15, -INF , !P1 ;  /* 0xff8000000f0f2808 */ /* 0x000fe40004800000 */
[----:B------:R-:W-:Y:S01]  /*3af0*/  @P2 ISETP.GE.AND P1, PT, R238, R209, PT ;  /* 0x000000d1ee00220c */ /* 0x000fe20003f26270 */
[-C--:B------:R-:W-:Y:S01]  /*3b00*/  FFMA.FTZ R20, R121, -R201.reuse, R20 ;  /* 0x800000c979147223 */ /* 0x080fe20000010014 */
[----:B------:R-:W-:Y:S01]  /*3b10*/  @P2 IADD3 R244, R113, 0x11, RZ ;  /* 0x0000001171f42810 */ /* 0x000fe20007ffe0ff */
[-C--:B------:R-:W-:Y:S01]  /*3b20*/  FFMA.FTZ R28, R249, -R201.reuse, R28 ;  /* 0x800000c9f91c7223 */ /* 0x080fe2000001001c */
[----:B------:R-:W-:Y:S01]  /*3b30*/  @P2 FSEL R14, R14, -INF , !P0 ;  /* 0xff8000000e0e2808 */ /* 0x000fe20004000000 */
[-C--:B-1----:R-:W-:Y:S01]  /*3b40*/  FFMA.FTZ R25, R171, -R201.reuse, R25 ;  /* 0x800000c9ab197223 */ /* 0x082fe20000010019 */
[----:B------:R1:W-:Y:S01]  /*3b50*/  MUFU.EX2 R238, R241 ;  /* 0x000000f100ee7308 */ /* 0x0003e20000000800 */
[----:B------:R-:W-:Y:S01]  /*3b60*/  FFMA.FTZ R12, R246, -R201, R12 ;  /* 0x800000c9f60c7223 */ /* 0x000fe2000001000c */
[----:B------:R-:W-:Y:S01]  /*3b70*/  @P2 ISETP.GE.AND P4, PT, R244, R209, PT ;  /* 0x000000d1f400220c */ /* 0x000fe20003f86270 */
[-C--:B------:R-:W-:Y:S01]  /*3b80*/  FFMA.FTZ R16, R240, -R201.reuse, R16 ;  /* 0x800000c9f0107223 */ /* 0x080fe20000010010 */
[----:B------:R-:W-:Y:S01]  /*3b90*/  @P2 FSEL R20, R20, -INF , !P1 ;  /* 0xff80000014142808 */ /* 0x000fe20004800000 */
[-C--:B------:R-:W-:Y:S01]  /*3ba0*/  FFMA.FTZ R18, R236, -R201.reuse, R18 ;  /* 0x800000c9ec127223 */ /* 0x080fe20000010012 */
[----:B------:R-:W-:Y:S01]  /*3bb0*/  @P2 FSEL R12, R12, -INF , !P0 ;  /* 0xff8000000c0c2808 */ /* 0x000fe20004000000 */
[--C-:B---3--:R-:W-:Y:S01]  /*3bc0*/  FFMA.FTZ R233, R14, c[0x0][0x23c], -R7.reuse ;  /* 0x00008f000ee97a23 */ /* 0x108fe20000010807 */
[----:B------:R-:W-:Y:S01]  /*3bd0*/  @P2 IADD3 R14, R113, 0x18, RZ ;  /* 0x00000018710e2810 */ /* 0x000fe20007ffe0ff */
[----:B------:R-:W-:Y:S01]  /*3be0*/  FFMA.FTZ R229, R10, c[0x0][0x23c], -R7 ;  /* 0x00008f000ae57a23 */ /* 0x000fe20000010807 */
[----:B------:R-:W-:Y:S01]  /*3bf0*/  @P2 FSEL R16, R16, -INF , !P0 ;  /* 0xff80000010102808 */ /* 0x000fe20004000000 */
[-C--:B------:R-:W-:Y:S01]  /*3c00*/  FFMA.FTZ R22, R240, -R201.reuse, R22 ;  /* 0x800000c9f0167223 */ /* 0x080fe20000010016 */
[----:B------:R-:W-:Y:S01]  /*3c10*/  @P2 FSEL R18, R18, -INF , !P0 ;  /* 0xff80000012122808 */ /* 0x000fe20004000000 */
[----:B------:R-:W-:Y:S01]  /*3c20*/  MUFU.EX2 R233, R233 ;  /* 0x000000e900e97308 */ /* 0x000fe20000000800 */
[----:B------:R-:W-:Y:S01]  /*3c30*/  IADD3 R10, P0, R213, R198, RZ ;  /* 0x000000c6d50a7210 */ /* 0x000fe20007f1e0ff */
[-C--:B------:R-:W-:Y:S01]  /*3c40*/  FFMA.FTZ R24, R252, -R201.reuse, R24 ;  /* 0x800000c9fc187223 */ /* 0x080fe20000010018 */
[----:B------:R-:W-:Y:S01]  /*3c50*/  @P2 FSEL R22, R22, -INF , !P1 ;  /* 0xff80000016162808 */ /* 0x000fe20004800000 */
[----:B------:R-:W-:Y:S01]  /*3c60*/  FFMA.FTZ R26, R246, -R201, R26 ;  /* 0x800000c9f61a7223 */ /* 0x000fe2000001001a */
[----:B------:R-:W-:Y:S01]  /*3c70*/  IADD3.X R11, R212, R199, RZ, P0, !PT ;  /* 0x000000c7d40b7210 */ /* 0x000fe200007fe4ff */
[----:B------:R-:W-:Y:S01]  /*3c80*/  FFMA.FTZ R29, R250, -R201, R29 ;  /* 0x800000c9fa1d7223 */ /* 0x000fe2000001001d */
[-C--:B------:R-:W-:Y:S01]  /*3c90*/  @P2 ISETP.GE.AND P0, PT, R14, R209.reuse, PT ;  /* 0x000000d10e00220c */ /* 0x080fe20003f06270 */
[----:B------:R-:W-:Y:S01]  /*3ca0*/  FFMA.FTZ R215, R4, c[0x0][0x23c], -R172 ;  /* 0x00008f0004d77a23 */ /* 0x000fe200000108ac */
[----:B------:R-:W-:Y:S01]  /*3cb0*/  @P2 IADD3 R14, R113, 0x19, RZ ;  /* 0x00000019710e2810 */ /* 0x000fe20007ffe0ff */
[--C-:B------:R-:W-:Y:S01]  /*3cc0*/  FFMA.FTZ R227, R8, c[0x0][0x23c], -R6.reuse ;  /* 0x00008f0008e37a23 */ /* 0x100fe20000010806 */
[----:B------:R-:W-:Y:S01]  /*3cd0*/  @P2 FSEL R24, R24, -INF , !P1 ;  /* 0xff80000018182808 */ /* 0x000fe20004800000 */
[--C-:B--2---:R-:W-:Y:S01]  /*3ce0*/  FFMA.FTZ R231, R12, c[0x0][0x23c], -R6.reuse ;  /* 0x00008f000ce77a23 */ /* 0x104fe20000010806 */
[----:B------:R-:W-:Y:S01]  /*3cf0*/  @P2 FSEL R26, R26, -INF , !P1 ;  /* 0xff8000001a1a2808 */ /* 0x000fe20004800000 */
[----:B------:R-:W-:Y:S01]  /*3d00*/  FFMA.FTZ R232, R13, c[0x0][0x23c], -R6 ;  /* 0x00008f000de87a23 */ /* 0x000fe20000010806 */
[----:B------:R-:W-:Y:S01]  /*3d10*/  @P2 ISETP.GE.AND P1, PT, R14, R209, PT ;  /* 0x000000d10e00220c */ /* 0x000fe20003f26270 */
[--C-:B------:R-:W-:Y:S01]  /*3d20*/  FFMA.FTZ R235, R16, c[0x0][0x23c], -R172.reuse ;  /* 0x00008f0010eb7a23 */ /* 0x100fe200000108ac */
[----:B------:R-:W-:Y:S01]  /*3d30*/  @P2 FSEL R25, R25, -INF , !P4 ;  /* 0xff80000019192808 */ /* 0x000fe20006000000 */
[----:B------:R-:W-:Y:S01]  /*3d40*/  FFMA.FTZ R236, R17, c[0x0][0x23c], -R172 ;  /* 0x00008f0011ec7a23 */ /* 0x000fe200000108ac */
[----:B------:R-:W-:Y:S01]  /*3d50*/  @P2 FSEL R28, R28, -INF , !P0 ;  /* 0xff8000001c1c2808 */ /* 0x000fe20004000000 */
[----:B------:R-:W-:Y:S01]  /*3d60*/  FFMA.FTZ R237, R18, c[0x0][0x23c], -R5 ;  /* 0x00008f0012ed7a23 */ /* 0x000fe20000010805 */
[----:B------:R-:W-:Y:S01]  /*3d70*/  @P2 FSEL R29, R29, -INF , !P1 ;  /* 0xff8000001d1d2808 */ /* 0x000fe20004800000 */
[--C-:B------:R-:W-:Y:S01]  /*3d80*/  FFMA.FTZ R245, R24, c[0x0][0x23c], -R6.reuse ;  /* 0x00008f0018f57a23 */ /* 0x100fe20000010806 */
[----:B-1----:R1:W2:Y:S01]  /*3d90*/  LDG.E R241, [R10.64] ;  /* 0x000000140af17981 */ /* 0x0022a2000c1e1900 */
[--C-:B------:R-:W-:Y:S01]  /*3da0*/  FFMA.FTZ R246, R25, c[0x0][0x23c], -R6.reuse ;  /* 0x00008f0019f67a23 */ /* 0x100fe20000010806 */
[----:B------:R-:W3:Y:S01]  /*3db0*/  MUFU.EX2 R215, R215 ;  /* 0x000000d700d77308 */ /* 0x000ee20000000800 */
[--C-:B------:R-:W-:Y:S01]  /*3dc0*/  FFMA.FTZ R250, R28, c[0x0][0x23c], -R6.reuse ;  /* 0x00008f001cfa7a23 */ /* 0x100fe20000010806 */
[----:B------:R1:W4:Y:S01]  /*3dd0*/  LDG.E R244, [R10.64+0x20] ;  /* 0x000020140af47981 */ /* 0x000322000c1e1900 */
[----:B------:R-:W-:Y:S01]  /*3de0*/  FFMA.FTZ R6, R29, c[0x0][0x23c], -R6 ;  /* 0x00008f001d067a23 */ /* 0x000fe20000010806 */
[----:B------:R-:W-:Y:S01]  /*3df0*/  @P2 FSEL R21, R21, -INF , !P4 ;  /* 0xff80000015152808 */ /* 0x000fe20006000000 */
[-C--:B------:R-:W-:Y:S01]  /*3e00*/  FFMA.FTZ R30, R252, -R201.reuse, R30 ;  /* 0x800000c9fc1e7223 */ /* 0x080fe2000001001e */
[----:B------:R1:W2:Y:S01]  /*3e10*/  LDG.E R247, [R10.64+0x80] ;  /* 0x000080140af77981 */ /* 0x0002a2000c1e1900 */
[-C--:B------:R-:W-:Y:S02]  /*3e20*/  FFMA.FTZ R34, R121, -R201.reuse, R34 ;  /* 0x800000c979227223 */ /* 0x080fe40000010022 */
[-C--:B------:R-:W-:Y:S01]  /*3e30*/  FFMA.FTZ R23, R242, -R201.reuse, R23 ;  /* 0x800000c9f2177223 */ /* 0x080fe20000010017 */
[----:B------:R1:W2:Y:S01]  /*3e40*/  LDG.E R249, [R10.64+0xa0] ;  /* 0x0000a0140af97981 */ /* 0x0002a2000c1e1900 */
[----:B------:R1:W-:Y:S01]  /*3e50*/  MUFU.EX2 R252, R6 ;  /* 0x0000000600fc7308 */ /* 0x0003e20000000800 */
[-C--:B------:R-:W-:Y:S01]  /*3e60*/  FFMA.FTZ R32, R122, -R201.reuse, R32 ;  /* 0x800000c97a207223 */ /* 0x080fe20000010020 */
[----:B------:R-:W-:Y:S01]  /*3e70*/  @P2 FSEL R34, R34, -INF , !P0 ;  /* 0xff80000022222808 */ /* 0x000fe20004000000 */
[-C--:B------:R-:W-:Y:S01]  /*3e80*/  FFMA.FTZ R33, R123, -R201.reuse, R33 ;  /* 0x800000c97b217223 */ /* 0x080fe20000010021 */
[----:B------:R-:W-:Y:S01]  /*3e90*/  @P2 FSEL R23, R23, -INF , !P4 ;  /* 0xff80000017172808 */ /* 0x000fe20006000000 */
[-C--:B------:R-:W-:Y:S01]  /*3ea0*/  FFMA.FTZ R31, R171, -R201.reuse, R31 ;  /* 0x800000c9ab1f7223 */ /* 0x080fe2000001001f */
[----:B------:R-:W-:Y:S01]  /*3eb0*/  @P2 FSEL R32, R32, -INF , !P0 ;  /* 0xff80000020202808 */ /* 0x000fe20004000000 */
[-C--:B------:R-:W-:Y:S01]  /*3ec0*/  FFMA.FTZ R27, R248, -R201.reuse, R27 ;  /* 0x800000c9f81b7223 */ /* 0x080fe2000001001b */
[----:B------:R-:W-:Y:S01]  /*3ed0*/  @P2 FSEL R33, R33, -INF , !P1 ;  /* 0xff80000021212808 */ /* 0x000fe20004800000 */
[----:B------:R-:W-:Y:S01]  /*3ee0*/  FFMA.FTZ R35, R114, -R201, R35 ;  /* 0x800000c972237223 */ /* 0x000fe20000010023 */
[----:B------:R-:W-:Y:S01]  /*3ef0*/  MUFU.EX2 R235, R235 ;  /* 0x000000eb00eb7308 */ /* 0x000fe20000000800 */
[----:B------:R-:W-:Y:S01]  /*3f00*/  FFMA.FTZ R234, R15, c[0x0][0x23c], -R7 ;  /* 0x00008f000fea7a23 */ /* 0x000fe20000010807 */
[----:B------:R-:W-:Y:S01]  /*3f10*/  @P2 FSEL R27, R27, -INF , !P4 ;  /* 0xff8000001b1b2808 */ /* 0x000fe20006000000 */
[--C-:B------:R-:W-:Y:S01]  /*3f20*/  FFMA.FTZ R239, R20, c[0x0][0x23c], -R172.reuse ;  /* 0x00008f0014ef7a23 */ /* 0x100fe200000108ac */
[----:B---3--:R-:W-:Y:S01]  /*3f30*/  F2FP.BF16.PACK_AB R9, R224, R215 ;  /* 0x000000d7e009723e */ /* 0x008fe200000010ff */
[--C-:B------:R-:W-:Y:S01]  /*3f40*/  FFMA.FTZ R240, R21, c[0x0][0x23c], -R172.reuse ;  /* 0x00008f0015f07a23 */ /* 0x100fe200000108ac */
[----:B------:R-:W-:Y:S01]  /*3f50*/  @P2 FSEL R30, R30, -INF , !P0 ;  /* 0xff8000001e1e2808 */ /* 0x000fe20004000000 */
[--C-:B------:R-:W-:Y:S01]  /*3f60*/  FFMA.FTZ R242, R22, c[0x0][0x23c], -R5.reuse ;  /* 0x00008f0016f27a23 */ /* 0x100fe20000010805 */
[----:B------:R-:W-:Y:S01]  /*3f70*/  @P2 FSEL R31, R31, -INF , !P1 ;  /* 0xff8000001f1f2808 */ /* 0x000fe20004800000 */
[--C-:B------:R-:W-:Y:S01]  /*3f80*/  FFMA.FTZ R243, R23, c[0x0][0x23c], -R5.reuse ;  /* 0x00008f0017f37a23 */ /* 0x100fe20000010805 */
[----:B------:R-:W3:Y:S01]  /*3f90*/  MUFU.EX2 R236, R236 ;  /* 0x000000ec00ec7308 */ /* 0x000ee20000000800 */
[--C-:B------:R-:W-:Y:S01]  /*3fa0*/  FFMA.FTZ R123, R32, c[0x0][0x23c], -R172.reuse ;  /* 0x00008f00207b7a23 */ /* 0x100fe200000108ac */
[----:B------:R3:W-:Y:S01]  /*3fb0*/  STS [R188+0xe000], R9 ;  /* 0x00e00009bc007388 */ /* 0x0007e20000000800 */
[----:B------:R-:W-:Y:S01]  /*3fc0*/  FFMA.FTZ R172, R33, c[0x0][0x23c], -R172 ;  /* 0x00008f0021ac7a23 */ /* 0x000fe200000108ac */
[----:B-1----:R-:W-:Y:S01]  /*3fd0*/  F2FP.BF16.PACK_AB R11, R226, R225 ;  /* 0x000000e1e20b723e */ /* 0x002fe200000010ff */
[----:B------:R-:W-:Y:S01]  /*3fe0*/  FFMA.FTZ R6, R34, c[0x0][0x23c], -R5 ;  /* 0x00008f0022067a23 */ /* 0x000fe20000010805 */
[----:B------:R-:W-:Y:S01]  /*3ff0*/  @P2 FSEL R35, R35, -INF , !P1 ;  /* 0xff80000023232808 */ /* 0x000fe20004800000 */
[--C-:B------:R-:W-:Y:S02]  /*4000*/  FFMA.FTZ R248, R26, c[0x0][0x23c], -R7.reuse ;  /* 0x00008f001af87a23 */ /* 0x100fe40000010807 */
[----:B------:R-:W-:Y:S01]  /*4010*/  STS [R188+0xe400], R11 ;  /* 0x00e4000bbc007388 */ /* 0x000fe20000000800 */
[----:B------:R-:W1:Y:S01]  /*4020*/  MUFU.EX2 R237, R237 ;  /* 0x000000ed00ed7308 */ /* 0x000e620000000800 */
[--C-:B------:R-:W-:Y:S02]  /*4030*/  FFMA.FTZ R251, R27, c[0x0][0x23c], -R7.reuse ;  /* 0x00008f001bfb7a23 */ /* 0x100fe40000010807 */
[--C-:B------:R-:W-:Y:S02]  /*4040*/  FFMA.FTZ R122, R30, c[0x0][0x23c], -R7.reuse ;  /* 0x00008f001e7a7a23 */ /* 0x100fe40000010807 */
[----:B------:R-:W-:Y:S02]  /*4050*/  FFMA.FTZ R7, R31, c[0x0][0x23c], -R7 ;  /* 0x00008f001f077a23 */ /* 0x000fe40000010807 */
[----:B------:R-:W-:Y:S03]  /*4060*/  FFMA.FTZ R5, R35, c[0x0][0x23c], -R5 ;  /* 0x00008f0023057a23 */ /* 0x000fe60000010805 */
[----:B------:R-:W1:Y:S01]  /*4070*/  MUFU.EX2 R227, R227 ;  /* 0x000000e300e37308 */ /* 0x000e620000000800 */
[----:B---3--:R-:W-:Y:S05]  /*4080*/  F2FP.BF16.PACK_AB R33, R236, R235 ;  /* 0x000000ebec21723e */ /* 0x008fea00000010ff */
[----:B------:R-:W-:Y:S04]  /*4090*/  STS [R193+0xe000], R33 ;  /* 0x00e00021c1007388 */ /* 0x000fe80000000800 */
[----:B------:R-:W3:Y:S01]  /*40a0*/  MUFU.EX2 R229, R229 ;  /* 0x000000e500e57308 */ /* 0x000ee20000000800 */
[----:B-1----:R-:W-:Y:S05]  /*40b0*/  F2FP.BF16.PACK_AB R34, R238, R237 ;  /* 0x000000edee22723e */ /* 0x002fea00000010ff */
[----:B------:R-:W-:Y:S04]  /*40c0*/  STS [R193+0xe400], R34 ;  /* 0x00e40022c1007388 */ /* 0x000fe80000000800 */
[----:B------:R-:W-:Y:S01]  /*40d0*/  MUFU.EX2 R231, R231 ;  /* 0x000000e700e77308 */ /* 0x000fe20000000800 */
[----:B------:R-:W-:Y:S05]  /*40e0*/  F2FP.BF16.PACK_AB R171, R228, R227 ;  /* 0x000000e3e4ab723e */ /* 0x000fea00000010ff */
[----:B------:R1:W-:Y:S04]  /*40f0*/  STS [R188+0xf000], R171 ;  /* 0x00f000abbc007388 */ /* 0x0003e80000000800 */
[----:B------:R-:W1:Y:S01]  /*4100*/  MUFU.EX2 R232, R232 ;  /* 0x000000e800e87308 */ /* 0x000e620000000800 */
[----:B---3--:R-:W-:Y:S05]  /*4110*/  F2FP.BF16.PACK_AB R35, R230, R229 ;  /* 0x000000e5e623723e */ /* 0x008fea00000010ff */
[----:B------:R-:W-:Y:S04]  /*4120*/  STS [R188+0xf400], R35 ;  /* 0x00f40023bc007388 */ /* 0x000fe80000000800 */
[----:B------:R-:W3:Y:S10]  /*4130*/  MUFU.EX2 R234, R234 ;  /* 0x000000ea00ea7308 */ /* 0x000ef40000000800 */
[----:B------:R3:W-:Y:S01]  /*4140*/  MUFU.EX2 R125, R6 ;  /* 0x00000006007d7308 */ /* 0x0007e20000000800 */
[----:B-1----:R-:W-:Y:S05]  /*4150*/  F2FP.BF16.PACK_AB R10, R232, R231 ;  /* 0x000000e7e80a723e */ /* 0x002fea00000010ff */
[----:B------:R-:W-:Y:S04]  /*4160*/  STS [R193+0xf000], R10 ;  /* 0x00f0000ac1007388 */ /* 0x000fe80000000800 */
        /* <DEDUP_REMOVED lines=8> */
[----:B------:R3:W-:Y:S10]  /*41f0*/  MUFU.EX2 R127, R7 ;  /* 0x00000007007f7308 */ /* 0x0007f40000000800 */
[----:B------:R-:W-:Y:S10]  /*4200*/  MUFU.EX2 R123, R123 ;  /* 0x0000007b007b7308 */ /* 0x000ff40000000800 */
[----:B------:R-:W1:Y:S01]  /*4210*/  MUFU.EX2 R172, R172 ;  /* 0x000000ac00ac7308 */ /* 0x000e620000000800 */
[----:B---3--:R-:W-:Y:S05]  /*4220*/  F2FP.BF16.PACK_AB R7, R243, R242 ;  /* 0x000000f2f307723e */ /* 0x008fea00000010ff */
[----:B------:R-:W-:Y:S04]  /*4230*/  STS [R192+0xe400], R7 ;  /* 0x00e40007c0007388 */ /* 0x000fe80000000800 */
[----:B------:R1:W3:Y:S10]  /*4240*/  MUFU.EX2 R126, R5 ;  /* 0x00000005007e7308 */ /* 0x0002f40000000800 */
[----:B------:R-:W-:Y:S10]  /*4250*/  MUFU.EX2 R245, R245 ;  /* 0x000000f500f57308 */ /* 0x000ff40000000800 */
[----:B------:R-:W3:Y:S01]  /*4260*/  MUFU.EX2 R246, R246 ;  /* 0x000000f600f67308 */ /* 0x000ee20000000800 */
[----:B-1----:R-:W-:Y:S02]  /*4270*/  F2FP.BF16.PACK_AB R5, R172, R123 ;  /* 0x0000007bac05723e */ /* 0x002fe400000010ff */
[----:B---3--:R-:W-:Y:S03]  /*4280*/  F2FP.BF16.PACK_AB R171, R126, R125 ;  /* 0x0000007d7eab723e */ /* 0x008fe600000010ff */
[----:B------:R-:W-:Y:S04]  /*4290*/  STS [R210+0xe000], R5 ;  /* 0x00e00005d2007388 */ /* 0x000fe80000000800 */
[----:B------:R-:W-:Y:S01]  /*42a0*/  MUFU.EX2 R248, R248 ;  /* 0x000000f800f87308 */ /* 0x000fe20000000800 */
[----:B------:R1:W-:Y:S09]  /*42b0*/  STS [R210+0xe400], R171 ;  /* 0x00e400abd2007388 */ /* 0x0003f20000000800 */
[----:B------:R-:W3:Y:S01]  /*42c0*/  MUFU.EX2 R251, R251 ;  /* 0x000000fb00fb7308 */ /* 0x000ee20000000800 */
[----:B------:R-:W-:Y:S05]  /*42d0*/  F2FP.BF16.PACK_AB R17, R246, R245 ;  /* 0x000000f5f611723e */ /* 0x000fea00000010ff */
[----:B------:R-:W-:Y:S04]  /*42e0*/  STS [R192+0xf000], R17 ;  /* 0x00f00011c0007388 */ /* 0x000fe80000000800 */
[----:B------:R-:W3:Y:S01]  /*42f0*/  MUFU.EX2 R250, R250 ;  /* 0x000000fa00fa7308 */ /* 0x000ee20000000800 */
[----:B-1----:R-:W-:Y:S09]  /*4300*/  SEL R171, R214, 0xffffffc0, !P3 ;  /* 0xffffffc0d6ab7807 */ /* 0x002ff20005800000 */
[----:B------:R-:W1:Y:S01]  /*4310*/  MUFU.EX2 R122, R122 ;  /* 0x0000007a007a7308 */ /* 0x000e620000000800 */
[----:B------:R-:W-:Y:S02]  /*4320*/  IADD3 R121, R171, R162, RZ ;  /* 0x000000a2ab797210 */ /* 0x000fe40007ffe0ff */
[----:B---3--:R-:W-:Y:S02]  /*4330*/  F2FP.BF16.PACK_AB R34, R251, R248 ;  /* 0x000000f8fb22723e */ /* 0x008fe400000010ff */
[----:B------:R-:W-:Y:S03]  /*4340*/  IADD3 R120, R171, R2, RZ ;  /* 0x00000002ab787210 */ /* 0x000fe60007ffe0ff */
[----:B------:R-:W-:Y:S01]  /*4350*/  STS [R192+0xf400], R34 ;  /* 0x00f40022c0007388 */ /* 0x000fe20000000800 */
[----:B------:R-:W-:Y:S05]  /*4360*/  F2FP.BF16.PACK_AB R35, R252, R250 ;  /* 0x000000fafc23723e */ /* 0x000fea00000010ff */
[----:B------:R-:W-:Y:S01]  /*4370*/  STS [R210+0xf000], R35 ;  /* 0x00f00023d2007388 */ /* 0x000fe20000000800 */
[----:B-1----:R-:W-:Y:S05]  /*4380*/  F2FP.BF16.PACK_AB R33, R127, R122 ;  /* 0x0000007a7f21723e */ /* 0x002fea00000010ff */
[----:B------:R-:W-:Y:S04]  /*4390*/  STS [R210+0xf400], R33 ;  /* 0x00f40021d2007388 */ /* 0x000fe80000000800 */
[----:B------:R-:W1:Y:S08]  /*43a0*/  LDSM.16.M88.4 R100, [R162+0x4000] ;  /* 0x00400000a264783b */ /* 0x000e700000000200 */
[----:B------:R-:W3:Y:S08]  /*43b0*/  LDSM.16.M88.4 R104, [R162+0x5000] ;  /* 0x00500000a268783b */ /* 0x000ef00000000200 */
[----:B------:R-:W2:Y:S08]  /*43c0*/  LDSM.16.M88.4 R108, [R2+0x4000] ;  /* 0x00400000026c783b */ /* 0x000eb00000000200 */
[----:B------:R-:W2:Y:S08]  /*43d0*/  LDSM.16.M88.4 R112, [R2+0x5000] ;  /* 0x005000000270783b */ /* 0x000eb00000000200 */
[----:B------:R-:W-:Y:S01]  /*43e0*/  LDSM.16.M88.4 R116, [R121+0x5000] ;  /* 0x005000007974783b */ /* 0x000fe20000000200 */
[-C--:B-1----:R-:W-:Y:S08]  /*43f0*/  HMMA.16816.F32.BF16 R4, R100, R128.reuse, RZ ;  /* 0x000000806404723c */ /* 0x082ff000000418ff */
[C---:B---3--:R-:W-:Y:S08]  /*4400*/  HMMA.16816.F32.BF16 R8, R104.reuse, R128, RZ ;  /* 0x000000806808723c */ /* 0x048ff000000418ff */
[-C--:B------:R-:W-:Y:S08]  /*4410*/  HMMA.16816.F32.BF16 R12, R104, R130.reuse, RZ ;  /* 0x00000082680c723c */ /* 0x080ff000000418ff */
[C---:B------:R-:W-:Y:S08]  /*4420*/  HMMA.16816.F32.BF16 R16, R100.reuse, R130, RZ ;  /* 0x000000826410723c */ /* 0x040ff000000418ff */
[-C--:B------:R-:W-:Y:S08]  /*4430*/  HMMA.16816.F32.BF16 R20, R100, R132.reuse, RZ ;  /* 0x000000846414723c */ /* 0x080ff000000418ff */
[C---:B------:R-:W-:Y:S08]  /*4440*/  HMMA.16816.F32.BF16 R24, R104.reuse, R132, RZ ;  /* 0x000000846818723c */ /* 0x040ff000000418ff */
[-C--:B------:R-:W-:Y:S01]  /*4450*/  HMMA.16816.F32.BF16 R28, R104, R134.reuse, RZ ;  /* 0x00000086681c723c */ /* 0x080fe200000418ff */
[----:B------:R-:W1:Y:S07]  /*4460*/  LDSM.16.M88.4 R104, [R121+0x4000] ;  /* 0x004000007968783b */ /* 0x000e6e0000000200 */
[----:B------:R-:W-:Y:S01]  /*4470*/  HMMA.16816.F32.BF16 R32, R100, R134, RZ ;  /* 0x000000866420723c */ /* 0x000fe200000418ff */
[----:B------:R-:W3:Y:S07]  /*4480*/  LDSM.16.M88.4 R100, [R120+0x4000] ;  /* 0x004000007864783b */ /* 0x000eee0000000200 */
[-C--:B--2---:R-:W-:Y:S08]  /*4490*/  HMMA.16816.F32.BF16 R4, R108, R136.reuse, R4 ;  /* 0x000000886c04723c */ /* 0x084ff00000041804 */
[C---:B------:R-:W-:Y:S08]  /*44a0*/  HMMA.16816.F32.BF16 R8, R112.reuse, R136, R8 ;  /* 0x000000887008723c */ /* 0x040ff00000041808 */
[-C--:B------:R-:W-:Y:S08]  /*44b0*/  HMMA.16816.F32.BF16 R12, R112, R138.reuse, R12 ;  /* 0x0000008a700c723c */ /* 0x080ff0000004180c */
[C---:B------:R-:W-:Y:S08]  /*44c0*/  HMMA.16816.F32.BF16 R16, R108.reuse, R138, R16 ;  /* 0x0000008a6c10723c */ /* 0x040ff00000041810 */
[-C--:B------:R-:W-:Y:S08]  /*44d0*/  HMMA.16816.F32.BF16 R20, R108, R140.reuse, R20 ;  /* 0x0000008c6c14723c */ /* 0x080ff00000041814 */
[C---:B------:R-:W-:Y:S08]  /*44e0*/  HMMA.16816.F32.BF16 R24, R112.reuse, R140, R24 ;  /* 0x0000008c7018723c */ /* 0x040ff00000041818 */
[-C--:B------:R-:W-:Y:S01]  /*44f0*/  HMMA.16816.F32.BF16 R28, R112, R142.reuse, R28 ;  /* 0x0000008e701c723c */ /* 0x080fe2000004181c */
[----:B------:R-:W2:Y:S07]  /*4500*/  LDSM.16.M88.4 R112, [R120+0x5000] ;  /* 0x005000007870783b */ /* 0x000eae0000000200 */
        /* <DEDUP_REMOVED lines=9> */
[-C--:B---3--:R-:W-:Y:S08]  /*45a0*/  HMMA.16816.F32.BF16 R4, R100, R152.reuse, R4 ;  /* 0x000000986404723c */ /* 0x088ff00000041804 */
[C---:B--2---:R-:W-:Y:S08]  /*45b0*/  HMMA.16816.F32.BF16 R8, R112.reuse, R152, R8 ;  /* 0x000000987008723c */ /* 0x044ff00000041808 */
[-C--:B------:R-:W-:Y:S08]  /*45c0*/  HMMA.16816.F32.BF16 R12, R112, R154.reuse, R12 ;  /* 0x0000009a700c723c */ /* 0x080ff0000004180c */
[----:B------:R-:W-:Y:S01]  /*45d0*/  FADD.FTZ R5, -R241, R5 ;  /* 0x00000005f1057221 */ /* 0x000fe20000010100 */
[C---:B------:R-:W-:Y:S03]  /*45e0*/  HMMA.16816.F32.BF16 R16, R100.reuse, R154, R16 ;  /* 0x0000009a6410723c */ /* 0x040fe60000041810 */
[----:B------:R-:W-:Y:S02]  /*45f0*/  FMUL.FTZ R224, R224, R5 ;  /* 0x00000005e0e07220 */ /* 0x000fe40000410000 */
[C---:B----4-:R-:W-:Y:S02]  /*4600*/  FADD.FTZ R6, -R244.reuse, R6 ;  /* 0x00000006f4067221 */ /* 0x050fe40000010100 */
[C---:B------:R-:W-:Y:S01]  /*4610*/  FADD.FTZ R7, -R244.reuse, R7 ;  /* 0x00000007f4077221 */ /* 0x040fe20000010100 */
[-C--:B------:R-:W-:Y:S01]  /*4620*/  HMMA.16816.F32.BF16 R20, R100, R156.reuse, R20 ;  /* 0x0000009c6414723c */ /* 0x080fe20000041814 */
[----:B------:R-:W-:Y:S03]  /*4630*/  FMUL.FTZ R225, R225, R6 ;  /* 0x00000006e1e17220 */ /* 0x000fe60000410000 */
[----:B------:R-:W-:Y:S02]  /*4640*/  FADD.FTZ R9, -R247, R9 ;  /* 0x00000009f7097221 */ /* 0x000fe40000010100 */
[----:B------:R-:W-:Y:S02]  /*4650*/  FADD.FTZ R121, -R241, R4 ;  /* 0x00000004f1797221 */ /* 0x000fe40000010100 */
[----:B------:R-:W-:Y:S01]  /*4660*/  FADD.FTZ R13, -R247, R13 ;  /* 0x0000000df70d7221 */ /* 0x000fe20000010100 */
[C---:B------:R-:W-:Y:S03]  /*4670*/  HMMA.16816.F32.BF16 R24, R112.reuse, R156, R24 ;  /* 0x0000009c7018723c */ /* 0x040fe60000041818 */
[C---:B------:R-:W-:Y:S02]  /*4680*/  FADD.FTZ R14, -R249.reuse, R14 ;  /* 0x0000000ef90e7221 */ /* 0x040fe40000010100 */
[----:B------:R-:W-:Y:S02]  /*4690*/  FADD.FTZ R15, -R249, R15 ;  /* 0x0000000ff90f7221 */ /* 0x000fe40000010100 */
[C---:B------:R-:W-:Y:S01]  /*46a0*/  FADD.FTZ R18, -R244.reuse, R18 ;  /* 0x00000012f4127221 */ /* 0x040fe20000010100 */
[-C--:B------:R-:W-:Y:S01]  /*46b0*/  HMMA.16816.F32.BF16 R28, R112, R158.reuse, R28 ;  /* 0x0000009e701c723c */ /* 0x080fe2000004181c */
[C---:B------:R-:W-:Y:S03]  /*46c0*/  FADD.FTZ R19, -R244.reuse, R19 ;  /* 0x00000013f4137221 */ /* 0x040fe60000010100 */
[C---:B------:R-:W-:Y:S02]  /*46d0*/  FADD.FTZ R17, -R241.reuse, R17 ;  /* 0x00000011f1117221 */ /* 0x040fe40000010100 */
[C---:B------:R-:W-:Y:S02]  /*46e0*/  FADD.FTZ R106, -R241.reuse, R16 ;  /* 0x00000010f16a7221 */ /* 0x040fe40000010100 */
[----:B------:R-:W-:Y:S01]  /*46f0*/  FADD.FTZ R5, -R241, R20 ;  /* 0x00000014f1057221 */ /* 0x000fe20000010100 */
[----:B------:R-:W-:Y:S03]  /*4700*/  HMMA.16816.F32.BF16 R32, R100, R158, R32 ;  /* 0x0000009e6420723c */ /* 0x000fe60000041820 */
[----:B------:R-:W-:Y:S02]  /*4710*/  FMUL.FTZ R239, R239, R5 ;  /* 0x00000005efef7220 */ /* 0x000fe40000410000 */
[C---:B------:R-:W-:Y:S02]  /*4720*/  FADD.FTZ R5, -R244.reuse, R22 ;  /* 0x00000016f4057221 */ /* 0x040fe40000010100 */
[----:B------:R-:W-:Y:S02]  /*4730*/  FADD.FTZ R6, -R244, R23 ;  /* 0x00000017f4067221 */ /* 0x000fe40000010100 */
[----:B------:R-:W-:Y:S03]  /*4740*/  FMUL.FTZ R242, R242, R5 ;  /* 0x00000005f2f27220 */ /* 0x000fe60000410000 */
[----:B------:R-:W-:Y:S02]  /*4750*/  FMUL.FTZ R243, R243, R6 ;  /* 0x00000006f3f37220 */ /* 0x000fe40000410000 */
[C---:B------:R-:W-:Y:S02]  /*4760*/  FADD.FTZ R6, -R247.reuse, R12 ;  /* 0x0000000cf7067221 */ /* 0x040fe40000010100 */
[C---:B------:R-:W-:Y:S02]  /*4770*/  FADD.FTZ R25, -R247.reuse, R25 ;  /* 0x00000019f7197221 */ /* 0x040fe40000010100 */
[----:B------:R-:W-:Y:S02]  /*4780*/  FADD.FTZ R5, -R247, R28 ;  /* 0x0000001cf7057221 */ /* 0x000fe40000010100 */
[----:B------:R-:W-:Y:S02]  /*4790*/  FMUL.FTZ R236, R236, R17 ;  /* 0x00000011ecec7220 */ /* 0x000fe40000410000 */
[----:B------:R-:W-:Y:S02]  /*47a0*/  FADD.FTZ R21, -R241, R21 ;  /* 0x00000015f1157221 */ /* 0x000fe40000010100 */
[C---:B------:R-:W-:Y:S02]  /*47b0*/  FADD.FTZ R34, -R244.reuse, R34 ;  /* 0x00000022f4227221 */ /* 0x040fe40000010100 */
[----:B------:R-:W-:Y:S02]  /*47c0*/  FADD.FTZ R244, -R244, R35 ;  /* 0x00000023f4f47221 */ /* 0x000fe40000010100 */
[----:B------:R-:W-:Y:S02]  /*47d0*/  FADD.FTZ R35, -R247, R8 ;  /* 0x00000008f7237221 */ /* 0x000fe40000010100 */
[----:B------:R-:W-:Y:S02]  /*47e0*/  FADD.FTZ R17, -R241, R32 ;  /* 0x00000020f1117221 */ /* 0x000fe40000010100 */
[----:B------:R-:W-:Y:S02]  /*47f0*/  FMUL.FTZ R227, R227, R35 ;  /* 0x00000023e3e37220 */ /* 0x000fe40000410000 */
[C---:B------:R-:W-:Y:S02]  /*4800*/  FADD.FTZ R35, -R247.reuse, R24 ;  /* 0x00000018f7237221 */ /* 0x040fe40000010100 */
[----:B------:R-:W-:Y:S02]  /*4810*/  FADD.FTZ R247, -R247, R29 ;  /* 0x0000001df7f77221 */ /* 0x000fe40000010100 */
[----:B------:R-:W-:Y:S02]  /*4820*/  FMUL.FTZ R245, R245, R35 ;  /* 0x00000023f5f57220 */ /* 0x000fe40000410000 */
[----:B------:R-:W-:Y:S02]  /*4830*/  FMUL.FTZ R247, R252, R247 ;  /* 0x000000f7fcf77220 */ /* 0x000fe40000410000 */
        /* <DEDUP_REMOVED lines=38> */
[C---:B------:R-:W-:Y:S01]  /*4aa0*/  LEA R220, P0, R5.reuse, R220, 0x1 ;  /* 0x000000dc05dc7211 */ /* 0x040fe200078008ff */
        /* <DEDUP_REMOVED lines=24> */
.L_x_229:
        /* <DEDUP_REMOVED lines=106> */
.L_x_230:
        /* <DEDUP_REMOVED lines=310> */
.L_x_232:
        /* <DEDUP_REMOVED lines=15> */
.L_x_233:
        /* <DEDUP_REMOVED lines=12> */
[----:B------:R-:W-:Y:S02]  /*67e0*/  IADD3 R46, P0, R34, R40, RZ ;  /* 0x00000028222e7210 */ /* 0x000fe40007f1e0ff */
[----:B------:R-:W-:Y:S01]  /*67f0*/  SHF.R.S32.HI R39, RZ, 0x1f, R178 ;  /* 0x0000001fff277819 */ /* 0x000fe200000114b2 */
[----:B------:R-:W-:-:S05]  /*6800*/  IMAD R33, R38, c[0x0][0x3a4], R33 ;  /* 0x0000e90026217a24 */ /* 0x000fca00078e0221 */
        /* <DEDUP_REMOVED lines=15> */
[----:B------:R-:W-:-:S04]  /*6900*/  IMAD R43, R39, c[0x0][0x3a0], RZ ;  /* 0x0000e800272b7a24 */ /* 0x000fc800078e02ff */
[----:B------:R-:W-:-:S04]  /*6910*/  IMAD.WIDE.U32 R48, R178, c[0x0][0x3a0], R40 ;  /* 0x0000e800b2307a25 */ /* 0x000fc800078e0028 */
[----:B------:R-:W-:Y:S01]  /*6920*/  IMAD R40, R178, c[0x0][0x3a4], R43 ;  /* 0x0000e900b2287a24 */ /* 0x000fe200078e022b */
[----:B------:R-:W-:-:S04]  /*6930*/  LEA R42, P0, R48, c[0x0][0x340], 0x1 ;  /* 0x0000d000302a7a11 */ /* 0x000fc800078008ff */
[----:B------:R-:W-:-:S04]  /*6940*/  IADD3 R40, R49, R40, RZ ;  /* 0x0000002831287210 */ /* 0x000fc80007ffe0ff */
[----:B------:R-:W-:-:S05]  /*6950*/  LEA.HI.X R43, R48, c[0x0][0x344], R40, 0x1, P0 ;  /* 0x0000d100302b7a11 */ /* 0x000fca00000f0c28 */
[----:B----4-:R4:W-:Y:S02]  /*6960*/  STG.E.128 [R42.64], R32 ;  /* 0x000000202a007986 */ /* 0x0109e4000c101d14 */
.L_x_235:
[----:B------:R-:W-:Y:S05]  /*6970*/  BSYNC B0 ;  /* 0x0000000000007941 */ /* 0x000fea0003800000 */
.L_x_234:
        /* <DEDUP_REMOVED lines=14> */
.L_x_237:
[----:B------:R-:W-:Y:S05]  /*6a60*/  BSYNC B0 ;  /* 0x0000000000007941 */ /* 0x000fea0003800000 */
.L_x_236:
        /* <DEDUP_REMOVED lines=14> */
.L_x_239:
[----:B------:R-:W-:Y:S05]  /*6b50*/  BSYNC B0 ;  /* 0x0000000000007941 */ /* 0x000fea0003800000 */
.L_x_238:
        /* <DEDUP_REMOVED lines=14> */
.L_x_241:
[----:B------:R-:W-:Y:S05]  /*6c40*/  BSYNC B0 ;  /* 0x0000000000007941 */ /* 0x000fea0003800000 */
.L_x_240:
[----:B------:R-:W-:Y:S01]  /*6c50*/  IMAD.WIDE.U32 R44, R38, c[0x0][0x3a8], R44 ;  /* 0x0000ea00262c7a25 */ /* 0x000fe200078e002c */
[----:B------:R-:W-:Y:S03]  /*6c60*/  BSSY B0, `(.L_x_242) ;  /* 0x0000012000007945 */ /* 0x000fe60003800000 */
[----:B------:R-:W-:Y:S01]  /*6c70*/  IMAD R37, R37, c[0x0][0x3a8], RZ ;  /* 0x0000ea0025257a24 */ /* 0x000fe200078e02ff */
[----:B------:R-:W-:Y:S01]  /*6c80*/  IADD3 R24, P0, R2, R44, RZ ;  /* 0x0000002c02187210 */ /* 0x000fe20007f1e0ff */
[----:B--2---:R-:W-:Y:S02]  /*6c90*/  IMAD R21, R36, c[0x0][0x3c0], RZ ;  /* 0x0000f00024157a24 */ /* 0x004fe400078e02ff */
        /* <DEDUP_REMOVED lines=14> */
.L_x_243:
[----:B------:R-:W-:Y:S05]  /*6d80*/  BSYNC B0 ;  /* 0x0000000000007941 */ /* 0x000fea0003800000 */
.L_x_242:
        /* <DEDUP_REMOVED lines=12> */
.L_x_245:
[----:B------:R-:W-:Y:S05]  /*6e50*/  BSYNC B0 ;  /* 0x0000000000007941 */ /* 0x000fea0003800000 */
.L_x_244:
        /* <DEDUP_REMOVED lines=12> */
.L_x_247:
[----:B------:R-:W-:Y:S05]  /*6f20*/  BSYNC B0 ;  /* 0x0000000000007941 */ /* 0x000fea0003800000 */
.L_x_246:
        /* <DEDUP_REMOVED lines=12> */
.L_x_204:
        /* <DEDUP_REMOVED lines=16> */
.L_x_249:
        /* <DEDUP_REMOVED lines=15> */
.L_x_250:
        /* <DEDUP_REMOVED lines=26> */
.L_x_252:
[----:B------:R-:W-:Y:S05]  /*7380*/  BSYNC B0 ;  /* 0x0000000000007941 */ /* 0x000fea0003800000 */
.L_x_251:
        /* <DEDUP_REMOVED lines=14> */
.L_x_254:
[----:B------:R-:W-:Y:S05]  /*7470*/  BSYNC B0 ;  /* 0x0000000000007941 */ /* 0x000fea0003800000 */
.L_x_253:
        /* <DEDUP_REMOVED lines=14> */
.L_x_256:
[----:B------:R-:W-:Y:S05]  /*7560*/  BSYNC B0 ;  /* 0x0000000000007941 */ /* 0x000fea0003800000 */
.L_x_255:
        /* <DEDUP_REMOVED lines=14> */
.L_x_258:
[----:B------:R-:W-:Y:S05]  /*7650*/  BSYNC B0 ;  /* 0x0000000000007941 */ /* 0x000fea0003800000 */
.L_x_257:
        /* <DEDUP_REMOVED lines=13> */
[----:B--2---:R-:W-:-:S04]  /*7730*/  IMAD.WIDE.U32 R12, R178, c[0x0][0x3a8], R8 ;  /* 0x0000ea00b20c7a25 */ /* 0x004fc800078e0008 */
[----:B------:R-:W-:Y:S01]  /*7740*/  IMAD R0, R178, c[0x0][0x3ac], R5 ;  /* 0x0000eb00b2007a24 */ /* 0x000fe200078e0205 */
[----:B------:R-:W-:-:S04]  /*7750*/  LEA R4, P0, R12, c[0x0][0x348], 0x1 ;  /* 0x0000d2000c047a11 */ /* 0x000fc800078008ff */
[----:B------:R-:W-:-:S04]  /*7760*/  IADD3 R0, R0, R13, RZ ;  /* 0x0000000d00007210 */ /* 0x000fc80007ffe0ff */
[----:B------:R-:W-:-:S05]  /*7770*/  LEA.HI.X R5, R12, c[0x0][0x34c], R0, 0x1, P0 ;  /* 0x0000d3000c057a11 */ /* 0x000fca00000f0c00 */
[----:B------:R2:W-:Y:S02]  /*7780*/  STG.E.128 [R4.64], RZ ;  /* 0x000000ff04007986 */ /* 0x0005e4000c101d14 */
.L_x_260:
[----:B------:R-:W-:Y:S05]  /*7790*/  BSYNC B0 ;  /* 0x0000000000007941 */ /* 0x000fea0003800000 */
.L_x_259:
        /* <DEDUP_REMOVED lines=12> */
.L_x_262:
[----:B------:R-:W-:Y:S05]  /*7860*/  BSYNC B0 ;  /* 0x0000000000007941 */ /* 0x000fea0003800000 */
.L_x_261:
        /* <DEDUP_REMOVED lines=12> */
.L_x_264:
[----:B------:R-:W-:Y:S05]  /*7930*/  BSYNC B0 ;  /* 0x0000000000007941 */ /* 0x000fea0003800000 */
.L_x_263:
        /* <DEDUP_REMOVED lines=11> */
.L_x_248:
[----:B------:R-:W-:Y:S05]  /*79f0*/  BSYNC B1 ;  /* 0x0000000000017941 */ /* 0x000fea0003800000 */
.L_x_199:
        /* <DEDUP_REMOVED lines=9> */
.L_x_265:
[----:B------:R-:W-:Y:S05]  /*7a90*/  EXIT ;  /* 0x000000000000794d */ /* 0x000fea0003800000 */
.L_x_267:
        /* <DEDUP_REMOVED lines=14> */
.L_x_2455:


//--------------------- .text._ZN5flash44flash_bwd_dq_dk_dv_loop_seqk_parallel_kernelI23Flash_bwd_kernel_traitsILi64ELi64ELi128ELi8ELi2ELi4ELi4ELb1ELb0EN7cutlass10bfloat16_tE19Flash_kernel_traitsILi64ELi64ELi128ELi8ES3_EELb0ELb0ELb1ELb0ELb0ELb1ELb0EEEvNS_16Flash_bwd_paramsE --------------------------
	.section	.text._ZN5flash44flash_bwd_dq_dk_dv_loop_seqk_parallel_kernelI23Flash_bwd_kernel_traitsILi64ELi64ELi128ELi8ELi2ELi4ELi4ELb1ELb0EN7cutlass10bfloat16_tE19Flash_kernel_traitsILi64ELi64ELi128ELi8ES3_EELb0ELb0ELb1ELb0ELb0ELb1ELb0EEEvNS_16Flash_bwd_paramsE,"ax",@progbits
	.sectioninfo	@"SHI_REGISTERS=252"
	.align	128
        .global         _ZN5flash44flash_bwd_dq_dk_dv_loop_seqk_parallel_kernelI23Flash_bwd_kernel_traitsILi64ELi64ELi128ELi8ELi2ELi4ELi4ELb1ELb0EN7cutlass10bfloat16_tE19Flash_kernel_traitsILi64ELi64ELi128ELi8ES3_EELb0ELb0ELb1ELb0ELb0ELb1ELb0EEEvNS_16Flash_bwd_paramsE
        .type           _ZN5flash44flash_bwd_dq_dk_dv_loop_seqk_parallel_kernelI23Flash_bwd_kernel_traitsILi64ELi64ELi128ELi8ELi2ELi4ELi4ELb1ELb0EN7cutlass10bfloat16_tE19Flash_kernel_traitsILi64ELi64ELi128ELi8ES3_EELb0ELb0ELb1ELb0ELb0ELb1ELb0EEEvNS_16Flash_bwd_paramsE,@function
        .size           _ZN5flash44flash_bwd_dq_dk_dv_loop_seqk_parallel_kernelI23Flash_bwd_kernel_traitsILi64ELi64ELi128ELi8ELi2ELi4ELi4ELb1ELb0EN7cutlass10bfloat16_tE19Flash_kernel_traitsILi64ELi64ELi128ELi8ES3_EELb0ELb0ELb1ELb0ELb0ELb1ELb0EEEvNS_16Flash_bwd_paramsE,(.L_x_2456 - _ZN5flash44flash_bwd_dq_dk_dv_loop_seqk_parallel_kernelI23Flash_bwd_kernel_traitsILi64ELi64ELi128ELi8ELi2ELi4ELi4ELb1ELb0EN7cutlass10bfloat16_tE19Flash_kernel_traitsILi64ELi64ELi128ELi8ES3_EELb0ELb0ELb1ELb0ELb0ELb1ELb0EEEvNS_16Flash_bwd_paramsE)
        .other          _ZN5flash44flash_bwd_dq_dk_dv_loop_seqk_parallel_kernelI23Flash_bwd_kernel_traitsILi64ELi64ELi128ELi8ELi2ELi4ELi4ELb1ELb0EN7cutlass10bfloat16_tE19Flash_kernel_traitsILi64ELi64ELi128ELi8ES3_EELb0ELb0ELb1ELb0ELb0ELb1ELb0EEEvNS_16Flash_bwd_paramsE,@"STO_CUDA_ENTRY STV_DEFAULT"
_ZN5flash44flash_bwd_dq_dk_dv_loop_seqk_parallel_kernelI23Flash_bwd_kernel_traitsILi64ELi64ELi128ELi8ELi2ELi4ELi4ELb1ELb0EN7cutlass10bfloat16_tE19Flash_kernel_traitsILi64ELi64ELi128ELi8ES3_EELb0ELb0ELb1ELb0ELb0ELb1ELb0EEEvNS_16Flash_bwd_paramsE:
.text._ZN5flash44flash_bwd_dq_dk_dv_loop_seqk_parallel_kernelI23Flash_bwd_kernel_traitsILi64ELi64ELi128ELi8ELi2ELi4ELi4ELb1ELb0EN7cutlass10bfloat16_tE19Flash_kernel_traitsILi64ELi64ELi128ELi8ES3_EELb0ELb0ELb1ELb0ELb0ELb1ELb0EEEvNS_16Flash_bwd_paramsE:
        /* <DEDUP_REMOVED lines=143> */
.L_x_314:
[----:B-1--4-:R-:W1:Y:S01]  /*08f0*/  LDC.U8 R4, c[0x0][0x312] ;  /* 0x0000c480ff047b82 */ /* 0x012e620000000000 */
[----:B------:R-:W-:Y:S01]  /*0900*/  ISETP.NE.U32.AND P3, PT, RZ, c[0x0][0x250], PT ;  /* 0x00009400ff007a0c */ /* 0x000fe20003f65070 */
[----:B------:R-:W-:Y:S01]  /*0910*/  IMAD.SHL.U32 R5, R182, 0x4, RZ ;  /* 0x00000004b6057824 */ /* 0x000fe200078e00ff */
[----:B------:R-:W-:Y:S01]  /*0920*/  ISETP.NE.U32.AND P2, PT, RZ, c[0x0][0x240], PT ;  /* 0x00009000ff007a0c */ /* 0x000fe20003f45070 */
[----:B------:R-:W-:Y:S01]  /*0930*/  IMAD.MOV.U32 R16, RZ, RZ, -0x1 ;  /* 0xffffffffff107424 */ /* 0x000fe200078e00ff */
[----:B------:R-:W-:-:S02]  /*0940*/  ISETP.NE.AND.EX P3, PT, RZ, c[0x0][0x254], PT, P3 ;  /* 0x00009500ff007a0c */ /* 0x000fc40003f65330 */
[----:B------:R-:W-:Y:S02]  /*0950*/  SHF.R.S32.HI R6, RZ, 0x1f, R182 ;  /* 0x0000001fff067819 */ /* 0x000fe400000114b6 */
[----:B------:R-:W-:Y:S02]  /*0960*/  ISETP.NE.AND.EX P2, PT, RZ, c[0x0][0x244], PT, P2 ;  /* 0x00009100ff007a0c */ /* 0x000fe40003f45320 */
[----:B------:R-:W-:Y:S02]  /*0970*/  SHF.L.U64.HI R0, R182, 0x2, R6 ;  /* 0x00000002b6007819 */ /* 0x000fe40000010206 */
[----:B------:R-:W-:Y:S02]  /*0980*/  IADD3 R224, P0, R5, c[0x0][0x240], RZ ;  /* 0x0000900005e07a10 */ /* 0x000fe40007f1e0ff */
[----:B------:R-:W-:Y:S02]  /*0990*/  ISETP.EQ.U32.AND P5, PT, RZ, c[0x0][0x248], PT ;  /* 0x00009200ff007a0c */ /* 0x000fe40003fa2070 */
[----:B------:R-:W-:-:S02]  /*09a0*/  IADD3.X R225, R0, c[0x0][0x244], RZ, P0, !PT ;  /* 0x0000910000e17a10 */ /* 0x000fc400007fe4ff */
[C---:B---3--:R-:W-:Y:S02]  /*09b0*/  @P3 IADD3 R10, P0, R5.reuse, c[0x0][0x250], RZ ;  /* 0x00009400050a3a10 */ /* 0x048fe40007f1e0ff */
        /* <DEDUP_REMOVED lines=20> */
.L_x_268:
        /* <DEDUP_REMOVED lines=13> */
[----:B------:R-:W-:Y:S01]  /*0bd0*/  IADD3 R4, R224, 0x80, R196 ;  /* 0x00000080e0047810 */ /* 0x000fe20007ffe0c4 */
        /* <DEDUP_REMOVED lines=38> */
.L_x_270:
        /* <DEDUP_REMOVED lines=16> */
.L_x_271:
        /* <DEDUP_REMOVED lines=11> */
[----:B------:R-:W-:Y:S01]  /*0ff0*/  IMAD.WIDE.U32 R28, R182, c[0x0][0x224], RZ ;  /* 0x00008900b61c7a25 */ /* 0x000fe200078e00ff */
[----:B------:R-:W-:-:S02]  /*1000*/  ISETP.GE.AND P4, PT, R22, RZ, PT ;  /* 0x000000ff1600720c */ /* 0x000fc40003f86270 */
[----:B------:R-:W-:Y:S01]  /*1010*/  SHF.L.U32 R34, R182, 0x7, RZ ;  /* 0x00000007b6227819 */ /* 0x000fe200000006ff */
[----:B------:R-:W-:Y:S02]  /*1020*/  IMAD R15, R15, R182, RZ ;  /* 0x000000b60f0f7224 */ /* 0x000fe400078e02ff */
[----:B------:R-:W-:Y:S01]  /*1030*/  IMAD.WIDE R22, R208, c[0x0][0x1c0], RZ ;  /* 0x00007000d0167a25 */ /* 0x000fe200078e02ff */
[----:B------:R-:W-:Y:S01]  /*1040*/  SEL R34, R34, RZ, P2 ;  /* 0x000000ff22227207 */ /* 0x000fe20001000000 */
[----:B--2---:R-:W2:Y:S02]  /*1050*/  MUFU.RCP R4, R4 ;  /* 0x0000000400047308 */ /* 0x004ea40000001000 */
        /* <DEDUP_REMOVED lines=40> */
[----:B------:R-:W-:Y:S02]  /*12e0*/  SEL R18, R28, R14, !P1 ;  /* 0x0000000e1c127207 */ /* 0x000fe40004800000 */
[----:B--2---:R-:W-:Y:S01]  /*12f0*/  ISETP.NE.AND P2, PT, R5, RZ, PT ;  /* 0x000000ff0500720c */ /* 0x004fe20003f45270 */
[----:B------:R-:W-:Y:S01]  /*1300*/  @P1 IMAD.IADD R17, R15, 0x1, R7 ;  /* 0x000000010f111824 */ /* 0x000fe200078e0207 */
[----:B------:R-:W-:Y:S01]  /*1310*/  SHF.R.S32.HI R7, RZ, 0x1f, R196 ;  /* 0x0000001fff077819 */ /* 0x000fe200000114c4 */
[----:B-1----:R-:W-:Y:S01]  /*1320*/  IMAD.WIDE.U32 R14, R4, c[0x0][0x3d8], RZ ;  /* 0x0000f600040e7a25 */ /* 0x002fe200078e00ff */
[----:B------:R-:W-:-:S03]  /*1330*/  IADD3 R26, R35, R26, RZ ;  /* 0x0000001a231a7210 */ /* 0x000fc60007ffe0ff */
[----:B------:R-:W-:Y:S01]  /*1340*/  IMAD R23, R4, c[0x0][0x3dc], R15 ;  /* 0x0000f70004177a24 */ /* 0x000fe200078e020f */
[----:B------:R-:W-:Y:S01]  /*1350*/  SEL R24, R14, RZ, P2 ;  /* 0x000000ff0e187207 */ /* 0x000fe20001000000 */
[--C-:B------:R-:W-:Y:S01]  /*1360*/  @!P3 IMAD R4, R182, c[0x0][0x1c0], R203.reuse ;  /* 0x00007000b604ba24 */ /* 0x100fe200078e02cb */
[----:B------:R-:W-:Y:S02]  /*1370*/  @P6 IADD3 R9, R9, 0x1, RZ ;  /* 0x0000000109096810 */ /* 0x000fe40007ffe0ff */
[----:B------:R-:W-:Y:S01]  /*1380*/  SHF.R.S32.HI R14, RZ, 0x1f, R203 ;  /* 0x0000001fff0e7819 */ /* 0x000fe200000114cb */
[----:B------:R-:W-:Y:S01]  /*1390*/  @!P3 IMAD R32, R4, c[0x0][0x214], RZ ;  /* 0x000085000420ba24 */ /* 0x000fe200078e02ff */
[----:B------:R-:W-:Y:S02]  /*13a0*/  @!P4 IADD3 R9, -R9, RZ, RZ ;  /* 0x000000ff0909c210 */ /* 0x000fe40007ffe1ff */
[----:B------:R-:W-:Y:S02]  /*13b0*/  @!P5 LOP3.LUT R9, RZ, c[0x0][0x1c8], RZ, 0x33, !PT ;  /* 0x00007200ff09da12 */ /* 0x000fe400078e33ff */
[----:B------:R-:W-:-:S02]  /*13c0*/  SHF.R.S32.HI R15, RZ, 0x1f, R27 ;  /* 0x0000001fff0f7819 */ /* 0x000fc4000001141b */
[----:B------:R-:W-:Y:S02]  /*13d0*/  SEL R23, R23, RZ, P2 ;  /* 0x000000ff17177207 */ /* 0x000fe40001000000 */
        /* <DEDUP_REMOVED lines=9> */
.L_x_272:
[----:B------:R-:W-:-:S04]  /*1470*/  IMAD R28, R182, c[0x0][0x1c0], R203 ;  /* 0x00007000b61c7a24 */ /* 0x000fc800078e02cb */
[----:B------:R-:W-:Y:S02]  /*1480*/  IMAD R28, R28, c[0x0][0x224], RZ ;  /* 0x000089001c1c7a24 */ /* 0x000fe400078e02ff */
.L_x_273:
        /* <DEDUP_REMOVED lines=83> */
.L_x_275:
        /* <DEDUP_REMOVED lines=15> */
.L_x_276:
[----:B------:R-:W-:Y:S01]  /*1ab0*/  IMAD R222, R184, -0x80, R222 ;  /* 0xffffff80b8de7824 */ /* 0x000fe200078e02de */
[----:B------:R-:W-:Y:S01]  /*1ac0*/  BSSY B0, `(.L_x_277) ;  /* 0x0000015000007945 */ /* 0x000fe20003800000 */
[----:B------:R-:W-:Y:S02]  /*1ad0*/  IMAD R6, R7, c[0x0][0x3a0], RZ ;  /* 0x0000e80007067a24 */ /* 0x000fe400078e02ff */
[----:B------:R-:W-:Y:S01]  /*1ae0*/  IMAD.WIDE.U32 R10, R196, c[0x0][0x3a0], R180 ;  /* 0x0000e800c40a7a25 */ /* 0x000fe200078e00b4 */
[----:B------:R-:W-:-:S03]  /*1af0*/  ISETP.GE.AND P3, PT, R178, R222, PT ;  /* 0x000000deb200720c */ /* 0x000fc60003f66270 */
[----:B------:R-:W-:Y:S01]  /*1b00*/  IMAD R6, R196, c[0x0][0x3a4], R6 ;  /* 0x0000e900c4067a24 */ /* 0x000fe200078e0206 */
[----:B------:R-:W-:Y:S01]  /*1b10*/  IADD3 R10, P0, R9, R10, RZ ;  /* 0x0000000a090a7210 */ /* 0x000fe20007f1e0ff */
[----:B------:R-:W-:-:S03]  /*1b20*/  IMAD R9, R14, c[0x0][0x3b8], RZ ;  /* 0x0000ee000e097a24 */ /* 0x000fc600078e02ff */
[----:B------:R-:W-:Y:S01]  /*1b30*/  IADD3.X R11, R8, R11, R6, P0, !PT ;  /* 0x0000000b080b7210 */ /* 0x000fe200007fe406 */
[----:B------:R-:W-:-:S04]  /*1b40*/  IMAD R6, R203, c[0x0][0x3bc], R9 ;  /* 0x0000ef00cb067a24 */ /* 0x000fc800078e0209 */
        /* <DEDUP_REMOVED lines=12> */
.L_x_278:
[----:B------:R-:W-:Y:S05]  /*1c10*/  BSYNC B0 ;  /* 0x0000000000007941 */ /* 0x000fea0003800000 */
.L_x_277:
[----:B------:R-:W-:Y:S01]  /*1c20*/  IADD3 R8, R178, 0x20, RZ ;  /* 0x00000020b2087810 */ /* 0x000fe20007ffe0ff */
[----:B------:R-:W-:Y:S03]  /*1c30*/  BSSY B0, `(.L_x_279) ;  /* 0x000000e000007945 */ /* 0x000fe60003800000 */
[----:B------:R-:W-:-:S13]  /*1c40*/  ISETP.GE.AND P2, PT, R8, R222, PT ;  /* 0x000000de0800720c */ /* 0x000fda0003f46270 */
        /* <DEDUP_REMOVED lines=12> */
.L_x_280:
[----:B------:R-:W-:Y:S05]  /*1d10*/  BSYNC B0 ;  /* 0x0000000000007941 */ /* 0x000fea0003800000 */
.L_x_279:
        /* <DEDUP_REMOVED lines=15> */
.L_x_282:
[----:B------:R-:W-:Y:S05]  /*1e10*/  BSYNC B0 ;  /* 0x0000000000007941 */ /* 0x000fea0003800000 */
.L_x_281:
        /* <DEDUP_REMOVED lines=14> */
.L_x_284:
[----:B------:R-:W-:Y:S05]  /*1f00*/  BSYNC B0 ;  /* 0x0000000000007941 */ /* 0x000fea0003800000 */
.L_x_283:
        /* <DEDUP_REMOVED lines=20> */
.L_x_286:
[----:B------:R-:W-:Y:S05]  /*2050*/  BSYNC B0 ;  /* 0x0000000000007941 */ /* 0x000fea0003800000 */
.L_x_285:
        /* <DEDUP_REMOVED lines=13> */
.L_x_288:
[----:B------:R-:W-:Y:S05]  /*2130*/  BSYNC B0 ;  /* 0x0000000000007941 */ /* 0x000fea0003800000 */
.L_x_287:
        /* <DEDUP_REMOVED lines=13> */
.L_x_290:
[----:B------:R-:W-:Y:S05]  /*2210*/  BSYNC B0 ;  /* 0x0000000000007941 */ /* 0x000fea0003800000 */
.L_x_289:
        /* <DEDUP_REMOVED lines=13> */
.L_x_274:
[----:B------:R-:W-:Y:S01]  /*22f0*/  IMAD R14, R7, c[0x0][0x1a0], RZ ;  /* 0x00006800070e7a24 */ /* 0x000fe200078e02ff */
[----:B------:R-:W-:Y:S01]  /*2300*/  MOV R173, 0x40 ;  /* 0x0000004000ad7802 */ /* 0x000fe20000000f00 */
[----:B------:R-:W-:Y:S01]  /*2310*/  IMAD.WIDE.U32 R16, R196, c[0x0][0x1a0], R180 ;  /* 0x00006800c4107a25 */ /* 0x000fe200078e00b4 */
[----:B------:R-:W-:Y:S01]  /*2320*/  @P2 BAR.SYNC.DEFER_BLOCKING 0x0 ;  /* 0x0000000000002b1d */ /* 0x000fe20000010000 */
[----:B------:R-:W-:Y:S02]  /*2330*/  MOV R216, 0x7f800000 ;  /* 0x7f80000000d87802 */ /* 0x000fe40000000f00 */
[----:B------:R-:W-:Y:S01]  /*2340*/  IMAD R6, R184, -0x80, R222 ;  /* 0xffffff80b8067824 */ /* 0x000fe200078e02de */
[----:B------:R-:W-:Y:S01]  /*2350*/  IADD3 R20, P0, R13, R16, RZ ;  /* 0x000000100d147210 */ /* 0x000fe20007f1e0ff */
[----:B------:R-:W-:Y:S01]  /*2360*/  IMAD R14, R196, c[0x0][0x1a4], R14 ;  /* 0x00006900c40e7a24 */ /* 0x000fe200078e020e */
[----:B------:R-:W-:Y:S01]  /*2370*/  IADD3 R13, R178, 0x40, RZ ;  /* 0x00000040b20d7810 */ /* 0x000fe20007ffe0ff */
[----:B------:R-:W-:Y:S01]  /*2380*/  IMAD R15, R8, c[0x0][0x1b8], RZ ;  /* 0x00006e00080f7a24 */ /* 0x000fe200078e02ff */
[----:B------:R-:W-:Y:S01]  /*2390*/  ISETP.GE.AND P6, PT, R178, R6, PT ;  /* 0x00000006b200720c */ /* 0x000fe20003fc6270 */
[----:B------:R-:W-:Y:S01]  /*23a0*/  IMAD.WIDE.U32 R26, R173, c[0x0][0x370], RZ ;  /* 0x0000dc00ad1a7a25 */ /* 0x000fe200078e00ff */
[----:B------:R-:W-:-:S02]  /*23b0*/  IADD3.X R21, R12, R17, R14, P0, !PT ;  /* 0x000000110c157210 */ /* 0x000fc400007fe40e */
[----:B------:R-:W-:Y:S01]  /*23c0*/  IADD3 R12, R178, 0x20, RZ ;  /* 0x00000020b20c7810 */ /* 0x000fe20007ffe0ff */
[----:B------:R-:W-:Y:S01]  /*23d0*/  IMAD R15, R9, c[0x0][0x1bc], R15 ;  /* 0x00006f00090f7a24 */ /* 0x000fe200078e020f */
[-C--:B------:R-:W-:Y:S01]  /*23e0*/  ISETP.GE.AND P4, PT, R13, R6.reuse, PT ;  /* 0x000000060d00720c */ /* 0x080fe20003f86270 */
[----:B------:R-:W-:Y:S01]  /*23f0*/  IMAD.WIDE.U32 R20, R9, c[0x0][0x1b8], R20 ;  /* 0x00006e0009147a25 */ /* 0x000fe200078e0014 */
[-C--:B------:R-:W-:Y:S02]  /*2400*/  ISETP.GE.AND P5, PT, R12, R6.reuse, PT ;  /* 0x000000060c00720c */ /* 0x080fe40003fa6270 */
[C---:B------:R-:W-:Y:S01]  /*2410*/  IADD3 R13, R178.reuse, 0x60, RZ ;  /* 0x00000060b20d7810 */ /* 0x040fe20007ffe0ff */
[----:B------:R-:W-:Y:S02]  /*2420*/  IMAD.IADD R21, R21, 0x1, R15 ;  /* 0x0000000115157824 */ /* 0x000fe400078e020f */
[----:B------:R-:W-:Y:S01]  /*2430*/  @!P6 IMAD R14, R5, c[0x0][0x1a0], RZ ;  /* 0x00006800050eea24 */ /* 0x000fe200078e02ff */
[----:B------:R-:W-:Y:S01]  /*2440*/  ISETP.GE.AND P3, PT, R13, R6, PT ;  /* 0x000000060d00720c */ /* 0x000fe20003f66270 */
[C---:B------:R-:W-:Y:S01]  /*2450*/  @!P6 IMAD.WIDE.U32 R22, R178.reuse, c[0x0][0x1a0], R20 ;  /* 0x00006800b216ea25 */ /* 0x040fe200078e0014 */
[----:B------:R1:W-:Y:S03]  /*2460*/  @P6 STS.128 [R183+0xa000], RZ ;  /* 0x00a000ffb7006388 */ /* 0x0003e60000000c00 */
[----:B------:R-:W-:Y:S01]  /*2470*/  @!P6 IMAD R14, R178, c[0x0][0x1a4], R14 ;  /* 0x00006900b20eea24 */ /* 0x000fe200078e020e */
        /* <DEDUP_REMOVED lines=12> */
[----:B------:R-:W-:Y:S01]  /*2540*/  @!P5 IMAD.MOV.U32 R22, RZ, RZ, R20 ;  /* 0x000000ffff16d224 */ /* 0x000fe200078e0014 */
[----:B------:R-:W-:Y:S01]  /*2550*/  @!P4 IADD3.X R14, RZ, R5, RZ, P1, !PT ;  /* 0x00000005ff0ec210 */ /* 0x000fe20000ffe4ff */
[----:B------:R-:W-:Y:S01]  /*2560*/  @!P5 IMAD R17, R16, c[0x0][0x1a4], R17 ;  /* 0x000069001011da24 */ /* 0x000fe200078e0211 */
[----:B------:R-:W-:Y:S01]  /*2570*/  ISETP.GE.AND P1, PT, R12, R6, PT ;  /* 0x000000060c00720c */ /* 0x000fe20003f26270 */
[----:B------:R-:W-:Y:S01]  /*2580*/  @!P3 IMAD.X R12, RZ, RZ, R5, P0 ;  /* 0x000000ffff0cb224 */ /* 0x000fe200000e0605 */
[----:B------:R-:W-:Y:S01]  /*2590*/  @!PT LDS RZ, [RZ] ;  /* 0x00000000fffff984 */ /* 0x000fe20000000800 */
[----:B------:R-:W-:Y:S01]  /*25a0*/  @!PT LDS RZ, [RZ] ;  /* 0x00000000fffff984 */ /* 0x000fe20000000800 */
[----:B------:R-:W-:Y:S01]  /*25b0*/  @!PT LDS RZ, [RZ] ;  /* 0x00000000fffff984 */ /* 0x000fe20000000800 */
[----:B------:R2:W-:Y:S01]  /*25c0*/  @!P6 LDGSTS.E.BYPASS.LTC128B.128 [R183+0xa000], [R18.64] ;  /* 0x0a00000012b7efae */ /* 0x0005e2000b901d46 */
[----:B------:R-:W-:-:S03]  /*25d0*/  @!P5 IMAD.WIDE.U32 R22, R16, c[0x0][0x1a0], R22 ;  /* 0x000068001016da25 */ /* 0x000fc600078e0016 */
[----:B------:R1:W-:Y:S01]  /*25e0*/  @P5 STS.128 [R183+0xb000], RZ ;  /* 0x00b000ffb7005388 */ /* 0x0003e20000000c00 */
[----:B------:R-:W-:Y:S01]  /*25f0*/  @!P4 IMAD R14, R14, c[0x0][0x1a0], RZ ;  /* 0x000068000e0eca24 */ /* 0x000fe200078e02ff */
[----:B------:R-:W-:Y:S01]  /*2600*/  @!P5 LEA R16, P0, R22, c[0x0][0x170], 0x1 ;  /* 0x00005c001610da11 */ /* 0x000fe200078008ff */
[----:B------:R-:W-:Y:S02]  /*2610*/  @!P3 IMAD R12, R12, c[0x0][0x1a0], RZ ;  /* 0x000068000c0cba24 */ /* 0x000fe400078e02ff */
[----:B------:R-:W-:Y:S02]  /*2620*/  @!P5 IMAD.IADD R17, R23, 0x1, R17 ;  /* 0x000000011711d824 */ /* 0x000fe400078e0211 */
[C---:B------:R-:W-:Y:S02]  /*2630*/  @!P4 IMAD R14, R15.reuse, c[0x0][0x1a4], R14 ;  /* 0x000069000f0eca24 */ /* 0x040fe400078e020e */
[----:B------:R-:W-:Y:S01]  /*2640*/  @!P4 IMAD.WIDE.U32 R24, R15, c[0x0][0x1a0], R24 ;  /* 0x000068000f18ca25 */ /* 0x000fe200078e0018 */
[----:B------:R-:W-:-:S03]  /*2650*/  @!P5 LEA.HI.X R17, R22, c[0x0][0x174], R17, 0x1, P0 ;  /* 0x00005d001611da11 */ /* 0x000fc600000f0c11 */
[C---:B------:R-:W-:Y:S02]  /*2660*/  @!P3 IMAD R12, R13.reuse, c[0x0][0x1a4], R12 ;  /* 0x000069000d0cba24 */ /* 0x040fe400078e020c */
[----:B------:R-:W-:Y:S01]  /*2670*/  @!P3 IMAD.WIDE.U32 R20, R13, c[0x0][0x1a0], R20 ;  /* 0x000068000d14ba25 */ /* 0x000fe200078e0014 */
[----:B------:R-:W-:Y:S01]  /*2680*/  @!PT LDS RZ, [RZ] ;  /* 0x00000000fffff984 */ /* 0x000fe20000000800 */
[----:B------:R-:W-:Y:S01]  /*2690*/  @!PT LDS RZ, [RZ] ;  /* 0x00000000fffff984 */ /* 0x000fe20000000800 */
[----:B------:R-:W-:Y:S01]  /*26a0*/  @!PT LDS RZ, [RZ] ;  /* 0x00000000fffff984 */ /* 0x000fe20000000800 */
[----:B------:R3:W-:Y:S03]  /*26b0*/  @!P5 LDGSTS.E.BYPASS.LTC128B.128 [R183+0xb000], [R16.64] ;  /* 0x0b00000010b7dfae */ /* 0x0007e6000b901d46 */
[----:B------:R-:W-:Y:S01]  /*26c0*/  @!P4 IMAD.IADD R13, R25, 0x1, R14 ;  /* 0x00000001190dc824 */ /* 0x000fe200078e020e */
[C---:B------:R-:W-:Y:S01]  /*26d0*/  @!P4 LEA R14, P0, R24.reuse, c[0x0][0x170], 0x1 ;  /* 0x00005c00180eca11 */ /* 0x040fe200078008ff */
[----:B------:R-:W-:Y:S01]  /*26e0*/  @!P3 IMAD.IADD R12, R21, 0x1, R12 ;  /* 0x00000001150cb824 */ /* 0x000fe200078e020c */
[----:B------:R1:W-:Y:S01]  /*26f0*/  @P4 STS.128 [R183+0xc000], RZ ;  /* 0x00c000ffb7004388 */ /* 0x0003e20000000c00 */
[----:B------:R-:W-:Y:S01]  /*2700*/  IMAD.WIDE.U32 R22, R173, c[0x0][0x190], RZ ;  /* 0x00006400ad167a25 */ /* 0x000fe200078e00ff */
[----:B------:R-:W-:-:S02]  /*2710*/  @!P4 LEA.HI.X R15, R24, c[0x0][0x174], R13, 0x1, P0 ;  /* 0x00005d00180fca11 */ /* 0x000fc400000f0c0d */
[C---:B------:R-:W-:Y:S01]  /*2720*/  @!P3 LEA R24, P0, R20.reuse, c[0x0][0x170], 0x1 ;  /* 0x00005c001418ba11 */ /* 0x040fe200078008ff */
[----:B------:R-:W-:Y:S01]  /*2730*/  IMAD R7, R7, c[0x0][0x198], RZ ;  /* 0x0000660007077a24 */ /* 0x000fe200078e02ff */
[----:B------:R-:W-:Y:S01]  /*2740*/  LEA.HI R13, R221, R221, RZ, 0x1 ;  /* 0x000000dddd0d7211 */ /* 0x000fe200078f08ff */
[----:B------:R-:W-:Y:S01]  /*2750*/  @!PT LDS RZ, [RZ] ;  /* 0x00000000fffff984 */ /* 0x000fe20000000800 */
[----:B------:R-:W-:Y:S01]  /*2760*/  @!PT LDS RZ, [RZ] ;  /* 0x00000000fffff984 */ /* 0x000fe20000000800 */
[----:B------:R-:W-:Y:S01]  /*2770*/  @!PT LDS RZ, [RZ] ;  /* 0x00000000fffff984 */ /* 0x000fe20000000800 */
[----:B------:R4:W-:Y:S01]  /*2780*/  @!P4 LDGSTS.E.BYPASS.LTC128B.128 [R183+0xc000], [R14.64] ;  /* 0x0c0000000eb7cfae */ /* 0x0009e2000b901d46 */
[----:B------:R-:W-:Y:S01]  /*2790*/  @!P3 LEA.HI.X R25, R20, c[0x0][0x174], R12, 0x1, P0 ;  /* 0x00005d001419ba11 */ /* 0x000fe200000f0c0c */
[----:B------:R-:W-:Y:S01]  /*27a0*/  IMAD R12, R173, c[0x0][0x374], RZ ;  /* 0x0000dd00ad0c7a24 */ /* 0x000fe200078e02ff */
[----:B------:R-:W-:Y:S01]  /*27b0*/  @!P1 IADD3 R20, P0, R232, R26, RZ ;  /* 0x0000001ae8149210 */ /* 0x000fe20007f1e0ff */
[----:B------:R-:W-:Y:S01]  /*27c0*/  IMAD R7, R196, c[0x0][0x19c], R7 ;  /* 0x00006700c4077a24 */ /* 0x000fe200078e0207 */
[----:B------:R-:W-:Y:S01]  /*27d0*/  LOP3.LUT R13, R13, 0xfffffffe, RZ, 0xc0, !PT ;  /* 0xfffffffe0d0d7812 */ /* 0x000fe200078ec0ff */
[----:B------:R1:W-:Y:S01]  /*27e0*/  @P3 STS.128 [R183+0xd000], RZ ;  /* 0x00d000ffb7003388 */ /* 0x0003e20000000c00 */
        /* <DEDUP_REMOVED lines=11> */
[----:B------:R-:W0:Y:S01]  /*28a0*/  LDGDEPBAR ;  /* 0x00000000000079af */ /* 0x000e220000000000 */
[----:B------:R-:W-:-:S02]  /*28b0*/  IMAD.MOV.U32 R218, RZ, RZ, 0x7f800000 ;  /* 0x7f800000ffda7424 */ /* 0x000fc400078e00ff */
[----:B------:R-:W-:Y:S01]  /*28c0*/  IADD3.X R27, R10, R27, R7, P0, !PT ;  /* 0x0000001b0a1b7210 */ /* 0x000fe200007fe407 */
[----:B------:R-:W-:Y:S01]  /*28d0*/  IMAD R7, R8, c[0x0][0x1b0], RZ ;  /* 0x00006c0008077a24 */ /* 0x000fe200078e02ff */
[----:B------:R-:W-:Y:S01]  /*28e0*/  ISETP.GE.AND P0, PT, R178, R6, PT ;  /* 0x00000006b200720c */ /* 0x000fe20003f06270 */
[----:B------:R-:W-:Y:S01]  /*28f0*/  IMAD.MOV.U32 R219, RZ, RZ, 0x7f800000 ;  /* 0x7f800000ffdb7424 */ /* 0x000fe200078e00ff */
[----:B------:R-:W-:Y:S01]  /*2900*/  ISETP.NE.AND P2, PT, R13, 0x1, PT ;  /* 0x000000010d00780c */ /* 0x000fe20003f45270 */
[----:B------:R-:W-:Y:S01]  /*2910*/  IMAD R7, R9, c[0x0][0x1b4], R7 ;  /* 0x00006d0009077a24 */ /* 0x000fe200078e0207 */
[----:B------:R-:W-:Y:S01]  /*2920*/  IADD3 R8, R177, 0x1000, RZ ;  /* 0x00001000b1087810 */ /* 0x000fe20007ffe0ff */
[----:B------:R-:W-:-:S03]  /*2930*/  IMAD.WIDE.U32 R26, R9, c[0x0][0x1b0], R26 ;  /* 0x00006c00091a7a25 */ /* 0x000fc600078e001a */
[----:B------:R-:W-:Y:S01]  /*2940*/  SEL R8, R8, R177, !P2 ;  /* 0x000000b108087207 */ /* 0x000fe20005000000 */
[----:B------:R-:W-:Y:S01]  /*2950*/  @!P6 IMAD.MOV.U32 R12, RZ, RZ, R26 ;  /* 0x000000ffff0ce224 */ /* 0x000fe200078e001a */
[----:B------:R-:W-:Y:S01]  /*2960*/  IADD3 R13, R27, R7, RZ ;  /* 0x000000071b0d7210 */ /* 0x000fe20007ffe0ff */
[----:B------:R-:W-:Y:S01]  /*2970*/  IMAD.MOV.U32 R217, RZ, RZ, 0x7f800000 ;  /* 0x7f800000ffd97424 */ /* 0x000fe200078e00ff */
[-C--:B---3--:R-:W-:Y:S01]  /*2980*/  @!P5 MOV R16, R26.reuse ;  /* 0x0000001a0010d202 */ /* 0x088fe20000000f00 */
[----:B------:R-:W-:Y:S01]  /*2990*/  IMAD.SHL.U32 R220, R8, 0x2, RZ ;  /* 0x0000000208dc7824 */ /* 0x000fe200078e00ff */
[----:B------:R1:W-:Y:S01]  /*29a0*/  @P0 STS.128 [R183+0x4000], RZ ;  /* 0x004000ffb7000388 */ /* 0x0003e20000000c00 */
[----:B------:R-:W-:Y:S01]  /*29b0*/  @!P6 IMAD R8, R5, c[0x0][0x198], RZ ;  /* 0x000066000508ea24 */ /* 0x000fe200078e02ff */
[----:B--2---:R-:W-:Y:S01]  /*29c0*/  @!P3 MOV R18, R26 ;  /* 0x0000001a0012b202 */ /* 0x004fe20000000f00 */
[C---:B----4-:R-:W-:Y:S01]  /*29d0*/  @!P6 IMAD.WIDE.U32 R14, R178.reuse, c[0x0][0x198], R12 ;  /* 0x00006600b20eea25 */ /* 0x050fe200078e000c */
[----:B------:R-:W-:Y:S01]  /*29e0*/  @!PT LDS RZ, [RZ] ;  /* 0x00000000fffff984 */ /* 0x000fe20000000800 */
[----:B------:R-:W-:Y:S01]  /*29f0*/  @!PT LDS RZ, [RZ] ;  /* 0x00000000fffff984 */ /* 0x000fe20000000800 */
[----:B------:R-:W-:Y:S01]  /*2a00*/  @!PT LDS RZ, [RZ] ;  /* 0x00000000fffff984 */ /* 0x000fe20000000800 */
[----:B------:R1:W-:Y:S03]  /*2a10*/  @!P0 LDGSTS.E.BYPASS.LTC128B.128 [R183+0x4000], [R232.64] ;  /* 0x04000000e8b78fae */ /* 0x0003e6000b901d46 */
[----:B------:R-:W-:Y:S01]  /*2a20*/  @!P6 IMAD R7, R178, c[0x0][0x19c], R8 ;  /* 0x00006700b207ea24 */ /* 0x000fe200078e0208 */
[----:B------:R1:W-:Y:S01]  /*2a30*/  @P1 STS.128 [R183+0x5000], RZ ;  /* 0x005000ffb7001388 */ /* 0x0003e20000000c00 */
[----:B------:R-:W-:-:S02]  /*2a40*/  @!P5 IMAD.MOV.U32 R17, RZ, RZ, R13 ;  /* 0x000000ffff11d224 */ /* 0x000fc400078e000d */
[----:B------:R-:W-:Y:S01]  /*2a50*/  @!P6 IMAD.IADD R7, R15, 0x1, R7 ;  /* 0x000000010f07e824 */ /* 0x000fe200078e0207 */
[----:B------:R-:W-:Y:S01]  /*2a60*/  @!PT LDS RZ, [RZ] ;  /* 0x00000000fffff984 */ /* 0x000fe20000000800 */
[----:B------:R-:W-:Y:S01]  /*2a70*/  @!PT LDS RZ, [RZ] ;  /* 0x00000000fffff984 */ /* 0x000fe20000000800 */
[----:B------:R-:W-:Y:S01]  /*2a80*/  @!PT LDS RZ, [RZ] ;  /* 0x00000000fffff984 */ /* 0x000fe20000000800 */
[----:B------:R1:W-:Y:S01]  /*2a90*/  @!P1 LDGSTS.E.BYPASS.LTC128B.128 [R183+0x5000], [R20.64] ;  /* 0x0500000014b79fae */ /* 0x0003e2000b901d46 */
[----:B------:R-:W-:-:S03]  /*2aa0*/  @!P3 IMAD.MOV.U32 R19, RZ, RZ, R13 ;  /* 0x000000ffff13b224 */ /* 0x000fc600078e000d */
[----:B------:R1:W-:Y:S04]  /*2ab0*/  @P0 STS [R220], RZ ;  /* 0x000000ffdc000388 */ /* 0x0003e80000000800 */
[----:B------:R1:W-:Y:S04]  /*2ac0*/  @P0 STS [R220+0x4], RZ ;  /* 0x000004ffdc000388 */ /* 0x0003e80000000800 */
[----:B------:R1:W-:Y:S04]  /*2ad0*/  @P0 STS [R220+0x8], RZ ;  /* 0x000008ffdc000388 */ /* 0x0003e80000000800 */
[----:B------:R1:W-:Y:S04]  /*2ae0*/  @P0 STS [R220+0xc], RZ ;  /* 0x00000cffdc000388 */ /* 0x0003e80000000800 */
[----:B------:R-:W-:Y:S01]  /*2af0*/  @!PT LDS RZ, [RZ] ;  /* 0x00000000fffff984 */ /* 0x000fe20000000800 */
[----:B------:R-:W-:Y:S01]  /*2b00*/  @!PT LDS RZ, [RZ] ;  /* 0x00000000fffff984 */ /* 0x000fe20000000800 */
[----:B------:R-:W-:Y:S01]  /*2b10*/  @!PT LDS RZ, [RZ] ;  /* 0x00000000fffff984 */ /* 0x000fe20000000800 */
[----:B------:R1:W-:Y:S01]  /*2b20*/  @!P0 LDGSTS.E.BYPASS.LTC128B.128 [R220], [R234.64] ;  /* 0x00000000eadc8fae */ /* 0x0003e2000b901d46 */
[----:B------:R-:W-:-:S03]  /*2b30*/  @!P5 IADD3 R9, P0, R178, 0x20, RZ ;  /* 0x00000020b209d810 */ /* 0x000fc60007f1e0ff */
[----:B------:R1:W-:Y:S02]  /*2b40*/  @P1 STS [R220+0x1000], RZ ;  /* 0x001000ffdc001388 */ /* 0x0003e40000000800 */
[----:B------:R-:W-:Y:S01]  /*2b50*/  @!P5 IMAD.X R8, RZ, RZ, R5, P0 ;  /* 0x000000ffff08d224 */ /* 0x000fe200000e0605 */
[C---:B------:R-:W-:Y:S01]  /*2b60*/  @!P6 LEA R10, P0, R14.reuse, c[0x0][0x168], 0x1 ;  /* 0x00005a000e0aea11 */ /* 0x040fe200078008ff */
[C---:B------:R-:W-:Y:S01]  /*2b70*/  @!P5 IMAD.WIDE.U32 R16, R9.reuse, c[0x0][0x198], R16 ;  /* 0x000066000910da25 */ /* 0x040fe200078e0010 */
[----:B------:R1:W-:Y:S02]  /*2b80*/  @P1 STS [R220+0x1004], RZ ;  /* 0x001004ffdc001388 */ /* 0x0003e40000000800 */
[----:B------:R-:W-:Y:S01]  /*2b90*/  @!P6 LEA.HI.X R11, R14, c[0x0][0x16c], R7, 0x1, P0 ;  /* 0x00005b000e0bea11 */ /* 0x000fe200000f0c07 */
[----:B------:R-:W-:Y:S01]  /*2ba0*/  @!P5 IMAD R8, R8, c[0x0][0x198], RZ ;  /* 0x000066000808da24 */ /* 0x000fe200078e02ff */
[----:B------:R-:W-:Y:S01]  /*2bb0*/  @!P4 IADD3 R7, P0, R178, 0x40, RZ ;  /* 0x00000040b207c810 */ /* 0x000fe20007f1e0ff */
[----:B------:R1:W-:Y:S02]  /*2bc0*/  @P1 STS [R220+0x1008], RZ ;  /* 0x001008ffdc001388 */ /* 0x0003e40000000800 */
[----:B------:R-:W-:-:S02]  /*2bd0*/  @!P5 IMAD R8, R9, c[0x0][0x19c], R8 ;  /* 0x000067000908da24 */ /* 0x000fc400078e0208 */
[----:B------:R-:W-:Y:S01]  /*2be0*/  @!P4 IMAD.X R9, RZ, RZ, R5, P0 ;  /* 0x000000ffff09c224 */ /* 0x000fe200000e0605 */
[C---:B------:R-:W-:Y:S01]  /*2bf0*/  @!P5 LEA R14, P0, R16.reuse, c[0x0][0x168], 0x1 ;  /* 0x00005a00100eda11 */ /* 0x040fe200078008ff */
[----:B------:R-:W-:Y:S01]  /*2c00*/  @!P5 IMAD.IADD R8, R17, 0x1, R8 ;  /* 0x000000011108d824 */ /* 0x000fe200078e0208 */
[----:B------:R1:W-:Y:S01]  /*2c10*/  @P1 STS [R220+0x100c], RZ ;  /* 0x00100cffdc001388 */ /* 0x0003e20000000800 */
[----:B------:R-:W-:Y:S02]  /*2c20*/  @!P4 IMAD R9, R9, c[0x0][0x198], RZ ;  /* 0x000066000909ca24 */ /* 0x000fe400078e02ff */
[----:B------:R-:W-:Y:S01]  /*2c30*/  @!P4 IMAD.MOV.U32 R17, RZ, RZ, R13 ;  /* 0x000000ffff11c224 */ /* 0x000fe200078e000d */
[----:B------:R-:W-:Y:S01]  /*2c40*/  @!P5 LEA.HI.X R15, R16, c[0x0][0x16c], R8, 0x1, P0 ;  /* 0x00005b00100fda11 */ /* 0x000fe200000f0c08 */
[----:B------:R-:W-:Y:S01]  /*2c50*/  @!P4 IMAD R9, R7, c[0x0][0x19c], R9 ;  /* 0x000067000709ca24 */ /* 0x000fe200078e0209 */
[----:B------:R-:W-:Y:S01]  /*2c60*/  @!P3 IADD3 R8, P0, R178, 0x60, RZ ;  /* 0x00000060b208b810 */ /* 0x000fe20007f1e0ff */
[----:B------:R-:W-:Y:S01]  /*2c70*/  @!PT LDS RZ, [RZ] ;  /* 0x00000000fffff984 */ /* 0x000fe20000000800 */
[----:B------:R-:W-:Y:S01]  /*2c80*/  @!PT LDS RZ, [RZ] ;  /* 0x00000000fffff984 */ /* 0x000fe20000000800 */
[----:B------:R-:W-:Y:S01]  /*2c90*/  @!PT LDS RZ, [RZ] ;  /* 0x00000000fffff984 */ /* 0x000fe20000000800 */
[----:B------:R1:W-:Y:S01]  /*2ca0*/  @!P1 LDGSTS.E.BYPASS.LTC128B.128 [R220+0x1000], [R22.64] ;  /* 0x0100000016dc9fae */ /* 0x0003e2000b901d46 */
[----:B------:R-:W-:-:S03]  /*2cb0*/  @!P4 MOV R16, R26 ;  /* 0x0000001a0010c202 */ /* 0x000fc60000000f00 */
[----:B------:R-:W-:Y:S01]  /*2cc0*/  @!P3 IMAD.X R5, RZ, RZ, R5, P0 ;  /* 0x000000ffff05b224 */ /* 0x000fe200000e0605 */
[----:B------:R1:W-:Y:S01]  /*2cd0*/  @P6 STS.128 [R183+0x6000], RZ ;  /* 0x006000ffb7006388 */ /* 0x0003e20000000c00 */
[----:B------:R-:W-:Y:S01]  /*2ce0*/  @!P4 IMAD.WIDE.U32 R16, R7, c[0x0][0x198], R16 ;  /* 0x000066000710ca25 */ /* 0x000fe200078e0010 */
[----:B------:R-:W-:Y:S02]  /*2cf0*/  IADD3 R7, R176, 0x8, RZ ;  /* 0x00000008b0077810 */ /* 0x000fe40007ffe0ff */
[----:B------:R-:W-:Y:S01]  /*2d00*/  @!PT LDS RZ, [RZ] ;  /* 0x00000000fffff984 */ /* 0x000fe20000000800 */
[----:B------:R-:W-:Y:S01]  /*2d10*/  @!PT LDS RZ, [RZ] ;  /* 0x00000000fffff984 */ /* 0x000fe20000000800 */
[----:B------:R-:W-:Y:S01]  /*2d20*/  @!PT LDS RZ, [RZ] ;  /* 0x00000000fffff984 */ /* 0x000fe20000000800 */
[----:B------:R2:W-:Y:S01]  /*2d30*/  @!P6 LDGSTS.E.BYPASS.LTC128B.128 [R183+0x6000], [R10.64] ;  /* 0x060000000ab7efae */ /* 0x0005e2000b901d46 */
[----:B------:R-:W-:Y:S01]  /*2d40*/  @!P3 IMAD R5, R5, c[0x0][0x198], RZ ;  /* 0x000066000505ba24 */ /* 0x000fe200078e02ff */
[----:B------:R-:W-:Y:S01]  /*2d50*/  @!P4 LEA R12, P0, R16, c[0x0][0x168], 0x1 ;  /* 0x00005a00100cca11 */ /* 0x000fe200078008ff */
[----:B------:R-:W-:Y:S01]  /*2d60*/  @!P4 IMAD.IADD R9, R17, 0x1, R9 ;  /* 0x000000011109c824 */ /* 0x000fe200078e0209 */
[----:B------:R1:W-:Y:S01]  /*2d70*/  @P5 STS.128 [R183+0x7000], RZ ;  /* 0x007000ffb7005388 */ /* 0x0003e20000000c00 */
[C---:B------:R-:W-:Y:S01]  /*2d80*/  @!P3 IMAD R5, R8.reuse, c[0x0][0x19c], R5 ;  /* 0x000067000805ba24 */ /* 0x040fe200078e0205 */
[-C--:B------:R-:W-:Y:S01]  /*2d90*/  ISETP.GE.AND P1, PT, R7, R6.reuse, PT ;  /* 0x000000060700720c */ /* 0x080fe20003f26270 */
[----:B------:R-:W-:Y:S01]  /*2da0*/  @!P3 IMAD.WIDE.U32 R18, R8, c[0x0][0x198], R18 ;  /* 0x000066000812ba25 */ /* 0x000fe200078e0012 */
[----:B------:R-:W-:Y:S01]  /*2db0*/  @!P4 LEA.HI.X R13, R16, c[0x0][0x16c], R9, 0x1, P0 ;  /* 0x00005b00100dca11 */ /* 0x000fe200000f0c09 */
[----:B------:R-:W-:Y:S01]  /*2dc0*/  @!PT LDS RZ, [RZ] ;  /* 0x00000000fffff984 */ /* 0x000fe20000000800 */
[----:B------:R-:W-:Y:S01]  /*2dd0*/  @!PT LDS RZ, [RZ] ;  /* 0x00000000fffff984 */ /* 0x000fe20000000800 */
[----:B------:R-:W-:Y:S01]  /*2de0*/  @!PT LDS RZ, [RZ] ;  /* 0x00000000fffff984 */ /* 0x000fe20000000800 */
[----:B------:R1:W-:Y:S01]  /*2df0*/  @!P5 LDGSTS.E.BYPASS.LTC128B.128 [R183+0x7000], [R14.64] ;  /* 0x070000000eb7dfae */ /* 0x0003e2000b901d46 */
[C---:B------:R-:W-:Y:S01]  /*2e00*/  IADD3 R8, R176.reuse, 0x28, RZ ;  /* 0x00000028b0087810 */ /* 0x040fe20007ffe0ff */
[----:B------:R-:W-:Y:S01]  /*2e10*/  @!P3 IMAD.IADD R5, R19, 0x1, R5 ;  /* 0x000000011305b824 */ /* 0x000fe200078e0205 */
[----:B------:R-:W-:Y:S01]  /*2e20*/  IADD3 R7, R176, 0x20, RZ ;  /* 0x00000020b0077810 */ /* 0x000fe20007ffe0ff */
[----:B------:R1:W-:Y:S01]  /*2e30*/  @P4 STS.128 [R183+0x8000], RZ ;  /* 0x008000ffb7004388 */ /* 0x0003e20000000c00 */
[----:B------:R-:W-:-:S02]  /*2e40*/  ISETP.GE.AND P5, PT, R8, R6, PT ;  /* 0x000000060800720c */ /* 0x000fc40003fa6270 */
[----:B------:R-:W-:Y:S01]  /*2e50*/  ISETP.GE.AND P6, PT, R7, R6, PT ;  /* 0x000000060700720c */ /* 0x000fe20003fc6270 */
[----:B------:R-:W-:Y:S01]  /*2e60*/  @!PT LDS RZ, [RZ] ;  /* 0x00000000fffff984 */ /* 0x000fe20000000800 */
[----:B------:R-:W-:Y:S01]  /*2e70*/  @!PT LDS RZ, [RZ] ;  /* 0x00000000fffff984 */ /* 0x000fe20000000800 */
[----:B------:R-:W-:Y:S01]  /*2e80*/  @!PT LDS RZ, [RZ] ;  /* 0x00000000fffff984 */ /* 0x000fe20000000800 */
[----:B------:R1:W-:Y:S01]  /*2e90*/  @!P4 LDGSTS.E.BYPASS.LTC128B.128 [R183+0x8000], [R12.64] ;  /* 0x080000000cb7cfae */ /* 0x0003e2000b901d46 */
[----:B------:R-:W-:-:S03]  /*2ea0*/  SHF.L.U64.HI R7, R176, 0x2, R179 ;  /* 0x00000002b0077819 */ /* 0x000fc600000102b3 */
[----:B------:R1:W-:Y:S01]  /*2eb0*/  @P3 STS.128 [R183+0x9000], RZ ;  /* 0x009000ffb7003388 */ /* 0x0003e20000000c00 */
[----:B--2---:R-:W-:-:S04]  /*2ec0*/  @!P3 LEA R10, P0, R18, c[0x0][0x168], 0x1 ;  /* 0x00005a00120aba11 */ /* 0x004fc800078008ff */
[----:B------:R-:W-:Y:S02]  /*2ed0*/  @!P3 LEA.HI.X R11, R18, c[0x0][0x16c], R5, 0x1, P0 ;  /* 0x00005b00120bba11 */ /* 0x000fe400000f0c05 */
[C---:B------:R-:W-:Y:S01]  /*2ee0*/  ISETP.GE.AND P0, PT, R176.reuse, R6, PT ;  /* 0x00000006b000720c */ /* 0x040fe20003f06270 */
[----:B------:R-:W-:Y:S01]  /*2ef0*/  IMAD.SHL.U32 R6, R176, 0x4, RZ ;  /* 0x00000004b0067824 */ /* 0x000fe200078e00ff */
[----:B------:R-:W-:Y:S01]  /*2f00*/  SHF.R.S32.HI R5, RZ, 0x1f, R8 ;  /* 0x0000001fff057819 */ /* 0x000fe20000011408 */
[----:B------:R-:W-:Y:S01]  /*2f10*/  @!PT LDS RZ, [RZ] ;  /* 0x00000000fffff984 */ /* 0x000fe20000000800 */
[----:B------:R-:W-:Y:S01]  /*2f20*/  @!PT LDS RZ, [RZ] ;  /* 0x00000000fffff984 */ /* 0x000fe20000000800 */
[----:B------:R-:W-:Y:S01]  /*2f30*/  @!PT LDS RZ, [RZ] ;  /* 0x00000000fffff984 */ /* 0x000fe20000000800 */
[----:B------:R2:W-:Y:S03]  /*2f40*/  @!P3 LDGSTS.E.BYPASS.LTC128B.128 [R183+0x9000], [R10.64] ;  /* 0x090000000ab7bfae */ /* 0x0005e6000b901d46 */
[----:B------:R-:W-:Y:S01]  /*2f50*/  IADD3 R6, P4, R6, R200, RZ ;  /* 0x000000c806067210 */ /* 0x000fe20007f9e0ff */
[----:B------:R-:W0:Y:S03]  /*2f60*/  LDGDEPBAR ;  /* 0x00000000000079af */ /* 0x000e260000000000 */
[----:B------:R-:W-:-:S05]  /*2f70*/  IADD3.X R7, R7, R199, RZ, P4, !PT ;  /* 0x000000c707077210 */ /* 0x000fca00027fe4ff */
[----:B------:R1:W5:Y:S04]  /*2f80*/  @!P0 LDG.E R218, [R6.64] ;  /* 0x0000000606da8981 */ /* 0x000368000c1e1900 */
[----:B------:R1:W5:Y:S04]  /*2f90*/  @!P1 LDG.E R219, [R6.64+0x20] ;  /* 0x0000200606db9981 */ /* 0x000368000c1e1900 */
[----:B------:R1:W5:Y:S01]  /*2fa0*/  @!P6 LDG.E R216, [R6.64+0x80] ;  /* 0x0000800606d8e981 */ /* 0x000362000c1e1900 */
[----:B--2---:R-:W-:Y:S01]  /*2fb0*/  @!P5 LEA R10, P3, R8, R200, 0x2 ;  /* 0x000000c8080ad211 */ /* 0x004fe200078610ff */
[----:B------:R-:W-:-:S04]  /*2fc0*/  DEPBAR.LE SB0, 0x1 ;  /* 0x000080400000791a */ /* 0x000fc80000000000 */
[----:B------:R-:W-:-:S05]  /*2fd0*/  @!P5 LEA.HI.X R11, R8, R199, R5, 0x2, P3 ;  /* 0x000000c7080bd211 */ /* 0x000fca00018f1405 */
[----:B------:R1:W5:Y:S04]  /*2fe0*/  @!P5 LDG.E R217, [R10.64] ;  /* 0x000000060ad9d981 */ /* 0x000368000c1e1900 */
[----:B------:R-:W-:Y:S01]  /*2ff0*/  BAR.SYNC.DEFER_BLOCKING 0x0 ;  /* 0x0000000000007b1d */ /* 0x000fe20000010000 */
[----:B------:R-:W-:-:S04]  /*3000*/  LEA.HI R0, R0, R4, RZ, 0x4 ;  /* 0x0000000400007211 */ /* 0x000fc800078f20ff */
[----:B------:R-:W-:Y:S02]  /*3010*/  LOP3.LUT R0, R0, 0xfffffff0, RZ, 0xc0, !PT ;  /* 0xfffffff000007812 */ /* 0x000fe400078ec0ff */
[----:B------:R-:W-:-:S03]  /*3020*/  SHF.L.U32 R213, R208, 0x4, RZ ;  /* 0x00000004d0d57819 */ /* 0x000fc600000006ff */
[----:B------:R-:W-:Y:S01]  /*3030*/  IMAD.IADD R4, R4, 0x1, -R0 ;  /* 0x0000000104047824 */ /* 0x000fe200078e0a00 */
[----:B------:R-:W-:Y:S01]  /*3040*/  IADD3 R207, R213, 0x20, RZ ;  /* 0x00000020d5cf7810 */ /* 0x000fe20007ffe0ff */
        /* <DEDUP_REMOVED lines=9> */
[----:B------:R-:W-:-:S03]  /*30e0*/  IMAD.SHL.U32 R214, R208, 0x8, RZ ;  /* 0x00000008d0d67824 */ /* 0x000fc600078e00ff */
[----:B------:R-:W-:Y:S01]  /*30f0*/  LEA.HI R0, R0, R4, RZ, 0x3 ;  /* 0x0000000400007211 */ /* 0x000fe200078f18ff */
[----:B------:R-:W-:-:S03]  /*3100*/  IMAD.IADD R206, R214, 0x1, R207 ;  /* 0x00000001d6ce7824 */ /* 0x000fc600078e02cf */
[----:B------:R-:W-:Y:S02]  /*3110*/  LOP3.LUT R0, R0, 0xfffffff8, RZ, 0xc0, !PT ;  /* 0xfffffff800007812 */ /* 0x000fe400078ec0ff */
[----:B------:R-:W-:Y:S02]  /*3120*/  IADD3 R205, R214, R206, RZ ;  /* 0x000000ced6cd7210 */ /* 0x000fe40007ffe0ff */
[----:B------:R-:W-:Y:S01]  /*3130*/  IADD3 R0, R4, -R0, RZ ;  /* 0x8000000004007210 */ /* 0x000fe20007ffe0ff */
[----:B------:R-:W-:Y:S01]  /*3140*/  IMAD.MOV.U32 R165, RZ, RZ, 0x20 ;  /* 0x00000020ffa57424 */ /* 0x000fe200078e00ff */
[----:B------:R-:W-:Y:S01]  /*3150*/  IADD3 R167, R172, 0x1000, RZ ;  /* 0x00001000aca77810 */ /* 0x000fe20007ffe0ff */
[----:B------:R-:W-:Y:S01]  /*3160*/  IMAD.IADD R204, R214, 0x1, R205 ;  /* 0x00000001d6cc7824 */ /* 0x000fe200078e02cd */
[----:B------:R-:W-:Y:S02]  /*3170*/  LOP3.LUT P0, RZ, R0, 0x2, RZ, 0xc0, !PT ;  /* 0x0000000200ff7812 */ /* 0x000fe4000780c0ff */
[----:B------:R-:W-:-:S02]  /*3180*/  IADD3 R166, R171, 0x1000, RZ ;  /* 0x00001000aba67810 */ /* 0x000fc40007ffe0ff */
[----:B------:R-:W-:Y:S01]  /*3190*/  IADD3 R194, R196, R224, RZ ;  /* 0x000000e0c4c27210 */ /* 0x000fe20007ffe0ff */
[----:B------:R-:W-:Y:S01]  /*31a0*/  IMAD.IADD R228, R214, 0x1, R204 ;  /* 0x00000001d6e47824 */ /* 0x000fe200078e02cc */
[----:B------:R-:W-:Y:S02]  /*31b0*/  SEL R167, R167, R172, !P2 ;  /* 0x000000aca7a77207 */ /* 0x000fe40005000000 */
[----:B------:R-:W-:Y:S02]  /*31c0*/  LOP3.LUT P1, RZ, R0, 0x4, RZ, 0xc0, !PT ;  /* 0x0000000400ff7812 */ /* 0x000fe4000782c0ff */
[----:B------:R-:W-:Y:S02]  /*31d0*/  IADD3 R194, -R222, 0x80, R194 ;  /* 0x00000080dec27810 */ /* 0x000fe40007ffe1c2 */
[----:B------:R-:W-:Y:S02]  /*31e0*/  SEL R166, R166, R171, !P2 ;  /* 0x000000aba6a67207 */ /* 0x000fe40005000000 */
[----:B------:R-:W-:Y:S01]  /*31f0*/  SEL R165, R165, 0xffffffe0, !P0 ;  /* 0xffffffe0a5a57807 */ /* 0x000fe20004000000 */
[C---:B------:R-:W-:Y:S01]  /*3200*/  IMAD R212, R208.reuse, 0x18, RZ ;  /* 0x00000018d0d47824 */ /* 0x040fe200078e02ff */
[----:B------:R-:W-:Y:S01]  /*3210*/  CS2R R94, SRZ ;  /* 0x00000000005e7805 */ /* 0x000fe2000001ff00 */
[C---:B------:R-:W-:Y:S01]  /*3220*/  IMAD.SHL.U32 R211, R208.reuse, 0x20, RZ ;  /* 0x00000020d0d37824 */ /* 0x040fe200078e00ff */
[----:B------:R-:W-:Y:S01]  /*3230*/  CS2R R92, SRZ ;  /* 0x00000000005c7805 */ /* 0x000fe2000001ff00 */
[C---:B------:R-:W-:Y:S01]  /*3240*/  IMAD R210, R208.reuse, 0x28, RZ ;  /* 0x00000028d0d27824 */ /* 0x040fe200078e02ff */
[----:B------:R-:W-:Y:S01]  /*3250*/  CS2R R98, SRZ ;  /* 0x0000000000627805 */ /* 0x000fe2000001ff00 */
[C---:B------:R-:W-:Y:S01]  /*3260*/  IMAD R209, R208.reuse, 0x30, RZ ;  /* 0x00000030d0d17824 */ /* 0x040fe200078e02ff */
[----:B------:R-:W-:Y:S01]  /*3270*/  CS2R R96, SRZ ;  /* 0x0000000000607805 */ /* 0x000fe2000001ff00 */
[----:B------:R-:W-:Y:S01]  /*3280*/  IMAD.MOV R198, RZ, RZ, -R198 ;  /* 0x000000ffffc67224 */ /* 0x000fe200078e0ac6 */
[----:B------:R-:W-:Y:S01]  /*3290*/  CS2R R90, SRZ ;  /* 0x00000000005a7805 */ /* 0x000fe2000001ff00 */
[----:B------:R-:W-:Y:S01]  /*32a0*/  IMAD R208, R208, 0x38, RZ ;  /* 0x00000038d0d07824 */ /* 0x000fe200078e02ff */
[----:B------:R-:W-:Y:S01]  /*32b0*/  CS2R R88, SRZ ;  /* 0x0000000000587805 */ /* 0x000fe2000001ff00 */
[----:B------:R-:W-:Y:S01]  /*32c0*/  IMAD.MOV.U32 R215, RZ, RZ, c[0x0][0x2e4] ;  /* 0x0000b900ffd77624 */ /* 0x000fe200078e00ff */
        /* <DEDUP_REMOVED lines=26> */
[----:B------:R-:W-:Y:S01]  /*3470*/  IADD3 R194, R194, -c[0x0][0x2e8], RZ ;  /* 0x8000ba00c2c27a10 */ /* 0x000fe20007ffe0ff */
[----:B------:R-:W-:Y:S01]  /*3480*/  IMAD.SHL.U32 R167, R167, 0x2, RZ ;  /* 0x00000002a7a77824 */ /* 0x000fe200078e00ff */
[----:B------:R-:W-:Y:S01]  /*3490*/  SHF.L.U32 R166, R166, 0x1, RZ ;  /* 0x00000001a6a67819 */ /* 0x000fe200000006ff */
[----:B------:R-:W-:Y:S01]  /*34a0*/  IMAD.SHL.U32 R229, R176, 0x4, RZ ;  /* 0x00000004b0e57824 */ /* 0x000fe200078e00ff */
[----:B------:R-:W-:Y:S01]  /*34b0*/  SEL R173, R173, 0xffffffc0, !P1 ;  /* 0xffffffc0adad7807 */ /* 0x000fe20004800000 */
[----:B------:R-:W-:Y:S01]  /*34c0*/  IMAD.IADD R227, R214, 0x1, R228 ;  /* 0x00000001d6e37824 */ /* 0x000fe200078e02e4 */
[----:B------:R-:W-:-:S02]  /*34d0*/  SHF.L.U64.HI R230, R176, 0x2, R179 ;  /* 0x00000002b0e67819 */ /* 0x000fc400000102b3 */
[----:B-1234-:R-:W-:Y:S02]  /*34e0*/  IADD3 R0, R169, R165, RZ ;  /* 0x000000a5a9007210 */ /* 0x01efe40007ffe0ff */
.L_x_296:
        /* <DEDUP_REMOVED lines=8> */
[----:B------:R-:W1:Y:S05]  /*3570*/  LDSM.16.M88.4 R16, [R170+0x6000] ;  /* 0x00600000aa10783b */ /* 0x000e6a0000000200 */
[----:B------:R-:W2:Y:S05]  /*3580*/  LDSM.16.M88.4 R28, [R167+0x1000] ;  /* 0x00100000a71c783b */ /* 0x000eaa0000000200 */
[----:B-----5:R1:W5:Y:S05]  /*3590*/  LDG.E R240, [R4.64] ;  /* 0x0000000604f07981 */ /* 0x02036a000c1e1900 */
[----:B------:R1:W5:Y:S05]  /*35a0*/  LDG.E R239, [R4.64+0x20] ;  /* 0x0000200604ef7981 */ /* 0x00036a000c1e1900 */
[----:B------:R1:W5:Y:S05]  /*35b0*/  LDG.E R238, [R4.64+0x80] ;  /* 0x0000800604ee7981 */ /* 0x00036a000c1e1900 */
[----:B------:R1:W5:Y:S05]  /*35c0*/  LDG.E R237, [R4.64+0xa0] ;  /* 0x0000a00604ed7981 */ /* 0x00036a000c1e1900 */
[----:B------:R-:W3:Y:S05]  /*35d0*/  LDSM.16.M88.4 R100, [R170+0x6800] ;  /* 0x00680000aa64783b */ /* 0x000eea0000000200 */
[----:B------:R-:W-:Y:S05]  /*35e0*/  LDSM.16.M88.4 R104, [R174] ;  /* 0x00000000ae68783b */ /* 0x000fea0000000200 */
[----:B------:R-:W4:Y:S05]  /*35f0*/  LDSM.16.M88.4 R108, [R164+0x6000] ;  /* 0x00600000a46c783b */ /* 0x000f2a0000000200 */
[----:B------:R-:W4:Y:S01]  /*3600*/  LDSM.16.M88.4 R112, [R174+0x1000] ;  /* 0x00100000ae70783b */ /* 0x000f220000000200 */
[-C--:B-1----:R-:W-:Y:S04]  /*3610*/  HMMA.16816.F32.BF16 R4, R32, R16.reuse, RZ ;  /* 0x000000102004723c */ /* 0x082fe800000418ff */
[----:B------:R-:W1:Y:S05]  /*3620*/  LDSM.16.M88.4 R116, [R164+0x6800] ;  /* 0x00680000a474783b */ /* 0x000e6a0000000200 */
[----:B------:R-:W-:Y:S01]  /*3630*/  LDSM.16.M88.4 R120, [R3+0x6000] ;  /* 0x006000000378783b */ /* 0x000fe20000000200 */
[C---:B--2---:R-:W-:Y:S04]  /*3640*/  HMMA.16816.F32.BF16 R8, R28.reuse, R16, RZ ;  /* 0x000000101c08723c */ /* 0x044fe800000418ff */
[----:B------:R-:W-:Y:S04]  /*3650*/  LDSM.16.M88.4 R128, [R3+0x6800] ;  /* 0x006800000380783b */ /* 0x000fe80000000200 */
[-C--:B------:R-:W-:Y:S08]  /*3660*/  HMMA.16816.F32.BF16 R12, R28, R18.reuse, RZ ;  /* 0x000000121c0c723c */ /* 0x080ff000000418ff */
[C---:B------:R-:W-:Y:S08]  /*3670*/  HMMA.16816.F32.BF16 R16, R32.reuse, R18, RZ ;  /* 0x000000122010723c */ /* 0x040ff000000418ff */
[-C--:B---3--:R-:W-:Y:S08]  /*3680*/  HMMA.16816.F32.BF16 R20, R32, R100.reuse, RZ ;  /* 0x000000642014723c */ /* 0x088ff000000418ff */
[C---:B------:R-:W-:Y:S08]  /*3690*/  HMMA.16816.F32.BF16 R24, R28.reuse, R100, RZ ;  /* 0x000000641c18723c */ /* 0x040ff000000418ff */
[-C--:B------:R-:W-:Y:S08]  /*36a0*/  HMMA.16816.F32.BF16 R28, R28, R102.reuse, RZ ;  /* 0x000000661c1c723c */ /* 0x080ff000000418ff */
[----:B------:R-:W-:Y:S01]  /*36b0*/  HMMA.16816.F32.BF16 R32, R32, R102, RZ ;  /* 0x000000662020723c */ /* 0x000fe200000418ff */
[----:B------:R-:W2:Y:S05]  /*36c0*/  LDSM.16.M88.4 R100, [R124] ;  /* 0x000000007c64783b */ /* 0x000eaa0000000200 */
[----:B------:R-:W3:Y:S02]  /*36d0*/  LDSM.16.M88.4 R124, [R124+0x1000] ;  /* 0x001000007c7c783b */ /* 0x000ee40000000200 */
[-C--:B----4-:R-:W-:Y:S08]  /*36e0*/  HMMA.16816.F32.BF16 R4, R104, R108.reuse, R4 ;  /* 0x0000006c6804723c */ /* 0x090ff00000041804 */
        /* <DEDUP_REMOVED lines=11> */
[-C--:B--2---:R-:W-:Y:S03]  /*37a0*/  HMMA.16816.F32.BF16 R4, R100, R120.reuse, R4 ;  /* 0x000000786404723c */ /* 0x084fe60000041804 */
[----:B------:R-:W2:Y:S05]  /*37b0*/  LDSM.16.M88.4 R112, [R112+0x1000] ;  /* 0x001000007070783b */ /* 0x000eaa0000000200 */
[C---:B---3--:R-:W-:Y:S07]  /*37c0*/  HMMA.16816.F32.BF16 R8, R124.reuse, R120, R8 ;  /* 0x000000787c08723c */ /* 0x048fee0000041808 */
        /* <DEDUP_REMOVED lines=30> */
.L_x_292:
        /* <DEDUP_REMOVED lines=128> */
.L_x_293:
        /* <DEDUP_REMOVED lines=224> */
[C---:B------:R-:W-:Y:S03]  /*4fb0*/  IMAD.U32 R4, R5.reuse, -0x40, RZ ;  /* 0xffffffc005047824 */ /* 0x040fe600078e00ff */
[----:B------:R-:W-:Y:S02]  /*4fc0*/  SEL R6, R6, 0x2000, !P2 ;  /* 0x0000200006067807 */ /* 0x000fe40005000000 */
[----:B------:R-:W-:Y:S03]  /*4fd0*/  LEA R234, P0, R4, R234, 0x1 ;  /* 0x000000ea04ea7211 */ /* 0x000fe600078008ff */
[--C-:B------:R-:W-:Y:S01]  /*4fe0*/  IMAD.IADD R220, R220, 0x1, R6.reuse ;  /* 0x00000001dcdc7824 */ /* 0x100fe200078e0206 */
[----:B------:R-:W-:Y:S01]  /*4ff0*/  LEA.HI.X.SX32 R235, R4, R235, 0x1, P0 ;  /* 0x000000eb04eb7211 */ /* 0x000fe200000f0eff */
[----:B------:R-:W-:Y:S01]  /*5000*/  IMAD.MOV.U32 R4, RZ, RZ, c[0x0][0x194] ;  /* 0x00006500ff047624 */ /* 0x000fe200078e00ff */
[----:B------:R-:W-:Y:S01]  /*5010*/  LEA R8, P0, R5, R234, 0x6 ;  /* 0x000000ea05087211 */ /* 0x000fe200078030ff */
        /* <DEDUP_REMOVED lines=8> */
.L_x_294:
        /* <DEDUP_REMOVED lines=88> */
[C---:B------:R-:W-:Y:S05]  /*5620*/  IMAD.U32 R4, R5.reuse, -0x40, RZ ;  /* 0xffffffc005047824 */ /* 0x040fea00078e00ff */
        /* <DEDUP_REMOVED lines=11> */
.L_x_295:
        /* <DEDUP_REMOVED lines=61> */
[----:B------:R-:W-:Y:S01]  /*5ab0*/  IMAD.MOV.U32 R22, RZ, RZ, R231 ;  /* 0x000000ffff167224 */ /* 0x000fe200078e00e7 */
[C---:B---3--:R-:W-:Y:S01]  /*5ac0*/  HMMA.16816.F32.BF16 R4, R28.reuse, R32, R4 ;  /* 0x000000201c04723c */ /* 0x048fe20000041804 */
[----:B------:R1:W5:Y:S04]  /*5ad0*/  @P6 LDG.E R218, [R20.64] ;  /* 0x0000000614da6981 */ /* 0x000368000c1e1900 */
[----:B------:R1:W5:Y:S01]  /*5ae0*/  @P6 LDG.E R219, [R20.64+0x20] ;  /* 0x0000200614db6981 */ /* 0x000362000c1e1900 */
[----:B------:R-:W-:Y:S02]  /*5af0*/  IMAD.MOV.U32 R23, RZ, RZ, R236 ;  /* 0x000000ffff177224 */ /* 0x000fe400078e00ec */
[C---:B------:R-:W-:Y:S01]  /*5b00*/  HMMA.16816.F32.BF16 R8, R28.reuse, R34, R8 ;  /* 0x000000221c08723c */ /* 0x040fe20000041808 */
[----:B------:R-:W-:Y:S04]  /*5b10*/  LDSM.16.MT88.4 R32, [R168+0xc800] ;  /* 0x00c80000a820783b */ /* 0x000fe80000004200 */
[----:B------:R1:W5:Y:S03]  /*5b20*/  @P6 LDG.E R216, [R20.64+0x80] ;  /* 0x0000800614d86981 */ /* 0x000366000c1e1900 */
[C---:B--2---:R-:W-:Y:S01]  /*5b30*/  HMMA.16816.F32.BF16 R12, R28.reuse, R24, R12 ;  /* 0x000000181c0c723c */ /* 0x044fe2000004180c */
[----:B------:R1:W5:Y:S06]  /*5b40*/  @P6 LDG.E R217, [R20.64+0xa0] ;  /* 0x0000a00614d96981 */ /* 0x00036c000c1e1900 */
[CC--:B------:R-:W-:Y:S01]  /*5b50*/  LEA R24, P2, R214.reuse, R22.reuse, 0x2 ;  /* 0x00000016d6187211 */ /* 0x0c0fe200078410ff */
[----:B------:R-:W-:Y:S01]  /*5b60*/  HMMA.16816.F32.BF16 R16, R28, R26, R16 ;  /* 0x0000001a1c10723c */ /* 0x000fe20000041810 */
[----:B------:R2:W-:Y:S03]  /*5b70*/  RED.E.ADD.F32.FTZ.RN.STRONG.GPU [R22.64], R4 ;  /* 0x000000041600798e */ /* 0x0005e6000c10e786 */
[-C--:B------:R-:W-:Y:S01]  /*5b80*/  LEA.HI.X.SX32 R25, R214, R23.reuse, 0x2, P2 ;  /* 0x00000017d6197211 */ /* 0x080fe200010f16ff */
[----:B------:R-:W-:Y:S04]  /*5b90*/  LDSM.16.MT88.4 R28, [R168+0xa800] ;  /* 0x00a80000a81c783b */ /* 0x000fe80000004200 */
[----:B------:R3:W-:Y:S03]  /*5ba0*/  RED.E.ADD.F32.FTZ.RN.STRONG.GPU [R24.64], R5 ;  /* 0x000000051800798e */ /* 0x0007e6000c10e786 */
[CC--:B-1----:R-:W-:Y:S04]  /*5bb0*/  LEA R20, P0, R213.reuse, R22.reuse, 0x2 ;  /* 0x00000016d5147211 */ /* 0x0c2fe800078010ff */
[-C--:B------:R-:W-:Y:S02]  /*5bc0*/  LEA.HI.X.SX32 R21, R213, R23.reuse, 0x2, P0 ;  /* 0x00000017d5157211 */ /* 0x080fe400000f16ff */
[CC--:B------:R-:W-:Y:S03]  /*5bd0*/  LEA R26, P0, R211.reuse, R22.reuse, 0x2 ;  /* 0x00000016d31a7211 */ /* 0x0c0fe600078010ff */
[----:B------:R1:W-:Y:S01]  /*5be0*/  RED.E.ADD.F32.FTZ.RN.STRONG.GPU [R20.64], R6 ;  /* 0x000000061400798e */ /* 0x0003e2000c10e786 */
[CC--:B--2---:R-:W-:Y:S02]  /*5bf0*/  LEA R4, P2, R212.reuse, R22.reuse, 0x2 ;  /* 0x00000016d4047211 */ /* 0x0c4fe400078410ff */
[-C--:B------:R-:W-:Y:S02]  /*5c00*/  LEA.HI.X.SX32 R27, R211, R23.reuse, 0x2, P0 ;  /* 0x00000017d31b7211 */ /* 0x080fe400000f16ff */
        /* <DEDUP_REMOVED lines=13> */
[CC--:B------:R-:W-:Y:S01]  /*5ce0*/  LEA R8, P2, R228.reuse, R22.reuse, 0x2 ;  /* 0x00000016e4087211 */ /* 0x0c0fe200078410ff */
[----:B------:R3:W-:Y:S04]  /*5cf0*/  RED.E.ADD.F32.FTZ.RN.STRONG.GPU [R4.64], R11 ;  /* 0x0000000b0400798e */ /* 0x0007e8000c10e786 */
[----:B------:R-:W-:Y:S04]  /*5d00*/  RED.E.ADD.F32.FTZ.RN.STRONG.GPU [R22.64+0x80], R12 ;  /* 0x0000800c1600798e */ /* 0x000fe8000c10e786 */
[----:B------:R-:W-:Y:S01]  /*5d10*/  RED.E.ADD.F32.FTZ.RN.STRONG.GPU [R24.64+0x80], R13 ;  /* 0x0000800d1800798e */ /* 0x000fe2000c10e786 */
[CC--:B-1----:R-:W-:Y:S02]  /*5d20*/  LEA R20, P4, R205.reuse, R22.reuse, 0x2 ;  /* 0x00000016cd147211 */ /* 0x0c2fe400078810ff */
[-C--:B------:R-:W-:Y:S02]  /*5d30*/  LEA.HI.X.SX32 R9, R228, R23.reuse, 0x2, P2 ;  /* 0x00000017e4097211 */ /* 0x080fe400010f16ff */
[----:B------:R-:W-:Y:S02]  /*5d40*/  LEA.HI.X.SX32 R21, R205, R23, 0x2, P4 ;  /* 0x00000017cd157211 */ /* 0x000fe400020f16ff */
[----:B------:R-:W-:Y:S02]  /*5d50*/  ISETP.GT.AND P4, PT, R221, R195, PT ;  /* 0x000000c3dd00720c */ /* 0x000fe40003f84270 */
[----:B------:R-:W-:Y:S02]  /*5d60*/  @P6 IADD3 R202, P2, R202, -0x100, RZ ;  /* 0xffffff00caca6810 */ /* 0x000fe40007f5e0ff */
        /* <DEDUP_REMOVED lines=9> */
[----:B------:R-:W-:Y:S02]  /*5e00*/  @P6 IADD3.X R201, R201, -0x1, RZ, P2, !PT ;  /* 0xffffffffc9c96810 */ /* 0x000fe400017fe4ff */
[----:B------:R-:W-:Y:S01]  /*5e10*/  @P6 IADD3.X R199, R199, -0x1, RZ, P3, !PT ;  /* 0xffffffffc7c76810 */ /* 0x000fe20001ffe4ff */
[----:B------:R-:W-:Y:S04]  /*5e20*/  RED.E.ADD.F32.FTZ.RN.STRONG.GPU [R20.64], R16 ;  /* 0x000000101400798e */ /* 0x000fe8000c10e786 */
        /* <DEDUP_REMOVED lines=169> */
.L_x_297:
        /* <DEDUP_REMOVED lines=13> */
.L_x_298:
[----:B------:R-:W-:Y:S01]  /*6990*/  BAR.SYNC.DEFER_BLOCKING 0x0 ;  /* 0x0000000000007b1d */ /* 0x000fe20000010000 */
[----:B------:R-:W-:Y:S01]  /*69a0*/  SHF.R.S32.HI R38, RZ, 0x1f, R196 ;  /* 0x0000001fff267819 */ /* 0x000fe200000114c4 */
[----:B------:R-:W-:Y:S01]  /*69b0*/  IMAD R222, R184, -0x80, R222 ;  /* 0xffffff80b8de7824 */ /* 0x000fe200078e02de */
[----:B------:R-:W-:Y:S02]  /*69c0*/  SHF.R.S32.HI R43, RZ, 0x1f, R180 ;  /* 0x0000001fff2b7819 */ /* 0x000fe400000114b4 */
[----:B------:R-:W-:Y:S01]  /*69d0*/  MOV R42, R180 ;  /* 0x000000b4002a7202 */ /* 0x000fe20000000f00 */
[----:B------:R-:W-:Y:S01]  /*69e0*/  IMAD R34, R38, c[0x0][0x3a0], RZ ;  /* 0x0000e80026227a24 */ /* 0x000fe200078e02ff */
[----:B------:R-:W-:Y:S01]  /*69f0*/  ISETP.GE.AND P4, PT, R178, R222, PT ;  /* 0x000000deb200720c */ /* 0x000fe20003f86270 */
[----:B------:R-:W-:Y:S01]  /*6a00*/  BSSY B0, `(.L_x_299) ;  /* 0x000001d000007945 */ /* 0x000fe20003800000 */
        /* <DEDUP_REMOVED lines=8> */
[C---:B------:R-:W-:Y:S02]  /*6a90*/  IMAD R41, R203.reuse, c[0x0][0x3bc], R41 ;  /* 0x0000ef00cb297a24 */ /* 0x040fe400078e0229 */
[----:B------:R-:W-:Y:S01]  /*6aa0*/  IMAD.WIDE.U32 R44, R203, c[0x0][0x3b8], R44 ;  /* 0x0000ee00cb2c7a25 */ /* 0x000fe200078e002c */
[----:B------:R1:W3:Y:S04]  /*6ab0*/  LDS.128 R24, [R183+0x8000] ;  /* 0x00800000b7187984 */ /* 0x0002e80000000c00 */
[----:B------:R1:W4:Y:S01]  /*6ac0*/  LDS.128 R20, [R183+0x9000] ;  /* 0x00900000b7147984 */ /* 0x0003220000000c00 */
[----:B------:R-:W-:-:S03]  /*6ad0*/  IADD3 R41, R41, R45, RZ ;  /* 0x0000002d29297210 */ /* 0x000fc60007ffe0ff */
        /* <DEDUP_REMOVED lines=15> */
.L_x_300:
[----:B------:R-:W-:Y:S05]  /*6bd0*/  BSYNC B0 ;  /* 0x0000000000007941 */ /* 0x000fea0003800000 */
.L_x_299:
[----:B----4-:R-:W-:Y:S01]  /*6be0*/  IADD3 R32, R178, 0x20, RZ ;  /* 0x00000020b2207810 */ /* 0x010fe20007ffe0ff */
        /* <DEDUP_REMOVED lines=14> */
.L_x_302:
[----:B------:R-:W-:Y:S05]  /*6cd0*/  BSYNC B0 ;  /* 0x0000000000007941 */ /* 0x000fea0003800000 */
.L_x_301:
[----:B--2---:R-:W-:Y:S01]  /*6ce0*/  IADD3 R28, R178, 0x40, RZ ;  /* 0x00000040b21c7810 */ /* 0x004fe20007ffe0ff */
        /* <DEDUP_REMOVED lines=14> */
.L_x_304:
[----:B------:R-:W-:Y:S05]  /*6dd0*/  BSYNC B0 ;  /* 0x0000000000007941 */ /* 0x000fea0003800000 */
.L_x_303:
[----:B--23--:R-:W-:Y:S01]  /*6de0*/  IADD3 R24, R178, 0x60, RZ ;  /* 0x00000060b2187810 */ /* 0x00cfe20007ffe0ff */
        /* <DEDUP_REMOVED lines=14> */
.L_x_306:
[----:B------:R-:W-:Y:S05]  /*6ed0*/  BSYNC B0 ;  /* 0x0000000000007941 */ /* 0x000fea0003800000 */
.L_x_305:
        /* <DEDUP_REMOVED lines=20> */
.L_x_308:
[----:B------:R-:W-:Y:S05]  /*7020*/  BSYNC B0 ;  /* 0x0000000000007941 */ /* 0x000fea0003800000 */
.L_x_307:
        /* <DEDUP_REMOVED lines=13> */
.L_x_310:
[----:B------:R-:W-:Y:S05]  /*7100*/  BSYNC B0 ;  /* 0x0000000000007941 */ /* 0x000fea0003800000 */
.L_x_309:
        /* <DEDUP_REMOVED lines=13> */
.L_x_312:
[----:B------:R-:W-:Y:S05]  /*71e0*/  BSYNC B0 ;  /* 0x0000000000007941 */ /* 0x000fea0003800000 */
.L_x_311:
        /* <DEDUP_REMOVED lines=12> */
.L_x_291:
[----:B------:R-:W-:Y:S05]  /*72b0*/  BSYNC B1 ;  /* 0x0000000000017941 */ /* 0x000fea0003800000 */
.L_x_269:
        /* <DEDUP_REMOVED lines=9> */
.L_x_313:
[----:B------:R-:W-:Y:S05]  /*7350*/  EXIT ;  /* 0x000000000000794d */ /* 0x000fea0003800000 */
.L_x_315:
        /* <DEDUP_REMOVED lines=10> */
.L_x_2456:


//--------------------- .text._ZN5flash44flash_bwd_dq_dk_dv_loop_seqk_parallel_kernelI23Flash_bwd_kernel_traitsILi64ELi64ELi128ELi8ELi2ELi4ELi4ELb1ELb0EN7cutlass10bfloat16_tE19Flash_kernel_traitsILi64ELi64ELi128ELi8ES3_EELb0ELb0ELb1ELb1ELb0ELb0ELb0EEEvNS_16Flash_bwd_paramsE --------------------------
	.section	.text._ZN5flash44flash_bwd_dq_dk_dv_loop_seqk_parallel_kernelI23Flash_bwd_kernel_traitsILi64ELi64ELi128ELi8ELi2ELi4ELi4ELb1ELb0EN7cutlass10bfloat16_tE19Flash_kernel_traitsILi64ELi64ELi128ELi8ES3_EELb0ELb0ELb1ELb1ELb0ELb0ELb0EEEvNS_16Flash_bwd_paramsE,"ax",@progbits
	.sectioninfo	@"SHI_REGISTERS=255"
	.align	128
        .global         _ZN5flash44flash_bwd_dq_dk_dv_loop_seqk_parallel_kernelI23Flash_bwd_kernel_traitsILi64ELi64ELi128ELi8ELi2ELi4ELi4ELb1ELb0EN7cutlass10bfloat16_tE19Flash_kernel_traitsILi64ELi64ELi128ELi8ES3_EELb0ELb0ELb1ELb1ELb0ELb0ELb0EEEvNS_16Flash_bwd_paramsE
        .type           _ZN5flash44flash_bwd_dq_dk_dv_loop_seqk_parallel_kernelI23Flash_bwd_kernel_traitsILi64ELi64ELi128ELi8ELi2ELi4ELi4ELb1ELb0EN7cutlass10bfloat16_tE19Flash_kernel_traitsILi64ELi64ELi128ELi8ES3_EELb0ELb0ELb1ELb1ELb0ELb0ELb0EEEvNS_16Flash_bwd_paramsE,@function
        .size           _ZN5flash44flash_bwd_dq_dk_dv_loop_seqk_parallel_kernelI23Flash_bwd_kernel_traitsILi64ELi64ELi128ELi8ELi2ELi4ELi4ELb1ELb0EN7cutlass10bfloat16_tE19Flash_kernel_traitsILi64ELi64ELi128ELi8ES3_EELb0ELb0ELb1ELb1ELb0ELb0ELb0EEEvNS_16Flash_bwd_paramsE,(.L_x_2457 - _ZN5flash44flash_bwd_dq_dk_dv_loop_seqk_parallel_kernelI23Flash_bwd_kernel_traitsILi64ELi64ELi128ELi8ELi2ELi4ELi4ELb1ELb0EN7cutlass10bfloat16_tE19Flash_kernel_traitsILi64ELi64ELi128ELi8ES3_EELb0ELb0ELb1ELb1ELb0ELb0ELb0EEEvNS_16Flash_bwd_paramsE)
        .other          _ZN5flash44flash_bwd_dq_dk_dv_loop_seqk_parallel_kernelI23Flash_bwd_kernel_traitsILi64ELi64ELi128ELi8ELi2ELi4ELi4ELb1ELb0EN7cutlass10bfloat16_tE19Flash_kernel_traitsILi64ELi64ELi128ELi8ES3_EELb0ELb0ELb1ELb1ELb0ELb0ELb0EEEvNS_16Flash_bwd_paramsE,@"STO_CUDA_ENTRY STV_DEFAULT"
_ZN5flash44flash_bwd_dq_dk_dv_loop_seqk_parallel_kernelI23Flash_bwd_kernel_traitsILi64ELi64ELi128ELi8ELi2ELi4ELi4ELb1ELb0EN7cutlass10bfloat16_tE19Flash_kernel_traitsILi64ELi64ELi128ELi8ES3_EELb0ELb0ELb1ELb1ELb0ELb0ELb0EEEvNS_16Flash_bwd_paramsE:
.text._ZN5flash44flash_bwd_dq_dk_dv_loop_seqk_parallel_kernelI23Flash_bwd_kernel_traitsILi64ELi64ELi128ELi8ELi2ELi4ELi4ELb1ELb0EN7cutlass10bfloat16_tE19Flash_kernel_traitsILi64ELi64ELi128ELi8ES3_EELb0ELb0ELb1ELb1ELb0ELb0ELb0EEEvNS_16Flash_bwd_paramsE:
        /* <DEDUP_REMOVED lines=10> */
[----:B------:R-:W-:Y:S01]  /*00a0*/  IMAD.MOV.U32 R192, RZ, RZ, -0x10 ;  /* 0xfffffff0ffc07424 */ /* 0x000fe200078e00ff */
[----:B------:R-:W-:Y:S02]  /*00b0*/  ULDC.64 UR6, c[0x0][0x118] ;  /* 0x0000460000067ab9 */ /* 0x000fe40000000a00 */
[----:B------:R-:W2:Y:S01]  /*00c0*/  S2R R226, SR_CTAID.Z ;  /* 0x0000000000e27919 */ /* 0x000ea20000002700 */
[----:B-1----:R-:W-:Y:S01]  /*00d0*/  SHF.R.S32.HI R15, RZ, 0x1f, R10 ;  /* 0x0000001fff0f7819 */ /* 0x002fe2000001140a */
[----:B------:R-:W-:-:S03]  /*00e0*/  IMAD.SHL.U32 R235, R10, 0x2, RZ ;  /* 0x000000020aeb7824 */ /* 0x000fc600078e00ff */
[CC--:B------:R-:W-:Y:S02]  /*00f0*/  LEA.HI R4, R15.reuse, R10.reuse, RZ, 0x5 ;  /* 0x0000000a0f047211 */ /* 0x0c0fe400078f28ff */
[----:B------:R-:W-:Y:S02]  /*0100*/  LEA.HI R9, R15, R10, RZ, 0x4 ;  /* 0x0000000a0f097211 */ /* 0x000fe400078f20ff */
[--C-:B------:R-:W-:Y:S02]  /*0110*/  SHF.R.S32.HI R6, RZ, 0x5, R4.reuse ;  /* 0x00000005ff067819 */ /* 0x100fe40000011404 */
[----:B------:R-:W-:Y:S02]  /*0120*/  SHF.R.S32.HI R0, RZ, 0x1f, R4 ;  /* 0x0000001fff007819 */ /* 0x000fe40000011404 */
[-C--:B------:R-:W-:Y:S02]  /*0130*/  LEA.HI R2, R4, R6.reuse, RZ, 0x1 ;  /* 0x0000000604027211 */ /* 0x080fe400078f08ff */
[----:B------:R-:W-:-:S02]  /*0140*/  LEA.HI R0, R0, R6, RZ, 0x2 ;  /* 0x0000000600007211 */ /* 0x000fc400078f10ff */
[----:B------:R-:W-:Y:S02]  /*0150*/  LEA.HI R17, R15, R10, RZ, 0x2 ;  /* 0x0000000a0f117211 */ /* 0x000fe400078f10ff */
[----:B------:R-:W-:Y:S02]  /*0160*/  SHF.R.S32.HI R7, RZ, 0x4, R9 ;  /* 0x00000004ff077819 */ /* 0x000fe40000011409 */
[----:B------:R-:W-:Y:S02]  /*0170*/  LOP3.LUT R2, R2, 0xfffffffe, RZ, 0xc0, !PT ;  /* 0xfffffffe02027812 */ /* 0x000fe400078ec0ff */
[----:B------:R-:W-:Y:S02]  /*0180*/  LOP3.LUT R0, R0, 0xfffffffc, RZ, 0xc0, !PT ;  /* 0xfffffffc00007812 */ /* 0x000fe400078ec0ff */
[--C-:B------:R-:W-:Y:S01]  /*0190*/  SHF.R.S32.HI R8, RZ, 0x2, R17.reuse ;  /* 0x00000002ff087819 */ /* 0x100fe20000011411 */
[C---:B------:R-:W-:Y:S01]  /*01a0*/  IMAD.IADD R14, R6.reuse, 0x1, -R2 ;  /* 0x00000001060e7824 */ /* 0x040fe200078e0a02 */
[----:B------:R-:W-:Y:S01]  /*01b0*/  SHF.R.S32.HI R3, RZ, 0x1f, R17 ;  /* 0x0000001fff037819 */ /* 0x000fe20000011411 */
[----:B------:R-:W-:Y:S01]  /*01c0*/  IMAD.IADD R159, R6, 0x1, -R0 ;  /* 0x00000001069f7824 */ /* 0x000fe200078e0a00 */
[----:B------:R-:W-:-:S02]  /*01d0*/  LEA.HI R5, R9, R7, RZ, 0x1 ;  /* 0x0000000709057211 */ /* 0x000fc400078f08ff */
[----:B------:R-:W-:Y:S02]  /*01e0*/  LEA.HI R3, R3, R8, RZ, 0x3 ;  /* 0x0000000803037211 */ /* 0x000fe400078f18ff */
[----:B------:R-:W-:Y:S02]  /*01f0*/  LOP3.LUT R2, R4, 0xffffffe0, RZ, 0xc0, !PT ;  /* 0xffffffe004027812 */ /* 0x000fe400078ec0ff */
[----:B------:R-:W-:Y:S02]  /*0200*/  LOP3.LUT R0, R5, 0xfffffffe, RZ, 0xc0, !PT ;  /* 0xfffffffe05007812 */ /* 0x000fe400078ec0ff */
[----:B------:R-:W-:Y:S01]  /*0210*/  LEA.HI R16, R15, R10, RZ, 0x3 ;  /* 0x0000000a0f107211 */ /* 0x000fe200078f18ff */
[----:B------:R-:W-:Y:S01]  /*0220*/  IMAD.IADD R2, R10, 0x1, -R2 ;  /* 0x000000010a027824 */ /* 0x000fe200078e0a02 */
[----:B------:R-:W-:Y:S01]  /*0230*/  LOP3.LUT R3, R3, 0xfffffff8, RZ, 0xc0, !PT ;  /* 0xfffffff803037812 */ /* 0x000fe200078ec0ff */
[----:B------:R-:W-:Y:S01]  /*0240*/  IMAD.IADD R12, R7, 0x1, -R0 ;  /* 0x00000001070c7824 */ /* 0x000fe200078e0a00 */
[----:B------:R-:W-:-:S02]  /*0250*/  SHF.R.S32.HI R217, RZ, 0x3, R16 ;  /* 0x00000003ffd97819 */ /* 0x000fc40000011410 */
[----:B------:R-:W-:Y:S01]  /*0260*/  LOP3.LUT R0, R16, 0xfffffff8, RZ, 0xc0, !PT ;  /* 0xfffffff810007812 */ /* 0x000fe200078ec0ff */
[----:B------:R-:W-:Y:S01]  /*0270*/  IMAD.IADD R8, R8, 0x1, -R3 ;  /* 0x0000000108087824 */ /* 0x000fe200078e0a03 */
[----:B------:R-:W-:Y:S01]  /*0280*/  SHF.R.S32.HI R5, RZ, 0x1f, R2 ;  /* 0x0000001fff057819 */ /* 0x000fe20000011402 */
[----:B------:R-:W-:Y:S01]  /*0290*/  IMAD.SHL.U32 R4, R217, 0x40, RZ ;  /* 0x00000040d9047824 */ /* 0x000fe200078e00ff */
[----:B------:R-:W-:Y:S01]  /*02a0*/  LOP3.LUT R3, R9, 0xfffffff0, RZ, 0xc0, !PT ;  /* 0xfffffff009037812 */ /* 0x000fe200078ec0ff */
[C---:B------:R-:W-:Y:S01]  /*02b0*/  IMAD.IADD R0, R10.reuse, 0x1, -R0 ;  /* 0x000000010a007824 */ /* 0x040fe200078e0a00 */
[----:B------:R-:W-:Y:S02]  /*02c0*/  LEA.HI R232, R5, R2, RZ, 0x2 ;  /* 0x0000000205e87211 */ /* 0x000fe400078f10ff */
[----:B------:R-:W-:Y:S01]  /*02d0*/  LEA.HI R6, R15, R10, RZ, 0x6 ;  /* 0x0000000a0f067211 */ /* 0x000fe200078f30ff */
[----:B------:R-:W-:Y:S01]  /*02e0*/  IMAD.IADD R2, R10, 0x1, -R3 ;  /* 0x000000010a027824 */ /* 0x000fe200078e0a03 */
[----:B------:R-:W-:Y:S01]  /*02f0*/  LOP3.LUT R3, R4, 0x1c0, RZ, 0xc0, !PT ;  /* 0x000001c004037812 */ /* 0x000fe200078ec0ff */
[C---:B------:R-:W-:Y:S01]  /*0300*/  IMAD.SHL.U32 R204, R0.reuse, 0x8, RZ ;  /* 0x0000000800cc7824 */ /* 0x040fe200078e00ff */
[----:B------:R-:W-:-:S02]  /*0310*/  LOP3.LUT P4, RZ, R0, 0x2, RZ, 0xc0, !PT ;  /* 0x0000000200ff7812 */ /* 0x000fc4000788c0ff */
[----:B------:R-:W-:Y:S02]  /*0320*/  SHF.R.U32.HI R4, RZ, 0x3, R3 ;  /* 0x00000003ff047819 */ /* 0x000fe40000011603 */
[C---:B------:R-:W-:Y:S01]  /*0330*/  LOP3.LUT P3, RZ, R0.reuse, 0x4, RZ, 0xc0, !PT ;  /* 0x0000000400ff7812 */ /* 0x040fe2000786c0ff */
[----:B------:R-:W-:Y:S01]  /*0340*/  IMAD.SHL.U32 R0, R0, 0x40, RZ ;  /* 0x0000004000007824 */ /* 0x000fe200078e00ff */
[----:B------:R-:W-:Y:S02]  /*0350*/  LOP3.LUT R3, R3, 0x38, R204, 0xf8, !PT ;  /* 0x0000003803037812 */ /* 0x000fe400078ef8cc */
[----:B------:R-:W-:Y:S02]  /*0360*/  SHF.R.S32.HI R5, RZ, 0x1f, R2 ;  /* 0x0000001fff057819 */ /* 0x000fe40000011402 */
[----:B------:R-:W-:Y:S01]  /*0370*/  LOP3.LUT R9, R3, R4, RZ, 0x3c, !PT ;  /* 0x0000000403097212 */ /* 0x000fe200078e3cff */
[----:B------:R-:W-:Y:S01]  /*0380*/  IMAD.SHL.U32 R4, R159, 0x10, RZ ;  /* 0x000000109f047824 */ /* 0x000fe200078e00ff */
[----:B------:R-:W-:-:S02]  /*0390*/  LOP3.LUT R0, R0, 0x1c0, RZ, 0xc0, !PT ;  /* 0x000001c000007812 */ /* 0x000fc400078ec0ff */
[----:B------:R-:W-:Y:S01]  /*03a0*/  LEA.HI R13, R5, R2, RZ, 0x3 ;  /* 0x00000002050d7211 */ /* 0x000fe200078f18ff */
[----:B------:R-:W-:Y:S01]  /*03b0*/  IMAD.SHL.U32 R5, R12, 0x200, RZ ;  /* 0x000002000c057824 */ /* 0x000fe200078e00ff */
[C---:B------:R-:W-:Y:S02]  /*03c0*/  LOP3.LUT R161, R0.reuse, 0x8, R16, 0xf8, !PT ;  /* 0x0000000800a17812 */ /* 0x040fe400078ef810 */
[----:B------:R-:W-:Y:S02]  /*03d0*/  LOP3.LUT R7, R13, 0xfffffff8, RZ, 0xc0, !PT ;  /* 0xfffffff80d077812 */ /* 0x000fe400078ec0ff */
[----:B------:R-:W-:Y:S02]  /*03e0*/  LOP3.LUT R4, R0, 0x30, R4, 0xf8, !PT ;  /* 0x0000003000047812 */ /* 0x000fe400078ef804 */
[----:B------:R-:W-:Y:S01]  /*03f0*/  SHF.R.S32.HI R3, RZ, 0x6, R6 ;  /* 0x00000006ff037819 */ /* 0x000fe20000011406 */
[----:B------:R-:W-:Y:S01]  /*0400*/  IMAD.IADD R11, R2, 0x1, -R7 ;  /* 0x00000001020b7824 */ /* 0x000fe200078e0a07 */
[----:B------:R-:W-:-:S02]  /*0410*/  SHF.R.U32.HI R0, RZ, 0x3, R0 ;  /* 0x00000003ff007819 */ /* 0x000fc40000011600 */
[----:B------:R-:W-:Y:S01]  /*0420*/  LOP3.LUT R6, R8, 0x1, RZ, 0xc0, !PT ;  /* 0x0000000108067812 */ /* 0x000fe200078ec0ff */
[----:B------:R-:W-:Y:S01]  /*0430*/  IMAD R2, R3, 0x800, R5 ;  /* 0x0000080003027824 */ /* 0x000fe200078e0205 */
[----:B------:R-:W-:Y:S01]  /*0440*/  LOP3.LUT R161, R161, R0, RZ, 0x3c, !PT ;  /* 0x00000000a1a17212 */ /* 0x000fe200078e3cff */
[C---:B------:R-:W-:Y:S01]  /*0450*/  IMAD R250, R3.reuse, 0x200, R9 ;  /* 0x0000020003fa7824 */ /* 0x040fe200078e0209 */
[----:B------:R-:W-:Y:S01]  /*0460*/  ISETP.NE.U32.AND P0, PT, R6, 0x1, PT ;  /* 0x000000010600780c */ /* 0x000fe20003f05070 */
[----:B------:R-:W-:Y:S01]  /*0470*/  IMAD.SHL.U32 R3, R3, 0x20, RZ ;  /* 0x0000002003037824 */ /* 0x000fe200078e00ff */
[----:B------:R-:W-:Y:S01]  /*0480*/  LOP3.LUT R4, R4, 0x8, R16, 0xf8, !PT ;  /* 0x0000000804047812 */ /* 0x000fe200078ef810 */
[----:B------:R-:W-:Y:S01]  /*0490*/  IMAD.IADD R161, R2, 0x1, R161 ;  /* 0x0000000102a17824 */ /* 0x000fe200078e02a1 */
[----:B------:R-:W-:Y:S01]  /*04a0*/  LEA.HI R7, R15, R10, RZ, 0x7 ;  /* 0x0000000a0f077211 */ /* 0x000fe200078f38ff */
[----:B------:R-:W-:Y:S01]  /*04b0*/  IMAD.SHL.U32 R9, R11, 0x40, RZ ;  /* 0x000000400b097824 */ /* 0x000fe200078e00ff */
[----:B------:R-:W-:Y:S01]  /*04c0*/  LOP3.LUT R6, R17, 0x7ffffffc, RZ, 0xc0, !PT ;  /* 0x7ffffffc11067812 */ /* 0x000fe200078ec0ff */
[----:B------:R-:W-:Y:S01]  /*04d0*/  IMAD.SHL.U32 R161, R161, 0x2, RZ ;  /* 0x00000002a1a17824 */ /* 0x000fe200078e00ff */
[----:B------:R-:W-:Y:S01]  /*04e0*/  LOP3.LUT R5, R5, R4, R0, 0xf6, !PT ;  /* 0x0000000405057212 */ /* 0x000fe200078ef600 */
[----:B------:R-:W-:Y:S01]  /*04f0*/  IMAD.SHL.U32 R196, R250, 0x2, RZ ;  /* 0x00000002fac47824 */ /* 0x000fe200078e00ff */
[----:B------:R-:W-:Y:S01]  /*0500*/  SHF.R.S32.HI R2, RZ, 0x7, R7 ;  /* 0x00000007ff027819 */ /* 0x000fe20000011407 */
[----:B------:R-:W-:Y:S01]  /*0510*/  IMAD.IADD R0, R10, 0x1, -R6 ;  /* 0x000000010a007824 */ /* 0x000fe200078e0a06 */
[C---:B------:R-:W-:Y:S01]  /*0520*/  R2P PR, R8.reuse, 0x6 ;  /* 0x0000000608007804 */ /* 0x040fe20000000000 */
[----:B------:R-:W-:Y:S01]  /*0530*/  IMAD.SHL.U32 R6, R8, 0x40, RZ ;  /* 0x0000004008067824 */ /* 0x000fe200078e00ff */
[----:B------:R-:W-:Y:S01]  /*0540*/  LOP3.LUT R235, R3, 0x6, R235, 0xf8, !PT ;  /* 0x0000000603eb7812 */ /* 0x000fe200078ef8eb */
[----:B------:R-:W-:Y:S01]  /*0550*/  IMAD.SHL.U32 R4, R2, 0x8, RZ ;  /* 0x0000000802047824 */ /* 0x000fe200078e00ff */
[----:B------:R-:W-:Y:S01]  /*0560*/  SHF.R.S32.HI R232, RZ, 0x2, R232 ;  /* 0x00000002ffe87819 */ /* 0x000fe200000114e8 */
[----:B------:R-:W-:Y:S01]  /*0570*/  IMAD.SHL.U32 R10, R0, 0x2, RZ ;  /* 0x00000002000a7824 */ /* 0x000fe200078e00ff */
[----:B------:R-:W-:Y:S01]  /*0580*/  LOP3.LUT R0, R6, 0x1c0, RZ, 0xc0, !PT ;  /* 0x000001c006007812 */ /* 0x000fe200078ec0ff */
[----:B------:R-:W-:Y:S01]  /*0590*/  IMAD.SHL.U32 R6, R12, 0x10, RZ ;  /* 0x000000100c067824 */ /* 0x000fe200078e00ff */
[----:B------:R-:W-:Y:S01]  /*05a0*/  LOP3.LUT R4, R4, 0x8, RZ, 0xc0, !PT ;  /* 0x0000000804047812 */ /* 0x000fe200078ec0ff */
[----:B------:R-:W-:Y:S01]  /*05b0*/  IMAD R7, R2, 0x1000, R10 ;  /* 0x0000100002077824 */ /* 0x000fe200078e020a */
[----:B------:R-:W-:Y:S01]  /*05c0*/  LOP3.LUT R8, R0, 0x20, R3, 0xf8, !PT ;  /* 0x0000002000087812 */ /* 0x000fe200078ef803 */
[C---:B------:R-:W-:Y:S01]  /*05d0*/  IMAD R232, R14.reuse, 0x10, R232 ;  /* 0x000000100ee87824 */ /* 0x040fe200078e02e8 */
[----:B------:R-:W-:Y:S01]  /*05e0*/  SHF.R.U32.HI R2, RZ, 0x3, R0 ;  /* 0x00000003ff027819 */ /* 0x000fe20000011600 */
[----:B------:R-:W-:Y:S01]  /*05f0*/  IMAD R7, R14, 0x400, R7 ;  /* 0x000004000e077824 */ /* 0x000fe200078e0207 */
[----:B------:R-:W-:-:S02]  /*0600*/  LOP3.LUT R11, R4, 0x10, R6, 0xf8, !PT ;  /* 0x00000010040b7812 */ /* 0x000fc400078ef806 */
[----:B------:R-:W-:Y:S02]  /*0610*/  LOP3.LUT R6, R8, R2, RZ, 0x3c, !PT ;  /* 0x0000000208067212 */ /* 0x000fe400078e3cff */
[----:B------:R-:W-:Y:S01]  /*0620*/  LOP3.LUT R8, R2, R0, R4, 0x1e, !PT ;  /* 0x0000000002087212 */ /* 0x000fe200078e1e04 */
[----:B------:R-:W-:Y:S01]  /*0630*/  IMAD.SHL.U32 R0, R12, 0x8, RZ ;  /* 0x000000080c007824 */ /* 0x000fe200078e00ff */
[----:B------:R-:W-:Y:S01]  /*0640*/  LOP3.LUT R3, R9, 0x1c0, RZ, 0xc0, !PT ;  /* 0x000001c009037812 */ /* 0x000fe200078ec0ff */
[----:B------:R-:W-:Y:S01]  /*0650*/  IMAD.SHL.U32 R4, R13, 0x40, RZ ;  /* 0x000000400d047824 */ /* 0x000fe200078e00ff */
[----:B------:R-:W-:Y:S01]  /*0660*/  SEL R192, R192, 0x10, !P0 ;  /* 0x00000010c0c07807 */ /* 0x000fe20004000000 */
[----:B------:R-:W-:Y:S01]  /*0670*/  IMAD.IADD R7, R6, 0x1, R7 ;  /* 0x0000000106077824 */ /* 0x000fe200078e0207 */
[----:B------:R-:W-:Y:S02]  /*0680*/  SHF.R.U32.HI R2, RZ, 0x3, R3 ;  /* 0x00000003ff027819 */ /* 0x000fe40000011603 */
[----:B------:R-:W-:Y:S01]  /*0690*/  LOP3.LUT R6, R3, 0x8, R0, 0xf8, !PT ;  /* 0x0000000803067812 */ /* 0x000fe200078ef800 */
[----:B------:R-:W-:Y:S01]  /*06a0*/  IMAD.SHL.U32 R194, R7, 0x2, RZ ;  /* 0x0000000207c27824 */ /* 0x000fe200078e00ff */
[----:B------:R-:W-:-:S02]  /*06b0*/  LOP3.LUT R0, R4, 0xfffffe00, RZ, 0xc0, !PT ;  /* 0xfffffe0004007812 */ /* 0x000fc400078ec0ff */
[----:B------:R-:W-:Y:S01]  /*06c0*/  LOP3.LUT R3, R2, R11, R3, 0x1e, !PT ;  /* 0x0000000b02037212 */ /* 0x000fe200078e1e03 */
[----:B------:R-:W-:Y:S01]  /*06d0*/  IMAD.IADD R195, R194, 0x1, R192 ;  /* 0x00000001c2c37824 */ /* 0x000fe200078e02c0 */
[----:B------:R-:W-:Y:S01]  /*06e0*/  LOP3.LUT R2, R6, R2, RZ, 0x3c, !PT ;  /* 0x0000000206027212 */ /* 0x000fe200078e3cff */
[----:B------:R-:W-:Y:S01]  /*06f0*/  IMAD R4, R14, 0x400, R0 ;  /* 0x000004000e047824 */ /* 0x000fe200078e0200 */
[----:B------:R-:W-:Y:S01]  /*0700*/  LOP3.LUT R167, R3, R0, RZ, 0xfc, !PT ;  /* 0x0000000003a77212 */ /* 0x000fe200078efcff */
[C---:B------:R-:W-:Y:S01]  /*0710*/  IMAD R6, R159.reuse, 0x400, R10 ;  /* 0x000004009f067824 */ /* 0x040fe200078e020a */
[----:B------:R-:W-:Y:S01]  /*0720*/  SHF.R.S32.HI R252, RZ, 0x1f, R232 ;  /* 0x0000001ffffc7819 */ /* 0x000fe200000114e8 */
[----:B------:R-:W-:Y:S02]  /*0730*/  IMAD.IADD R166, R4, 0x1, R2 ;  /* 0x0000000104a67824 */ /* 0x000fe400078e0202 */
[----:B------:R-:W-:Y:S02]  /*0740*/  IMAD R159, R159, 0x400, R0 ;  /* 0x000004009f9f7824 */ /* 0x000fe400078e0200 */
[----:B------:R-:W-:-:S02]  /*0750*/  IMAD.IADD R6, R6, 0x1, R8 ;  /* 0x0000000106067824 */ /* 0x000fc400078e0208 */
[----:B------:R-:W-:Y:S02]  /*0760*/  IMAD.MOV.U32 R4, RZ, RZ, 0x20 ;  /* 0x00000020ff047424 */ /* 0x000fe400078e00ff */
[----:B------:R-:W-:Y:S01]  /*0770*/  IMAD.MOV.U32 R0, RZ, RZ, 0x40 ;  /* 0x00000040ff007424 */ /* 0x000fe200078e00ff */
[----:B------:R-:W-:Y:S01]  /*0780*/  LEA R240, R6, 0x6000, 0x1 ;  /* 0x0000600006f07811 */ /* 0x000fe200078e08ff */
[----:B------:R-:W-:Y:S01]  /*0790*/  IMAD.IADD R159, R2, 0x1, R159 ;  /* 0x00000001029f7824 */ /* 0x000fe200078e029f */
[----:B------:R-:W-:Y:S01]  /*07a0*/  SEL R163, R4, 0xffffffe0, !P4 ;  /* 0xffffffe004a37807 */ /* 0x000fe20006000000 */
[----:B------:R-:W-:Y:S01]  /*07b0*/  IMAD.SHL.U32 R3, R5, 0x2, RZ ;  /* 0x0000000205037824 */ /* 0x000fe200078e00ff */
[----:B------:R-:W-:Y:S02]  /*07c0*/  SEL R0, R0, 0xffffffc0, !P3 ;  /* 0xffffffc000007807 */ /* 0x000fe40005800000 */
[----:B------:R-:W-:Y:S01]  /*07d0*/  SEL R4, R4, 0xffffffe0, !P1 ;  /* 0xffffffe004047807 */ /* 0x000fe20004800000 */
[C---:B------:R-:W-:Y:S01]  /*07e0*/  IMAD.IADD R164, R161.reuse, 0x1, R163 ;  /* 0x00000001a1a47824 */ /* 0x040fe200078e02a3 */
[----:B------:R-:W-:Y:S01]  /*07f0*/  IADD3 R2, R232, -0x40, RZ ;  /* 0xffffffc0e8027810 */ /* 0x000fe20007ffe0ff */
[----:B------:R-:W-:Y:S01]  /*0800*/  IMAD.IADD R162, R161, 0x1, R0 ;  /* 0x00000001a1a27824 */ /* 0x000fe200078e0200 */
[----:B------:R-:W-:Y:S01]  /*0810*/  IADD3 R241, R240, 0x40, RZ ;  /* 0x00000040f0f17810 */ /* 0x000fe20007ffe0ff */
[----:B------:R-:W-:Y:S01]  /*0820*/  IMAD.IADD R193, R194, 0x1, R4 ;  /* 0x00000001c2c17824 */ /* 0x000fe200078e0204 */
[----:B------:R-:W-:Y:S01]  /*0830*/  @P2 IADD3 R241, R240, -0x40, RZ ;  /* 0xffffffc0f0f12810 */ /* 0x000fe20007ffe0ff */
[----:B------:R-:W-:Y:S01]  /*0840*/  IMAD.SHL.U32 R236, R2, 0x4, RZ ;  /* 0x0000000402ec7824 */ /* 0x000fe200078e00ff */
[----:B------:R-:W-:Y:S01]  /*0850*/  SHF.R.S32.HI R237, RZ, 0x1f, R2 ;  /* 0x0000001fffed7819 */ /* 0x000fe20000011402 */
[----:B------:R-:W-:Y:S01]  /*0860*/  IMAD.IADD R163, R163, 0x1, R162 ;  /* 0x00000001a3a37824 */ /* 0x000fe200078e02a2 */
[----:B------:R-:W-:Y:S01]  /*0870*/  IADD3 R251, R240, 0x420, RZ ;  /* 0x00000420f0fb7810 */ /* 0x000fe20007ffe0ff */
[----:B------:R-:W-:Y:S01]  /*0880*/  IMAD.IADD R243, R4, 0x1, R240 ;  /* 0x0000000104f37824 */ /* 0x000fe200078e02f0 */
[----:B------:R-:W-:Y:S01]  /*0890*/  SHF.L.U64.HI R237, R2, 0x2, R237 ;  /* 0x0000000202ed7819 */ /* 0x000fe200000102ed */
[----:B------:R-:W-:Y:S01]  /*08a0*/  IMAD.IADD R192, R192, 0x1, R193 ;  /* 0x00000001c0c07824 */ /* 0x000fe200078e02c1 */
[----:B------:R-:W-:Y:S01]  /*08b0*/  LEA R159, R159, 0xa000, 0x1 ;  /* 0x0000a0009f9f7811 */ /* 0x000fe200078e08ff */
[----:B------:R-:W-:Y:S01]  /*08c0*/  IMAD.IADD R242, R4, 0x1, R241 ;  /* 0x0000000104f27824 */ /* 0x000fe200078e02f1 */
[----:B--2---:R-:W-:-:S02]  /*08d0*/  @P1 IADD3 R251, R240, 0x3e0, RZ ;  /* 0x000003e0f0fb1810 */ /* 0x004fc40007ffe0ff */
.L_x_386:
[----:B-1----:R-:W1:Y:S01]  /*08e0*/  S2R R34, SR_CTAID.Y ;  /* 0x0000000000227919 */ /* 0x002e620000002600 */
[----:B--2---:R-:W2:Y:S01]  /*08f0*/  LDC.U8 R0, c[0x0][0x312] ;  /* 0x0000c480ff007b82 */ /* 0x004ea20000000000 */
[----:B------:R-:W-:-:S02]  /*0900*/  ISETP.NE.U32.AND P2, PT, RZ, c[0x0][0x240], PT ;  /* 0x00009000ff007a0c */ /* 0x000fc40003f45070 */
[----:B------:R-:W-:Y:S02]  /*0910*/  ISETP.NE.U32.AND P3, PT, RZ, c[0x0][0x250], PT ;  /* 0x00009400ff007a0c */ /* 0x000fe40003f65070 */
[----:B------:R-:W-:Y:S02]  /*0920*/  ISETP.NE.AND.EX P2, PT, RZ, c[0x0][0x244], PT, P2 ;  /* 0x00009100ff007a0c */ /* 0x000fe40003f45320 */
[----:B------:R-:W-:Y:S02]  /*0930*/  ISETP.NE.AND.EX P3, PT, RZ, c[0x0][0x254], PT, P3 ;  /* 0x00009500ff007a0c */ /* 0x000fe40003f65330 */
[----:B------:R-:W-:Y:S01]  /*0940*/  ISETP.EQ.U32.AND P5, PT, RZ, c[0x0][0x248], PT ;  /* 0x00009200ff007a0c */ /* 0x000fe20003fa2070 */
[----:B-1----:R-:W-:Y:S01]  /*0950*/  IMAD.SHL.U32 R9, R34, 0x4, RZ ;  /* 0x0000000422097824 */ /* 0x002fe200078e00ff */
[----:B------:R-:W-:Y:S02]  /*0960*/  SHF.R.S32.HI R30, RZ, 0x1f, R34 ;  /* 0x0000001fff1e7819 */ /* 0x000fe40000011422 */
[----:B--2---:R-:W-:Y:S01]  /*0970*/  ISETP.NE.AND P4, PT, R0, RZ, PT ;  /* 0x000000ff0000720c */ /* 0x004fe20003f85270 */
[----:B------:R-:W-:Y:S01]  /*0980*/  IMAD.MOV.U32 R0, RZ, RZ, -0x1 ;  /* 0xffffffffff007424 */ /* 0x000fe200078e00ff */
[----:B------:R-:W-:-:S02]  /*0990*/  SHF.L.U64.HI R8, R34, 0x2, R30 ;  /* 0x0000000222087819 */ /* 0x000fc4000001021e */
[C---:B------:R-:W-:Y:S02]  /*09a0*/  IADD3 R4, P0, R9.reuse, c[0x0][0x240], RZ ;  /* 0x0000900009047a10 */ /* 0x040fe40007f1e0ff */
[----:B------:R-:W-:Y:S02]  /*09b0*/  ISETP.EQ.OR.EX P5, PT, RZ, c[0x0][0x24c], !P4, P5 ;  /* 0x00009300ff007a0c */ /* 0x000fe400067a2750 */
[----:B------:R-:W-:Y:S02]  /*09c0*/  IADD3.X R5, R8, c[0x0][0x244], RZ, P0, !PT ;  /* 0x0000910008057a10 */ /* 0x000fe400007fe4ff */
[----:B------:R-:W-:-:S03]  /*09d0*/  @P3 IADD3 R6, P0, R9, c[0x0][0x250], RZ ;  /* 0x0000940009063a10 */ /* 0x000fc60007f1e0ff */
[----:B------:R1:W2:Y:S04]  /*09e0*/  @P2 LDG.E R0, [R4.64] ;  /* 0x0000000604002981 */ /* 0x0002a8000c1e1900 */
[----:B------:R1:W2:Y:S01]  /*09f0*/  @P2 LDG.E R2, [R4.64+0x4] ;  /* 0x0000040604022981 */ /* 0x0002a2000c1e1900 */
[----:B------:R-:W-:Y:S01]  /*0a00*/  IMAD.MOV.U32 R224, RZ, RZ, RZ ;  /* 0x000000ffffe07224 */ /* 0x000fe200078e00ff */
[----:B------:R-:W-:Y:S01]  /*0a10*/  @P3 IADD3.X R7, R8, c[0x0][0x254], RZ, P0, !PT ;  /* 0x0000950008073a10 */ /* 0x000fe200007fe4ff */
[----:B------:R-:W-:-:S04]  /*0a20*/  IMAD.MOV.U32 R238, RZ, RZ, -0x1 ;  /* 0xffffffffffee7424 */ /* 0x000fc800078e00ff */
[----:B-----5:R3:W5:Y:S01]  /*0a30*/  @P3 LDG.E R224, [R6.64] ;  /* 0x0000000606e03981 */ /* 0x020762000c1e1900 */
[----:B-1----:R-:W-:-:S04]  /*0a40*/  IADD3 R4, P1, R9, c[0x0][0x248], RZ ;  /* 0x0000920009047a10 */ /* 0x002fc80007f3e0ff */
[----:B------:R-:W-:-:S05]  /*0a50*/  IADD3.X R5, R8, c[0x0][0x24c], RZ, P1, !PT ;  /* 0x0000930008057a10 */ /* 0x000fca0000ffe4ff */
[----:B------:R3:W5:Y:S01]  /*0a60*/  @!P5 LDG.E R238, [R4.64] ;  /* 0x0000000604eed981 */ /* 0x000762000c1e1900 */
[----:B------:R-:W-:-:S04]  /*0a70*/  ISETP.NE.U32.AND P0, PT, RZ, c[0x0][0x248], PT ;  /* 0x00009200ff007a0c */ /* 0x000fc80003f05070 */
[----:B------:R-:W-:Y:S01]  /*0a80*/  ISETP.NE.AND.EX P0, PT, RZ, c[0x0][0x24c], PT, P0 ;  /* 0x00009300ff007a0c */ /* 0x000fe20003f05300 */
[----:B--2---:R-:W-:Y:S02]  /*0a90*/  @P2 IMAD.IADD R206, R2, 0x1, -R0 ;  /* 0x0000000102ce2824 */ /* 0x004fe400078e0a00 */
[----:B------:R-:W-:Y:S02]  /*0aa0*/  IMAD.MOV.U32 R2, RZ, RZ, c[0x0][0x218] ;  /* 0x00008600ff027624 */ /* 0x000fe400078e00ff */
[----:B------:R-:W-:-:S08]  /*0ab0*/  @!P2 IMAD.MOV.U32 R206, RZ, RZ, c[0x0][0x214] ;  /* 0x00008500ffcea624 */ /* 0x000fd000078e00ff */
[----:B------:R-:W-:Y:S05]  /*0ac0*/  @!P0 BRA `(.L_x_316) ;  /* 0x0000003000008947 */ /* 0x000fea0003800000 */
[----:B---3--:R-:W2:Y:S02]  /*0ad0*/  @P4 LDG.E R2, [R4.64+0x4] ;  /* 0x0000040604024981 */ /* 0x008ea4000c1e1900 */
[----:B--2--5:R-:W-:-:S06]  /*0ae0*/  @P4 IADD3 R2, R2, -R238, RZ ;  /* 0x800000ee02024210 */ /* 0x024fcc0007ffe0ff */
[----:B------:R1:W5:Y:S02]  /*0af0*/  @!P4 LDG.E R2, [R4.64] ;  /* 0x000000060402c981 */ /* 0x000364000c1e1900 */
.L_x_316:
[----:B---3--:R-:W-:-:S04]  /*0b00*/  ISETP.NE.U32.AND P1, PT, RZ, c[0x0][0x258], PT ;  /* 0x00009600ff007a0c */ /* 0x008fc80003f25070 */
[----:B------:R-:W-:-:S13]  /*0b10*/  ISETP.NE.AND.EX P1, PT, RZ, c[0x0][0x25c], PT, P1 ;  /* 0x00009700ff007a0c */ /* 0x000fda0003f25310 */
[----:B-1----:R-:W-:-:S04]  /*0b20*/  @P1 IADD3 R4, P0, R9, c[0x0][0x258], RZ ;  /* 0x0000960009041a10 */ /* 0x002fc80007f1e0ff */
[----:B------:R-:W-:-:S06]  /*0b30*/  @P1 IADD3.X R5, R8, c[0x0][0x25c], RZ, P0, !PT ;  /* 0x0000970008051a10 */ /* 0x000fcc00007fe4ff */
        /* <DEDUP_REMOVED lines=10> */
[----:B------:R-:W-:Y:S01]  /*0be0*/  IMAD.WIDE.U32 R26, R34, c[0x0][0x178], RZ ;  /* 0x00005e00221a7a25 */ /* 0x000fe200078e00ff */
[----:B------:R-:W-:Y:S02]  /*0bf0*/  IADD3 R4, R206, 0x3f, RZ ;  /* 0x0000003fce047810 */ /* 0x000fe40007ffe0ff */
[----:B------:R-:W-:Y:S02]  /*0c00*/  IADD3 R2, R2, c[0x0][0x2e4], -R184 ;  /* 0x0000b90002027a10 */ /* 0x000fe40007ffe8b8 */
[----:B------:R-:W-:Y:S02]  /*0c10*/  ISETP.NE.AND P0, PT, R238, -0x1, PT ;  /* 0xffffffffee00780c */ /* 0x000fe40003f05270 */
[----:B------:R-:W-:Y:S02]  /*0c20*/  IADD3 R2, R2, 0x3f, RZ ;  /* 0x0000003f02027810 */ /* 0x000fe40007ffe0ff */
[----:B------:R-:W-:-:S02]  /*0c30*/  SHF.R.S32.HI R5, RZ, 0x1f, R4 ;  /* 0x0000001fff057819 */ /* 0x000fc40000011404 */
[----:B------:R-:W-:Y:S02]  /*0c40*/  SHF.R.S32.HI R6, RZ, 0x1f, R2 ;  /* 0x0000001fff067819 */ /* 0x000fe40000011402 */
[----:B------:R-:W-:Y:S02]  /*0c50*/  LEA.HI R4, R5, R4, RZ, 0x6 ;  /* 0x0000000405047211 */ /* 0x000fe400078f30ff */
[----:B------:R-:W-:Y:S01]  /*0c60*/  LEA.HI R2, R6, R2, RZ, 0x6 ;  /* 0x0000000206027211 */ /* 0x000fe200078f30ff */
[----:B------:R-:W-:Y:S01]  /*0c70*/  IMAD R6, R30, c[0x0][0x178], RZ ;  /* 0x00005e001e067a24 */ /* 0x000fe200078e02ff */
[----:B------:R-:W-:Y:S02]  /*0c80*/  ISETP.NE.AND P1, PT, R0, -0x1, PT ;  /* 0xffffffff0000780c */ /* 0x000fe40003f25270 */
[----:B------:R-:W-:Y:S01]  /*0c90*/  SHF.R.S32.HI R8, RZ, 0x6, R4 ;  /* 0x00000006ff087819 */ /* 0x000fe20000011404 */
[----:B------:R-:W-:Y:S01]  /*0ca0*/  IMAD R4, R34, c[0x0][0x17c], R6 ;  /* 0x00005f0022047a24 */ /* 0x000fe200078e0206 */
[----:B------:R-:W-:Y:S01]  /*0cb0*/  SHF.R.S32.HI R5, RZ, 0x6, R2 ;  /* 0x00000006ff057819 */ /* 0x000fe20000011402 */
[----:B------:R-:W-:-:S02]  /*0cc0*/  @P0 IMAD.IADD R2, R224, 0x1, R238 ;  /* 0x00000001e0020824 */ /* 0x000fc400078e02ee */
[----:B------:R-:W-:Y:S01]  /*0cd0*/  IMAD.WIDE.U32 R6, R0, c[0x0][0x190], RZ ;  /* 0x0000640000067a25 */ /* 0x000fe200078e00ff */
[----:B------:R-:W-:-:S03]  /*0ce0*/  IMNMX R186, R8, R5, PT ;  /* 0x0000000508ba7217 */ /* 0x000fc60003800200 */
[----:B------:R-:W-:Y:S01]  /*0cf0*/  IMAD.IADD R22, R27, 0x1, R4 ;  /* 0x000000011b167824 */ /* 0x000fe200078e0204 */
[----:B------:R-:W-:Y:S01]  /*0d00*/  LEA R11, R186, 0xffffffc0, 0x6 ;  /* 0xffffffc0ba0b7811 */ /* 0x000fe200078e30ff */
[----:B------:R-:W-:Y:S01]  /*0d10*/  IMAD R8, R0, c[0x0][0x194], RZ ;  /* 0x0000650000087a24 */ /* 0x000fe200078e02ff */
[----:B------:R-:W-:Y:S01]  /*0d20*/  SEL R26, R26, R6, !P1 ;  /* 0x000000061a1a7207 */ /* 0x000fe20004800000 */
[----:B------:R-:W-:Y:S01]  /*0d30*/  @P0 IMAD.WIDE.U32 R4, R2, c[0x0][0x198], RZ ;  /* 0x0000660002040a25 */ /* 0x000fe200078e00ff */
[----:B------:R-:W-:-:S03]  /*0d40*/  SHF.R.S32.HI R18, RZ, 0x1f, R11 ;  /* 0x0000001fff127819 */ /* 0x000fc6000001140b */
[----:B------:R-:W-:Y:S02]  /*0d50*/  @P1 IMAD.IADD R22, R7, 0x1, R8 ;  /* 0x0000000107161824 */ /* 0x000fe400078e0208 */
[----:B------:R-:W-:Y:S02]  /*0d60*/  @P0 IMAD R28, R2, c[0x0][0x19c], R5 ;  /* 0x00006700021c0a24 */ /* 0x000fe400078e0205 */
[----:B------:R-:W-:Y:S01]  /*0d70*/  @P0 IMAD.MOV.U32 R27, RZ, RZ, R4 ;  /* 0x000000ffff1b0224 */ /* 0x000fe200078e0004 */
[----:B------:R-:W-:Y:S05]  /*0d80*/  @P0 BRA `(.L_x_318) ;  /* 0x000000a000000947 */ /* 0x000fea0003800000 */
[----:B------:R-:W-:Y:S01]  /*0d90*/  SHF.R.S32.HI R2, RZ, 0x1f, R224 ;  /* 0x0000001fff027819 */ /* 0x000fe200000114e0 */
[----:B------:R-:W-:-:S04]  /*0da0*/  IMAD.WIDE.U32 R4, R224, c[0x0][0x198], RZ ;  /* 0x00006600e0047a25 */ /* 0x000fc800078e00ff */
[----:B------:R-:W-:Y:S02]  /*0db0*/  IMAD R2, R2, c[0x0][0x198], RZ ;  /* 0x0000660002027a24 */ /* 0x000fe400078e02ff */
[----:B------:R-:W-:Y:S02]  /*0dc0*/  IMAD R6, R30, c[0x0][0x180], RZ ;  /* 0x000060001e067a24 */ /* 0x000fe400078e02ff */
[----:B------:R-:W-:-:S05]  /*0dd0*/  IMAD R2, R224, c[0x0][0x19c], R2 ;  /* 0x00006700e0027a24 */ /* 0x000fca00078e0202 */
[----:B------:R-:W-:Y:S01]  /*0de0*/  IADD3 R5, R5, R2, RZ ;  /* 0x0000000205057210 */ /* 0x000fe20007ffe0ff */
[----:B------:R-:W-:-:S04]  /*0df0*/  IMAD R2, R34, c[0x0][0x184], R6 ;  /* 0x0000610022027a24 */ /* 0x000fc800078e0206 */
[----:B------:R-:W-:-:S05]  /*0e00*/  IMAD.WIDE.U32 R4, R34, c[0x0][0x180], R4 ;  /* 0x0000600022047a25 */ /* 0x000fca00078e0004 */
[----:B------:R-:W-:Y:S02]  /*0e10*/  IADD3 R28, R5, R2, RZ ;  /* 0x00000002051c7210 */ /* 0x000fe40007ffe0ff */
[----:B------:R-:W-:Y:S02]  /*0e20*/  MOV R27, R4 ;  /* 0x00000004001b7202 */ /* 0x000fe40000000f00 */
.L_x_318:
        /* <DEDUP_REMOVED lines=15> */
.L_x_319:
[----:B------:R-:W-:Y:S01]  /*0f20*/  IABS R10, c[0x0][0x1c8] ;  /* 0x00007200000a7a13 */ /* 0x000fe20000000000 */
[----:B------:R-:W1:Y:S01]  /*0f30*/  LDC.U8 R19, c[0x0][0x328] ;  /* 0x0000ca00ff137b82 */ /* 0x000e620000000000 */
[----:B------:R-:W-:Y:S01]  /*0f40*/  IABS R8, R226 ;  /* 0x000000e200087213 */ /* 0x000fe20000000000 */
[C---:B------:R-:W-:Y:S01]  /*0f50*/  @P1 IMAD.WIDE.U32 R6, R0.reuse, c[0x0][0x370], RZ ;  /* 0x0000dc0000061a25 */ /* 0x040fe200078e00ff */
[----:B------:R-:W2:Y:S01]  /*0f60*/  I2F.RP R4, R10 ;  /* 0x0000000a00047306 */ /* 0x000ea20000209400 */
[----:B------:R-:W-:Y:S01]  /*0f70*/  MOV R13, c[0x0][0x224] ;  /* 0x00008900000d7a02 */ /* 0x000fe20000000f00 */
[----:B------:R-:W3:Y:S01]  /*0f80*/  S2R R14, SR_CTAID.X ;  /* 0x00000000000e7919 */ /* 0x000ee20000002500 */
[----:B------:R-:W-:Y:S01]  /*0f90*/  MOV R9, R8 ;  /* 0x0000000800097202 */ /* 0x000fe20000000f00 */
[----:B------:R-:W-:Y:S01]  /*0fa0*/  @P1 IMAD R15, R0, c[0x0][0x374], R7 ;  /* 0x0000dd00000f1a24 */ /* 0x000fe200078e0207 */
[----:B------:R-:W-:Y:S01]  /*0fb0*/  LOP3.LUT R8, R226, c[0x0][0x1c8], RZ, 0x3c, !PT ;  /* 0x00007200e2087a12 */ /* 0x000fe200078e3cff */
[----:B------:R-:W-:Y:S01]  /*0fc0*/  @P1 IMAD.MOV.U32 R12, RZ, RZ, R6 ;  /* 0x000000ffff0c1224 */ /* 0x000fe200078e0006 */
[----:B------:R-:W-:Y:S01]  /*0fd0*/  SHF.R.S32.HI R13, RZ, 0x1f, R13 ;  /* 0x0000001fff0d7819 */ /* 0x000fe2000001140d */
[----:B------:R-:W-:Y:S01]  /*0fe0*/  @!P1 IMAD.WIDE.U32 R6, R34, c[0x0][0x368], RZ ;  /* 0x0000da0022069a25 */ /* 0x000fe200078e00ff */
[----:B------:R-:W-:Y:S01]  /*0ff0*/  ISETP.GE.AND P4, PT, R8, RZ, PT ;  /* 0x000000ff0800720c */ /* 0x000fe20003f86270 */
[----:B------:R-:W4:Y:S01]  /*1000*/  LDC.U8 R25, c[0x0][0x3d0] ;  /* 0x0000f400ff197b82 */ /* 0x000f220000000000 */
[----:B------:R-:W-:Y:S01]  /*1010*/  MOV R244, c[0x0][0x22c] ;  /* 0x00008b0000f47a02 */ /* 0x000fe20000000f00 */
[----:B------:R-:W-:Y:S01]  /*1020*/  IMAD R8, R13, R34, RZ ;  /* 0x000000220d087224 */ /* 0x000fe200078e02ff */
[----:B------:R-:W-:Y:S01]  /*1030*/  @!P1 MOV R12, R6 ;  /* 0x00000006000c9202 */ /* 0x000fe20000000f00 */
[----:B------:R-:W-:Y:S01]  /*1040*/  IMAD.WIDE.U32 R16, R34, c[0x0][0x224], RZ ;  /* 0x0000890022107a25 */ /* 0x000fe200078e00ff */
[----:B------:R-:W-:Y:S01]  /*1050*/  SHF.R.S32.HI R227, RZ, 0x1f, R226 ;  /* 0x0000001fffe37819 */ /* 0x000fe200000114e2 */
[----:B--2---:R-:W2:Y:S02]  /*1060*/  MUFU.RCP R4, R4 ;  /* 0x0000000400047308 */ /* 0x004ea40000001000 */
[----:B------:R-:W-:Y:S01]  /*1070*/  IMAD.WIDE R20, R244, c[0x0][0x1c0], RZ ;  /* 0x00007000f4147a25 */ /* 0x000fe200078e02ff */
[----:B-1----:R-:W-:-:S03]  /*1080*/  ISETP.NE.AND P3, PT, R19, RZ, PT ;  /* 0x000000ff1300720c */ /* 0x002fc60003f65270 */
[----:B------:R-:W-:Y:S01]  /*1090*/  IMAD R6, R21, R16, RZ ;  /* 0x0000001015067224 */ /* 0x000fe200078e02ff */
[----:B--2---:R-:W-:-:S04]  /*10a0*/  IADD3 R4, R4, 0xffffffe, RZ ;  /* 0x0ffffffe04047810 */ /* 0x004fc80007ffe0ff */
[----:B------:R-:W1:Y:S02]  /*10b0*/  F2I.FTZ.U32.TRUNC.NTZ R5, R4 ;  /* 0x0000000400057305 */ /* 0x000e64000021f000 */
[----:B-1----:R-:W-:Y:S01]  /*10c0*/  IADD3 R2, RZ, -R5, RZ ;  /* 0x80000005ff027210 */ /* 0x002fe20007ffe0ff */
[----:B------:R-:W-:-:S04]  /*10d0*/  IMAD.MOV.U32 R4, RZ, RZ, RZ ;  /* 0x000000ffff047224 */ /* 0x000fc800078e00ff */
[----:B------:R-:W-:-:S04]  /*10e0*/  IMAD R2, R2, R10, RZ ;  /* 0x0000000a02027224 */ /* 0x000fc800078e02ff */
[----:B------:R-:W-:-:S04]  /*10f0*/  IMAD.HI.U32 R2, R5, R2, R4 ;  /* 0x0000000205027227 */ /* 0x000fc800078e0004 */
[----:B------:R-:W-:Y:S02]  /*1100*/  @!P1 IMAD R5, R30, c[0x0][0x368], RZ ;  /* 0x0000da001e059a24 */ /* 0x000fe400078e02ff */
[----:B------:R-:W-:-:S04]  /*1110*/  IMAD.HI.U32 R2, R2, R9, RZ ;  /* 0x0000000902027227 */ /* 0x000fc800078e00ff */
[----:B------:R-:W-:Y:S02]  /*1120*/  IMAD.MOV R4, RZ, RZ, -R2 ;  /* 0x000000ffff047224 */ /* 0x000fe400078e0a02 */
[----:B------:R-:W-:Y:S02]  /*1130*/  @!P1 IMAD R5, R34, c[0x0][0x36c], R5 ;  /* 0x0000db0022059a24 */ /* 0x000fe400078e0205 */
[----:B------:R-:W-:Y:S01]  /*1140*/  IMAD R4, R10, R4, R9 ;  /* 0x000000040a047224 */ /* 0x000fe200078e0209 */
[----:B------:R-:W-:Y:S01]  /*1150*/  SHF.L.U64.HI R9, R34, 0x7, R30 ;  /* 0x0000000722097819 */ /* 0x000fe2000001021e */
[----:B------:R-:W-:Y:S02]  /*1160*/  @!P1 IMAD.IADD R15, R7, 0x1, R5 ;  /* 0x00000001070f9824 */ /* 0x000fe400078e0205 */
[----:B------:R-:W-:Y:S01]  /*1170*/  IMAD R5, R30, c[0x0][0x224], R8 ;  /* 0x000089001e057a24 */ /* 0x000fe200078e0208 */
[----:B------:R-:W-:Y:S02]  /*1180*/  ISETP.GT.U32.AND P5, PT, R10, R4, PT ;  /* 0x000000040a00720c */ /* 0x000fe40003fa4070 */
[----:B------:R-:W-:Y:S01]  /*1190*/  SHF.L.U32 R8, R34, 0x7, RZ ;  /* 0x0000000722087819 */ /* 0x000fe200000006ff */
[----:B------:R-:W-:Y:S01]  /*11a0*/  IMAD.IADD R5, R17, 0x1, R5 ;  /* 0x0000000111057824 */ /* 0x000fe200078e0205 */
[----:B------:R-:W-:Y:S01]  /*11b0*/  SEL R9, R9, RZ, P2 ;  /* 0x000000ff09097207 */ /* 0x000fe20001000000 */
[----:B------:R-:W-:Y:S01]  /*11c0*/  IMAD.WIDE.U32 R16, R20, R16, RZ ;  /* 0x0000001014107225 */ /* 0x000fe200078e00ff */
[----:B------:R-:W-:-:S03]  /*11d0*/  SEL R8, R8, RZ, P2 ;  /* 0x000000ff08087207 */ /* 0x000fc60001000000 */
[C---:B------:R-:W-:Y:S01]  /*11e0*/  IMAD R5, R20.reuse, R5, R6 ;  /* 0x0000000514057224 */ /* 0x040fe200078e0206 */
[----:B------:R-:W-:Y:S01]  /*11f0*/  IADD3 R8, P2, R11, R8, RZ ;  /* 0x000000080b087210 */ /* 0x000fe20007f5e0ff */
[----:B------:R-:W-:Y:S02]  /*1200*/  IMAD.WIDE.U32 R6, R20, R0, RZ ;  /* 0x0000000014067225 */ /* 0x000fe400078e00ff */
[----:B------:R-:W-:Y:S02]  /*1210*/  @!P5 IADD3 R2, R2, 0x1, RZ ;  /* 0x000000010202d810 */ /* 0x000fe40007ffe0ff */
[----:B------:R-:W-:Y:S01]  /*1220*/  @!P5 IMAD.IADD R4, R4, 0x1, -R10 ;  /* 0x000000010404d824 */ /* 0x000fe200078e0a0a */
[----:B------:R-:W-:Y:S01]  /*1230*/  ISETP.NE.AND P5, PT, RZ, c[0x0][0x1c8], PT ;  /* 0x00007200ff007a0c */ /* 0x000fe20003fa5270 */
[----:B------:R-:W-:Y:S01]  /*1240*/  IMAD R13, R21, R8, RZ ;  /* 0x00000008150d7224 */ /* 0x000fe200078e02ff */
[----:B------:R-:W-:Y:S01]  /*1250*/  SEL R19, R16, R6, !P1 ;  /* 0x0000000610137207 */ /* 0x000fe20004800000 */
[----:B------:R-:W-:Y:S01]  /*1260*/  IMAD.IADD R16, R17, 0x1, R5 ;  /* 0x0000000111107824 */ /* 0x000fe200078e0205 */
[----:B------:R-:W-:Y:S01]  /*1270*/  ISETP.GE.U32.AND P6, PT, R4, R10, PT ;  /* 0x0000000a0400720c */ /* 0x000fe20003fc6070 */
[----:B------:R-:W-:Y:S01]  /*1280*/  IMAD R10, R21, R0, RZ ;  /* 0x00000000150a7224 */ /* 0x000fe200078e02ff */
[----:B------:R-:W-:Y:S01]  /*1290*/  IADD3.X R4, R18, R9, RZ, P2, !PT ;  /* 0x0000000912047210 */ /* 0x000fe200017fe4ff */
[----:B------:R-:W-:Y:S01]  /*12a0*/  IMAD.WIDE.U32 R8, R20, R8, RZ ;  /* 0x0000000814087225 */ /* 0x000fe200078e00ff */
[----:B----4-:R-:W-:-:S02]  /*12b0*/  ISETP.NE.AND P2, PT, R25, RZ, PT ;  /* 0x000000ff1900720c */ /* 0x010fc40003f45270 */
[----:B------:R-:W-:Y:S01]  /*12c0*/  @P1 IADD3 R16, R7, R10, RZ ;  /* 0x0000000a07101210 */ /* 0x000fe20007ffe0ff */
[----:B------:R-:W-:Y:S02]  /*12d0*/  IMAD R13, R20, R4, R13 ;  /* 0x00000004140d7224 */ /* 0x000fe400078e020d */
[----:B---3--:R-:W-:-:S04]  /*12e0*/  IMAD.WIDE.U32 R20, R14, c[0x0][0x3d8], RZ ;  /* 0x0000f6000e147a25 */ /* 0x008fc800078e00ff */
[----:B------:R-:W-:Y:S01]  /*12f0*/  @P6 IADD3 R2, R2, 0x1, RZ ;  /* 0x0000000102026810 */ /* 0x000fe20007ffe0ff */
[----:B------:R-:W-:Y:S01]  /*1300*/  @P3 IMAD R4, R34, c[0x0][0x214], RZ ;  /* 0x0000850022043a24 */ /* 0x000fe200078e02ff */
[----:B------:R-:W-:Y:S01]  /*1310*/  SEL R25, R20, RZ, P2 ;  /* 0x000000ff14197207 */ /* 0x000fe20001000000 */
[----:B------:R-:W-:Y:S01]  /*1320*/  IMAD R6, R14, c[0x0][0x3dc], R21 ;  /* 0x0000f7000e067a24 */ /* 0x000fe200078e0215 */
[----:B------:R-:W-:Y:S01]  /*1330*/  SHF.R.S32.HI R20, RZ, 0x1f, R216 ;  /* 0x0000001fff147819 */ /* 0x000fe200000114d8 */
[----:B------:R-:W-:Y:S01]  /*1340*/  IMAD.MOV.U32 R14, RZ, RZ, R2 ;  /* 0x000000ffff0e7224 */ /* 0x000fe200078e0002 */
[----:B------:R-:W-:Y:S01]  /*1350*/  @P3 SEL R4, R4, R0, !P1 ;  /* 0x0000000004043207 */ /* 0x000fe20004800000 */
[----:B------:R-:W-:Y:S01]  /*1360*/  @!P3 IMAD R7, R34, c[0x0][0x1c0], R226 ;  /* 0x000070002207ba24 */ /* 0x000fe200078e02e2 */
[----:B------:R-:W-:Y:S01]  /*1370*/  SEL R17, R6, RZ, P2 ;  /* 0x000000ff06117207 */ /* 0x000fe20001000000 */
[----:B------:R-:W-:Y:S01]  /*1380*/  IMAD R5, R226, c[0x0][0x22c], RZ ;  /* 0x00008b00e2057a24 */ /* 0x000fe200078e02ff */
[----:B------:R-:W-:Y:S01]  /*1390*/  @!P4 IADD3 R14, -R14, RZ, RZ ;  /* 0x000000ff0e0ec210 */ /* 0x000fe20007ffe1ff */
[----:B------:R-:W-:Y:S01]  /*13a0*/  @P3 IMAD R2, R226, c[0x0][0x234], R4 ;  /* 0x00008d00e2023a24 */ /* 0x000fe200078e0204 */
[----:B------:R-:W-:Y:S01]  /*13b0*/  @!P5 LOP3.LUT R14, RZ, c[0x0][0x1c8], RZ, 0x33, !PT ;  /* 0x00007200ff0eda12 */ /* 0x000fe200078e33ff */
[----:B------:R-:W-:Y:S01]  /*13c0*/  @!P3 IMAD R2, R7, c[0x0][0x214], RZ ;  /* 0x000085000702ba24 */ /* 0x000fe200078e02ff */
[----:B------:R-:W-:-:S02]  /*13d0*/  SHF.R.S32.HI R10, RZ, 0x1f, R5 ;  /* 0x0000001fff0a7819 */ /* 0x000fc40000011405 */
[----:B------:R-:W-:Y:S02]  /*13e0*/  IADD3 R7, R9, R13, RZ ;  /* 0x0000000d09077210 */ /* 0x000fe40007ffe0ff */
        /* <DEDUP_REMOVED lines=9> */
.L_x_320:
[----:B------:R-:W-:-:S04]  /*1480*/  IMAD R6, R34, c[0x0][0x1c0], R226 ;  /* 0x0000700022067a24 */ /* 0x000fc800078e02e2 */
[----:B------:R-:W-:Y:S02]  /*1490*/  IMAD R6, R6, c[0x0][0x224], RZ ;  /* 0x0000890006067a24 */ /* 0x000fe400078e02ff */
.L_x_321:
[----:B------:R-:W1:Y:S01]  /*14a0*/  S2R R31, SR_TID.X ;  /* 0x00000000001f7919 */ /* 0x000e620000002100 */
[----:B------:R-:W-:Y:S01]  /*14b0*/  IMAD R244, R244, c[0x0][0x1c0], RZ ;  /* 0x00007000f4f47a24 */ /* 0x000fe200078e02ff */
[----:B------:R-:W-:Y:S01]  /*14c0*/  IADD3 R4, P4, R204, R12, RZ ;  /* 0x0000000ccc047210 */ /* 0x000fe20007f9e0ff */
[----:B------:R-:W-:Y:S01]  /*14d0*/  IMAD.IADD R2, R11, 0x1, R2 ;  /* 0x000000010b027824 */ /* 0x000fe200078e0202 */
[----:B------:R-:W-:Y:S01]  /*14e0*/  SHF.R.S32.HI R205, RZ, 0x1f, R204 ;  /* 0x0000001fffcd7819 */ /* 0x000fe200000114cc */
[----:B------:R-:W-:Y:S01]  /*14f0*/  IMAD.MOV.U32 R33, RZ, RZ, 0x4 ;  /* 0x00000004ff217424 */ /* 0x000fe200078e00ff */
[----:B------:R-:W-:Y:S01]  /*1500*/  SHF.R.S32.HI R29, RZ, 0x1f, R217 ;  /* 0x0000001fff1d7819 */ /* 0x000fe200000114d9 */
[----:B------:R-:W-:Y:S01]  /*1510*/  IMAD.SHL.U32 R221, R244, 0x40, RZ ;  /* 0x00000040f4dd7824 */ /* 0x000fe200078e00ff */
[----:B------:R-:W-:Y:S01]  /*1520*/  BSSY B1, `(.L_x_317) ;  /* 0x00006bc000017945 */ /* 0x000fe20003800000 */
[----:B------:R-:W-:-:S03]  /*1530*/  IMAD.WIDE R12, R2, R33, c[0x0][0x200] ;  /* 0x00008000020c7625 */ /* 0x000fc600078e0221 */
[----:B------:R-:W-:Y:S01]  /*1540*/  IADD3 R9, P3, P1, R8, R221, R5 ;  /* 0x000000dd08097210 */ /* 0x000fe2000797e005 */
[----:B------:R-:W-:Y:S01]  /*1550*/  IMAD R0, R18, c[0x0][0x370], RZ ;  /* 0x0000dc0012007a24 */ /* 0x000fe200078e02ff */
[----:B------:R-:W-:Y:S01]  /*1560*/  SHF.R.S32.HI R2, RZ, 0x1f, R221 ;  /* 0x0000001fff027819 */ /* 0x000fe200000114dd */
[----:B------:R-:W-:Y:S01]  /*1570*/  IMAD.X R5, R205, 0x1, R15, P4 ;  /* 0x00000001cd057824 */ /* 0x000fe200020e060f */
[----:B------:R-:W-:Y:S01]  /*1580*/  MOV R212, R13 ;  /* 0x0000000d00d47202 */ /* 0x000fe20000000f00 */
[----:B------:R-:W-:Y:S01]  /*1590*/  IMAD.IADD R15, R11, 0x1, R6 ;  /* 0x000000010b0f7824 */ /* 0x000fe200078e0206 */
[----:B------:R-:W-:Y:S01]  /*15a0*/  IADD3.X R10, R7, R2, R10, P3, P1 ;  /* 0x00000002070a7210 */ /* 0x000fe20001fe240a */
[----:B------:R-:W-:Y:S01]  /*15b0*/  IMAD R2, R11, c[0x0][0x374], R0 ;  /* 0x0000dd000b027a24 */ /* 0x000fe200078e0200 */
[----:B------:R-:W-:Y:S01]  /*15c0*/  IADD3 R6, P1, R217, R11, RZ ;  /* 0x0000000bd9067210 */ /* 0x000fe20007f3e0ff */
[----:B------:R-:W-:Y:S01]  /*15d0*/  IMAD.WIDE.U32 R4, R11, c[0x0][0x370], R4 ;  /* 0x0000dc000b047a25 */ /* 0x000fe200078e0004 */
[----:B-1----:R-:W-:-:S03]  /*15e0*/  SHF.R.S32.HI R32, RZ, 0x1f, R31 ;  /* 0x0000001fff207819 */ /* 0x002fc6000001141f */
[----:B------:R-:W-:Y:S01]  /*15f0*/  IMAD.IADD R5, R5, 0x1, R2 ;  /* 0x0000000105057824 */ /* 0x000fe200078e0202 */
[----:B------:R-:W-:Y:S01]  /*1600*/  IADD3.X R8, R29, R18, RZ, P1, !PT ;  /* 0x000000121d087210 */ /* 0x000fe20000ffe4ff */
[----:B------:R-:W-:Y:S01]  /*1610*/  IMAD.MOV.U32 R213, RZ, RZ, R12 ;  /* 0x000000ffffd57224 */ /* 0x000fe200078e000c */
[----:B------:R-:W-:Y:S01]  /*1620*/  LEA.HI R7, R32, R31, RZ, 0x5 ;  /* 0x0000001f20077211 */ /* 0x000fe200078f28ff */
[----:B------:R-:W-:Y:S01]  /*1630*/  IMAD.WIDE.U32 R4, R226, c[0x0][0x378], R4 ;  /* 0x0000de00e2047a25 */ /* 0x000fe200078e0004 */
[----:B------:R-:W-:Y:S02]  /*1640*/  IADD3 R12, P3, P1, R25, R9, R19 ;  /* 0x00000009190c7210 */ /* 0x000fe4000797e013 */
[----:B------:R-:W-:Y:S02]  /*1650*/  LOP3.LUT R0, R7, 0xffffffe0, RZ, 0xc0, !PT ;  /* 0xffffffe007007812 */ /* 0x000fe400078ec0ff */
[----:B------:R-:W-:Y:S02]  /*1660*/  SHF.R.S32.HI R7, RZ, 0x5, R7 ;  /* 0x00000005ff077819 */ /* 0x000fe40000011407 */
[----:B------:R-:W-:Y:S01]  /*1670*/  IADD3.X R11, R17, R10, R16, P3, P1 ;  /* 0x0000000a110b7210 */ /* 0x000fe20001fe2410 */
[----:B------:R-:W-:Y:S01]  /*1680*/  IMAD.IADD R2, R31, 0x1, -R0 ;  /* 0x000000011f027824 */ /* 0x000fe200078e0a00 */
[----:B------:R-:W-:-:S03]  /*1690*/  IADD3 R0, -R184, R206, R216 ;  /* 0x000000ceb8007210 */ /* 0x000fc60007ffe1d8 */
[----:B------:R-:W-:Y:S01]  /*16a0*/  IMAD R2, R7, R244, R2 ;  /* 0x000000f407027224 */ /* 0x000fe200078e0202 */
[----:B------:R-:W-:Y:S01]  /*16b0*/  IADD3 R0, R0, -c[0x0][0x2e8], RZ ;  /* 0x8000ba0000007a10 */ /* 0x000fe20007ffe0ff */
[----:B------:R-:W-:Y:S02]  /*16c0*/  IMAD R7, R8, c[0x0][0x190], RZ ;  /* 0x0000640008077a24 */ /* 0x000fe400078e02ff */
[----:B------:R-:W-:Y:S01]  /*16d0*/  IMAD R8, R227, c[0x0][0x378], RZ ;  /* 0x0000de00e3087a24 */ /* 0x000fe200078e02ff */
[----:B------:R-:W-:Y:S01]  /*16e0*/  SHF.R.S32.HI R10, RZ, 0x1f, R0 ;  /* 0x0000001fff0a7819 */ /* 0x000fe20000011400 */
[----:B------:R-:W-:Y:S02]  /*16f0*/  IMAD R13, R6, c[0x0][0x194], R7 ;  /* 0x00006500060d7a24 */ /* 0x000fe400078e0207 */
[----:B------:R-:W-:Y:S01]  /*1700*/  IMAD R9, R226, c[0x0][0x37c], R8 ;  /* 0x0000df00e2097a24 */ /* 0x000fe200078e0208 */
[----:B------:R-:W-:Y:S01]  /*1710*/  IADD3 R8, P1, R2, R12, RZ ;  /* 0x0000000c02087210 */ /* 0x000fe20007f3e0ff */
[----:B------:R-:W-:-:S03]  /*1720*/  IMAD.WIDE.U32 R6, R6, c[0x0][0x190], R204 ;  /* 0x0000640006067a25 */ /* 0x000fc600078e00cc */
[----:B------:R-:W-:Y:S01]  /*1730*/  LEA.HI.X.SX32 R183, R2, R11, 0x1, P1 ;  /* 0x0000000b02b77211 */ /* 0x000fe200008f0eff */
[----:B------:R-:W-:Y:S01]  /*1740*/  IMAD.IADD R5, R5, 0x1, R9 ;  /* 0x0000000105057824 */ /* 0x000fe200078e0209 */
[----:B------:R-:W-:Y:S01]  /*1750*/  LEA.HI R9, R10, R0, RZ, 0x6 ;  /* 0x000000000a097211 */ /* 0x000fe200078f30ff */
[----:B------:R-:W-:Y:S01]  /*1760*/  IMAD R0, R227, c[0x0][0x1a8], RZ ;  /* 0x00006a00e3007a24 */ /* 0x000fe200078e02ff */
[----:B------:R-:W-:Y:S01]  /*1770*/  IADD3 R6, P3, R26, R6, RZ ;  /* 0x000000061a067210 */ /* 0x000fe20007f7e0ff */
[----:B------:R-:W-:Y:S01]  /*1780*/  IMAD.WIDE.U32 R4, R217, c[0x0][0x370], R4 ;  /* 0x0000dc00d9047a25 */ /* 0x000fe200078e0004 */
[----:B------:R-:W-:Y:S02]  /*1790*/  SHF.R.S32.HI R9, RZ, 0x6, R9 ;  /* 0x00000006ff097819 */ /* 0x000fe40000011409 */
[----:B------:R-:W-:Y:S01]  /*17a0*/  IADD3.X R7, R22, R7, R13, P3, !PT ;  /* 0x0000000716077210 */ /* 0x000fe20001ffe40d */
[----:B------:R-:W-:Y:S01]  /*17b0*/  IMAD R2, R226, c[0x0][0x1ac], R0 ;  /* 0x00006b00e2027a24 */ /* 0x000fe200078e0200 */
[----:B------:R-:W-:Y:S01]  /*17c0*/  IMNMX R222, RZ, R9, !PT ;  /* 0x00000009ffde7217 */ /* 0x000fe20007800200 */
[----:B------:R-:W-:Y:S01]  /*17d0*/  IMAD R0, R29, c[0x0][0x370], RZ ;  /* 0x0000dc001d007a24 */ /* 0x000fe200078e02ff */
[----:B------:R-:W-:Y:S01]  /*17e0*/  LEA R188, P3, R4, c[0x0][0x330], 0x1 ;  /* 0x0000cc0004bc7a11 */ /* 0x000fe200078608ff */
[----:B------:R-:W-:Y:S01]  /*17f0*/  IMAD.WIDE.U32 R6, R226, c[0x0][0x1a8], R6 ;  /* 0x00006a00e2067a25 */ /* 0x000fe200078e0006 */
[----:B------:R-:W-:-:S02]  /*1800*/  ISETP.GT.AND P5, PT, R186, R222, PT ;  /* 0x000000deba00720c */ /* 0x000fc40003fa4270 */
[----:B------:R-:W-:Y:S01]  /*1810*/  LEA R185, P1, R8, c[0x0][0x350], 0x2 ;  /* 0x0000d40008b97a11 */ /* 0x000fe200078210ff */
[----:B------:R-:W-:Y:S01]  /*1820*/  IMAD R0, R217, c[0x0][0x374], R0 ;  /* 0x0000dd00d9007a24 */ /* 0x000fe200078e0200 */
[----:B------:R-:W-:Y:S01]  /*1830*/  LEA R190, P4, R6, c[0x0][0x160], 0x1 ;  /* 0x0000580006be7a11 */ /* 0x000fe200078808ff */
[----:B------:R-:W-:Y:S01]  /*1840*/  IMAD.WIDE R10, R15, R33, c[0x0][0x3c8] ;  /* 0x0000f2000f0a7625 */ /* 0x000fe200078e0221 */
[----:B------:R-:W-:Y:S02]  /*1850*/  LEA.HI.X R183, R8, c[0x0][0x354], R183, 0x2, P1 ;  /* 0x0000d50008b77a11 */ /* 0x000fe400008f14b7 */
[----:B------:R-:W-:Y:S01]  /*1860*/  IADD3 R186, R186, -0x1, RZ ;  /* 0xffffffffbaba7810 */ /* 0x000fe20007ffe0ff */
[----:B------:R-:W-:Y:S01]  /*1870*/  IMAD.IADD R2, R7, 0x1, R2 ;  /* 0x0000000107027824 */ /* 0x000fe200078e0202 */
[----:B------:R-:W-:Y:S01]  /*1880*/  MOV R215, R10 ;  /* 0x0000000a00d77202 */ /* 0x000fe20000000f00 */
[----:B------:R-:W-:Y:S02]  /*1890*/  IMAD.IADD R0, R5, 0x1, R0 ;  /* 0x0000000105007824 */ /* 0x000fe400078e0200 */
[----:B------:R-:W-:Y:S01]  /*18a0*/  IMAD.MOV.U32 R214, RZ, RZ, R11 ;  /* 0x000000ffffd67224 */ /* 0x000fe200078e000b */
[----:B------:R-:W-:-:S02]  /*18b0*/  LEA.HI.X R191, R6, c[0x0][0x164], R2, 0x1, P4 ;  /* 0x0000590006bf7a11 */ /* 0x000fc400020f0c02 */
        /* <DEDUP_REMOVED lines=17> */
.L_x_323:
        /* <DEDUP_REMOVED lines=15> */
.L_x_324:
        /* <DEDUP_REMOVED lines=23> */
.L_x_326:
[----:B------:R-:W-:Y:S05]  /*1c30*/  BSYNC B0 ;  /* 0x0000000000007941 */ /* 0x000fea0003800000 */
.L_x_325:
        /* <DEDUP_REMOVED lines=15> */
.L_x_328:
[----:B------:R-:W-:Y:S05]  /*1d30*/  BSYNC B0 ;  /* 0x0000000000007941 */ /* 0x000fea0003800000 */
.L_x_327:
        /* <DEDUP_REMOVED lines=15> */
.L_x_330:
[----:B------:R-:W-:Y:S05]  /*1e30*/  BSYNC B0 ;  /* 0x0000000000007941 */ /* 0x000fea0003800000 */
.L_x_329:
        /* <DEDUP_REMOVED lines=14> */
.L_x_332:
[----:B------:R-:W-:Y:S05]  /*1f20*/  BSYNC B0 ;  /* 0x0000000000007941 */ /* 0x000fea0003800000 */
.L_x_331:
[----:B--2---:R-:W-:Y:S01]  /*1f30*/  IMAD.WIDE.U32 R4, R216, c[0x0][0x3a8], R204 ;  /* 0x0000ea00d8047a25 */ /* 0x004fe200078e00cc */
[----:B------:R-:W-:Y:S03]  /*1f40*/  BSSY B0, `(.L_x_333) ;  /* 0x0000013000007945 */ /* 0x000fe60003800000 */
[----:B------:R-:W-:Y:S01]  /*1f50*/  IMAD R0, R20, c[0x0][0x3a8], RZ ;  /* 0x0000ea0014007a24 */ /* 0x000fe200078e02ff */
[----:B------:R-:W-:-:S03]  /*1f60*/  IADD3 R4, P4, R12, R4, RZ ;  /* 0x000000040c047210 */ /* 0x000fc60007f9e0ff */
[----:B------:R-:W-:Y:S02]  /*1f70*/  IMAD R2, R216, c[0x0][0x3ac], R0 ;  /* 0x0000eb00d8027a24 */ /* 0x000fe400078e0200 */
        /* <DEDUP_REMOVED lines=14> */
[----:B------:R1:W-:Y:S04]  /*2060*/  STG.E.128 [R8.64], RZ ;  /* 0x000000ff08007986 */ /* 0x0003e8000c101d06 */
.L_x_334:
[----:B------:R-:W-:Y:S05]  /*2070*/  BSYNC B0 ;  /* 0x0000000000007941 */ /* 0x000fea0003800000 */
.L_x_333:
[----:B------:R-:W-:Y:S01]  /*2080*/  BSSY B0, `(.L_x_335) ;  /* 0x000000d000007945 */ /* 0x000fe20003800000 */
        /* <DEDUP_REMOVED lines=12> */
.L_x_336:
[----:B------:R-:W-:Y:S05]  /*2150*/  BSYNC B0 ;  /* 0x0000000000007941 */ /* 0x000fea0003800000 */
.L_x_335:
        /* <DEDUP_REMOVED lines=13> */
.L_x_338:
[----:B------:R-:W-:Y:S05]  /*2230*/  BSYNC B0 ;  /* 0x0000000000007941 */ /* 0x000fea0003800000 */
.L_x_337:
        /* <DEDUP_REMOVED lines=12> */
.L_x_322:
        /* <DEDUP_REMOVED lines=10> */
[----:B------:R-:W-:Y:S02]  /*23a0*/  P2R R12, PR, RZ, 0x8 ;  /* 0x00000008ff0c7803 */ /* 0x000fe40000000000 */
[----:B------:R-:W-:Y:S02]  /*23b0*/  IADD3 R2, R186, -R2, RZ ;  /* 0x80000002ba027210 */ /* 0x000fe40007ffe0ff */
[----:B------:R-:W-:Y:S01]  /*23c0*/  IADD3.X R5, R24, R5, R0, P0, !PT ;  /* 0x0000000518057210 */ /* 0x000fe200007fe400 */
[----:B------:R-:W-:Y:S01]  /*23d0*/  IMAD R0, R21, c[0x0][0x1b8], RZ ;  /* 0x00006e0015007a24 */ /* 0x000fe200078e02ff */
[----:B------:R-:W-:-:S03]  /*23e0*/  ISETP.NE.AND P1, PT, R2, 0x1, PT ;  /* 0x000000010200780c */ /* 0x000fc60003f25270 */
[C---:B------:R-:W-:Y:S02]  /*23f0*/  IMAD R0, R14.reuse, c[0x0][0x1bc], R0 ;  /* 0x00006f000e007a24 */ /* 0x040fe400078e0200 */
        /* <DEDUP_REMOVED lines=19> */
.L_x_341:
[----:B------:R-:W-:Y:S05]  /*2530*/  BSYNC B0 ;  /* 0x0000000000007941 */ /* 0x000fea0003800000 */
.L_x_340:
        /* <DEDUP_REMOVED lines=22> */
.L_x_343:
[----:B------:R-:W-:Y:S05]  /*26a0*/  BSYNC B0 ;  /* 0x0000000000007941 */ /* 0x000fea0003800000 */
.L_x_342:
        /* <DEDUP_REMOVED lines=22> */
.L_x_345:
[----:B------:R-:W-:Y:S05]  /*2810*/  BSYNC B0 ;  /* 0x0000000000007941 */ /* 0x000fea0003800000 */
.L_x_344:
        /* <DEDUP_REMOVED lines=21> */
.L_x_347:
[----:B------:R-:W-:Y:S05]  /*2970*/  BSYNC B0 ;  /* 0x0000000000007941 */ /* 0x000fea0003800000 */
.L_x_346:
        /* <DEDUP_REMOVED lines=13> */
.L_x_349:
[----:B------:R-:W-:Y:S05]  /*2a50*/  BSYNC B0 ;  /* 0x0000000000007941 */ /* 0x000fea0003800000 */
.L_x_348:
        /* <DEDUP_REMOVED lines=8> */
[----:B-1----:R-:W-:-:S03]  /*2ae0*/  IMAD.MOV.U32 R5, RZ, RZ, c[0x0][0x374] ;  /* 0x0000dd00ff057624 */ /* 0x002fc600078e00ff */
[----:B------:R-:W-:-:S04]  /*2af0*/  LEA R4, P0, R2, R188, 0x6 ;  /* 0x000000bc02047211 */ /* 0x000fc800078030ff */
[----:B------:R-:W-:-:S05]  /*2b00*/  LEA.HI.X R5, R2, R189, R5, 0x6, P0 ;  /* 0x000000bd02057211 */ /* 0x000fca00000f3405 */
[----:B------:R-:W-:Y:S01]  /*2b10*/  @!PT LDS RZ, [RZ] ;  /* 0x00000000fffff984 */ /* 0x000fe20000000800 */
[----:B------:R-:W-:Y:S01]  /*2b20*/  @!PT LDS RZ, [RZ] ;  /* 0x00000000fffff984 */ /* 0x000fe20000000800 */
[----:B------:R-:W-:Y:S01]  /*2b30*/  @!PT LDS RZ, [RZ] ;  /* 0x00000000fffff984 */ /* 0x000fe20000000800 */
[----:B------:R1:W-:Y:S04]  /*2b40*/  LDGSTS.E.BYPASS.LTC128B.128 [R196+0x5000], [R4.64] ;  /* 0x0500000004c47fae */ /* 0x0003e8000b901d46 */
.L_x_351:
[----:B------:R-:W-:Y:S05]  /*2b50*/  BSYNC B0 ;  /* 0x0000000000007941 */ /* 0x000fea0003800000 */
.L_x_350:
        /* <DEDUP_REMOVED lines=19> */
.L_x_353:
[----:B------:R-:W-:Y:S05]  /*2c90*/  BSYNC B0 ;  /* 0x0000000000007941 */ /* 0x000fea0003800000 */
.L_x_352:
        /* <DEDUP_REMOVED lines=20> */
.L_x_355:
[----:B------:R-:W-:Y:S05]  /*2de0*/  BSYNC B0 ;  /* 0x0000000000007941 */ /* 0x000fea0003800000 */
.L_x_354:
[C---:B------:R-:W-:Y:S01]  /*2df0*/  IADD3 R2, R232.reuse, 0x28, RZ ;  /* 0x00000028e8027810 */ /* 0x040fe20007ffe0ff */
[C---:B-1----:R-:W-:Y:S01]  /*2e00*/  IMAD.SHL.U32 R5, R232.reuse, 0x4, RZ ;  /* 0x00000004e8057824 */ /* 0x042fe200078e00ff */
[----:B---3--:R-:W-:Y:S01]  /*2e10*/  SHF.L.U64.HI R8, R232, 0x2, R252 ;  /* 0x00000002e8087819 */ /* 0x008fe200000102fc */
        /* <DEDUP_REMOVED lines=8> */
[----:B------:R-:W-:Y:S01]  /*2ea0*/  IADD3 R2, R232, 0x8, RZ ;  /* 0x00000008e8027810 */ /* 0x000fe20007ffe0ff */
[----:B------:R1:W5:Y:S02]  /*2eb0*/  @!P2 LDG.E R209, [R6.64] ;  /* 0x0000000606d1a981 */ /* 0x000364000c1e1900 */
[----:B------:R-:W-:Y:S01]  /*2ec0*/  IMAD.X R5, R8, 0x1, R212, P0 ;  /* 0x0000000108057824 */ /* 0x000fe200000e06d4 */
[----:B------:R-:W-:Y:S01]  /*2ed0*/  ISETP.GE.AND P0, PT, R232, R0, PT ;  /* 0x00000000e800720c */ /* 0x000fe20003f06270 */
[----:B------:R-:W-:-:S12]  /*2ee0*/  IMAD.MOV.U32 R210, RZ, RZ, 0x7f800000 ;  /* 0x7f800000ffd27424 */ /* 0x000fd800078e00ff */
[----:B------:R3:W5:Y:S01]  /*2ef0*/  @!P0 LDG.E R211, [R4.64] ;  /* 0x0000000604d38981 */ /* 0x000762000c1e1900 */
[----:B------:R-:W-:Y:S02]  /*2f00*/  ISETP.GE.AND P0, PT, R2, R0, PT ;  /* 0x000000000200720c */ /* 0x000fe40003f06270 */
[----:B------:R-:W-:Y:S01]  /*2f10*/  IADD3 R2, R232, 0x20, RZ ;  /* 0x00000020e8027810 */ /* 0x000fe20007ffe0ff */
[----:B------:R-:W-:-:S10]  /*2f20*/  IMAD.MOV.U32 R208, RZ, RZ, 0x7f800000 ;  /* 0x7f800000ffd07424 */ /* 0x000fd400078e00ff */
[----:B------:R3:W5:Y:S01]  /*2f30*/  @!P0 LDG.E R210, [R4.64+0x20] ;  /* 0x0000200604d28981 */ /* 0x000762000c1e1900 */
[----:B------:R-:W-:Y:S01]  /*2f40*/  ISETP.GE.AND P0, PT, R2, R0, PT ;  /* 0x000000000200720c */ /* 0x000fe20003f06270 */
[----:B------:R-:W-:Y:S02]  /*2f50*/  IMAD R0, R20, c[0x0][0x198], RZ ;  /* 0x0000660014007a24 */ /* 0x000fe400078e02ff */
[----:B------:R1:W-:Y:S02]  /*2f60*/  @P3 STS.128 [R196+0x6000], RZ ;  /* 0x006000ffc4003388 */ /* 0x0003e40000000c00 */
[----:B------:R-:W-:-:S08]  /*2f70*/  IMAD R0, R216, c[0x0][0x19c], R0 ;  /* 0x00006700d8007a24 */ /* 0x000fd000078e0200 */
[----:B------:R3:W5:Y:S01]  /*2f80*/  @!P0 LDG.E R208, [R4.64+0x80] ;  /* 0x0000800604d08981 */ /* 0x000762000c1e1900 */
[----:B------:R-:W-:Y:S01]  /*2f90*/  BSSY B0, `(.L_x_356) ;  /* 0x0000018000007945 */ /* 0x000fe20003800000 */
[----:B---3--:R-:W-:-:S05]  /*2fa0*/  IMAD.WIDE.U32 R4, R216, c[0x0][0x198], R204 ;  /* 0x00006600d8047a25 */ /* 0x008fca00078e00cc */
[----:B------:R-:W-:-:S04]  /*2fb0*/  IADD3 R4, P0, R27, R4, RZ ;  /* 0x000000041b047210 */ /* 0x000fc80007f1e0ff */
[----:B------:R-:W-:Y:S01]  /*2fc0*/  IADD3.X R5, R28, R5, R0, P0, !PT ;  /* 0x000000051c057210 */ /* 0x000fe200007fe400 */
[----:B------:R-:W-:-:S04]  /*2fd0*/  IMAD R0, R21, c[0x0][0x1b0], RZ ;  /* 0x00006c0015007a24 */ /* 0x000fc800078e02ff */
[C---:B------:R-:W-:Y:S02]  /*2fe0*/  IMAD R0, R14.reuse, c[0x0][0x1b4], R0 ;  /* 0x00006d000e007a24 */ /* 0x040fe400078e0200 */
[----:B------:R-:W-:-:S04]  /*2ff0*/  IMAD.WIDE.U32 R4, R14, c[0x0][0x1b0], R4 ;  /* 0x00006c000e047a25 */ /* 0x000fc800078e0004 */
[----:B------:R-:W-:Y:S01]  /*3000*/  IMAD.IADD R10, R5, 0x1, R0 ;  /* 0x00000001050a7824 */ /* 0x000fe200078e0200 */
[----:B------:R-:W-:Y:S05]  /*3010*/  @P3 BRA `(.L_x_357) ;  /* 0x000000f000003947 */ /* 0x000fea0003800000 */
[----:B-1----:R-:W-:-:S13]  /*3020*/  ISETP.GE.AND P0, PT, R204, c[0x0][0x220], PT ;  /* 0x00008800cc007a0c */ /* 0x002fda0003f06270 */
        /* <DEDUP_REMOVED lines=14> */
.L_x_357:
[----:B-1----:R-:W-:Y:S05]  /*3110*/  BSYNC B0 ;  /* 0x0000000000007941 */ /* 0x002fea0003800000 */
.L_x_356:
        /* <DEDUP_REMOVED lines=20> */
.L_x_359:
[----:B------:R-:W-:Y:S05]  /*3260*/  BSYNC B0 ;  /* 0x0000000000007941 */ /* 0x000fea0003800000 */
.L_x_358:
        /* <DEDUP_REMOVED lines=20> */
.L_x_361:
[----:B------:R-:W-:Y:S05]  /*33b0*/  BSYNC B0 ;  /* 0x0000000000007941 */ /* 0x000fea0003800000 */
.L_x_360:
        /* <DEDUP_REMOVED lines=19> */
.L_x_363:
[----:B------:R-:W-:Y:S05]  /*34f0*/  BSYNC B0 ;  /* 0x0000000000007941 */ /* 0x000fea0003800000 */
.L_x_362:
[----:B------:R-:W0:Y:S01]  /*3500*/  LDGDEPBAR ;  /* 0x00000000000079af */ /* 0x000e220000000000 */
[----:B------:R-:W-:-:S04]  /*3510*/  ISETP.NE.U32.AND P3, PT, RZ, c[0x0][0x318], PT ;  /* 0x0000c600ff007a0c */ /* 0x000fc80003f65070 */
[----:B------:R-:W-:-:S13]  /*3520*/  ISETP.NE.AND.EX P3, PT, RZ, c[0x0][0x31c], PT, P3 ;  /* 0x0000c700ff007a0c */ /* 0x000fda0003f65330 */
[----:B------:R-:W-:Y:S02]  /*3530*/  @P3 IMAD R0, R30, c[0x0][0x320], RZ ;  /* 0x0000c8001e003a24 */ /* 0x000fe400078e02ff */
[----:B-1----:R-:W-:Y:S01]  /*3540*/  @P3 IMAD.WIDE.U32 R4, R34, c[0x0][0x320], R226 ;  /* 0x0000c80022043a25 */ /* 0x002fe200078e00e2 */
[----:B------:R-:W-:-:S04]  /*3550*/  DEPBAR.LE SB0, 0x1 ;  /* 0x000080400000791a */ /* 0x000fc80000000000 */
[----:B------:R-:W-:Y:S01]  /*3560*/  BAR.SYNC.DEFER_BLOCKING 0x0 ;  /* 0x0000000000007b1d */ /* 0x000fe20000010000 */
[----:B------:R-:W-:Y:S01]  /*3570*/  @P3 IMAD R0, R34, c[0x0][0x324], R0 ;  /* 0x0000c90022003a24 */ /* 0x000fe200078e0200 */
[----:B------:R-:W-:-:S03]  /*3580*/  @P3 LEA R6, P0, R4, c[0x0][0x318], 0x2 ;  /* 0x0000c60004063a11 */ /* 0x000fc600078010ff */
[----:B------:R-:W-:-:S05]  /*3590*/  @P3 IMAD.IADD R0, R5, 0x1, R0 ;  /* 0x0000000105003824 */ /* 0x000fca00078e0200 */
[----:B------:R-:W-:-:S05]  /*35a0*/  @P3 LEA.HI.X R7, R4, c[0x0][0x31c], R0, 0x2, P0 ;  /* 0x0000c70004073a11 */ /* 0x000fca00000f1400 */
[----:B--2---:R-:W2:Y:S01]  /*35b0*/  @P3 LDG.E R6, [R6.64] ;  /* 0x0000000606063981 */ /* 0x004ea2000c1e1900 */
[----:B------:R-:W-:Y:S01]  /*35c0*/  LEA.HI R0, R32, R31, RZ, 0x4 ;  /* 0x0000001f20007211 */ /* 0x000fe200078f20ff */
[----:B------:R-:W-:Y:S01]  /*35d0*/  IMAD.SHL.U32 R239, R244, 0x10, RZ ;  /* 0x00000010f4ef7824 */ /* 0x000fe200078e00ff */
[----:B------:R-:W2:Y:S01]  /*35e0*/  @P3 MUFU.RCP R4, c[0x0][0x238] ;  /* 0x00008e0000043b08 */ /* 0x000ea20000001000 */
[----:B------:R1:W3:Y:S01]  /*35f0*/  LDSM.16.M88.4 R124, [R161+0xa000] ;  /* 0x00a00000a17c783b */ /* 0x0002e20000000200 */
[----:B------:R-:W-:Y:S01]  /*3600*/  LOP3.LUT R0, R0, 0xfffffff0, RZ, 0xc0, !PT ;  /* 0xfffffff000007812 */ /* 0x000fe200078ec0ff */
[----:B------:R-:W-:Y:S01]  /*3610*/  IMAD.SHL.U32 R223, R244, 0x8, RZ ;  /* 0x00000008f4df7824 */ /* 0x000fe200078e00ff */
[----:B------:R-:W-:Y:S01]  /*3620*/  IADD3 R234, R239, 0x20, RZ ;  /* 0x00000020efea7810 */ /* 0x000fe20007ffe0ff */
[----:B------:R1:W4:Y:S01]  /*3630*/  LDSM.16.M88.4 R128, [R161+0xa800] ;  /* 0x00a80000a180783b */ /* 0x0003220000000200 */
[----:B------:R-:W-:Y:S01]  /*3640*/  IMAD.MOV.U32 R168, RZ, RZ, RZ ;  /* 0x000000ffffa87224 */ /* 0x000fe200078e00ff */
[----:B------:R-:W-:Y:S01]  /*3650*/  IADD3 R5, R166, 0x1000, RZ ;  /* 0x00001000a6057810 */ /* 0x000fe20007ffe0ff */
[----:B------:R-:W-:Y:S01]  /*3660*/  IMAD.IADD R0, R31, 0x1, -R0 ;  /* 0x000000011f007824 */ /* 0x000fe200078e0a00 */
[----:B------:R1:W1:Y:S01]  /*3670*/  LDSM.16.M88.4 R132, [R164+0xa000] ;  /* 0x00a00000a484783b */ /* 0x0002620000000200 */
[----:B------:R-:W-:Y:S01]  /*3680*/  IMAD.IADD R233, R223, 0x1, R234 ;  /* 0x00000001dfe97824 */ /* 0x000fe200078e02ea */
[----:B------:R-:W-:Y:S01]  /*3690*/  SEL R5, R5, R166, !P1 ;  /* 0x000000a605057207 */ /* 0x000fe20004800000 */
[----:B------:R-:W-:Y:S01]  /*36a0*/  IMAD.MOV.U32 R165, RZ, RZ, 0x20 ;  /* 0x00000020ffa57424 */ /* 0x000fe200078e00ff */
[----:B------:R1:W1:Y:S01]  /*36b0*/  LDSM.16.M88.4 R136, [R164+0xa800] ;  /* 0x00a80000a488783b */ /* 0x0002620000000200 */
[----:B------:R-:W-:Y:S01]  /*36c0*/  SHF.R.S32.HI R2, RZ, 0x1f, R0 ;  /* 0x0000001fff027819 */ /* 0x000fe20000011400 */
[----:B------:R-:W-:Y:S01]  /*36d0*/  IMAD.IADD R249, R223, 0x1, R233 ;  /* 0x00000001dff97824 */ /* 0x000fe200078e02e9 */
[----:B------:R-:W-:Y:S01]  /*36e0*/  IADD3 R221, -R221, RZ, RZ ;  /* 0x000000ffdddd7210 */ /* 0x000fe20007ffe1ff */
[----:B------:R1:W1:Y:S01]  /*36f0*/  LDSM.16.M88.4 R140, [R162+0xa000] ;  /* 0x00a00000a28c783b */ /* 0x0002620000000200 */
[----:B------:R-:W-:Y:S01]  /*3700*/  LEA.HI R2, R2, R0, RZ, 0x3 ;  /* 0x0000000002027211 */ /* 0x000fe200078f18ff */
[----:B------:R-:W-:Y:S01]  /*3710*/  IMAD.MOV.U32 R156, RZ, RZ, 0x40 ;  /* 0x00000040ff9c7424 */ /* 0x000fe200078e00ff */
[C---:B------:R-:W-:Y:S01]  /*3720*/  IADD3 R219, R223.reuse, R249, RZ ;  /* 0x000000f9dfdb7210 */ /* 0x040fe20007ffe0ff */
[----:B------:R1:W1:Y:S01]  /*3730*/  LDSM.16.M88.4 R144, [R162+0xa800] ;  /* 0x00a80000a290783b */ /* 0x0002620000000200 */
[----:B------:R-:W-:Y:S01]  /*3740*/  LOP3.LUT R2, R2, 0xfffffff8, RZ, 0xc0, !PT ;  /* 0xfffffff802027812 */ /* 0x000fe200078ec0ff */
[----:B------:R-:W-:Y:S01]  /*3750*/  IMAD R248, R244, 0x18, RZ ;  /* 0x00000018f4f87824 */ /* 0x000fe200078e02ff */
[----:B------:R-:W-:Y:S01]  /*3760*/  MOV R207, c[0x0][0x2e4] ;  /* 0x0000b90000cf7a02 */ /* 0x000fe20000000f00 */
[----:B------:R1:W1:Y:S01]  /*3770*/  LDSM.16.M88.4 R148, [R163+0xa000] ;  /* 0x00a00000a394783b */ /* 0x0002620000000200 */
[----:B------:R-:W-:Y:S01]  /*3780*/  IMAD.IADD R218, R223, 0x1, R219 ;  /* 0x00000001dfda7824 */ /* 0x000fe200078e02db */
[----:B------:R-:W-:Y:S01]  /*3790*/  CS2R R94, SRZ ;  /* 0x00000000005e7805 */ /* 0x000fe2000001ff00 */
[----:B------:R-:W-:Y:S01]  /*37a0*/  IMAD.IADD R0, R0, 0x1, -R2 ;  /* 0x0000000100007824 */ /* 0x000fe200078e0a02 */
[----:B------:R1:W1:Y:S01]  /*37b0*/  LDSM.16.M88.4 R152, [R163+0xa800] ;  /* 0x00a80000a398783b */ /* 0x0002620000000200 */
[----:B------:R-:W-:Y:S01]  /*37c0*/  IADD3 R2, R216, R206, RZ ;  /* 0x000000ced8027210 */ /* 0x000fe20007ffe0ff */
[----:B------:R-:W-:Y:S01]  /*37d0*/  IMAD.SHL.U32 R247, R244, 0x20, RZ ;  /* 0x00000020f4f77824 */ /* 0x000fe200078e00ff */
[----:B------:R-:W-:Y:S01]  /*37e0*/  CS2R R92, SRZ ;  /* 0x00000000005c7805 */ /* 0x000fe2000001ff00 */
[----:B------:R-:W-:Y:S01]  /*37f0*/  LOP3.LUT P0, RZ, R0, 0x2, RZ, 0xc0, !PT ;  /* 0x0000000200ff7812 */ /* 0x000fe2000780c0ff */
[----:B------:R-:W-:Y:S01]  /*3800*/  IMAD R246, R244, 0x28, RZ ;  /* 0x00000028f4f67824 */ /* 0x000fe200078e02ff */
[----:B------:R-:W-:Y:S01]  /*3810*/  LOP3.LUT P2, RZ, R0, 0x4, RZ, 0xc0, !PT ;  /* 0x0000000400ff7812 */ /* 0x000fe2000784c0ff */
[C---:B------:R-:W-:Y:S01]  /*3820*/  IMAD R245, R244.reuse, 0x30, RZ ;  /* 0x00000030f4f57824 */ /* 0x040fe200078e02ff */
[----:B------:R-:W-:Y:S01]  /*3830*/  IADD3 R0, R167, 0x1000, RZ ;  /* 0x00001000a7007810 */ /* 0x000fe20007ffe0ff */
[----:B------:R-:W-:Y:S01]  /*3840*/  IMAD R244, R244, 0x38, RZ ;  /* 0x00000038f4f47824 */ /* 0x000fe200078e02ff */
[----:B------:R-:W-:Y:S01]  /*3850*/  IADD3 R2, -R184, 0x80, R2 ;  /* 0x00000080b8027810 */ /* 0x000fe20007ffe102 */
[----:B------:R-:W-:Y:S01]  /*3860*/  IMAD.MOV.U32 R200, RZ, RZ, R180 ;  /* 0x000000ffffc87224 */ /* 0x000fe200078e00b4 */
[----:B------:R-:W-:Y:S01]  /*3870*/  SEL R0, R0, R167, !P1 ;  /* 0x000000a700007207 */ /* 0x000fe20004800000 */
[----:B------:R-:W-:Y:S01]  /*3880*/  CS2R R98, SRZ ;  /* 0x0000000000627805 */ /* 0x000fe2000001ff00 */
        /* <DEDUP_REMOVED lines=30> */
[----:B------:R-:W-:Y:S01]  /*3a70*/  IMAD.SHL.U32 R157, R0, 0x2, RZ ;  /* 0x00000002009d7824 */ /* 0x000fe200078e00ff */
[----:B------:R-:W-:Y:S01]  /*3a80*/  IADD3 R231, R2, -c[0x0][0x2e8], RZ ;  /* 0x8000ba0002e77a10 */ /* 0x000fe20007ffe0ff */
[----:B------:R-:W-:Y:S01]  /*3a90*/  IMAD.SHL.U32 R158, R5, 0x2, RZ ;  /* 0x00000002059e7824 */ /* 0x000fe200078e00ff */
[----:B------:R-:W-:Y:S01]  /*3aa0*/  SEL R156, R156, 0xffffffc0, !P2 ;  /* 0xffffffc09c9c7807 */ /* 0x000fe20005000000 */
[C---:B------:R-:W-:Y:S01]  /*3ab0*/  IMAD.SHL.U32 R229, R232.reuse, 0x4, RZ ;  /* 0x00000004e8e57824 */ /* 0x040fe200078e00ff */
[----:B------:R-:W-:Y:S01]  /*3ac0*/  SHF.L.U64.HI R228, R232, 0x2, R252 ;  /* 0x00000002e8e47819 */ /* 0x000fe200000102fc */
[----:B------:R-:W-:Y:S01]  /*3ad0*/  IMAD.IADD R220, R223, 0x1, R218 ;  /* 0x00000001dfdc7824 */ /* 0x000fe200078e02da */
[----:B------:R-:W-:Y:S01]  /*3ae0*/  IADD3 R160, R159, R165, RZ ;  /* 0x000000a59fa07210 */ /* 0x000fe20007ffe0ff */
[----:B--2---:R-:W-:-:S02]  /*3af0*/  @P3 FMUL.FTZ R168, R6, R4 ;  /* 0x0000000406a83220 */ /* 0x004fc40000410000 */
[----:B------:R-:W-:-:S05]  /*3b00*/  IMAD R4, R225, 0x80, R235 ;  /* 0x00000080e1047824 */ /* 0x000fca00078e02eb */
[----:B------:R-:W-:-:S04]  /*3b10*/  IADD3 R4, -R206, R232, -R4 ;  /* 0x000000e8ce047210 */ /* 0x000fc80007ffe904 */
[----:B-1-34-:R-:W-:Y:S02]  /*3b20*/  IADD3 R230, R4, R184, RZ ;  /* 0x000000b804e67210 */ /* 0x01afe40007ffe0ff */
.L_x_368:
[----:B------:R-:W0:Y:S01]  /*3b30*/  LDGDEPBAR ;  /* 0x00000000000079af */ /* 0x000e220000000000 */
[----:B------:R-:W-:Y:S01]  /*3b40*/  IADD3 R4, P0, R229, R215, RZ ;  /* 0x000000d7e5047210 */ /* 0x000fe20007f1e0ff */
[C---:B------:R-:W-:Y:S02]  /*3b50*/  IMAD.IADD R0, R158.reuse, 0x1, R165 ;  /* 0x000000019e007824 */ /* 0x040fe400078e02a5 */
[----:B------:R-:W-:Y:S02]  /*3b60*/  IMAD.IADD R120, R158, 0x1, R156 ;  /* 0x000000019e787824 */ /* 0x000fe400078e029c */
[----:B------:R-:W-:Y:S02]  /*3b70*/  IMAD.X R5, R228, 0x1, R214, P0 ;  /* 0x00000001e4057824 */ /* 0x000fe400000e06d6 */
[----:B------:R-:W-:Y:S04]  /*3b80*/  IMAD.SHL.U32 R176, R186, 0x40, RZ ;  /* 0x00000040bab07824 */ /* 0x000fe800078e00ff */
[----:B------:R-:W-:Y:S05]  /*3b90*/  IMAD.IADD R2, R230, 0x1, R176 ;  /* 0x00000001e6027824 */ /* 0x000fea00078e02b0 */
[C---:B------:R-:W-:Y:S02]  /*3ba0*/  IADD3 R171, R2.reuse, 0x7, RZ ;  /* 0x0000000702ab7810 */ /* 0x040fe40007ffe0ff */
[C---:B------:R-:W-:Y:S02]  /*3bb0*/  IADD3 R169, R2.reuse, 0x8, RZ ;  /* 0x0000000802a97810 */ /* 0x040fe40007ffe0ff */
[----:B------:R-:W-:Y:S02]  /*3bc0*/  IADD3 R170, R2, -0x1, RZ ;  /* 0xffffffff02aa7810 */ /* 0x000fe40007ffe0ff */
[----:B------:R-:W-:Y:S01]  /*3bd0*/  ISETP.GE.AND P1, PT, R169, RZ, PT ;  /* 0x000000ffa900720c */ /* 0x000fe20003f26270 */
[----:B------:R-:W-:Y:S04]  /*3be0*/  DEPBAR.LE SB0, 0x0 ;  /* 0x000080000000791a */ /* 0x000fe80000000000 */
[----:B------:R-:W-:Y:S01]  /*3bf0*/  BAR.SYNC.DEFER_BLOCKING 0x0 ;  /* 0x0000000000007b1d */ /* 0x000fe20000010000 */
[----:B------:R-:W-:Y:S07]  /*3c00*/  ISETP.GE.AND P0, PT, R170, RZ, PT ;  /* 0x000000ffaa00720c */ /* 0x000fee0003f06270 */
[C---:B------:R-:W-:Y:S06]  /*3c10*/  @!P1 IADD3 R169, -R2.reuse, -0x8, RZ ;  /* 0xfffffff802a99810 */ /* 0x040fec0007ffe1ff */
[C---:B------:R-:W-:Y:S02]  /*3c20*/  @!P0 IADD3 R170, -R2.reuse, 0x1, RZ ;  /* 0x0000000102aa8810 */ /* 0x040fe40007ffe1ff */
[----:B------:R-:W-:Y:S01]  /*3c30*/  ISETP.GE.AND P0, PT, R171, RZ, PT ;  /* 0x000000ffab00720c */ /* 0x000fe20003f06270 */
[----:B------:R-:W-:Y:S01]  /*3c40*/  LDSM.16.M88.4 R32, [R158] ;  /* 0x000000009e20783b */ /* 0x000fe20000000200 */
[----:B------:R1:W-:Y:S11]  /*3c50*/  I2F R179, R169 ;  /* 0x000000a900b37306 */ /* 0x0003f60000201400 */
[C---:B------:R-:W-:Y:S01]  /*3c60*/  @!P0 IADD3 R171, -R2.reuse, -0x7, RZ ;  /* 0xfffffff902ab8810 */ /* 0x040fe20007ffe1ff */
[----:B------:R-:W2:Y:S03]  /*3c70*/  LDSM.16.M88.4 R16, [R161+0x6000] ;  /* 0x00600000a110783b */ /* 0x000ea60000000200 */
[----:B------:R-:W-:Y:S05]  /*3c80*/  I2F R177, R171 ;  /* 0x000000ab00b17306 */ /* 0x000fea0000201400 */
[----:B------:R-:W3:Y:S05]  /*3c90*/  LDSM.16.M88.4 R28, [R158+0x1000] ;  /* 0x001000009e1c783b */ /* 0x000eea0000000200 */
[----:B------:R4:W2:Y:S03]  /*3ca0*/  I2F R178, R170 ;  /* 0x000000aa00b27306 */ /* 0x0008a60000201400 */
[----:B-----5:R2:W5:Y:S01]  /*3cb0*/  LDG.E R174, [R4.64] ;  /* 0x0000000604ae7981 */ /* 0x020562000c1e1900 */
[C---:B-1----:R-:W-:Y:S03]  /*3cc0*/  IADD3 R169, R2.reuse, 0x1f, RZ ;  /* 0x0000001f02a97810 */ /* 0x042fe60007ffe0ff */
[----:B------:R2:W5:Y:S04]  /*3cd0*/  LDG.E R175, [R4.64+0x20] ;  /* 0x0000200604af7981 */ /* 0x000568000c1e1900 */
[----:B------:R2:W5:Y:S04]  /*3ce0*/  LDG.E R173, [R4.64+0x80] ;  /* 0x0000800604ad7981 */ /* 0x000568000c1e1900 */
[----:B------:R2:W5:Y:S04]  /*3cf0*/  LDG.E R172, [R4.64+0xa0] ;  /* 0x0000a00604ac7981 */ /* 0x000568000c1e1900 */
[----:B------:R-:W1:Y:S01]  /*3d00*/  LDSM.16.M88.4 R100, [R161+0x6800] ;  /* 0x00680000a164783b */ /* 0x000e620000000200 */
[C---:B----4-:R-:W-:Y:S07]  /*3d10*/  IADD3 R170, R2.reuse, 0x18, RZ ;  /* 0x0000001802aa7810 */ /* 0x050fee0007ffe0ff */
[----:B------:R-:W-:Y:S08]  /*3d20*/  LDSM.16.M88.4 R104, [R0] ;  /* 0x000000000068783b */ /* 0x000ff00000000200 */
[----:B------:R-:W4:Y:S01]  /*3d30*/  LDSM.16.M88.4 R108, [R164+0x6000] ;  /* 0x00600000a46c783b */ /* 0x000f220000000200 */
[-C--:B--2---:R-:W-:Y:S07]  /*3d40*/  HMMA.16816.F32.BF16 R4, R32, R16.reuse, RZ ;  /* 0x000000102004723c */ /* 0x084fee00000418ff */
[----:B------:R-:W2:Y:S01]  /*3d50*/  LDSM.16.M88.4 R112, [R0+0x1000] ;  /* 0x001000000070783b */ /* 0x000ea20000000200 */
[C---:B---3--:R-:W-:Y:S07]  /*3d60*/  HMMA.16816.F32.BF16 R8, R28.reuse, R16, RZ ;  /* 0x000000101c08723c */ /* 0x048fee00000418ff */
[----:B------:R-:W3:Y:S01]  /*3d70*/  LDSM.16.M88.4 R116, [R164+0x6800] ;  /* 0x00680000a474783b */ /* 0x000ee20000000200 */
[-C--:B------:R-:W-:Y:S08]  /*3d80*/  HMMA.16816.F32.BF16 R12, R28, R18.reuse, RZ ;  /* 0x000000121c0c723c */ /* 0x080ff000000418ff */
[C---:B------:R-:W-:Y:S08]  /*3d90*/  HMMA.16816.F32.BF16 R16, R32.reuse, R18, RZ ;  /* 0x000000122010723c */ /* 0x040ff000000418ff */
[-C--:B-1----:R-:W-:Y:S08]  /*3da0*/  HMMA.16816.F32.BF16 R20, R32, R100.reuse, RZ ;  /* 0x000000642014723c */ /* 0x082ff000000418ff */
[C---:B------:R-:W-:Y:S08]  /*3db0*/  HMMA.16816.F32.BF16 R24, R28.reuse, R100, RZ ;  /* 0x000000641c18723c */ /* 0x040ff000000418ff */
[-C--:B------:R-:W-:Y:S08]  /*3dc0*/  HMMA.16816.F32.BF16 R28, R28, R102.reuse, RZ ;  /* 0x000000661c1c723c */ /* 0x080ff000000418ff */
[----:B------:R-:W-:Y:S01]  /*3dd0*/  HMMA.16816.F32.BF16 R32, R32, R102, RZ ;  /* 0x000000662020723c */ /* 0x000fe200000418ff */
[----:B------:R-:W-:Y:S07]  /*3de0*/  LDSM.16.M88.4 R100, [R120] ;  /* 0x000000007864783b */ /* 0x000fee0000000200 */
[-C--:B----4-:R-:W-:Y:S01]  /*3df0*/  HMMA.16816.F32.BF16 R4, R104, R108.reuse, R4 ;  /* 0x0000006c6804723c */ /* 0x090fe20000041804 */
[----:B------:R-:W-:Y:S07]  /*3e00*/  LDSM.16.M88.4 R120, [R120+0x1000] ;  /* 0x001000007878783b */ /* 0x000fee0000000200 */
[C---:B--2---:R-:W-:Y:S07]  /*3e10*/  HMMA.16816.F32.BF16 R8, R112.reuse, R108, R8 ;  /* 0x0000006c7008723c */ /* 0x044fee0000041808 */
[----:B------:R-:W-:Y:S01]  /*3e20*/  IABS R108, R2 ;  /* 0x00000002006c7213 */ /* 0x000fe20000000000 */
[-C--:B------:R-:W-:Y:S03]  /*3e30*/  HMMA.16816.F32.BF16 R12, R112, R110.reuse, R12 ;  /* 0x0000006e700c723c */ /* 0x080fe6000004180c */
[----:B------:R1:W2:Y:S05]  /*3e40*/  I2F R187, R108 ;  /* 0x0000006c00bb7306 */ /* 0x0002aa0000201400 */
[C---:B------:R-:W-:Y:S08]  /*3e50*/  HMMA.16816.F32.BF16 R16, R104.reuse, R110, R16 ;  /* 0x0000006e6810723c */ /* 0x040ff00000041810 */
[-C--:B---3--:R-:W-:Y:S08]  /*3e60*/  HMMA.16816.F32.BF16 R20, R104, R116.reuse, R20 ;  /* 0x000000746814723c */ /* 0x088ff00000041814 */
[C---:B------:R-:W-:Y:S01]  /*3e70*/  HMMA.16816.F32.BF16 R24, R112.reuse, R116, R24 ;  /* 0x000000747018723c */ /* 0x040fe20000041818 */
[----:B-1----:R-:W1:Y:S06]  /*3e80*/  LDSM.16.M88.4 R108, [R162+0x6000] ;  /* 0x00600000a26c783b */ /* 0x002e6c0000000200 */
[C---:B------:R-:W-:Y:S01]  /*3e90*/  IADD3 R117, R2.reuse, 0x28, RZ ;  /* 0x0000002802757810 */ /* 0x040fe20007ffe0ff */
[-C--:B------:R-:W-:Y:S03]  /*3ea0*/  HMMA.16816.F32.BF16 R28, R112, R118.reuse, R28 ;  /* 0x00000076701c723c */ /* 0x080fe6000004181c */
[----:B------:R-:W-:Y:S01]  /*3eb0*/  ISETP.GE.AND P1, PT, R117, RZ, PT ;  /* 0x000000ff7500720c */ /* 0x000fe20003f26270 */
[----:B------:R-:W3:Y:S01]  /*3ec0*/  LDSM.16.M88.4 R112, [R162+0x6800] ;  /* 0x00680000a270783b */ /* 0x000ee20000000200 */
[----:B------:R-:W-:Y:S03]  /*3ed0*/  IADD3 R116, R2, 0x27, RZ ;  /* 0x0000002702747810 */ /* 0x000fe60007ffe0ff */
[----:B------:R-:W-:Y:S04]  /*3ee0*/  HMMA.16816.F32.BF16 R32, R104, R118, R32 ;  /* 0x000000766820723c */ /* 0x000fe80000041820 */
[----:B------:R-:W-:Y:S03]  /*3ef0*/  ISETP.GE.AND P0, PT, R116, RZ, PT ;  /* 0x000000ff7400720c */ /* 0x000fe60003f06270 */
[C---:B------:R-:W-:Y:S02]  /*3f00*/  IADD3 R104, R2.reuse, 0x20, RZ ;  /* 0x0000002002687810 */ /* 0x040fe40007ffe0ff */
[----:B------:R-:W-:Y:S02]  /*3f10*/  @!P1 IADD3 R117, -R2, -0x28, RZ ;  /* 0xffffffd802759810 */ /* 0x000fe40007ffe1ff */
[----:B------:R-:W-:Y:S02]  /*3f20*/  ISETP.GE.AND P1, PT, R104, RZ, PT ;  /* 0x000000ff6800720c */ /* 0x000fe40003f26270 */
[----:B------:R-:W4:Y:S04]  /*3f30*/  I2F R182, R117 ;  /* 0x0000007500b67306 */ /* 0x000f280000201400 */
[C---:B------:R-:W-:Y:S02]  /*3f40*/  @!P0 IADD3 R116, -R2.reuse, -0x27, RZ ;  /* 0xffffffd902748810 */ /* 0x040fe40007ffe1ff */
[----:B------:R-:W-:Y:S04]  /*3f50*/  ISETP.GE.AND P0, PT, R169, RZ, PT ;  /* 0x000000ffa900720c */ /* 0x000fe80003f06270 */
[----:B------:R2:W2:Y:S01]  /*3f60*/  I2F R181, R116 ;  /* 0x0000007400b57306 */ /* 0x0004a20000201400 */
[----:B------:R-:W-:Y:S02]  /*3f70*/  @!P1 IADD3 R104, -R2, -0x20, RZ ;  /* 0xffffffe002689810 */ /* 0x000fe40007ffe1ff */
[----:B------:R-:W-:Y:S01]  /*3f80*/  ISETP.GE.AND P1, PT, R170, RZ, PT ;  /* 0x000000ffaa00720c */ /* 0x000fe20003f26270 */
[-C--:B-1----:R-:W-:Y:S05]  /*3f90*/  HMMA.16816.F32.BF16 R4, R100, R108.reuse, R4 ;  /* 0x0000006c6404723c */ /* 0x082fea0000041804 */
[C---:B------:R-:W-:Y:S01]  /*3fa0*/  @!P0 IADD3 R169, -R2.reuse, -0x1f, RZ ;  /* 0xffffffe102a98810 */ /* 0x040fe20007ffe1ff */
[----:B------:R1:W1:Y:S02]  /*3fb0*/  I2F R171, R104 ;  /* 0x0000006800ab7306 */ /* 0x0002640000201400 */
[C---:B------:R-:W-:Y:S04]  /*3fc0*/  HMMA.16816.F32.BF16 R8, R120.reuse, R108, R8 ;  /* 0x0000006c7808723c */ /* 0x040fe80000041808 */
[----:B------:R-:W-:Y:S03]  /*3fd0*/  @!P1 IADD3 R170, -R2, -0x18, RZ ;  /* 0xffffffe802aa9810 */ /* 0x000fe60007ffe1ff */
[----:B------:R-:W-:Y:S01]  /*3fe0*/  IMAD.IADD R108, R0, 0x1, R156 ;  /* 0x00000001006c7824 */ /* 0x000fe200078e029c */
[-C--:B------:R-:W-:Y:S01]  /*3ff0*/  HMMA.16816.F32.BF16 R12, R120, R110.reuse, R12 ;  /* 0x0000006e780c723c */ /* 0x080fe2000004180c */
[----:B------:R-:W4:Y:S01]  /*4000*/  I2F R169, R169 ;  /* 0x000000a900a97306 */ /* 0x000f220000201400 */
[----:B--2---:R-:W-:Y:S02]  /*4010*/  LDSM.16.M88.4 R116, [R163+0x6000] ;  /* 0x00600000a374783b */ /* 0x004fe40000000200 */
[C---:B------:R-:W-:Y:S02]  /*4020*/  IADD3 R0, R2.reuse, 0x17, RZ ;  /* 0x0000001702007810 */ /* 0x040fe40007ffe0ff */
[----:B------:R-:W-:Y:S02]  /*4030*/  IADD3 R156, R2, -0x8, RZ ;  /* 0xfffffff8029c7810 */ /* 0x000fe40007ffe0ff */
[C---:B------:R-:W-:Y:S03]  /*4040*/  HMMA.16816.F32.BF16 R16, R100.reuse, R110, R16 ;  /* 0x0000006e6410723c */ /* 0x040fe60000041810 */
[----:B------:R-:W2:Y:S01]  /*4050*/  I2F R170, R170 ;  /* 0x000000aa00aa7306 */ /* 0x000ea20000201400 */
[----:B------:R-:W-:Y:S01]  /*4060*/  ISETP.GE.AND P0, PT, R0, RZ, PT ;  /* 0x000000ff0000720c */ /* 0x000fe20003f06270 */
[----:B-1----:R-:W1:Y:S01]  /*4070*/  LDSM.16.M88.4 R104, [R108] ;  /* 0x000000006c68783b */ /* 0x002e620000000200 */
[----:B------:R-:W-:Y:S02]  /*4080*/  ISETP.GE.AND P1, PT, R156, RZ, PT ;  /* 0x000000ff9c00720c */ /* 0x000fe40003f26270 */
[-C--:B---3--:R-:W-:Y:S05]  /*4090*/  HMMA.16816.F32.BF16 R20, R100, R112.reuse, R20 ;  /* 0x000000706414723c */ /* 0x088fea0000041814 */
[----:B------:R-:W3:Y:S03]  /*40a0*/  LDSM.16.M88.4 R108, [R108+0x1000] ;  /* 0x001000006c6c783b */ /* 0x000ee60000000200 */
[C---:B------:R-:W-:Y:S04]  /*40b0*/  HMMA.16816.F32.BF16 R24, R120.reuse, R112, R24 ;  /* 0x000000707818723c */ /* 0x040fe80000041818 */
[C---:B------:R-:W-:Y:S02]  /*40c0*/  @!P0 IADD3 R0, -R2.reuse, -0x17, RZ ;  /* 0xffffffe902008810 */ /* 0x040fe40007ffe1ff */
[C---:B------:R-:W-:Y:S02]  /*40d0*/  @!P1 IADD3 R156, -R2.reuse, 0x8, RZ ;  /* 0x00000008029c9810 */ /* 0x040fe40007ffe1ff */
[-C--:B------:R-:W-:Y:S01]  /*40e0*/  HMMA.16816.F32.BF16 R28, R120, R114.reuse, R28 ;  /* 0x00000072781c723c */ /* 0x080fe2000004181c */
[----:B------:R2:W2:Y:S03]  /*40f0*/  I2F R121, R0 ;  /* 0x0000000000797306 */ /* 0x0004a60000201400 */
[C---:B------:R-:W-:Y:S02]  /*4100*/  IADD3 R112, R2.reuse, -0x9, RZ ;  /* 0xfffffff702707810 */ /* 0x040fe40007ffe0ff */
[----:B------:R-:W-:Y:S02]  /*4110*/  IADD3 R113, R2, -0x11, RZ ;  /* 0xffffffef02717810 */ /* 0x000fe40007ffe0ff */
[----:B------:R-:W-:Y:S01]  /*4120*/  ISETP.GE.AND P0, PT, R112, RZ, PT ;  /* 0x000000ff7000720c */ /* 0x000fe20003f06270 */
[----:B------:R-:W-:Y:S01]  /*4130*/  HMMA.16816.F32.BF16 R32, R100, R114, R32 ;  /* 0x000000726420723c */ /* 0x000fe20000041820 */
[----:B------:R-:W4:Y:S01]  /*4140*/  LDSM.16.M88.4 R100, [R163+0x6800] ;  /* 0x00680000a364783b */ /* 0x000f220000000200 */
[----:B------:R-:W4:Y:S05]  /*4150*/  I2F R156, R156 ;  /* 0x0000009c009c7306 */ /* 0x000f2a0000201400 */
[C---:B------:R-:W-:Y:S05]  /*4160*/  IADD3 R114, R2.reuse, -0x19, RZ ;  /* 0xffffffe702727810 */ /* 0x040fea0007ffe0ff */
[C---:B------:R-:W-:Y:S01]  /*4170*/  @!P0 IADD3 R112, -R2.reuse, 0x9, RZ ;  /* 0x0000000902708810 */ /* 0x040fe20007ffe1ff */
[-C--:B-1----:R-:W-:Y:S03]  /*4180*/  HMMA.16816.F32.BF16 R4, R104, R116.reuse, R4 ;  /* 0x000000746804723c */ /* 0x082fe60000041804 */
[----:B------:R1:W1:Y:S02]  /*4190*/  I2F R120, R112 ;  /* 0x0000007000787306 */ /* 0x0002640000201400 */
[----:B--2---:R-:W-:Y:S02]  /*41a0*/  IADD3 R0, R2, -0x10, RZ ;  /* 0xfffffff002007810 */ /* 0x004fe40007ffe0ff */
[----:B------:R-:W-:Y:S01]  /*41b0*/  ISETP.GE.AND P0, PT, R113, RZ, PT ;  /* 0x000000ff7100720c */ /* 0x000fe20003f06270 */
[C---:B---3--:R-:W-:Y:S04]  /*41c0*/  HMMA.16816.F32.BF16 R8, R108.reuse, R116, R8 ;  /* 0x000000746c08723c */ /* 0x048fe80000041808 */
[----:B------:R-:W-:Y:S04]  /*41d0*/  ISETP.GE.AND P1, PT, R0, RZ, PT ;  /* 0x000000ff0000720c */ /* 0x000fe80003f26270 */
[-C--:B------:R-:W-:Y:S04]  /*41e0*/  HMMA.16816.F32.BF16 R12, R108, R118.reuse, R12 ;  /* 0x000000766c0c723c */ /* 0x080fe8000004180c */
[----:B------:R-:W-:Y:S04]  /*41f0*/  @!P0 IADD3 R113, -R2, 0x11, RZ ;  /* 0x0000001102718810 */ /* 0x000fe80007ffe1ff */
[-C--:B------:R-:W-:Y:S01]  /*4200*/  FFMA.FTZ R5, R178, -R168.reuse, R5 ;  /* 0x800000a8b2057223 */ /* 0x080fe20000010005 */
[C---:B------:R-:W-:Y:S01]  /*4210*/  @!P1 IADD3 R0, -R2.reuse, 0x10, RZ ;  /* 0x0000001002009810 */ /* 0x040fe20007ffe1ff */
[----:B------:R2:W-:Y:S01]  /*4220*/  I2F R115, R113 ;  /* 0x0000007100737306 */ /* 0x0005e20000201400 */
[C---:B------:R-:W-:Y:S04]  /*4230*/  HMMA.16816.F32.BF16 R16, R104.reuse, R118, R16 ;  /* 0x000000766810723c */ /* 0x040fe80000041810 */
[-C--:B------:R-:W-:Y:S01]  /*4240*/  FFMA.FTZ R6, R179, -R168.reuse, R6 ;  /* 0x800000a8b3067223 */ /* 0x080fe20000010006 */
[----:B-1----:R-:W-:Y:S01]  /*4250*/  IADD3 R112, R2, 0x10, RZ ;  /* 0x0000001002707810 */ /* 0x002fe20007ffe0ff */
[-C--:B------:R-:W-:Y:S02]  /*4260*/  FFMA.FTZ R7, R177, -R168.reuse, R7 ;  /* 0x800000a8b1077223 */ /* 0x080fe40000010007 */
[-C--:B------:R-:W-:Y:S01]  /*4270*/  FFMA.FTZ R4, R187, -R168.reuse, R4 ;  /* 0x800000a8bb047223 */ /* 0x080fe20000010004 */
[----:B------:R1:W3:Y:S01]  /*4280*/  I2F R116, R0 ;  /* 0x0000000000747306 */ /* 0x0002e20000201400 */
[----:B------:R-:W-:Y:S01]  /*4290*/  ISETP.GE.AND P1, PT, R112, RZ, PT ;  /* 0x000000ff7000720c */ /* 0x000fe20003f26270 */
[-C--:B----4-:R-:W-:Y:S03]  /*42a0*/  HMMA.16816.F32.BF16 R20, R104, R100.reuse, R20 ;  /* 0x000000646814723c */ /* 0x090fe60000041814 */
[-C--:B------:R-:W-:Y:S02]  /*42b0*/  FFMA.FTZ R10, R182, -R168.reuse, R10 ;  /* 0x800000a8b60a7223 */ /* 0x080fe4000001000a */
[-C--:B------:R-:W-:Y:S02]  /*42c0*/  FFMA.FTZ R11, R181, -R168.reuse, R11 ;  /* 0x800000a8b50b7223 */ /* 0x080fe4000001000b */
[-C--:B------:R-:W-:Y:S01]  /*42d0*/  FFMA.FTZ R8, R171, -R168.reuse, R8 ;  /* 0x800000a8ab087223 */ /* 0x080fe20000010008 */
[C---:B------:R-:W-:Y:S04]  /*42e0*/  HMMA.16816.F32.BF16 R24, R108.reuse, R100, R24 ;  /* 0x000000646c18723c */ /* 0x040fe80000041818 */
[-C--:B------:R-:W-:Y:S01]  /*42f0*/  FFMA.FTZ R9, R169, -R168.reuse, R9 ;  /* 0x800000a8a9097223 */ /* 0x080fe20000010009 */
[C---:B--2---:R-:W-:Y:S01]  /*4300*/  IADD3 R113, R2.reuse, -0x18, RZ ;  /* 0xffffffe802717810 */ /* 0x044fe20007ffe0ff */
[-C--:B------:R-:W-:Y:S01]  /*4310*/  FFMA.FTZ R14, R171, -R168.reuse, R14 ;  /* 0x800000a8ab0e7223 */ /* 0x080fe2000001000e */
[----:B------:R-:W-:Y:S01]  /*4320*/  @!P1 IADD3 R112, -R2, -0x10, RZ ;  /* 0xfffffff002709810 */ /* 0x000fe20007ffe1ff */
[-C--:B------:R-:W-:Y:S01]  /*4330*/  FFMA.FTZ R15, R169, -R168.reuse, R15 ;  /* 0x800000a8a90f7223 */ /* 0x080fe2000001000f */
[----:B------:R-:W-:Y:S01]  /*4340*/  ISETP.GE.AND P3, PT, R113, RZ, PT ;  /* 0x000000ff7100720c */ /* 0x000fe20003f66270 */
[-C--:B------:R-:W-:Y:S03]  /*4350*/  HMMA.16816.F32.BF16 R28, R108, R102.reuse, R28 ;  /* 0x000000666c1c723c */ /* 0x080fe6000004181c */
[-C--:B------:R-:W-:Y:S01]  /*4360*/  FFMA.FTZ R12, R170, -R168.reuse, R12 ;  /* 0x800000a8aa0c7223 */ /* 0x080fe2000001000c */
[----:B-1----:R-:W-:Y:S01]  /*4370*/  IADD3 R0, R2, 0xf, RZ ;  /* 0x0000000f02007810 */ /* 0x002fe20007ffe0ff */
[-C--:B------:R-:W-:Y:S01]  /*4380*/  FFMA.FTZ R13, R121, -R168.reuse, R13 ;  /* 0x800000a8790d7223 */ /* 0x080fe2000001000d */
[----:B------:R-:W-:Y:S01]  /*4390*/  ISETP.GE.AND P1, PT, R114, RZ, PT ;  /* 0x000000ff7200720c */ /* 0x000fe20003f26270 */
[-C--:B------:R-:W-:Y:S01]  /*43a0*/  FFMA.FTZ R19, R178, -R168.reuse, R19 ;  /* 0x800000a8b2137223 */ /* 0x080fe20000010013 */
[----:B------:R-:W-:Y:S01]  /*43b0*/  ISETP.GE.AND P0, PT, R0, RZ, PT ;  /* 0x000000ff0000720c */ /* 0x000fe20003f06270 */
[-C--:B------:R-:W-:Y:S01]  /*43c0*/  FFMA.FTZ R18, R187, -R168.reuse, R18 ;  /* 0x800000a8bb127223 */ /* 0x080fe20000010012 */
[----:B------:R-:W1:Y:S01]  /*43d0*/  I2F R112, R112 ;  /* 0x0000007000707306 */ /* 0x000e620000201400 */
[----:B------:R-:W-:Y:S01]  /*43e0*/  HMMA.16816.F32.BF16 R32, R104, R102, R32 ;  /* 0x000000666820723c */ /* 0x000fe20000041820 */
[----:B------:R-:W-:Y:S03]  /*43f0*/  IMAD.MOV.U32 R109, RZ, RZ, c[0x0][0x2e4] ;  /* 0x0000b900ff6d7624 */ /* 0x000fe600078e00ff */
[-C--:B------:R-:W-:Y:S01]  /*4400*/  FFMA.FTZ R16, R156, -R168.reuse, R16 ;  /* 0x800000a89c107223 */ /* 0x080fe20000010010 */
[----:B------:R-:W-:Y:S01]  /*4410*/  @!P3 IADD3 R113, -R2, 0x18, RZ ;  /* 0x000000180271b810 */ /* 0x000fe20007ffe1ff */
[-C--:B------:R-:W-:Y:S02]  /*4420*/  FFMA.FTZ R17, R120, -R168.reuse, R17 ;  /* 0x800000a878117223 */ /* 0x080fe40000010011 */
[-C--:B------:R-:W-:Y:S01]  /*4430*/  FFMA.FTZ R22, R156, -R168.reuse, R22 ;  /* 0x800000a89c167223 */ /* 0x080fe20000010016 */
[----:B------:R-:W-:Y:S02]  /*4440*/  @!P1 IADD3 R114, -R2, 0x19, RZ ;  /* 0x0000001902729810 */ /* 0x000fe40007ffe1ff */
[----:B------:R-:W2:Y:S01]  /*4450*/  I2F R113, R113 ;  /* 0x0000007100717306 */ /* 0x000ea20000201400 */
[-C--:B------:R-:W-:Y:S01]  /*4460*/  FFMA.FTZ R23, R120, -R168.reuse, R23 ;  /* 0x800000a878177223 */ /* 0x080fe20000010017 */
[----:B------:R-:W-:Y:S01]  /*4470*/  @!P0 IADD3 R0, -R2, -0xf, RZ ;  /* 0xfffffff102008810 */ /* 0x000fe20007ffe1ff */
[-C--:B---3--:R-:W-:Y:S01]  /*4480*/  FFMA.FTZ R20, R116, -R168.reuse, R20 ;  /* 0x800000a874147223 */ /* 0x088fe20000010014 */
[----:B------:R-:W-:Y:S01]  /*4490*/  ISETP.GE.AND P0, PT, R176, R231, PT ;  /* 0x000000e7b000720c */ /* 0x000fe20003f06270 */
[-C--:B------:R-:W-:Y:S02]  /*44a0*/  FFMA.FTZ R21, R115, -R168.reuse, R21 ;  /* 0x800000a873157223 */ /* 0x080fe40000010015 */
[-C--:B------:R-:W-:Y:S02]  /*44b0*/  FFMA.FTZ R26, R170, -R168.reuse, R26 ;  /* 0x800000a8aa1a7223 */ /* 0x080fe4000001001a */
[-C--:B------:R-:W-:Y:S01]  /*44c0*/  FFMA.FTZ R27, R121, -R168.reuse, R27 ;  /* 0x800000a8791b7223 */ /* 0x080fe2000001001b */
[----:B------:R-:W3:Y:S01]  /*44d0*/  I2F R0, R0 ;  /* 0x0000000000007306 */ /* 0x000ee20000201400 */
[-C--:B------:R-:W-:Y:S02]  /*44e0*/  FFMA.FTZ R28, R179, -R168.reuse, R28 ;  /* 0x800000a8b31c7223 */ /* 0x080fe4000001001c */
[CC--:B-1----:R-:W-:Y:S02]  /*44f0*/  FFMA.FTZ R24, R112.reuse, -R168.reuse, R24 ;  /* 0x800000a870187223 */ /* 0x0c2fe40000010018 */
[-C--:B------:R-:W-:Y:S02]  /*4500*/  FFMA.FTZ R29, R177, -R168.reuse, R29 ;  /* 0x800000a8b11d7223 */ /* 0x080fe4000001001d */
[-C--:B------:R-:W-:Y:S02]  /*4510*/  FFMA.FTZ R30, R112, -R168.reuse, R30 ;  /* 0x800000a8701e7223 */ /* 0x080fe4000001001e */
[-C--:B------:R-:W-:Y:S01]  /*4520*/  FFMA.FTZ R34, R116, -R168.reuse, R34 ;  /* 0x800000a874227223 */ /* 0x080fe20000010022 */
[----:B------:R-:W1:Y:S01]  /*4530*/  I2F R114, R114 ;  /* 0x0000007200727306 */ /* 0x000e620000201400 */
[-C--:B------:R-:W-:Y:S02]  /*4540*/  FFMA.FTZ R35, R115, -R168.reuse, R35 ;  /* 0x800000a873237223 */ /* 0x080fe40000010023 */
[----:B------:R-:W-:Y:S02]  /*4550*/  IMAD.MOV.U32 R182, RZ, RZ, R185 ;  /* 0x000000ffffb67224 */ /* 0x000fe400078e00b9 */
[-C--:B--2---:R-:W-:Y:S02]  /*4560*/  FFMA.FTZ R32, R113, -R168.reuse, R32 ;  /* 0x800000a871207223 */ /* 0x084fe40000010020 */
[CC--:B---3--:R-:W-:Y:S02]  /*4570*/  FFMA.FTZ R25, R0.reuse, -R168.reuse, R25 ;  /* 0x800000a800197223 */ /* 0x0c8fe40000010019 */
[-C--:B------:R-:W-:Y:S02]  /*4580*/  FFMA.FTZ R31, R0, -R168.reuse, R31 ;  /* 0x800000a8001f7223 */ /* 0x080fe4000001001f */
[----:B-1----:R-:W-:Y:S01]  /*4590*/  FFMA.FTZ R33, R114, -R168, R33 ;  /* 0x800000a872217223 */ /* 0x002fe20000010021 */
[----:B------:R-:W-:-:S05]  /*45a0*/  @!P0 BRA `(.L_x_364) ;  /* 0x0000009000008947 */ /* 0x000fca0003800000 */
[C---:B------:R-:W-:Y:S01]  /*45b0*/  IADD3 R100, R216.reuse, 0x80, RZ ;  /* 0x00000080d8647810 */ /* 0x040fe20007ffe0ff */
[----:B------:R-:W-:Y:S01]  /*45c0*/  IMAD.IADD R0, R216, 0x1, R206 ;  /* 0x00000001d8007824 */ /* 0x000fe200078e02ce */
[----:B------:R-:W-:Y:S01]  /*45d0*/  IADD3 R2, R176, 0x40, RZ ;  /* 0x00000040b0027810 */ /* 0x000fe20007ffe0ff */
[----:B------:R-:W-:Y:S01]  /*45e0*/  IMAD.MOV.U32 R109, RZ, RZ, R207 ;  /* 0x000000ffff6d7224 */ /* 0x000fe200078e00cf */
[----:B------:R-:W-:Y:S02]  /*45f0*/  ISETP.LT.AND P0, PT, R100, R184, PT ;  /* 0x000000b86400720c */ /* 0x000fe40003f01270 */
[----:B------:R-:W-:Y:S04]  /*4600*/  IADD3 R0, R207, R0, -R184 ;  /* 0x00000000cf007210 */ /* 0x000fe80007ffe8b8 */
[----:B------:R-:W-:Y:S11]  /*4610*/  ISETP.GE.AND P1, PT, R2, R0, PT ;  /* 0x000000000200720c */ /* 0x000ff60003f26270 */
[----:B------:R-:W-:Y:S02]  /*4620*/  @!UPT UIADD3 URZ, URZ, URZ, URZ ;  /* 0x0000003f3f3ff290 */ /* 0x000fe4000fffe03f */
[----:B------:R-:W-:-:S05]  /*4630*/  @!P1 BRA P0, `(.L_x_365) ;  /* 0x0000080000009947 */ /* 0x000fca0000000000 */
.L_x_364:
[----:B------:R-:W-:Y:S01]  /*4640*/  IADD3 R100, R184, 0x1, -R206 ;  /* 0x00000001b8647810 */ /* 0x000fe20007ffe8ce */
[----:B------:R-:W-:Y:S01]  /*4650*/  IMAD.IADD R2, R232, 0x1, R176 ;  /* 0x00000001e8027824 */ /* 0x000fe200078e02b0 */
[----:B------:R-:W-:Y:S01]  /*4660*/  IADD3 R101, -R109, R184, -R206 ;  /* 0x000000b86d657210 */ /* 0x000fe20007ffe9ce */
[----:B------:R-:W-:Y:S01]  /*4670*/  IMAD R0, R225, 0x80, R235 ;  /* 0x00000080e1007824 */ /* 0x000fe200078e02eb */
[----:B------:R-:W-:Y:S01]  /*4680*/  IADD3 R100, R100, c[0x0][0x2e8], RZ ;  /* 0x0000ba0064647a10 */ /* 0x000fe20007ffe0ff */
[----:B------:R-:W-:Y:S01]  /*4690*/  IMAD.MOV.U32 R207, RZ, RZ, R109 ;  /* 0x000000ffffcf7224 */ /* 0x000fe200078e006d */
[C---:B------:R-:W-:Y:S01]  /*46a0*/  IADD3 R104, R2.reuse, 0x8, RZ ;  /* 0x0000000802687810 */ /* 0x040fe20007ffe0ff */
[C---:B------:R-:W-:Y:S01]  /*46b0*/  IMAD.IADD R110, R2.reuse, 0x1, R101 ;  /* 0x00000001026e7824 */ /* 0x040fe200078e0265 */
[C---:B------:R-:W-:Y:S01]  /*46c0*/  IADD3 R103, R2.reuse, 0x20, RZ ;  /* 0x0000002002677810 */ /* 0x040fe20007ffe0ff */
[C---:B------:R-:W-:Y:S01]  /*46d0*/  IMAD.IADD R111, R2.reuse, 0x1, R100 ;  /* 0x00000001026f7824 */ /* 0x040fe200078e0264 */
[----:B------:R-:W-:Y:S01]  /*46e0*/  IADD3 R102, R2, 0x28, RZ ;  /* 0x0000002802667810 */ /* 0x000fe20007ffe0ff */
[----:B------:R-:W-:Y:S01]  /*46f0*/  IMAD.IADD R113, R100, 0x1, R104 ;  /* 0x0000000164717824 */ /* 0x000fe200078e0268 */
[----:B------:R-:W-:Y:S01]  /*4700*/  IADD3 R108, R0, 0x1, RZ ;  /* 0x00000001006c7810 */ /* 0x000fe20007ffe0ff */
[C-C-:B------:R-:W-:Y:S01]  /*4710*/  IMAD.IADD R116, R100.reuse, 0x1, R103.reuse ;  /* 0x0000000164747824 */ /* 0x140fe200078e0267 */
[----:B------:R-:W-:Y:S01]  /*4720*/  IMNMX R2, RZ, R110, !PT ;  /* 0x0000006eff027217 */ /* 0x000fe20007800200 */
[----:B------:R-:W-:Y:S01]  /*4730*/  IMAD.IADD R112, R100, 0x1, R102 ;  /* 0x0000000164707824 */ /* 0x000fe200078e0266 */
[C---:B------:R-:W-:Y:S01]  /*4740*/  IADD3 R107, R0.reuse, 0x8, RZ ;  /* 0x00000008006b7810 */ /* 0x040fe20007ffe0ff */
[C---:B------:R-:W-:Y:S01]  /*4750*/  IMAD.IADD R114, R101.reuse, 0x1, R104 ;  /* 0x0000000165727824 */ /* 0x040fe200078e0268 */
[C---:B------:R-:W-:Y:S01]  /*4760*/  IADD3 R106, R0.reuse, 0x9, RZ ;  /* 0x00000009006a7810 */ /* 0x040fe20007ffe0ff */
[----:B------:R-:W-:Y:S01]  /*4770*/  IMAD.IADD R117, R101, 0x1, R103 ;  /* 0x0000000165757824 */ /* 0x000fe200078e0267 */
[----:B------:R-:W-:Y:S01]  /*4780*/  IMNMX R100, R111, R184, PT ;  /* 0x000000b86f647217 */ /* 0x000fe20003800200 */
[----:B------:R-:W-:Y:S01]  /*4790*/  IMAD.IADD R115, R101, 0x1, R102 ;  /* 0x0000000165737824 */ /* 0x000fe200078e0266 */
[-C--:B------:R-:W-:Y:S02]  /*47a0*/  ISETP.GE.AND P1, PT, R0, R2.reuse, PT ;  /* 0x000000020000720c */ /* 0x080fe40003f26270 */
[-C--:B------:R-:W-:Y:S02]  /*47b0*/  ISETP.GE.AND P0, PT, R108, R2.reuse, PT ;  /* 0x000000026c00720c */ /* 0x080fe40003f06270 */
[C---:B------:R-:W-:Y:S02]  /*47c0*/  IADD3 R105, R0.reuse, 0x10, RZ ;  /* 0x0000001000697810 */ /* 0x040fe40007ffe0ff */
[C---:B------:R-:W-:Y:S02]  /*47d0*/  IADD3 R104, R0.reuse, 0x11, RZ ;  /* 0x0000001100687810 */ /* 0x040fe40007ffe0ff */
[C---:B------:R-:W-:Y:S02]  /*47e0*/  IADD3 R103, R0.reuse, 0x18, RZ ;  /* 0x0000001800677810 */ /* 0x040fe40007ffe0ff */
[----:B------:R-:W-:Y:S02]  /*47f0*/  IADD3 R102, R0, 0x19, RZ ;  /* 0x0000001900667810 */ /* 0x000fe40007ffe0ff */
[-C--:B------:R-:W-:Y:S02]  /*4800*/  ISETP.GE.AND P6, PT, R107, R2.reuse, PT ;  /* 0x000000026b00720c */ /* 0x080fe40003fc6270 */
[----:B------:R-:W-:Y:S02]  /*4810*/  ISETP.GE.AND P5, PT, R106, R2, PT ;  /* 0x000000026a00720c */ /* 0x000fe40003fa6270 */
[-C--:B------:R-:W-:Y:S02]  /*4820*/  ISETP.GE.OR P1, PT, R0, R100.reuse, !P1 ;  /* 0x000000640000720c */ /* 0x080fe40004f26670 */
[----:B------:R-:W-:Y:S02]  /*4830*/  ISETP.GE.OR P0, PT, R108, R100, !P0 ;  /* 0x000000646c00720c */ /* 0x000fe40004706670 */
        /* <DEDUP_REMOVED lines=26> */
[----:B------:R-:W-:Y:S02]  /*49e0*/  FSEL R33, R33, -INF , !P0 ;  /* 0xff80000021217808 */ /* 0x000fe40004000000 */
        /* <DEDUP_REMOVED lines=23> */
[----:B------:R-:W-:Y:S02]  /*4b60*/  ISETP.GE.OR P1, PT, R107, R101, !P1 ;  /* 0x000000656b00720c */ /* 0x000fe40004f26670 */
        /* <DEDUP_REMOVED lines=14> */
[----:B------:R-:W-:Y:S02]  /*4c50*/  ISETP.GE.AND P0, PT, R108, R100, PT ;  /* 0x000000646c00720c */ /* 0x000fe40003f06270 */
[-C--:B------:R-:W-:Y:S02]  /*4c60*/  ISETP.GE.OR P6, PT, R105, R101.reuse, !P6 ;  /* 0x000000656900720c */ /* 0x080fe400077c6670 */
[-C--:B------:R-:W-:Y:S02]  /*4c70*/  ISETP.GE.OR P5, PT, R104, R101.reuse, !P5 ;  /* 0x000000656800720c */ /* 0x080fe40006fa6670 */
[-C--:B------:R-:W-:Y:S02]  /*4c80*/  ISETP.GE.OR P4, PT, R103, R101.reuse, !P4 ;  /* 0x000000656700720c */ /* 0x080fe40006786670 */
[----:B------:R-:W-:Y:S02]  /*4c90*/  ISETP.GE.OR P3, PT, R102, R101, !P3 ;  /* 0x000000656600720c */ /* 0x000fe40005f66670 */
[-C--:B------:R-:W-:Y:S02]  /*4ca0*/  ISETP.GE.OR P1, PT, R0, R2.reuse, !P1 ;  /* 0x000000020000720c */ /* 0x080fe40004f26670 */
[----:B------:R-:W-:Y:S02]  /*4cb0*/  ISETP.GE.OR P0, PT, R108, R2, !P0 ;  /* 0x000000026c00720c */ /* 0x000fe40004706670 */
        /* <DEDUP_REMOVED lines=24> */
.L_x_365:
[C---:B------:R-:W-:Y:S01]  /*4e40*/  FMUL.FTZ R100, R211.reuse, 1.4426950216293334961 ;  /* 0x3fb8aa3bd3647820 */ /* 0x040fe20000410000 */
[----:B------:R-:W-:Y:S01]  /*4e50*/  FSETP.NEU.FTZ.AND P0, PT, R211, -INF , PT ;  /* 0xff800000d300780b */ /* 0x000fe20003f1d000 */
[----:B------:R-:W-:Y:S01]  /*4e60*/  FMUL.FTZ R2, R208, 1.4426950216293334961 ;  /* 0x3fb8aa3bd0027820 */ /* 0x000fe20000410000 */
[----:B------:R-:W-:Y:S01]  /*4e70*/  MOV R156, 0x40 ;  /* 0x00000040009c7802 */ /* 0x000fe20000000f00 */
[----:B------:R-:W-:Y:S01]  /*4e80*/  FMUL.FTZ R0, R209, 1.4426950216293334961 ;  /* 0x3fb8aa3bd1007820 */ /* 0x000fe20000410000 */
[----:B------:R-:W-:Y:S02]  /*4e90*/  FSEL R100, R100, RZ, P0 ;  /* 0x000000ff64647208 */ /* 0x000fe40000000000 */
[----:B------:R-:W-:Y:S02]  /*4ea0*/  FSETP.NEU.FTZ.AND P0, PT, R210, -INF , PT ;  /* 0xff800000d200780b */ /* 0x000fe40003f1d000 */
[----:B------:R-:W-:Y:S01]  /*4eb0*/  SEL R156, R156, 0xffffffc0, !P2 ;  /* 0xffffffc09c9c7807 */ /* 0x000fe20005000000 */
[--C-:B------:R-:W-:Y:S01]  /*4ec0*/  FFMA.FTZ R4, R4, c[0x0][0x23c], -R100.reuse ;  /* 0x00008f0004047a23 */ /* 0x100fe20000010864 */
[----:B------:R-:W-:Y:S01]  /*4ed0*/  ISETP.GT.AND P6, PT, R186, R222, PT ;  /* 0x000000deba00720c */ /* 0x000fe20003fc4270 */
[--C-:B------:R-:W-:Y:S02]  /*4ee0*/  FFMA.FTZ R32, R32, c[0x0][0x23c], -R100.reuse ;  /* 0x00008f0020207a23 */ /* 0x100fe40000010864 */
[----:B------:R1:W-:Y:S01]  /*4ef0*/  MUFU.EX2 R116, R4 ;  /* 0x0000000400747308 */ /* 0x0003e20000000800 */
[--C-:B------:R-:W-:Y:S02]  /*4f00*/  FFMA.FTZ R5, R5, c[0x0][0x23c], -R100.reuse ;  /* 0x00008f0005057a23 */ /* 0x100fe40000010864 */
[--C-:B------:R-:W-:Y:S02]  /*4f10*/  FFMA.FTZ R16, R16, c[0x0][0x23c], -R100.reuse ;  /* 0x00008f0010107a23 */ /* 0x100fe40000010864 */
[--C-:B------:R-:W-:Y:S02]  /*4f20*/  FFMA.FTZ R17, R17, c[0x0][0x23c], -R100.reuse ;  /* 0x00008f0011117a23 */ /* 0x100fe40000010864 */
[--C-:B------:R-:W-:Y:S02]  /*4f30*/  FFMA.FTZ R20, R20, c[0x0][0x23c], -R100.reuse ;  /* 0x00008f0014147a23 */ /* 0x100fe40000010864 */
[--C-:B------:R-:W-:Y:S01]  /*4f40*/  FFMA.FTZ R21, R21, c[0x0][0x23c], -R100.reuse ;  /* 0x00008f0015157a23 */ /* 0x100fe20000010864 */
[----:B------:R-:W2:Y:S01]  /*4f50*/  MUFU.EX2 R115, R5 ;  /* 0x0000000500737308 */ /* 0x000ea20000000800 */
[----:B------:R-:W-:Y:S09]  /*4f60*/  FFMA.FTZ R100, R33, c[0x0][0x23c], -R100 ;  /* 0x00008f0021647a23 */ /* 0x000ff20000010864 */
[----:B------:R-:W-:Y:S01]  /*4f70*/  MUFU.EX2 R198, R16 ;  /* 0x0000001000c67308 */ /* 0x000fe20000000800 */
[----:B-1----:R-:W-:Y:S05]  /*4f80*/  FMUL.FTZ R4, R210, 1.4426950216293334961 ;  /* 0x3fb8aa3bd2047820 */ /* 0x002fea0000410000 */
[----:B------:R-:W-:Y:S04]  /*4f90*/  FSEL R4, R4, RZ, P0 ;  /* 0x000000ff04047208 */ /* 0x000fe80000000000 */
[----:B------:R-:W-:Y:S01]  /*4fa0*/  MUFU.EX2 R203, R17 ;  /* 0x0000001100cb7308 */ /* 0x000fe20000000800 */
[----:B------:R-:W-:Y:S01]  /*4fb0*/  FSETP.NEU.FTZ.AND P0, PT, R208, -INF , PT ;  /* 0xff800000d000780b */ /* 0x000fe20003f1d000 */
[--C-:B------:R-:W-:Y:S03]  /*4fc0*/  FFMA.FTZ R34, R34, c[0x0][0x23c], -R4.reuse ;  /* 0x00008f0022227a23 */ /* 0x100fe60000010804 */
[----:B------:R-:W-:Y:S01]  /*4fd0*/  FSEL R2, R2, RZ, P0 ;  /* 0x000000ff02027208 */ /* 0x000fe20000000000 */
[--C-:B------:R-:W-:Y:S01]  /*4fe0*/  FFMA.FTZ R6, R6, c[0x0][0x23c], -R4.reuse ;  /* 0x00008f0006067a23 */ /* 0x100fe20000010804 */
[----:B------:R-:W-:Y:S01]  /*4ff0*/  FSETP.NEU.FTZ.AND P0, PT, R209, -INF , PT ;  /* 0xff800000d100780b */ /* 0x000fe20003f1d000 */
[----:B------:R-:W-:Y:S02]  /*5000*/  FFMA.FTZ R7, R7, c[0x0][0x23c], -R4 ;  /* 0x00008f0007077a23 */ /* 0x000fe40000010804 */
[----:B------:R-:W-:Y:S01]  /*5010*/  MUFU.EX2 R114, R6 ;  /* 0x0000000600727308 */ /* 0x000fe20000000800 */
[----:B------:R-:W-:Y:S01]  /*5020*/  FFMA.FTZ R28, R28, c[0x0][0x23c], -R2 ;  /* 0x00008f001c1c7a23 */ /* 0x000fe20000010802 */
[----:B------:R-:W-:Y:S01]  /*5030*/  FSEL R0, R0, RZ, P0 ;  /* 0x000000ff00007208 */ /* 0x000fe20000000000 */
[--C-:B------:R-:W-:Y:S02]  /*5040*/  FFMA.FTZ R18, R18, c[0x0][0x23c], -R4.reuse ;  /* 0x00008f0012127a23 */ /* 0x100fe40000010804 */
[----:B------:R-:W-:Y:S02]  /*5050*/  FFMA.FTZ R19, R19, c[0x0][0x23c], -R4 ;  /* 0x00008f0013137a23 */ /* 0x000fe40000010804 */
[--C-:B------:R-:W-:Y:S02]  /*5060*/  FFMA.FTZ R8, R8, c[0x0][0x23c], -R2.reuse ;  /* 0x00008f0008087a23 */ /* 0x100fe40000010802 */
[--C-:B------:R-:W-:Y:S01]  /*5070*/  FFMA.FTZ R9, R9, c[0x0][0x23c], -R2.reuse ;  /* 0x00008f0009097a23 */ /* 0x100fe20000010802 */
[----:B------:R-:W1:Y:S01]  /*5080*/  MUFU.EX2 R113, R7 ;  /* 0x0000000700717308 */ /* 0x000e620000000800 */
[--C-:B------:R-:W-:Y:S02]  /*5090*/  FFMA.FTZ R12, R12, c[0x0][0x23c], -R2.reuse ;  /* 0x00008f000c0c7a23 */ /* 0x100fe40000010802 */
[----:B------:R-:W-:Y:S02]  /*50a0*/  FFMA.FTZ R13, R13, c[0x0][0x23c], -R2 ;  /* 0x00008f000d0d7a23 */ /* 0x000fe40000010802 */
[--C-:B------:R-:W-:Y:S02]  /*50b0*/  FFMA.FTZ R22, R22, c[0x0][0x23c], -R4.reuse ;  /* 0x00008f0016167a23 */ /* 0x100fe40000010804 */
[--C-:B------:R-:W-:Y:S02]  /*50c0*/  FFMA.FTZ R23, R23, c[0x0][0x23c], -R4.reuse ;  /* 0x00008f0017177a23 */ /* 0x100fe40000010804 */
[----:B------:R-:W-:Y:S01]  /*50d0*/  FFMA.FTZ R4, R35, c[0x0][0x23c], -R4 ;  /* 0x00008f0023047a23 */ /* 0x000fe20000010804 */
[----:B------:R-:W-:Y:S01]  /*50e0*/  MUFU.EX2 R201, R18 ;  /* 0x0000001200c97308 */ /* 0x000fe20000000800 */
[--C-:B------:R-:W-:Y:S02]  /*50f0*/  FFMA.FTZ R24, R24, c[0x0][0x23c], -R2.reuse ;  /* 0x00008f0018187a23 */ /* 0x100fe40000010802 */
[--C-:B------:R-:W-:Y:S02]  /*5100*/  FFMA.FTZ R25, R25, c[0x0][0x23c], -R2.reuse ;  /* 0x00008f0019197a23 */ /* 0x100fe40000010802 */
[----:B------:R-:W-:Y:S02]  /*5110*/  FFMA.FTZ R2, R29, c[0x0][0x23c], -R2 ;  /* 0x00008f001d027a23 */ /* 0x000fe40000010802 */
[--C-:B------:R-:W-:Y:S02]  /*5120*/  FFMA.FTZ R10, R10, c[0x0][0x23c], -R0.reuse ;  /* 0x00008f000a0a7a23 */ /* 0x100fe40000010800 */
[--C-:B------:R-:W-:Y:S01]  /*5130*/  FFMA.FTZ R11, R11, c[0x0][0x23c], -R0.reuse ;  /* 0x00008f000b0b7a23 */ /* 0x100fe20000010800 */
[----:B------:R2:W-:Y:S01]  /*5140*/  MUFU.EX2 R185, R4 ;  /* 0x0000000400b97308 */ /* 0x0005e20000000800 */
[--C-:B------:R-:W-:Y:S02]  /*5150*/  FFMA.FTZ R30, R30, c[0x0][0x23c], -R0.reuse ;  /* 0x00008f001e1e7a23 */ /* 0x100fe40000010800 */
[--C-:B------:R-:W-:Y:S02]  /*5160*/  FFMA.FTZ R14, R14, c[0x0][0x23c], -R0.reuse ;  /* 0x00008f000e0e7a23 */ /* 0x100fe40000010800 */
[--C-:B------:R-:W-:Y:S02]  /*5170*/  FFMA.FTZ R15, R15, c[0x0][0x23c], -R0.reuse ;  /* 0x00008f000f0f7a23 */ /* 0x100fe40000010800 */
[--C-:B------:R-:W-:Y:S02]  /*5180*/  FFMA.FTZ R26, R26, c[0x0][0x23c], -R0.reuse ;  /* 0x00008f001a1a7a23 */ /* 0x100fe40000010800 */
[--C-:B------:R-:W-:Y:S01]  /*5190*/  FFMA.FTZ R27, R27, c[0x0][0x23c], -R0.reuse ;  /* 0x00008f001b1b7a23 */ /* 0x100fe20000010800 */
[----:B------:R1:W-:Y:S01]  /*51a0*/  MUFU.EX2 R169, R2 ;  /* 0x0000000200a97308 */ /* 0x0003e20000000800 */
[----:B------:R-:W-:Y:S09]  /*51b0*/  FFMA.FTZ R0, R31, c[0x0][0x23c], -R0 ;  /* 0x00008f001f007a23 */ /* 0x000ff20000010800 */
        /* <DEDUP_REMOVED lines=23> */
[----:B--2---:R-:W-:Y:S02]  /*5330*/  F2FP.BF16.PACK_AB R4, R115, R116 ;  /* 0x000000747304723e */ /* 0x004fe400000010ff */
[----:B-1----:R-:W-:Y:S02]  /*5340*/  F2FP.BF16.PACK_AB R2, R113, R114 ;  /* 0x000000727102723e */ /* 0x002fe400000010ff */
        /* <DEDUP_REMOVED lines=16> */
[----:B------:R1:W-:Y:S01]  /*5450*/  STS [R195+0xf400], R6 ;  /* 0x00f40006c3007388 */ /* 0x0003e20000000800 */
        /* <DEDUP_REMOVED lines=11> */
[----:B------:R-:W-:Y:S01]  /*5510*/  STS [R192+0xf000], R4 ;  /* 0x00f00004c0007388 */ /* 0x000fe20000000800 */
[----:B------:R-:W-:Y:S03]  /*5520*/  SHF.L.U32 R0, R166, 0x1, RZ ;  /* 0x00000001a6007819 */ /* 0x000fe600000006ff */
[----:B------:R1:W-:Y:S04]  /*5530*/  STS [R192+0xf400], R2 ;  /* 0x00f40002c0007388 */ /* 0x0003e80000000800 */
[----:B------:R-:W2:Y:S08]  /*5540*/  LDSM.16.M88.4 R32, [R0+0x4000] ;  /* 0x004000000020783b */ /* 0x000eb00000000200 */
[----:B------:R3:W4:Y:S01]  /*5550*/  LDSM.16.M88.4 R28, [R0+0x5000] ;  /* 0x00500000001c783b */ /* 0x0007220000000200 */
[-C--:B-1----:R-:W-:Y:S07]  /*5560*/  IADD3 R2, R165, R0.reuse, RZ ;  /* 0x00000000a5027210 */ /* 0x082fee0007ffe0ff */
[----:B------:R-:W1:Y:S01]  /*5570*/  LDSM.16.M88.4 R100, [R2+0x4000] ;  /* 0x004000000264783b */ /* 0x000e620000000200 */
[C---:B---3--:R-:W-:Y:S07]  /*5580*/  IADD3 R0, R156.reuse, R0, RZ ;  /* 0x000000009c007210 */ /* 0x048fee0007ffe0ff */
[----:B------:R-:W3:Y:S01]  /*5590*/  LDSM.16.M88.4 R104, [R2+0x5000] ;  /* 0x005000000268783b */ /* 0x000ee20000000200 */
[-C--:B--2---:R-:W-:Y:S08]  /*55a0*/  HMMA.16816.F32.BF16 R4, R32, R124.reuse, RZ ;  /* 0x0000007c2004723c */ /* 0x084ff000000418ff */
[C---:B----4-:R-:W-:Y:S08]  /*55b0*/  HMMA.16816.F32.BF16 R8, R28.reuse, R124, RZ ;  /* 0x0000007c1c08723c */ /* 0x050ff000000418ff */
[-C--:B------:R-:W-:Y:S08]  /*55c0*/  HMMA.16816.F32.BF16 R12, R28, R126.reuse, RZ ;  /* 0x0000007e1c0c723c */ /* 0x080ff000000418ff */
[C---:B------:R-:W-:Y:S08]  /*55d0*/  HMMA.16816.F32.BF16 R16, R32.reuse, R126, RZ ;  /* 0x0000007e2010723c */ /* 0x040ff000000418ff */
[-C--:B------:R-:W-:Y:S08]  /*55e0*/  HMMA.16816.F32.BF16 R20, R32, R128.reuse, RZ ;  /* 0x000000802014723c */ /* 0x080ff000000418ff */
[C---:B------:R-:W-:Y:S08]  /*55f0*/  HMMA.16816.F32.BF16 R24, R28.reuse, R128, RZ ;  /* 0x000000801c18723c */ /* 0x040ff000000418ff */
[-C--:B------:R-:W-:Y:S08]  /*5600*/  HMMA.16816.F32.BF16 R28, R28, R130.reuse, RZ ;  /* 0x000000821c1c723c */ /* 0x080ff000000418ff */
[----:B------:R-:W-:Y:S08]  /*5610*/  HMMA.16816.F32.BF16 R32, R32, R130, RZ ;  /* 0x000000822020723c */ /* 0x000ff000000418ff */
[-C--:B-1----:R-:W-:Y:S08]  /*5620*/  HMMA.16816.F32.BF16 R4, R100, R132.reuse, R4 ;  /* 0x000000846404723c */ /* 0x082ff00000041804 */
[C---:B---3--:R-:W-:Y:S08]  /*5630*/  HMMA.16816.F32.BF16 R8, R104.reuse, R132, R8 ;  /* 0x000000846808723c */ /* 0x048ff00000041808 */
[-C--:B------:R-:W-:Y:S08]  /*5640*/  HMMA.16816.F32.BF16 R12, R104, R134.reuse, R12 ;  /* 0x00000086680c723c */ /* 0x080ff0000004180c */
[C---:B------:R-:W-:Y:S08]  /*5650*/  HMMA.16816.F32.BF16 R16, R100.reuse, R134, R16 ;  /* 0x000000866410723c */ /* 0x040ff00000041810 */
[-C--:B------:R-:W-:Y:S08]  /*5660*/  HMMA.16816.F32.BF16 R20, R100, R136.reuse, R20 ;  /* 0x000000886414723c */ /* 0x080ff00000041814 */
[C---:B------:R-:W-:Y:S08]  /*5670*/  HMMA.16816.F32.BF16 R24, R104.reuse, R136, R24 ;  /* 0x000000886818723c */ /* 0x040ff00000041818 */
[-C--:B------:R-:W-:Y:S01]  /*5680*/  HMMA.16816.F32.BF16 R28, R104, R138.reuse, R28 ;  /* 0x0000008a681c723c */ /* 0x080fe2000004181c */
[----:B------:R-:W-:Y:S07]  /*5690*/  LDSM.16.M88.4 R104, [R0+0x5000] ;  /* 0x005000000068783b */ /* 0x000fee0000000200 */
[----:B------:R-:W-:Y:S01]  /*56a0*/  HMMA.16816.F32.BF16 R32, R100, R138, R32 ;  /* 0x0000008a6420723c */ /* 0x000fe20000041820 */
[----:B------:R-:W1:Y:S07]  /*56b0*/  LDSM.16.M88.4 R100, [R0+0x4000] ;  /* 0x004000000064783b */ /* 0x000e6e0000000200 */
[-C--:B-1----:R-:W-:Y:S08]  /*56c0*/  HMMA.16816.F32.BF16 R4, R100, R140.reuse, R4 ;  /* 0x0000008c6404723c */ /* 0x082ff00000041804 */
[C---:B------:R-:W-:Y:S08]  /*56d0*/  HMMA.16816.F32.BF16 R8, R104.reuse, R140, R8 ;  /* 0x0000008c6808723c */ /* 0x040ff00000041808 */
[-C--:B------:R-:W-:Y:S08]  /*56e0*/  HMMA.16816.F32.BF16 R12, R104, R142.reuse, R12 ;  /* 0x0000008e680c723c */ /* 0x080ff0000004180c */
[C---:B------:R-:W-:Y:S08]  /*56f0*/  HMMA.16816.F32.BF16 R16, R100.reuse, R142, R16 ;  /* 0x0000008e6410723c */ /* 0x040ff00000041810 */
[-C--:B------:R-:W-:Y:S08]  /*5700*/  HMMA.16816.F32.BF16 R20, R100, R144.reuse, R20 ;  /* 0x000000906414723c */ /* 0x080ff00000041814 */
[C---:B------:R-:W-:Y:S08]  /*5710*/  HMMA.16816.F32.BF16 R24, R104.reuse, R144, R24 ;  /* 0x000000906818723c */ /* 0x040ff00000041818 */
[-C--:B------:R-:W-:Y:S07]  /*5720*/  HMMA.16816.F32.BF16 R28, R104, R146.reuse, R28 ;  /* 0x00000092681c723c */ /* 0x080fee000004181c */
[----:B------:R-:W-:Y:S01]  /*5730*/  IADD3 R104, R156, R2, RZ ;  /* 0x000000029c687210 */ /* 0x000fe20007ffe0ff */
[----:B------:R-:W-:Y:S04]  /*5740*/  HMMA.16816.F32.BF16 R32, R100, R146, R32 ;  /* 0x000000926420723c */ /* 0x000fe80000041820 */
[----:B------:R-:W1:Y:S08]  /*5750*/  LDSM.16.M88.4 R100, [R104+0x4000] ;  /* 0x004000006864783b */ /* 0x000e700000000200 */
[----:B------:R-:W2:Y:S01]  /*5760*/  LDSM.16.M88.4 R104, [R104+0x5000] ;  /* 0x005000006868783b */ /* 0x000ea20000000200 */
        /* <DEDUP_REMOVED lines=74> */
[----:B------:R-:W-:Y:S01]  /*5c10*/  IMAD.MOV.U32 R17, RZ, RZ, c[0x0][0x190] ;  /* 0x00006400ff117624 */ /* 0x000fe200078e00ff */
[----:B------:R-:W-:Y:S02]  /*5c20*/  ISETP.GE.AND P1, PT, R204, c[0x0][0x220], PT ;  /* 0x00008800cc007a0c */ /* 0x000fe40003f26270 */
[----:B------:R-:W-:Y:S01]  /*5c30*/  ISETP.NE.U32.AND P3, PT, R0, 0x1, PT ;  /* 0x000000010000780c */ /* 0x000fe20003f65070 */
[----:B------:R-:W-:Y:S02]  /*5c40*/  IMAD.MOV.U32 R0, RZ, RZ, -0x2000 ;  /* 0xffffe000ff007424 */ /* 0x000fe400078e00ff */
[C---:B------:R-:W-:Y:S03]  /*5c50*/  IMAD.U32 R2, R17.reuse, -0x40, RZ ;  /* 0xffffffc011027824 */ /* 0x040fe600078e00ff */
[----:B------:R-:W-:Y:S02]  /*5c60*/  SEL R0, R0, 0x2000, !P3 ;  /* 0x0000200000007807 */ /* 0x000fe40005800000 */
[----:B------:R-:W-:Y:S03]  /*5c70*/  LEA R4, P0, R2, R190, 0x1 ;  /* 0x000000be02047211 */ /* 0x000fe600078008ff */
[----:B------:R-:W-:Y:S01]  /*5c80*/  IMAD.IADD R180, R180, 0x1, R0 ;  /* 0x00000001b4b47824 */ /* 0x000fe200078e0200 */
[----:B------:R-:W-:Y:S01]  /*5c90*/  LEA.HI.X.SX32 R2, R2, R191, 0x1, P0 ;  /* 0x000000bf02027211 */ /* 0x000fe200000f0eff */
[----:B------:R-:W-:Y:S01]  /*5ca0*/  IMAD.MOV.U32 R190, RZ, RZ, R4 ;  /* 0x000000ffffbe7224 */ /* 0x000fe200078e0004 */
[----:B------:R-:W-:Y:S01]  /*5cb0*/  @!P1 MOV R5, c[0x0][0x194] ;  /* 0x0000650000059a02 */ /* 0x000fe20000000f00 */
[--C-:B------:R-:W-:Y:S01]  /*5cc0*/  IMAD.IADD R200, R200, 0x1, R0.reuse ;  /* 0x00000001c8c87824 */ /* 0x100fe200078e0200 */
[----:B------:R1:W-:Y:S01]  /*5cd0*/  @P1 STS [R180], RZ ;  /* 0x000000ffb4001388 */ /* 0x0003e20000000800 */
[----:B------:R-:W-:Y:S01]  /*5ce0*/  MOV R191, R2 ;  /* 0x0000000200bf7202 */ /* 0x000fe20000000f00 */
[----:B------:R-:W-:Y:S01]  /*5cf0*/  IMAD.IADD R158, R158, 0x1, R0 ;  /* 0x000000019e9e7824 */ /* 0x000fe200078e0200 */
[C---:B------:R-:W-:Y:S01]  /*5d00*/  @!P1 LEA R4, P0, R17.reuse, R190, 0x6 ;  /* 0x000000be11049211 */ /* 0x040fe200078030ff */
[----:B------:R1:W-:Y:S03]  /*5d10*/  @P1 STS [R180+0x4], RZ ;  /* 0x000004ffb4001388 */ /* 0x0003e60000000800 */
[----:B------:R-:W-:Y:S01]  /*5d20*/  @!P1 LEA.HI.X R5, R17, R191, R5, 0x6, P0 ;  /* 0x000000bf11059211 */ /* 0x000fe200000f3405 */
        /* <DEDUP_REMOVED lines=15> */
.L_x_366:
        /* <DEDUP_REMOVED lines=21> */
[----:B-1----:R-:W-:Y:S01]  /*5f70*/  F2FP.BF16.PACK_AB R5, R29, R28 ;  /* 0x0000001c1d05723e */ /* 0x002fe200000010ff */
        /* <DEDUP_REMOVED lines=71> */
[----:B------:R-:W-:Y:S02]  /*63f0*/  IMAD.MOV.U32 R188, RZ, RZ, R4 ;  /* 0x000000ffffbc7224 */ /* 0x000fe400078e0004 */
[----:B------:R-:W-:Y:S02]  /*6400*/  @!P1 IMAD.MOV.U32 R5, RZ, RZ, c[0x0][0x374] ;  /* 0x0000dd00ff059624 */ /* 0x000fe400078e00ff */
[----:B------:R-:W-:Y:S01]  /*6410*/  IMAD.MOV.U32 R189, RZ, RZ, R2 ;  /* 0x000000ffffbd7224 */ /* 0x000fe200078e0002 */
[C---:B------:R-:W-:Y:S04]  /*6420*/  @!P1 LEA R4, P0, R6.reuse, R188, 0x6 ;  /* 0x000000bc06049211 */ /* 0x040fe800078030ff */
[----:B------:R-:W-:Y:S01]  /*6430*/  @!PT LDS RZ, [RZ] ;  /* 0x00000000fffff984 */ /* 0x000fe20000000800 */
[----:B------:R-:W-:Y:S01]  /*6440*/  @!PT LDS RZ, [RZ] ;  /* 0x00000000fffff984 */ /* 0x000fe20000000800 */
[----:B------:R-:W-:Y:S01]  /*6450*/  @!PT LDS RZ, [RZ] ;  /* 0x00000000fffff984 */ /* 0x000fe20000000800 */
[----:B------:R1:W-:Y:S01]  /*6460*/  @!P1 LDGSTS.E.BYPASS.LTC128B.128 [R196+0x4000], [R188.64] ;  /* 0x04000000bcc49fae */ /* 0x0003e2000b901d46 */
[----:B------:R-:W-:Y:S03]  /*6470*/  @!P1 LEA.HI.X R5, R6, R189, R5, 0x6, P0 ;  /* 0x000000bd06059211 */ /* 0x000fe600000f3405 */
[----:B------:R1:W-:Y:S04]  /*6480*/  @P1 STS.128 [R196+0x5000], RZ ;  /* 0x005000ffc4001388 */ /* 0x0003e80000000c00 */
[----:B------:R-:W-:Y:S01]  /*6490*/  @!PT LDS RZ, [RZ] ;  /* 0x00000000fffff984 */ /* 0x000fe20000000800 */
[----:B------:R-:W-:Y:S01]  /*64a0*/  @!PT LDS RZ, [RZ] ;  /* 0x00000000fffff984 */ /* 0x000fe20000000800 */
[----:B------:R-:W-:Y:S01]  /*64b0*/  @!PT LDS RZ, [RZ] ;  /* 0x00000000fffff984 */ /* 0x000fe20000000800 */
[----:B------:R1:W-:Y:S04]  /*64c0*/  @!P1 LDGSTS.E.BYPASS.LTC128B.128 [R196+0x5000], [R4.64] ;  /* 0x0500000004c49fae */ /* 0x0003e8000b901d46 */
[----:B------:R-:W0:Y:S02]  /*64d0*/  LDGDEPBAR ;  /* 0x00000000000079af */ /* 0x000e240000000000 */
.L_x_367:
[----:B------:R-:W-:Y:S01]  /*64e0*/  LDSM.16.M88.4 R16, [R159] ;  /* 0x000000009f10783b */ /* 0x000fe20000000200 */
[--C-:B------:R-:W-:Y:S01]  /*64f0*/  IMAD.IADD R2, R0, 0x1, R156.reuse ;  /* 0x0000000100027824 */ /* 0x100fe200078e029c */
[----:B------:R-:W-:Y:S01]  /*6500*/  LEA R185, P0, R221, R182, 0x2 ;  /* 0x000000b6ddb97211 */ /* 0x000fe200078010ff */
        /* <DEDUP_REMOVED lines=40> */
[----:B------:R3:W-:Y:S07]  /*6790*/  LDSM.16.MT88.4 R32, [R0+0x9800] ;  /* 0x009800000020783b */ /* 0x0007ee0000004200 */
[C---:B-1----:R-:W-:Y:S08]  /*67a0*/  HMMA.16816.F32.BF16 R12, R28.reuse, R20, R12 ;  /* 0x000000141c0c723c */ /* 0x042ff0000004180c */
[----:B------:R-:W-:Y:S01]  /*67b0*/  HMMA.16816.F32.BF16 R16, R28, R22, R16 ;  /* 0x000000161c10723c */ /* 0x000fe20000041810 */
[----:B------:R-:W1:Y:S04]  /*67c0*/  LDSM.16.MT88.4 R20, [R2+0x9000] ;  /* 0x009000000214783b */ /* 0x000e680000004200 */
[----:B------:R-:W1:Y:S03]  /*67d0*/  LDSM.16.M88.4 R28, [R117+0x2000] ;  /* 0x00200000751c783b */ /* 0x000e660000000200 */
[C---:B----4-:R-:W-:Y:S05]  /*67e0*/  HMMA.16816.F32.BF16 R4, R100.reuse, R104, R4 ;  /* 0x000000686404723c */ /* 0x050fea0000041804 */
[----:B---3--:R-:W-:Y:S03]  /*67f0*/  IMAD.IADD R0, R156, 0x1, R157 ;  /* 0x000000019c007824 */ /* 0x008fe600078e029d */
[C---:B------:R-:W-:Y:S08]  /*6800*/  HMMA.16816.F32.BF16 R8, R100.reuse, R106, R8 ;  /* 0x0000006a6408723c */ /* 0x040ff00000041808 */
[C---:B--2---:R-:W-:Y:S08]  /*6810*/  HMMA.16816.F32.BF16 R12, R100.reuse, R24, R12 ;  /* 0x00000018640c723c */ /* 0x044ff0000004180c */
[----:B------:R-:W-:Y:S01]  /*6820*/  HMMA.16816.F32.BF16 R16, R100, R26, R16 ;  /* 0x0000001a6410723c */ /* 0x000fe20000041810 */
[----:B------:R2:W3:Y:S04]  /*6830*/  LDSM.16.MT88.4 R24, [R2+0x9800] ;  /* 0x009800000218783b */ /* 0x0004e80000004200 */
[----:B------:R-:W-:Y:S03]  /*6840*/  LDSM.16.MT88.4 R100, [R3+0xd000] ;  /* 0x00d000000364783b */ /* 0x000fe60000004200 */
[C---:B------:R-:W-:Y:S08]  /*6850*/  HMMA.16816.F32.BF16 R4, R108.reuse, R112, R4 ;  /* 0x000000706c04723c */ /* 0x040ff00000041804 */
[C---:B------:R-:W-:Y:S08]  /*6860*/  HMMA.16816.F32.BF16 R8, R108.reuse, R114, R8 ;  /* 0x000000726c08723c */ /* 0x040ff00000041808 */
[C---:B-1----:R-:W-:Y:S04]  /*6870*/  HMMA.16816.F32.BF16 R12, R108.reuse, R20, R12 ;  /* 0x000000146c0c723c */ /* 0x042fe8000004180c */
[----:B--2---:R-:W-:Y:S03]  /*6880*/  IADD3 R2, R186, -0x1, RZ ;  /* 0xffffffffba027810 */ /* 0x004fe60007ffe0ff */
[----:B------:R-:W-:Y:S01]  /*6890*/  IMAD.MOV.U32 R20, RZ, RZ, R185 ;  /* 0x000000ffff147224 */ /* 0x000fe200078e00b9 */
[----:B------:R-:W-:Y:S04]  /*68a0*/  HMMA.16816.F32.BF16 R16, R108, R22, R16 ;  /* 0x000000166c10723c */ /* 0x000fe80000041810 */
[----:B------:R-:W-:Y:S03]  /*68b0*/  IMAD.MOV.U32 R21, RZ, RZ, R183 ;  /* 0x000000ffff157224 */ /* 0x000fe600078e00b7 */
[----:B------:R-:W-:Y:S01]  /*68c0*/  @P6 IADD3 R22, P1, R213, R236, RZ ;  /* 0x000000ecd5166210 */ /* 0x000fe20007f3e0ff */
[C---:B------:R-:W-:Y:S05]  /*68d0*/  HMMA.16816.F32.BF16 R4, R28.reuse, R32, R4 ;  /* 0x000000201c04723c */ /* 0x040fea0000041804 */
[----:B------:R-:W-:Y:S02]  /*68e0*/  @P6 IMAD.X R23, R212, 0x1, R237, P1 ;  /* 0x00000001d4176824 */ /* 0x000fe400008e06ed */
[CC--:B------:R-:W-:Y:S01]  /*68f0*/  LEA R32, P0, R239.reuse, R20.reuse, 0x2 ;  /* 0x00000014ef207211 */ /* 0x0c0fe200078010ff */
[C---:B------:R-:W-:Y:S02]  /*6900*/  HMMA.16816.F32.BF16 R8, R28.reuse, R34, R8 ;  /* 0x000000221c08723c */ /* 0x040fe40000041808 */
[----:B------:R1:W5:Y:S02]  /*6910*/  @P6 LDG.E R211, [R22.64] ;  /* 0x0000000616d36981 */ /* 0x000364000c1e1900 */
[-C--:B------:R-:W-:Y:S02]  /*6920*/  LEA.HI.X.SX32 R33, R239, R21.reuse, 0x2, P0 ;  /* 0x00000015ef217211 */ /* 0x080fe400000f16ff */
[----:B------:R1:W5:Y:S02]  /*6930*/  @P6 LDG.E R210, [R22.64+0x20] ;  /* 0x0000200616d26981 */ /* 0x000364000c1e1900 */
[C---:B---3--:R-:W-:Y:S02]  /*6940*/  HMMA.16816.F32.BF16 R12, R28.reuse, R24, R12 ;  /* 0x000000181c0c723c */ /* 0x048fe4000004180c */
[----:B------:R1:W5:Y:S04]  /*6950*/  @P6 LDG.E R208, [R22.64+0x80] ;  /* 0x0000800616d06981 */ /* 0x000368000c1e1900 */
[----:B------:R1:W5:Y:S01]  /*6960*/  @P6 LDG.E R209, [R22.64+0xa0] ;  /* 0x0000a00616d16981 */ /* 0x000362000c1e1900 */
[CC--:B------:R-:W-:Y:S01]  /*6970*/  LEA R24, P1, R223.reuse, R20.reuse, 0x2 ;  /* 0x00000014df187211 */ /* 0x0c0fe200078210ff */
[----:B------:R-:W-:Y:S02]  /*6980*/  HMMA.16816.F32.BF16 R16, R28, R26, R16 ;  /* 0x0000001a1c10723c */ /* 0x000fe40000041810 */
[----:B------:R2:W-:Y:S02]  /*6990*/  RED.E.ADD.F32.FTZ.RN.STRONG.GPU [R20.64], R4 ;  /* 0x000000041400798e */ /* 0x0005e4000c10e786 */
[-C--:B------:R-:W-:Y:S02]  /*69a0*/  LEA.HI.X.SX32 R25, R223, R21.reuse, 0x2, P1 ;  /* 0x00000015df197211 */ /* 0x080fe400008f16ff */
[----:B------:R-:W-:Y:S01]  /*69b0*/  LDSM.16.MT88.4 R28, [R3+0xa800] ;  /* 0x00a80000031c783b */ /* 0x000fe20000004200 */
[CC--:B------:R-:W-:Y:S03]  /*69c0*/  LEA R26, P0, R247.reuse, R20.reuse, 0x2 ;  /* 0x00000014f71a7211 */ /* 0x0c0fe600078010ff */
[----:B------:R3:W-:Y:S02]  /*69d0*/  RED.E.ADD.F32.FTZ.RN.STRONG.GPU [R24.64], R5 ;  /* 0x000000051800798e */ /* 0x0007e4000c10e786 */
[-C--:B------:R-:W-:Y:S02]  /*69e0*/  LEA.HI.X.SX32 R27, R247, R21.reuse, 0x2, P0 ;  /* 0x00000015f71b7211 */ /* 0x080fe400000f16ff */
[----:B------:R4:W-:Y:S04]  /*69f0*/  RED.E.ADD.F32.FTZ.RN.STRONG.GPU [R32.64], R6 ;  /* 0x000000062000798e */ /* 0x0009e8000c10e786 */
[----:B------:R-:W-:Y:S01]  /*6a00*/  LDSM.16.MT88.4 R32, [R3+0xc800] ;  /* 0x00c800000320783b */ /* 0x000fe20000004200 */
[CC--:B-1----:R-:W-:Y:S04]  /*6a10*/  LEA R22, P3, R246.reuse, R20.reuse, 0x2 ;  /* 0x00000014f6167211 */ /* 0x0c2fe800078610ff */
[-C--:B------:R-:W-:Y:S02]  /*6a20*/  LEA.HI.X.SX32 R23, R246, R21.reuse, 0x2, P3 ;  /* 0x00000015f6177211 */ /* 0x080fe400018f16ff */
[CC--:B--2---:R-:W-:Y:S04]  /*6a30*/  LEA R4, P1, R248.reuse, R20.reuse, 0x2 ;  /* 0x00000014f8047211 */ /* 0x0c4fe800078210ff */
[-C--:B---3--:R-:W-:Y:S02]  /*6a40*/  LEA.HI.X.SX32 R5, R248, R21.reuse, 0x2, P1 ;  /* 0x00000015f8057211 */ /* 0x088fe400008f16ff */
[CC--:B----4-:R-:W-:Y:S03]  /*6a50*/  LEA R6, P1, R245.reuse, R20.reuse, 0x2 ;  /* 0x00000014f5067211 */ /* 0x0d0fe600078210ff */
[----:B------:R1:W-:Y:S04]  /*6a60*/  RED.E.ADD.F32.FTZ.RN.STRONG.GPU [R4.64], R7 ;  /* 0x000000070400798e */ /* 0x0003e8000c10e786 */
[----:B------:R2:W-:Y:S04]  /*6a70*/  RED.E.ADD.F32.FTZ.RN.STRONG.GPU [R26.64], R8 ;  /* 0x000000081a00798e */ /* 0x0005e8000c10e786 */
[----:B------:R3:W-:Y:S01]  /*6a80*/  RED.E.ADD.F32.FTZ.RN.STRONG.GPU [R22.64], R9 ;  /* 0x000000091600798e */ /* 0x0007e2000c10e786 */
[CC--:B-1----:R-:W-:Y:S02]  /*6a90*/  LEA R4, P0, R244.reuse, R20.reuse, 0x2 ;  /* 0x00000014f4047211 */ /* 0x0c2fe400078010ff */
[-C--:B------:R-:W-:Y:S02]  /*6aa0*/  LEA.HI.X.SX32 R7, R245, R21.reuse, 0x2, P1 ;  /* 0x00000015f5077211 */ /* 0x080fe400008f16ff */
[-C--:B------:R-:W-:Y:S02]  /*6ab0*/  LEA.HI.X.SX32 R5, R244, R21.reuse, 0x2, P0 ;  /* 0x00000015f4057211 */ /* 0x080fe400000f16ff */
[CC--:B--2---:R-:W-:Y:S01]  /*6ac0*/  LEA R26, P0, R234.reuse, R20.reuse, 0x2 ;  /* 0x00000014ea1a7211 */ /* 0x0c4fe200078010ff */
[----:B------:R1:W-:Y:S01]  /*6ad0*/  RED.E.ADD.F32.FTZ.RN.STRONG.GPU [R6.64], R10 ;  /* 0x0000000a0600798e */ /* 0x0003e2000c10e786 */
[CC--:B---3--:R-:W-:Y:S02]  /*6ae0*/  LEA R22, P5, R233.reuse, R20.reuse, 0x2 ;  /* 0x00000014e9167211 */ /* 0x0c8fe400078a10ff */
[-C--:B------:R-:W-:Y:S01]  /*6af0*/  LEA.HI.X.SX32 R27, R234, R21.reuse, 0x2, P0 ;  /* 0x00000015ea1b7211 */ /* 0x080fe200000f16ff */
[----:B------:R2:W-:Y:S01]  /*6b00*/  RED.E.ADD.F32.FTZ.RN.STRONG.GPU [R4.64], R11 ;  /* 0x0000000b0400798e */ /* 0x0005e2000c10e786 */
[-C--:B------:R-:W-:Y:S02]  /*6b10*/  LEA.HI.X.SX32 R23, R233, R21.reuse, 0x2, P5 ;  /* 0x00000015e9177211 */ /* 0x080fe400028f16ff */
[CC--:B------:R-:W-:Y:S01]  /*6b20*/  LEA R8, P3, R219.reuse, R20.reuse, 0x2 ;  /* 0x00000014db087211 */ /* 0x0c0fe200078610ff */
[----:B------:R-:W-:Y:S03]  /*6b30*/  RED.E.ADD.F32.FTZ.RN.STRONG.GPU [R20.64+0x80], R12 ;  /* 0x0000800c1400798e */ /* 0x000fe6000c10e786 */
[-C--:B------:R-:W-:Y:S01]  /*6b40*/  LEA.HI.X.SX32 R9, R219, R21.reuse, 0x2, P3 ;  /* 0x00000015db097211 */ /* 0x080fe200018f16ff */
[----:B------:R-:W-:Y:S01]  /*6b50*/  RED.E.ADD.F32.FTZ.RN.STRONG.GPU [R24.64+0x80], R13 ;  /* 0x0000800d1800798e */ /* 0x000fe2000c10e786 */
[----:B------:R-:W-:Y:S03]  /*6b60*/  @P6 IADD3 R213, P3, R213, -0x100, RZ ;  /* 0xffffff00d5d56810 */ /* 0x000fe60007f7e0ff */
[----:B------:R-:W-:Y:S01]  /*6b70*/  RED.E.ADD.F32.FTZ.RN.STRONG.GPU [R26.64], R14 ;  /* 0x0000000e1a00798e */ /* 0x000fe2000c10e786 */
[----:B------:R-:W-:Y:S03]  /*6b80*/  @P6 IADD3.X R212, R212, -0x1, RZ, P3, !PT ;  /* 0xffffffffd4d46810 */ /* 0x000fe60001ffe4ff */
[----:B------:R-:W-:Y:S04]  /*6b90*/  RED.E.ADD.F32.FTZ.RN.STRONG.GPU [R22.64], R15 ;  /* 0x0000000f1600798e */ /* 0x000fe8000c10e786 */
[----:B------:R-:W-:Y:S01]  /*6ba0*/  LDSM.16.MT88.4 R24, [R0] ;  /* 0x000000000018783b */ /* 0x000fe20000004200 */
[CC--:B-1----:R-:W-:Y:S03]  /*6bb0*/  LEA R10, P4, R249.reuse, R20.reuse, 0x2 ;  /* 0x00000014f90a7211 */ /* 0x0c2fe600078810ff */
[----:B------:R-:W-:Y:S01]  /*6bc0*/  LDSM.16.MT88.4 R12, [R157+0x800] ;  /* 0x000800009d0c783b */ /* 0x000fe20000004200 */
[-C--:B------:R-:W-:Y:S02]  /*6bd0*/  LEA R6, P1, R218, R20.reuse, 0x2 ;  /* 0x00000014da067211 */ /* 0x080fe400078210ff */
[-C--:B--2---:R-:W-:Y:S02]  /*6be0*/  LEA.HI.X.SX32 R11, R249, R21.reuse, 0x2, P4 ;  /* 0x00000015f90b7211 */ /* 0x084fe400020f16ff */
[----:B------:R-:W-:Y:S02]  /*6bf0*/  LEA R4, P0, R220, R20, 0x2 ;  /* 0x00000014dc047211 */ /* 0x000fe400078010ff */
[-C--:B------:R-:W-:Y:S01]  /*6c00*/  LEA.HI.X.SX32 R7, R218, R21.reuse, 0x2, P1 ;  /* 0x00000015da077211 */ /* 0x080fe200008f16ff */
[----:B------:R-:W-:Y:S01]  /*6c10*/  RED.E.ADD.F32.FTZ.RN.STRONG.GPU [R10.64], R16 ;  /* 0x000000100a00798e */ /* 0x000fe2000c10e786 */
[----:B------:R-:W-:Y:S02]  /*6c20*/  LEA.HI.X.SX32 R5, R220, R21, 0x2, P0 ;  /* 0x00000015dc057211 */ /* 0x000fe400000f16ff */
[----:B------:R-:W-:Y:S01]  /*6c30*/  ISETP.GT.AND P4, PT, R186, R222, PT ;  /* 0x000000deba00720c */ /* 0x000fe20003f84270 */
[----:B------:R-:W-:Y:S01]  /*6c40*/  RED.E.ADD.F32.FTZ.RN.STRONG.GPU [R8.64], R17 ;  /* 0x000000110800798e */ /* 0x000fe2000c10e786 */
[----:B------:R-:W-:Y:S03]  /*6c50*/  @P6 IADD3 R215, P1, R215, -0x100, RZ ;  /* 0xffffff00d7d76810 */ /* 0x000fe60007f3e0ff */
[----:B------:R-:W-:Y:S01]  /*6c60*/  RED.E.ADD.F32.FTZ.RN.STRONG.GPU [R6.64], R18 ;  /* 0x000000120600798e */ /* 0x000fe2000c10e786 */
[----:B------:R-:W-:Y:S03]  /*6c70*/  @P6 IADD3.X R214, R214, -0x1, RZ, P1, !PT ;  /* 0xffffffffd6d66810 */ /* 0x000fe60000ffe4ff */
[----:B------:R-:W-:Y:S04]  /*6c80*/  LDSM.16.MT88.4 R8, [R157] ;  /* 0x000000009d08783b */ /* 0x000fe80000004200 */
[----:B------:R-:W-:Y:S04]  /*6c90*/  RED.E.ADD.F32.FTZ.RN.STRONG.GPU [R4.64], R19 ;  /* 0x000000130400798e */ /* 0x000fe8000c10e786 */
[----:B------:R-:W1:Y:S04]  /*6ca0*/  LDSM.16.MT88.4 R4, [R3+0xa000] ;  /* 0x00a000000304783b */ /* 0x000e680000004200 */
[----:B------:R-:W2:Y:S04]  /*6cb0*/  LDSM.16.MT88.4 R20, [R3+0xc000] ;  /* 0x00c000000314783b */ /* 0x000ea80000004200 */
[----:B------:R-:W3:Y:S01]  /*6cc0*/  LDSM.16.MT88.4 R16, [R0+0x800] ;  /* 0x000800000010783b */ /* 0x000ee20000004200 */
        /* <DEDUP_REMOVED lines=12> */
[-C--:B------:R-:W-:Y:S08]  /*6d90*/  HMMA.16816.F32.BF16 R68, R28, R12.reuse, R68 ;  /* 0x0000000c1c44723c */ /* 0x080ff00000041844 */
[C---:B------:R-:W-:Y:S08]  /*6da0*/  HMMA.16816.F32.BF16 R72, R32.reuse, R12, R72 ;  /* 0x0000000c2048723c */ /* 0x040ff00000041848 */
[-C--:B------:R-:W-:Y:S08]  /*6db0*/  HMMA.16816.F32.BF16 R76, R32, R14.reuse, R76 ;  /* 0x0000000e204c723c */ /* 0x080ff0000004184c */
[C---:B------:R-:W-:Y:S01]  /*6dc0*/  HMMA.16816.F32.BF16 R80, R28.reuse, R14, R80 ;  /* 0x0000000e1c50723c */ /* 0x040fe20000041850 */
[----:B------:R-:W4:Y:S07]  /*6dd0*/  LDSM.16.MT88.4 R12, [R3+0xb800] ;  /* 0x00b80000030c783b */ /* 0x000f2e0000004200 */
[-C--:B---3--:R-:W-:Y:S08]  /*6de0*/  HMMA.16816.F32.BF16 R84, R28, R16.reuse, R84 ;  /* 0x000000101c54723c */ /* 0x088ff00000041854 */
[C---:B------:R-:W-:Y:S08]  /*6df0*/  HMMA.16816.F32.BF16 R88, R32.reuse, R16, R88 ;  /* 0x000000102058723c */ /* 0x040ff00000041858 */
[-C--:B------:R-:W-:Y:S01]  /*6e00*/  HMMA.16816.F32.BF16 R92, R32, R18.reuse, R92 ;  /* 0x00000012205c723c */ /* 0x080fe2000004185c */
[----:B------:R-:W3:Y:S07]  /*6e10*/  LDSM.16.MT88.4 R32, [R3+0xd800] ;  /* 0x00d800000320783b */ /* 0x000eee0000004200 */
[----:B------:R-:W-:Y:S01]  /*6e20*/  HMMA.16816.F32.BF16 R96, R28, R18, R96 ;  /* 0x000000121c60723c */ /* 0x000fe20000041860 */
[----:B------:R2:W3:Y:S07]  /*6e30*/  LDSM.16.MT88.4 R16, [R0+0x1800] ;  /* 0x001800000010783b */ /* 0x0004ee0000004200 */
[-C--:B-1----:R-:W-:Y:S08]  /*6e40*/  HMMA.16816.F32.BF16 R68, R8, R20.reuse, R68 ;  /* 0x000000140844723c */ /* 0x082ff00000041844 */
[C---:B------:R-:W-:Y:S08]  /*6e50*/  HMMA.16816.F32.BF16 R72, R100.reuse, R20, R72 ;  /* 0x000000146448723c */ /* 0x040ff00000041848 */
[-C--:B------:R-:W-:Y:S04]  /*6e60*/  HMMA.16816.F32.BF16 R76, R100, R22.reuse, R76 ;  /* 0x00000016644c723c */ /* 0x080fe8000004184c */
[----:B--2---:R-:W-:Y:S01]  /*6e70*/  LOP3.LUT R0, R186, 0x1, RZ, 0xc0, !PT ;  /* 0x00000001ba007812 */ /* 0x004fe200078ec0ff */
[----:B------:R-:W-:Y:S03]  /*6e80*/  IMAD.MOV.U32 R186, RZ, RZ, R2 ;  /* 0x000000ffffba7224 */ /* 0x000fe600078e0002 */
[C---:B------:R-:W-:Y:S04]  /*6e90*/  HMMA.16816.F32.BF16 R80, R8.reuse, R22, R80 ;  /* 0x000000160850723c */ /* 0x040fe80000041850 */
[----:B------:R-:W-:Y:S02]  /*6ea0*/  ISETP.NE.U32.AND P0, PT, R0, 0x1, PT ;  /* 0x000000010000780c */ /* 0x000fe40003f05070 */
[C---:B------:R-:W-:Y:S02]  /*6eb0*/  IADD3 R0, R157.reuse, -0x2000, RZ ;  /* 0xffffe0009d007810 */ /* 0x040fe40007ffe0ff */
[-C--:B------:R-:W-:Y:S08]  /*6ec0*/  HMMA.16816.F32.BF16 R84, R8, R4.reuse, R84 ;  /* 0x000000040854723c */ /* 0x080ff00000041854 */
[C---:B------:R-:W-:Y:S04]  /*6ed0*/  HMMA.16816.F32.BF16 R88, R100.reuse, R4, R88 ;  /* 0x000000046458723c */ /* 0x040fe80000041858 */
[----:B------:R-:W-:Y:S04]  /*6ee0*/  @P0 IADD3 R0, R157, 0x2000, RZ ;  /* 0x000020009d000810 */ /* 0x000fe80007ffe0ff */
[-C--:B------:R-:W-:Y:S04]  /*6ef0*/  HMMA.16816.F32.BF16 R92, R100, R6.reuse, R92 ;  /* 0x00000006645c723c */ /* 0x080fe8000004185c */
[----:B------:R-:W-:Y:S04]  /*6f00*/  IMAD.MOV.U32 R157, RZ, RZ, R0 ;  /* 0x000000ffff9d7224 */ /* 0x000fe800078e0000 */
[----:B------:R-:W-:Y:S08]  /*6f10*/  HMMA.16816.F32.BF16 R96, R8, R6, R96 ;  /* 0x000000060860723c */ /* 0x000ff00000041860 */
[-C--:B----4-:R-:W-:Y:S08]  /*6f20*/  HMMA.16816.F32.BF16 R68, R12, R24.reuse, R68 ;  /* 0x000000180c44723c */ /* 0x090ff00000041844 */
[C---:B---3--:R-:W-:Y:S08]  /*6f30*/  HMMA.16816.F32.BF16 R72, R32.reuse, R24, R72 ;  /* 0x000000182048723c */ /* 0x048ff00000041848 */
        /* <DEDUP_REMOVED lines=71> */
[----:B------:R-:W-:-:S02]  /*73b0*/  F2FP.BF16.PACK_AB R2, R2, R92 ;  /* 0x0000005c0202723e */ /* 0x000fc400000010ff */
[----:B------:R-:W-:Y:S01]  /*73c0*/  STS [R242], R5 ;  /* 0x00000005f2007388 */ /* 0x000fe20000000800 */
        /* <DEDUP_REMOVED lines=9> */
[----:B------:R-:W-:-:S02]  /*7460*/  F2FP.BF16.PACK_AB R56, R57, R56 ;  /* 0x000000383938723e */ /* 0x000fc400000010ff */
[----:B------:R-:W-:Y:S01]  /*7470*/  F2FP.BF16.PACK_AB R58, R59, R58 ;  /* 0x0000003a3b3a723e */ /* 0x000fe200000010ff */
[----:B------:R-:W-:Y:S01]  /*7480*/  STS [R242+0x2000], R2 ;  /* 0x00200002f2007388 */ /* 0x000fe20000000800 */
[----:B------:R-:W-:Y:S02]  /*7490*/  F2FP.BF16.PACK_AB R60, R61, R60 ;  /* 0x0000003c3d3c723e */ /* 0x000fe400000010ff */
[----:B------:R-:W-:Y:S01]  /*74a0*/  F2FP.BF16.PACK_AB R62, R63, R62 ;  /* 0x0000003e3f3e723e */ /* 0x000fe200000010ff */
[----:B------:R1:W-:Y:S01]  /*74b0*/  STS [R242+0x2400], R0 ;  /* 0x00240000f2007388 */ /* 0x0003e20000000800 */
[----:B------:R-:W-:-:S03]  /*74c0*/  ISETP.NE.AND P0, PT, R238, -0x1, PT ;  /* 0xffffffffee00780c */ /* 0x000fc60003f05270 */
[----:B------:R2:W-:Y:S04]  /*74d0*/  STS [R240+0x4000], R36 ;  /* 0x00400024f0007388 */ /* 0x0005e80000000800 */
[----:B------:R2:W-:Y:S04]  /*74e0*/  STS [R240+0x4400], R38 ;  /* 0x00440026f0007388 */ /* 0x0005e80000000800 */
[----:B------:R2:W-:Y:S04]  /*74f0*/  STS [R243+0x4000], R48 ;  /* 0x00400030f3007388 */ /* 0x0005e80000000800 */
[----:B------:R2:W-:Y:S04]  /*7500*/  STS [R251+0x4000], R50 ;  /* 0x00400032fb007388 */ /* 0x0005e80000000800 */
[----:B------:R2:W-:Y:S04]  /*7510*/  STS [R240+0x6000], R40 ;  /* 0x00600028f0007388 */ /* 0x0005e80000000800 */
[----:B------:R2:W-:Y:S01]  /*7520*/  STS [R240+0x6400], R42 ;  /* 0x0064002af0007388 */ /* 0x0005e20000000800 */
[----:B-1----:R-:W-:-:S03]  /*7530*/  @P0 IADD3 R0, R224, R238, RZ ;  /* 0x000000eee0000210 */ /* 0x002fc60007ffe0ff */
[----:B------:R2:W-:Y:S02]  /*7540*/  STS [R243+0x6000], R44 ;  /* 0x0060002cf3007388 */ /* 0x0005e40000000800 */
[C---:B------:R-:W-:Y:S02]  /*7550*/  @P0 IMAD.WIDE.U32 R4, R0.reuse, c[0x0][0x3a0], RZ ;  /* 0x0000e80000040a25 */ /* 0x040fe400078e00ff */
[----:B------:R2:W-:Y:S02]  /*7560*/  STS [R243+0x6400], R46 ;  /* 0x0064002ef3007388 */ /* 0x0005e40000000800 */
[----:B------:R-:W-:Y:S01]  /*7570*/  @P0 IMAD R8, R0, c[0x0][0x3a4], R5 ;  /* 0x0000e90000080a24 */ /* 0x000fe200078e0205 */
[----:B------:R-:W-:Y:S01]  /*7580*/  @P0 MOV R2, R4 ;  /* 0x0000000400020202 */ /* 0x000fe20000000f00 */
[----:B------:R-:W1:Y:S04]  /*7590*/  S2R R118, SR_CTAID.Y ;  /* 0x0000000000767919 */ /* 0x000e680000002600 */
[----:B------:R2:W-:Y:S04]  /*75a0*/  STS [R241+0x4000], R52 ;  /* 0x00400034f1007388 */ /* 0x0005e80000000800 */
[----:B------:R2:W-:Y:S04]  /*75b0*/  STS [R241+0x4400], R54 ;  /* 0x00440036f1007388 */ /* 0x0005e80000000800 */
[----:B------:R2:W-:Y:S04]  /*75c0*/  STS [R242+0x4000], R64 ;  /* 0x00400040f2007388 */ /* 0x0005e80000000800 */
[----:B------:R2:W-:Y:S04]  /*75d0*/  STS [R242+0x4400], R66 ;  /* 0x00440042f2007388 */ /* 0x0005e80000000800 */
[----:B------:R2:W-:Y:S04]  /*75e0*/  STS [R241+0x6000], R56 ;  /* 0x00600038f1007388 */ /* 0x0005e80000000800 */
[----:B------:R2:W-:Y:S01]  /*75f0*/  STS [R241+0x6400], R58 ;  /* 0x0064003af1007388 */ /* 0x0005e20000000800 */
[----:B-1----:R-:W-:-:S03]  /*7600*/  SHF.R.S32.HI R6, RZ, 0x1f, R118 ;  /* 0x0000001fff067819 */ /* 0x002fc60000011476 */
[----:B------:R2:W-:Y:S04]  /*7610*/  STS [R242+0x6000], R60 ;  /* 0x0060003cf2007388 */ /* 0x0005e80000000800 */
[----:B------:R2:W-:Y:S01]  /*7620*/  STS [R242+0x6400], R62 ;  /* 0x0064003ef2007388 */ /* 0x0005e20000000800 */
        /* <DEDUP_REMOVED lines=11> */
.L_x_369:
        /* <DEDUP_REMOVED lines=15> */
.L_x_370:
        /* <DEDUP_REMOVED lines=8> */
[C---:B------:R-:W-:Y:S01]  /*7850*/  IMAD.WIDE.U32 R4, R216.reuse, c[0x0][0x3a0], R6 ;  /* 0x0000e800d8047a25 */ /* 0x040fe200078e0006 */
        /* <DEDUP_REMOVED lines=8> */
[----:B------:R1:W3:Y:S01]  /*78e0*/  LDS.128 R20, [R196+0x7000] ;  /* 0x00700000c4147984 */ /* 0x0002e20000000c00 */
[----:B------:R-:W-:-:S03]  /*78f0*/  IMAD.WIDE.U32 R4, R226, c[0x0][0x3b8], R4 ;  /* 0x0000ee00e2047a25 */ /* 0x000fc600078e0004 */
[----:B------:R1:W4:Y:S02]  /*7900*/  LDS.128 R24, [R196+0x8000] ;  /* 0x00800000c4187984 */ /* 0x0003240000000c00 */
[----:B------:R-:W-:Y:S02]  /*7910*/  IADD3 R2, R0, R5, RZ ;  /* 0x0000000500027210 */ /* 0x000fe40007ffe0ff */
[----:B------:R1:W2:Y:S04]  /*7920*/  LDS.128 R28, [R196+0x9000] ;  /* 0x00900000c41c7984 */ /* 0x0002a80000000c00 */
[----:B--2---:R1:W2:Y:S04]  /*7930*/  LDS.128 R36, [R196+0xa000] ;  /* 0x00a00000c4247984 */ /* 0x0042a80000000c00 */
        /* <DEDUP_REMOVED lines=14> */
.L_x_372:
[----:B------:R-:W-:Y:S05]  /*7a20*/  BSYNC B0 ;  /* 0x0000000000007941 */ /* 0x000fea0003800000 */
.L_x_371:
[----:B------:R-:W-:Y:S01]  /*7a30*/  IADD3 R0, R217, 0x20, RZ ;  /* 0x00000020d9007810 */ /* 0x000fe20007ffe0ff */
[----:B------:R-:W-:Y:S03]  /*7a40*/  BSSY B0, `(.L_x_373) ;  /* 0x000000e000007945 */ /* 0x000fe60003800000 */
[----:B------:R-:W-:-:S13]  /*7a50*/  ISETP.GE.OR P3, PT, R0, R16, P1 ;  /* 0x000000100000720c */ /* 0x000fda0000f66670 */
[----:B------:R-:W-:Y:S05]  /*7a60*/  @P3 BRA `(.L_x_374) ;  /* 0x000000b000003947 */ /* 0x000fea0003800000 */
[----:B------:R-:W-:Y:S02]  /*7a70*/  IADD3 R0, P0, R217, 0x20, RZ ;  /* 0x00000020d9007810 */ /* 0x000fe40007f1e0ff */
[----:B------:R-:W-:-:S03]  /*7a80*/  MOV R9, R2 ;  /* 0x0000000200097202 */ /* 0x000fc60000000f00 */
[----:B------:R-:W-:-:S04]  /*7a90*/  IMAD.X R8, RZ, RZ, R33, P0 ;  /* 0x000000ffff087224 */ /* 0x000fc800000e0621 */
[----:B----4-:R-:W-:Y:S02]  /*7aa0*/  IMAD R10, R8, c[0x0][0x3a0], RZ ;  /* 0x0000e800080a7a24 */ /* 0x010fe400078e02ff */
[----:B------:R-:W-:-:S04]  /*7ab0*/  IMAD.MOV.U32 R8, RZ, RZ, R4 ;  /* 0x000000ffff087224 */ /* 0x000fc800078e0004 */
[----:B------:R-:W-:-:S04]  /*7ac0*/  IMAD.WIDE.U32 R8, R0, c[0x0][0x3a0], R8 ;  /* 0x0000e80000087a25 */ /* 0x000fc800078e0008 */
[----:B------:R-:W-:Y:S01]  /*7ad0*/  IMAD R0, R0, c[0x0][0x3a4], R10 ;  /* 0x0000e90000007a24 */ /* 0x000fe200078e020a */
[----:B------:R-:W-:-:S04]  /*7ae0*/  LEA R10, P0, R8, c[0x0][0x340], 0x1 ;  /* 0x0000d000080a7a11 */ /* 0x000fc800078008ff */
[----:B------:R-:W-:-:S04]  /*7af0*/  IADD3 R0, R0, R9, RZ ;  /* 0x0000000900007210 */ /* 0x000fc80007ffe0ff */
[----:B------:R-:W-:-:S05]  /*7b00*/  LEA.HI.X R11, R8, c[0x0][0x344], R0, 0x1, P0 ;  /* 0x0000d100080b7a11 */ /* 0x000fca00000f0c00 */
[----:B---3--:R3:W-:Y:S02]  /*7b10*/  STG.E.128 [R10.64], R20 ;  /* 0x000000140a007986 */ /* 0x0087e4000c101d06 */
.L_x_374:
[----:B------:R-:W-:Y:S05]  /*7b20*/  BSYNC B0 ;  /* 0x0000000000007941 */ /* 0x000fea0003800000 */
.L_x_373:
[----:B------:R-:W-:Y:S01]  /*7b30*/  IADD3 R0, R217, 0x40, RZ ;  /* 0x00000040d9007810 */ /* 0x000fe20007ffe0ff */
[----:B------:R-:W-:Y:S03]  /*7b40*/  BSSY B0, `(.L_x_375) ;  /* 0x000000e000007945 */ /* 0x000fe60003800000 */
[----:B------:R-:W-:-:S13]  /*7b50*/  ISETP.GE.OR P2, PT, R0, R16, P1 ;  /* 0x000000100000720c */ /* 0x000fda0000f46670 */
[----:B------:R-:W-:Y:S05]  /*7b60*/  @P2 BRA `(.L_x_376) ;  /* 0x000000b000002947 */ /* 0x000fea0003800000 */
[----:B------:R-:W-:Y:S02]  /*7b70*/  IADD3 R0, P0, R217, 0x40, RZ ;  /* 0x00000040d9007810 */ /* 0x000fe40007f1e0ff */
[----:B------:R-:W-:-:S03]  /*7b80*/  MOV R9, R2 ;  /* 0x0000000200097202 */ /* 0x000fc60000000f00 */
[----:B------:R-:W-:-:S04]  /*7b90*/  IMAD.X R8, RZ, RZ, R33, P0 ;  /* 0x000000ffff087224 */ /* 0x000fc800000e0621 */
[----:B---34-:R-:W-:Y:S02]  /*7ba0*/  IMAD R10, R8, c[0x0][0x3a0], RZ ;  /* 0x0000e800080a7a24 */ /* 0x018fe400078e02ff */
[----:B------:R-:W-:-:S04]  /*7bb0*/  IMAD.MOV.U32 R8, RZ, RZ, R4 ;  /* 0x000000ffff087224 */ /* 0x000fc800078e0004 */
[----:B------:R-:W-:-:S04]  /*7bc0*/  IMAD.WIDE.U32 R8, R0, c[0x0][0x3a0], R8 ;  /* 0x0000e80000087a25 */ /* 0x000fc800078e0008 */
[----:B------:R-:W-:Y:S01]  /*7bd0*/  IMAD R0, R0, c[0x0][0x3a4], R10 ;  /* 0x0000e90000007a24 */ /* 0x000fe200078e020a */
[----:B------:R-:W-:-:S04]  /*7be0*/  LEA R10, P0, R8, c[0x0][0x340], 0x1 ;  /* 0x0000d000080a7a11 */ /* 0x000fc800078008ff */
[----:B------:R-:W-:-:S04]  /*7bf0*/  IADD3 R0, R0, R9, RZ ;  /* 0x0000000900007210 */ /* 0x000fc80007ffe0ff */
[----:B------:R-:W-:-:S05]  /*7c00*/  LEA.HI.X R11, R8, c[0x0][0x344], R0, 0x1, P0 ;  /* 0x0000d100080b7a11 */ /* 0x000fca00000f0c00 */
[----:B------:R3:W-:Y:S02]  /*7c10*/  STG.E.128 [R10.64], R24 ;  /* 0x000000180a007986 */ /* 0x0007e4000c101d06 */
.L_x_376:
[----:B------:R-:W-:Y:S05]  /*7c20*/  BSYNC B0 ;  /* 0x0000000000007941 */ /* 0x000fea0003800000 */
.L_x_375:
[----:B------:R-:W-:Y:S01]  /*7c30*/  IADD3 R0, R217, 0x60, RZ ;  /* 0x00000060d9007810 */ /* 0x000fe20007ffe0ff */
[----:B------:R-:W-:Y:S03]  /*7c40*/  BSSY B0, `(.L_x_377) ;  /* 0x000000d000007945 */ /* 0x000fe60003800000 */
[----:B------:R-:W-:-:S13]  /*7c50*/  ISETP.GE.OR P1, PT, R0, R16, P1 ;  /* 0x000000100000720c */ /* 0x000fda0000f26670 */
[----:B------:R-:W-:Y:S05]  /*7c60*/  @P1 BRA `(.L_x_378) ;  /* 0x000000a000001947 */ /* 0x000fea0003800000 */
[----:B------:R-:W-:-:S04]  /*7c70*/  IADD3 R0, P0, R217, 0x60, RZ ;  /* 0x00000060d9007810 */ /* 0x000fc80007f1e0ff */
[----:B------:R-:W-:-:S05]  /*7c80*/  IADD3.X R5, RZ, R33, RZ, P0, !PT ;  /* 0x00000021ff057210 */ /* 0x000fca00007fe4ff */
[----:B---34-:R-:W-:Y:S01]  /*7c90*/  IMAD R10, R5, c[0x0][0x3a0], RZ ;  /* 0x0000e800050a7a24 */ /* 0x018fe200078e02ff */
[----:B------:R-:W-:-:S05]  /*7ca0*/  MOV R5, R2 ;  /* 0x0000000200057202 */ /* 0x000fca0000000f00 */
[----:B------:R-:W-:-:S04]  /*7cb0*/  IMAD.WIDE.U32 R8, R0, c[0x0][0x3a0], R4 ;  /* 0x0000e80000087a25 */ /* 0x000fc800078e0004 */
[----:B------:R-:W-:Y:S01]  /*7cc0*/  IMAD R0, R0, c[0x0][0x3a4], R10 ;  /* 0x0000e90000007a24 */ /* 0x000fe200078e020a */
[----:B------:R-:W-:-:S04]  /*7cd0*/  LEA R4, P0, R8, c[0x0][0x340], 0x1 ;  /* 0x0000d00008047a11 */ /* 0x000fc800078008ff */
[----:B------:R-:W-:-:S04]  /*7ce0*/  IADD3 R0, R0, R9, RZ ;  /* 0x0000000900007210 */ /* 0x000fc80007ffe0ff */
[----:B------:R-:W-:-:S05]  /*7cf0*/  LEA.HI.X R5, R8, c[0x0][0x344], R0, 0x1, P0 ;  /* 0x0000d10008057a11 */ /* 0x000fca00000f0c00 */
[----:B------:R3:W-:Y:S02]  /*7d00*/  STG.E.128 [R4.64], R28 ;  /* 0x0000001c04007986 */ /* 0x0007e4000c101d06 */
.L_x_378:
[----:B------:R-:W-:Y:S05]  /*7d10*/  BSYNC B0 ;  /* 0x0000000000007941 */ /* 0x000fea0003800000 */
.L_x_377:
[----:B------:R-:W-:Y:S01]  /*7d20*/  IMAD.WIDE.U32 R6, R216, c[0x0][0x3a8], R6 ;  /* 0x0000ea00d8067a25 */ /* 0x000fe200078e0006 */
[----:B------:R-:W-:Y:S03]  /*7d30*/  BSSY B0, `(.L_x_379) ;  /* 0x0000013000007945 */ /* 0x000fe60003800000 */
[----:B------:R-:W-:Y:S01]  /*7d40*/  IMAD R0, R17, c[0x0][0x3a8], RZ ;  /* 0x0000ea0011007a24 */ /* 0x000fe200078e02ff */
[----:B---3--:R-:W-:-:S03]  /*7d50*/  IADD3 R4, P0, R19, R6, RZ ;  /* 0x0000000613047210 */ /* 0x008fc60007f1e0ff */
[----:B------:R-:W-:Y:S02]  /*7d60*/  IMAD R2, R216, c[0x0][0x3ac], R0 ;  /* 0x0000eb00d8027a24 */ /* 0x000fe400078e0200 */
[----:B------:R-:W-:-:S03]  /*7d70*/  IMAD R0, R18, c[0x0][0x3c0], RZ ;  /* 0x0000f00012007a24 */ /* 0x000fc600078e02ff */
[----:B------:R-:W-:Y:S01]  /*7d80*/  IADD3.X R5, R32, R7, R2, P0, !PT ;  /* 0x0000000720057210 */ /* 0x000fe200007fe402 */
[----:B------:R-:W-:-:S04]  /*7d90*/  IMAD R0, R226, c[0x0][0x3c4], R0 ;  /* 0x0000f100e2007a24 */ /* 0x000fc800078e0200 */
[----:B------:R-:W-:-:S05]  /*7da0*/  IMAD.WIDE.U32 R4, R226, c[0x0][0x3c0], R4 ;  /* 0x0000f000e2047a25 */ /* 0x000fca00078e0004 */
[----:B----4-:R-:W-:Y:S01]  /*7db0*/  IADD3 R10, R0, R5, RZ ;  /* 0x00000005000a7210 */ /* 0x010fe20007ffe0ff */
        /* <DEDUP_REMOVED lines=9> */
[----:B--2---:R2:W-:Y:S04]  /*7e50*/  STG.E.128 [R8.64], R36 ;  /* 0x0000002408007986 */ /* 0x0045e8000c101d06 */
.L_x_380:
[----:B------:R-:W-:Y:S05]  /*7e60*/  BSYNC B0 ;  /* 0x0000000000007941 */ /* 0x000fea0003800000 */
.L_x_379:
        /* <DEDUP_REMOVED lines=12> */
[----:B-1----:R1:W-:Y:S02]  /*7f30*/  STG.E.128 [R8.64], R40 ;  /* 0x0000002808007986 */ /* 0x0023e4000c101d06 */
.L_x_382:
[----:B------:R-:W-:Y:S05]  /*7f40*/  BSYNC B0 ;  /* 0x0000000000007941 */ /* 0x000fea0003800000 */
.L_x_381:
        /* <DEDUP_REMOVED lines=8> */
[----:B-12---:R-:W-:-:S03]  /*7fd0*/  LEA R8, P0, R6, c[0x0][0x348], 0x1 ;  /* 0x0000d20006087a11 */ /* 0x006fc600078008ff */
[----:B------:R-:W-:-:S05]  /*7fe0*/  IMAD R0, R0, c[0x0][0x3ac], R2 ;  /* 0x0000eb0000007a24 */ /* 0x000fca00078e0202 */
[----:B------:R-:W-:-:S04]  /*7ff0*/  IADD3 R0, R0, R7, RZ ;  /* 0x0000000700007210 */ /* 0x000fc80007ffe0ff */
[----:B------:R-:W-:-:S05]  /*8000*/  LEA.HI.X R9, R6, c[0x0][0x34c], R0, 0x1, P0 ;  /* 0x0000d30006097a11 */ /* 0x000fca00000f0c00 */
[----:B------:R1:W-:Y:S02]  /*8010*/  STG.E.128 [R8.64], R44 ;  /* 0x0000002c08007986 */ /* 0x0003e4000c101d06 */
.L_x_384:
[----:B------:R-:W-:Y:S05]  /*8020*/  BSYNC B0 ;  /* 0x0000000000007941 */ /* 0x000fea0003800000 */
.L_x_383:
        /* <DEDUP_REMOVED lines=10> */
[----:B-1----:R1:W-:Y:S02]  /*80d0*/  STG.E.128 [R4.64], R48 ;  /* 0x0000003004007986 */ /* 0x0023e4000c101d06 */
.L_x_339:
[----:B------:R-:W-:Y:S05]  /*80e0*/  BSYNC B1 ;  /* 0x0000000000017941 */ /* 0x000fea0003800000 */
.L_x_317:
        /* <DEDUP_REMOVED lines=9> */
.L_x_385:
[----:B------:R-:W-:Y:S05]  /*8180*/  EXIT ;  /* 0x000000000000794d */ /* 0x000fea0003800000 */
.L_x_387:
        /* <DEDUP_REMOVED lines=15> */
.L_x_2457:


//--------------------- .text._ZN5flash44flash_bwd_dq_dk_dv_loop_seqk_parallel_kernelI23Flash_bwd_kernel_traitsILi64ELi128ELi128ELi8ELi4ELi4ELi4ELb0ELb0EN7cutlass10bfloat16_tE19Flash_kernel_traitsILi64ELi128ELi128ELi8ES3_EELb0ELb0ELb0ELb0ELb0ELb1ELb0EEEvNS_16Flash_bwd_paramsE --------------------------
	.section	.text._ZN5flash44flash_bwd_dq_dk_dv_loop_seqk_parallel_kernelI23Flash_bwd_kernel_traitsILi64ELi128ELi128ELi8ELi4ELi4ELi4ELb0ELb0EN7cutlass10bfloat16_tE19Flash_kernel_traitsILi64ELi128ELi128ELi8ES3_EELb0ELb0ELb0ELb0ELb0ELb1ELb0EEEvNS_16Flash_bwd_paramsE,"ax",@progbits
	.sectioninfo	@"SHI_REGISTERS=255"
	.align	128
        .global         _ZN5flash44flash_bwd_dq_dk_dv_loop_seqk_parallel_kernelI23Flash_bwd_kernel_traitsILi64ELi128ELi128ELi8ELi4ELi4ELi4ELb0ELb0EN7cutlass10bfloat16_tE19Flash_kernel_traitsILi64ELi128ELi128ELi8ES3_EELb0ELb0ELb0ELb0ELb0ELb1ELb0EEEvNS_16Flash_bwd_paramsE
        .type           _ZN5flash44flash_bwd_dq_dk_dv_loop_seqk_parallel_kernelI23Flash_bwd_kernel_traitsILi64ELi128ELi128ELi8ELi4ELi4ELi4ELb0ELb0EN7cutlass10bfloat16_tE19Flash_kernel_traitsILi64ELi128ELi128ELi8ES3_EELb0ELb0ELb0ELb0ELb0ELb1ELb0EEEvNS_16Flash_bwd_paramsE,@function
        .size           _ZN5flash44flash_bwd_dq_dk_dv_loop_seqk_parallel_kernelI23Flash_bwd_kernel_traitsILi64ELi128ELi128ELi8ELi4ELi4ELi4ELb0ELb0EN7cutlass10bfloat16_tE19Flash_kernel_traitsILi64ELi128ELi128ELi8ES3_EELb0ELb0ELb0ELb0ELb0ELb1ELb0EEEvNS_16Flash_bwd_paramsE,(.L_x_2458 - _ZN5flash44flash_bwd_dq_dk_dv_loop_seqk_parallel_kernelI23Flash_bwd_kernel_traitsILi64ELi128ELi128ELi8ELi4ELi4ELi4ELb0ELb0EN7cutlass10bfloat16_tE19Flash_kernel_traitsILi64ELi128ELi128ELi8ES3_EELb0ELb0ELb0ELb0ELb0ELb1ELb0EEEvNS_16Flash_bwd_paramsE)
        .other          _ZN5flash44flash_bwd_dq_dk_dv_loop_seqk_parallel_kernelI23Flash_bwd_kernel_traitsILi64ELi128ELi128ELi8ELi4ELi4ELi4ELb0ELb0EN7cutlass10bfloat16_tE19Flash_kernel_traitsILi64ELi128ELi128ELi8ES3_EELb0ELb0ELb0ELb0ELb0ELb1ELb0EEEvNS_16Flash_bwd_paramsE,@"STO_CUDA_ENTRY STV_DEFAULT"
_ZN5flash44flash_bwd_dq_dk_dv_loop_seqk_parallel_kernelI23Flash_bwd_kernel_traitsILi64ELi128ELi128ELi8ELi4ELi4ELi4ELb0ELb0EN7cutlass10bfloat16_tE19Flash_kernel_traitsILi64ELi128ELi128ELi8ES3_EELb0ELb0ELb0ELb0ELb0ELb1ELb0EEEvNS_16Flash_bwd_paramsE:
.text._ZN5flash44flash_bwd_dq_dk_dv_loop_seqk_parallel_kernelI23Flash_bwd_kernel_traitsILi64ELi128ELi128ELi8ELi4ELi4ELi4ELb0ELb0EN7cutlass10bfloat16_tE19Flash_kernel_traitsILi64ELi128ELi128ELi8ES3_EELb0ELb0ELb0ELb0ELb0ELb1ELb0EEEvNS_16Flash_bwd_paramsE:
[----:B------:R-:W-:Y:S02]  /*0000*/  MOV R1, c[0x0][0x28] ;  /* 0x00000a0000017a02 */ /* 0x000fe40000000f00 */
[----:B------:R-:W1:Y:S01]  /*0010*/  S2UR UR20, SR_CTAID.X ;  /* 0x00000000001479c3 */ /* 0x000e620000002500 */
[----:B------:R-:W-:Y:S01]  /*0020*/  ULDC UR4, c[0x0][0x218] ;  /* 0x0000860000047ab9 */ /* 0x000fe20000000800 */
[----:B------:R-:W-:Y:S01]  /*0030*/  IADD3 R1, R1, -0x60, RZ ;  /* 0xffffffa001017810 */ /* 0x000fe20007ffe0ff */
        /* <DEDUP_REMOVED lines=8> */
[----:B------:R-:W2:Y:S01]  /*00c0*/  S2UR UR37, SR_CTAID.Z ;  /* 0x00000000002579c3 */ /* 0x000ea20000002700 */
[----:B------:R-:W-:Y:S01]  /*00d0*/  ULDC UR14, c[0x0][0x224] ;  /* 0x00008900000e7ab9 */ /* 0x000fe20000000800 */
[----:B------:R-:W-:Y:S01]  /*00e0*/  IMAD.MOV.U32 R197, RZ, RZ, 0x20 ;  /* 0x00000020ffc57424 */ /* 0x000fe200078e00ff */
[----:B------:R-:W-:Y:S01]  /*00f0*/  ULDC.U8 UR9, c[0x0][0x328] ;  /* 0x0000ca0000097ab9 */ /* 0x000fe20000000000 */
[----:B------:R-:W-:Y:S01]  /*0100*/  IMAD.MOV.U32 R195, RZ, RZ, -0x10 ;  /* 0xfffffff0ffc37424 */ /* 0x000fe200078e00ff */
[----:B------:R-:W-:Y:S02]  /*0110*/  UISETP.NE.AND UP2, UPT, UR9, URZ, UPT ;  /* 0x0000003f0900728c */ /* 0x000fe4000bf45270 */
[----:B------:R-:W-:Y:S01]  /*0120*/  UMOV UR8, 0x80 ;  /* 0x0000008000087882 */ /* 0x000fe20000000000 */
[----:B------:R-:W3:Y:S01]  /*0130*/  S2UR UR32, SR_CTAID.Y ;  /* 0x00000000002079c3 */ /* 0x000ee20000002600 */
[----:B------:R-:W-:-:S02]  /*0140*/  ULDC UR4, c[0x0][0x210] ;  /* 0x0000840000047ab9 */ /* 0x000fc40000000800 */
[----:B------:R-:W-:Y:S02]  /*0150*/  ULDC UR58, c[0x0][0x234] ;  /* 0x00008d00003a7ab9 */ /* 0x000fe40000000800 */
[----:B------:R-:W-:Y:S02]  /*0160*/  UIMAD UR58, UR8, UR4, UR58 ;  /* 0x00000004083a72a4 */ /* 0x000fe4000f8e023a */
[----:B------:R-:W-:Y:S02]  /*0170*/  ULDC UR49, c[0x0][0x22c] ;  /* 0x00008b0000317ab9 */ /* 0x000fe40000000800 */
[----:B------:R-:W-:Y:S02]  /*0180*/  ULDC UR38, c[0x0][0x1c0] ;  /* 0x0000700000267ab9 */ /* 0x000fe40000000800 */
[----:B------:R-:W-:Y:S02]  /*0190*/  ULDC UR12, c[0x0][0x1c0] ;  /* 0x00007000000c7ab9 */ /* 0x000fe40000000800 */
[----:B------:R-:W-:Y:S01]  /*01a0*/  UIMAD.WIDE UR38, UR49, UR38, URZ ;  /* 0x00000026312672a5 */ /* 0x000fe2000f8e023f */
[----:B-1----:R-:W-:Y:S01]  /*01b0*/  SHF.R.S32.HI R11, RZ, 0x1f, R13 ;  /* 0x0000001fff0b7819 */ /* 0x002fe2000001140d */
[----:B--2---:R-:W-:-:S02]  /*01c0*/  USHF.R.S32.HI UR5, URZ, 0x1f, UR37 ;  /* 0x0000001f3f057899 */ /* 0x004fc40008011425 */
[----:B------:R-:W-:Y:S01]  /*01d0*/  USHF.R.S32.HI UR8, URZ, 0x1f, UR37 ;  /* 0x0000001f3f087899 */ /* 0x000fe20008011425 */
[CC--:B------:R-:W-:Y:S01]  /*01e0*/  LEA.HI R10, R11.reuse, R13.reuse, RZ, 0x4 ;  /* 0x0000000d0b0a7211 */ /* 0x0c0fe200078f20ff */
[----:B------:R-:W-:Y:S01]  /*01f0*/  UIMAD UR50, UR37, UR49, URZ ;  /* 0x00000031253272a4 */ /* 0x000fe2000f8e023f */
[CC--:B------:R-:W-:Y:S01]  /*0200*/  LEA.HI R4, R11.reuse, R13.reuse, RZ, 0x5 ;  /* 0x0000000d0b047211 */ /* 0x0c0fe200078f28ff */
[----:B------:R-:W-:Y:S01]  /*0210*/  UIMAD UR49, UR49, UR12, URZ ;  /* 0x0000000c313172a4 */ /* 0x000fe2000f8e023f */
[----:B------:R-:W-:Y:S01]  /*0220*/  SHF.R.S32.HI R2, RZ, 0x4, R10 ;  /* 0x00000004ff027819 */ /* 0x000fe2000001140a */
[----:B---3--:R-:W-:Y:S01]  /*0230*/  UIMAD.WIDE.U32 UR46, UR32, UR14, URZ ;  /* 0x0000000e202e72a5 */ /* 0x008fe2000f8e003f */
[CC--:B------:R-:W-:Y:S01]  /*0240*/  LEA.HI R15, R11.reuse, R13.reuse, RZ, 0x2 ;  /* 0x0000000d0b0f7211 */ /* 0x0c0fe200078f10ff */
[----:B------:R-:W-:Y:S01]  /*0250*/  USHF.R.S32.HI UR9, URZ, 0x1f, UR32 ;  /* 0x0000001f3f097899 */ /* 0x000fe20008011420 */
[----:B------:R-:W-:Y:S01]  /*0260*/  LEA.HI R0, R10, R2, RZ, 0x1 ;  /* 0x000000020a007211 */ /* 0x000fe200078f08ff */
[----:B------:R-:W-:Y:S01]  /*0270*/  ULDC UR13, c[0x0][0x1c0] ;  /* 0x00007000000d7ab9 */ /* 0x000fe20000000800 */
[----:B------:R-:W-:Y:S01]  /*0280*/  SHF.R.S32.HI R6, RZ, 0x5, R4 ;  /* 0x00000005ff067819 */ /* 0x000fe20000011404 */
[----:B------:R-:W-:Y:S01]  /*0290*/  ULDC UR11, c[0x0][0x1c0] ;  /* 0x00007000000b7ab9 */ /* 0x000fe20000000800 */
[----:B------:R-:W-:Y:S01]  /*02a0*/  LOP3.LUT R0, R0, 0xfffffffe, RZ, 0xc0, !PT ;  /* 0xfffffffe00007812 */ /* 0x000fe200078ec0ff */
[----:B------:R-:W-:Y:S01]  /*02b0*/  UIMAD UR4, UR32, UR11, UR37 ;  /* 0x0000000b200472a4 */ /* 0x000fe2000f8e0225 */
[--C-:B------:R-:W-:Y:S01]  /*02c0*/  SHF.R.S32.HI R5, RZ, 0x2, R15.reuse ;  /* 0x00000002ff057819 */ /* 0x100fe2000001140f */
[----:B------:R-:W-:Y:S01]  /*02d0*/  USHF.L.U32 UR48, UR49, 0x7, URZ ;  /* 0x0000000731307899 */ /* 0x000fe2000800063f */
[----:B------:R-:W-:Y:S01]  /*02e0*/  SHF.R.S32.HI R3, RZ, 0x1f, R15 ;  /* 0x0000001fff037819 */ /* 0x000fe2000001140f */
[----:B------:R-:W-:Y:S01]  /*02f0*/  IMAD.IADD R188, R2, 0x1, -R0 ;  /* 0x0000000102bc7824 */ /* 0x000fe200078e0a00 */
[----:B------:R-:W-:Y:S01]  /*0300*/  SHF.R.S32.HI R0, RZ, 0x1f, R4 ;  /* 0x0000001fff007819 */ /* 0x000fe20000011404 */
[----:B------:R-:W-:Y:S01]  /*0310*/  ULDC UR52, c[0x0][0x214] ;  /* 0x0000850000347ab9 */ /* 0x000fe20000000800 */
[----:B------:R-:W-:Y:S01]  /*0320*/  LEA.HI R14, R11, R13, RZ, 0x3 ;  /* 0x0000000d0b0e7211 */ /* 0x000fe200078f18ff */
[----:B------:R-:W-:Y:S01]  /*0330*/  ULDC UR59, c[0x0][0x1c8] ;  /* 0x00007200003b7ab9 */ /* 0x000fe20000000800 */
[----:B------:R-:W-:Y:S01]  /*0340*/  LEA.HI R2, R0, R6, RZ, 0x2 ;  /* 0x0000000600027211 */ /* 0x000fe200078f10ff */
[----:B------:R-:W-:Y:S01]  /*0350*/  ULDC.U8 UR10, c[0x0][0x3d0] ;  /* 0x0000f400000a7ab9 */ /* 0x000fe20000000000 */
[----:B------:R-:W-:Y:S01]  /*0360*/  LEA.HI R0, R3, R5, RZ, 0x3 ;  /* 0x0000000503007211 */ /* 0x000fe200078f18ff */
[----:B------:R-:W-:Y:S01]  /*0370*/  ULDC UR53, c[0x0][0x224] ;  /* 0x0000890000357ab9 */ /* 0x000fe20000000800 */
[----:B------:R-:W-:Y:S01]  /*0380*/  LOP3.LUT R2, R2, 0xfffffffc, RZ, 0xc0, !PT ;  /* 0xfffffffc02027812 */ /* 0x000fe200078ec0ff */
[----:B------:R-:W-:Y:S01]  /*0390*/  @UP2 UIMAD UR57, UR32, UR52, URZ ;  /* 0x00000034203922a4 */ /* 0x000fe2000f8e023f */
[----:B------:R-:W-:Y:S01]  /*03a0*/  LOP3.LUT R0, R0, 0xfffffff8, RZ, 0xc0, !PT ;  /* 0xfffffff800007812 */ /* 0x000fe200078ec0ff */
[----:B------:R-:W-:Y:S01]  /*03b0*/  ULDC.64 UR6, c[0x0][0x118] ;  /* 0x0000460000067ab9 */ /* 0x000fe20000000a00 */
[----:B------:R-:W-:Y:S01]  /*03c0*/  LOP3.LUT R3, R14, 0xfffffff8, RZ, 0xc0, !PT ;  /* 0xfffffff80e037812 */ /* 0x000fe200078ec0ff */
[----:B------:R-:W-:Y:S01]  /*03d0*/  IMAD.IADD R9, R6, 0x1, -R2 ;  /* 0x0000000106097824 */ /* 0x000fe200078e0a02 */
[----:B------:R-:W-:Y:S01]  /*03e0*/  SHF.R.S32.HI R2, RZ, 0x3, R14 ;  /* 0x00000003ff027819 */ /* 0x000fe2000001140e */
[----:B------:R-:W-:Y:S01]  /*03f0*/  IMAD.IADD R7, R5, 0x1, -R0 ;  /* 0x0000000105077824 */ /* 0x000fe200078e0a00 */
[----:B------:R-:W-:Y:S01]  /*0400*/  LOP3.LUT R0, R4, 0xffffffe0, RZ, 0xc0, !PT ;  /* 0xffffffe004007812 */ /* 0x000fe200078ec0ff */
[----:B------:R-:W-:Y:S01]  /*0410*/  IMAD.IADD R3, R13, 0x1, -R3 ;  /* 0x000000010d037824 */ /* 0x000fe200078e0a03 */
[-C--:B------:R-:W-:Y:S01]  /*0420*/  LEA.HI R6, R11, R13.reuse, RZ, 0x7 ;  /* 0x0000000d0b067211 */ /* 0x080fe200078f38ff */
[----:B------:R-:W-:Y:S01]  /*0430*/  IMAD.SHL.U32 R2, R2, 0x40, RZ ;  /* 0x0000004002027824 */ /* 0x000fe200078e00ff */
[----:B------:R-:W-:Y:S01]  /*0440*/  UMOV UR41, 0xffffc000 ;  /* 0xffffc00000297882 */ /* 0x000fe20000000000 */
[----:B------:R-:W-:Y:S01]  /*0450*/  IMAD.IADD R0, R13, 0x1, -R0 ;  /* 0x000000010d007824 */ /* 0x000fe200078e0a00 */
[----:B------:R-:W-:Y:S01]  /*0460*/  SHF.R.S32.HI R6, RZ, 0x7, R6 ;  /* 0x00000007ff067819 */ /* 0x000fe20000011406 */
[C---:B------:R-:W-:Y:S01]  /*0470*/  IMAD.SHL.U32 R5, R3.reuse, 0x8, RZ ;  /* 0x0000000803057824 */ /* 0x040fe200078e00ff */
[----:B------:R-:W-:Y:S01]  /*0480*/  LOP3.LUT R2, R2, 0x1c0, RZ, 0xc0, !PT ;  /* 0x000001c002027812 */ /* 0x000fe200078ec0ff */
[----:B------:R-:W-:Y:S01]  /*0490*/  ULOP3.LUT UR59, UR37, UR59, URZ, 0x3c, !UPT ;  /* 0x0000003b253b7292 */ /* 0x000fe2000f8e3c3f */
[----:B------:R-:W-:Y:S01]  /*04a0*/  SHF.R.S32.HI R4, RZ, 0x1f, R0 ;  /* 0x0000001fff047819 */ /* 0x000fe20000011400 */
[----:B------:R-:W-:Y:S01]  /*04b0*/  UISETP.NE.AND UP3, UPT, UR10, URZ, UPT ;  /* 0x0000003f0a00728c */ /* 0x000fe2000bf65270 */
[----:B------:R-:W-:Y:S01]  /*04c0*/  LOP3.LUT R5, R2, 0x38, R5, 0xf8, !PT ;  /* 0x0000003802057812 */ /* 0x000fe200078ef805 */
[----:B------:R-:W-:Y:S01]  /*04d0*/  USHF.R.S32.HI UR61, URZ, 0x1f, UR32 ;  /* 0x0000001f3f3d7899 */ /* 0x000fe20008011420 */
[----:B------:R-:W-:Y:S01]  /*04e0*/  LEA.HI R8, R4, R0, RZ, 0x2 ;  /* 0x0000000004087211 */ /* 0x000fe200078f10ff */
[----:B------:R-:W-:Y:S01]  /*04f0*/  USHF.R.S32.HI UR60, URZ, 0x1f, UR37 ;  /* 0x0000001f3f3c7899 */ /* 0x000fe20008011425 */
[----:B------:R-:W-:Y:S01]  /*0500*/  LOP3.LUT R0, R10, 0xfffffff0, RZ, 0xc0, !PT ;  /* 0xfffffff00a007812 */ /* 0x000fe200078ec0ff */
[----:B------:R-:W-:Y:S01]  /*0510*/  UIMAD.WIDE.U32 UR42, UR38, UR46, URZ ;  /* 0x0000002e262a72a5 */ /* 0x000fe2000f8e003f */
[----:B------:R-:W-:Y:S01]  /*0520*/  SHF.R.U32.HI R4, RZ, 0x3, R2 ;  /* 0x00000003ff047819 */ /* 0x000fe20000011602 */
[----:B------:R-:W-:Y:S01]  /*0530*/  UIMAD UR54, UR39, UR46, URZ ;  /* 0x0000002e273672a4 */ /* 0x000fe2000f8e023f */
[----:B------:R-:W-:Y:S01]  /*0540*/  LOP3.LUT P4, RZ, R3, 0x2, RZ, 0xc0, !PT ;  /* 0x0000000203ff7812 */ /* 0x000fe2000788c0ff */
[----:B------:R-:W-:Y:S01]  /*0550*/  IMAD.IADD R0, R13, 0x1, -R0 ;  /* 0x000000010d007824 */ /* 0x000fe200078e0a00 */
[----:B------:R-:W-:Y:S01]  /*0560*/  LOP3.LUT R4, R5, R4, RZ, 0x3c, !PT ;  /* 0x0000000405047212 */ /* 0x000fe200078e3cff */
[----:B------:R-:W-:Y:S01]  /*0570*/  USHF.R.S32.HI UR56, URZ, 0x1f, UR50 ;  /* 0x0000001f3f387899 */ /* 0x000fe20008011432 */
[----:B------:R-:W-:Y:S01]  /*0580*/  LEA.HI R5, R11, R13, RZ, 0x6 ;  /* 0x0000000d0b057211 */ /* 0x000fe200078f30ff */
[----:B------:R-:W-:Y:S01]  /*0590*/  UIMAD UR53, UR4, UR53, URZ ;  /* 0x00000035043572a4 */ /* 0x000fe2000f8e023f */
[----:B------:R-:W-:Y:S01]  /*05a0*/  SHF.R.S32.HI R2, RZ, 0x1f, R0 ;  /* 0x0000001fff027819 */ /* 0x000fe20000011400 */
[----:B------:R-:W-:Y:S01]  /*05b0*/  USHF.R.S32.HI UR51, URZ, 0x1f, UR48 ;  /* 0x0000001f3f337899 */ /* 0x000fe20008011430 */
[----:B------:R-:W-:Y:S01]  /*05c0*/  LOP3.LUT P3, RZ, R3, 0x4, RZ, 0xc0, !PT ;  /* 0x0000000403ff7812 */ /* 0x000fe2000786c0ff */
[----:B------:R-:W-:Y:S01]  /*05d0*/  IMAD.SHL.U32 R5, R5, 0x8, RZ ;  /* 0x0000000805057824 */ /* 0x000fe200078e00ff */
[----:B------:R-:W-:Y:S01]  /*05e0*/  LEA.HI R10, R2, R0, RZ, 0x3 ;  /* 0x00000000020a7211 */ /* 0x000fe200078f18ff */
[----:B------:R-:W-:Y:S01]  /*05f0*/  ULDC.64 UR44, c[0x0][0x118] ;  /* 0x00004600002c7ab9 */ /* 0x000fe20000000a00 */
[----:B------:R-:W-:-:S02]  /*0600*/  SEL R180, R197, 0xffffffe0, !P4 ;  /* 0xffffffe0c5b47807 */ /* 0x000fc40006000000 */
[----:B------:R-:W-:-:S05]  /*0610*/  LOP3.LUT R2, R10, 0xfffffff8, RZ, 0xc0, !PT ;  /* 0xfffffff80a027812 */ /* 0x000fca00078ec0ff */
[----:B------:R-:W-:Y:S01]  /*0620*/  IMAD.IADD R12, R0, 0x1, -R2 ;  /* 0x00000001000c7824 */ /* 0x000fe200078e0a02 */
[----:B------:R-:W-:Y:S01]  /*0630*/  LOP3.LUT R0, R4, 0xfffffe00, R5, 0xf8, !PT ;  /* 0xfffffe0004007812 */ /* 0x000fe200078ef805 */
[----:B------:R-:W-:Y:S02]  /*0640*/  IMAD.SHL.U32 R2, R3, 0x40, RZ ;  /* 0x0000004003027824 */ /* 0x000fe400078e00ff */
[----:B------:R-:W-:Y:S01]  /*0650*/  IMAD.U32 R4, RZ, RZ, UR5 ;  /* 0x00000005ff047e24 */ /* 0x000fe2000f8e00ff */
[----:B------:R-:W-:Y:S01]  /*0660*/  USHF.R.S32.HI UR5, URZ, 0x1f, UR14 ;  /* 0x0000001f3f057899 */ /* 0x000fe2000801140e */
[----:B------:R1:W-:Y:S01]  /*0670*/  STL [R1+0x18], R0 ;  /* 0x0000180001007387 */ /* 0x0003e20000100800 */
[----:B------:R-:W-:Y:S01]  /*0680*/  IMAD.SHL.U32 R5, R188, 0x200, RZ ;  /* 0x00000200bc057824 */ /* 0x000fe200078e00ff */
[----:B------:R-:W-:Y:S02]  /*0690*/  USHF.L.U32 UR14, UR32, 0x7, URZ ;  /* 0x00000007200e7899 */ /* 0x000fe4000800063f */
[----:B------:R-:W-:-:S02]  /*06a0*/  UIMAD UR55, UR5, UR32, URZ ;  /* 0x00000020053772a4 */ /* 0x000fc4000f8e023f */
[----:B------:R-:W-:-:S04]  /*06b0*/  @!UP2 UIMAD UR5, UR32, UR13, UR37 ;  /* 0x0000000d2005a2a4 */ /* 0x000fc8000f8e0225 */
[----:B------:R-:W-:Y:S01]  /*06c0*/  @!UP2 UIMAD UR52, UR5, UR52, URZ ;  /* 0x000000340534a2a4 */ /* 0x000fe2000f8e023f */
[----:B-1----:R-:W-:-:S04]  /*06d0*/  LOP3.LUT R0, R7, 0x1, RZ, 0xc0, !PT ;  /* 0x0000000107007812 */ /* 0x002fc800078ec0ff */
[----:B------:R-:W-:Y:S02]  /*06e0*/  ISETP.NE.U32.AND P0, PT, R0, 0x1, PT ;  /* 0x000000010000780c */ /* 0x000fe40003f05070 */
[----:B------:R-:W-:Y:S01]  /*06f0*/  LOP3.LUT R0, R2, 0x1c0, RZ, 0xc0, !PT ;  /* 0x000001c002007812 */ /* 0x000fe200078ec0ff */
[----:B------:R-:W-:Y:S01]  /*0700*/  IMAD.SHL.U32 R2, R9, 0x10, RZ ;  /* 0x0000001009027824 */ /* 0x000fe200078e00ff */
[----:B------:R-:W-:Y:S02]  /*0710*/  R2P PR, R7, 0x6 ;  /* 0x0000000607007804 */ /* 0x000fe40000000000 */
[C---:B------:R-:W-:Y:S02]  /*0720*/  LOP3.LUT R178, R0.reuse, 0x8, R14, 0xf8, !PT ;  /* 0x0000000800b27812 */ /* 0x040fe400078ef80e */
[----:B------:R-:W-:Y:S02]  /*0730*/  SHF.R.U32.HI R4, RZ, 0x3, R0 ;  /* 0x00000003ff047819 */ /* 0x000fe40000011600 */
[----:B------:R-:W-:Y:S01]  /*0740*/  LOP3.LUT R3, R0, 0x30, R2, 0xf8, !PT ;  /* 0x0000003000037812 */ /* 0x000fe200078ef802 */
[----:B------:R-:W-:Y:S01]  /*0750*/  IMAD R0, R6, 0x1000, R5 ;  /* 0x0000100006007824 */ /* 0x000fe200078e0205 */
[----:B------:R-:W-:-:S02]  /*0760*/  LOP3.LUT R178, R178, R4, RZ, 0x3c, !PT ;  /* 0x00000004b2b27212 */ /* 0x000fc400078e3cff */
[----:B------:R-:W-:Y:S02]  /*0770*/  LOP3.LUT R3, R3, 0x8, R14, 0xf8, !PT ;  /* 0x0000000803037812 */ /* 0x000fe400078ef80e */
[----:B------:R-:W-:Y:S01]  /*0780*/  LEA.HI.SX32 R16, R8, R2, 0x1e ;  /* 0x0000000208107211 */ /* 0x000fe200078ff2ff */
[----:B------:R-:W-:Y:S01]  /*0790*/  IMAD.IADD R178, R0, 0x1, R178 ;  /* 0x0000000100b27824 */ /* 0x000fe200078e02b2 */
[----:B------:R-:W-:Y:S01]  /*07a0*/  LOP3.LUT R0, R15, 0x7ffffffc, RZ, 0xc0, !PT ;  /* 0x7ffffffc0f007812 */ /* 0x000fe200078ec0ff */
[----:B------:R-:W-:Y:S01]  /*07b0*/  IMAD.SHL.U32 R8, R13, 0x2, RZ ;  /* 0x000000020d087824 */ /* 0x000fe200078e00ff */
[----:B------:R-:W-:Y:S01]  /*07c0*/  LOP3.LUT R3, R5, R3, R4, 0xf6, !PT ;  /* 0x0000000305037212 */ /* 0x000fe200078ef604 */
[----:B------:R-:W-:Y:S01]  /*07d0*/  IMAD.U32 R2, RZ, RZ, UR14 ;  /* 0x0000000eff027e24 */ /* 0x000fe2000f8e00ff */
[----:B------:R-:W-:Y:S01]  /*07e0*/  SEL R197, R197, 0xffffffe0, !P1 ;  /* 0xffffffe0c5c57807 */ /* 0x000fe20004800000 */
[----:B------:R-:W-:Y:S01]  /*07f0*/  IMAD.IADD R5, R13, 0x1, -R0 ;  /* 0x000000010d057824 */ /* 0x000fe200078e0a00 */
[----:B------:R-:W-:Y:S01]  /*0800*/  LOP3.LUT R8, R8, 0x6, RZ, 0xc0, !PT ;  /* 0x0000000608087812 */ /* 0x000fe200078ec0ff */
[----:B------:R-:W-:Y:S01]  /*0810*/  IMAD.SHL.U32 R0, R7, 0x40, RZ ;  /* 0x0000004007007824 */ /* 0x000fe200078e00ff */
[----:B------:R-:W-:Y:S01]  /*0820*/  STL [R1+0x24], R16 ;  /* 0x0000241001007387 */ /* 0x000fe20000100800 */
[----:B------:R-:W-:Y:S01]  /*0830*/  IMAD.SHL.U32 R2, R6, 0x8, RZ ;  /* 0x0000000806027824 */ /* 0x000fe200078e00ff */
[----:B------:R-:W-:Y:S01]  /*0840*/  SEL R195, R195, 0x10, !P0 ;  /* 0x00000010c3c37807 */ /* 0x000fe20004000000 */
[----:B------:R-:W-:Y:S01]  /*0850*/  IMAD.SHL.U32 R5, R5, 0x2, RZ ;  /* 0x0000000205057824 */ /* 0x000fe200078e00ff */
[----:B------:R-:W-:Y:S01]  /*0860*/  LOP3.LUT R0, R0, 0x1c0, RZ, 0xc0, !PT ;  /* 0x000001c000007812 */ /* 0x000fe200078ec0ff */
[----:B------:R-:W-:Y:S01]  /*0870*/  IMAD.SHL.U32 R7, R188, 0x10, RZ ;  /* 0x00000010bc077824 */ /* 0x000fe200078e00ff */
[----:B------:R-:W-:Y:S01]  /*0880*/  LOP3.LUT R2, R2, 0x8, RZ, 0xc0, !PT ;  /* 0x0000000802027812 */ /* 0x000fe200078ec0ff */
[C---:B------:R-:W-:Y:S01]  /*0890*/  IMAD R11, R6.reuse, 0x40, R8 ;  /* 0x00000040060b7824 */ /* 0x040fe200078e0208 */
[----:B------:R-:W-:Y:S01]  /*08a0*/  SHF.R.U32.HI R4, RZ, 0x3, R0 ;  /* 0x00000003ff047819 */ /* 0x000fe20000011600 */
[----:B------:R-:W-:Y:S01]  /*08b0*/  IMAD R8, R6, 0x2000, R5 ;  /* 0x0000200006087824 */ /* 0x000fe200078e0205 */
[----:B------:R-:W-:Y:S01]  /*08c0*/  LOP3.LUT R7, R2, 0x10, R7, 0xf8, !PT ;  /* 0x0000001002077812 */ /* 0x000fe200078ef807 */
[----:B------:R-:W-:Y:S01]  /*08d0*/  IMAD.SHL.U32 R188, R188, 0x8, RZ ;  /* 0x00000008bcbc7824 */ /* 0x000fe200078e00ff */
[CC--:B------:R-:W-:Y:S01]  /*08e0*/  LOP3.LUT R6, R4.reuse, R0.reuse, R2, 0x1e, !PT ;  /* 0x0000000004067212 */ /* 0x0c0fe200078e1e02 */
[C---:B------:R-:W-:Y:S01]  /*08f0*/  IMAD R2, R9.reuse, 0x400, R8 ;  /* 0x0000040009027824 */ /* 0x040fe200078e0208 */
[----:B------:R-:W-:Y:S01]  /*0900*/  LOP3.LUT R4, R4, R0, RZ, 0xfc, !PT ;  /* 0x0000000004047212 */ /* 0x000fe200078efcff */
[----:B------:R-:W-:Y:S01]  /*0910*/  IMAD R0, R9, 0x400, R5 ;  /* 0x0000040009007824 */ /* 0x000fe200078e0205 */
[----:B------:R-:W-:Y:S01]  /*0920*/  IADD3 R5, R16, -0x80, RZ ;  /* 0xffffff8010057810 */ /* 0x000fe20007ffe0ff */
[----:B------:R1:W-:Y:S01]  /*0930*/  STL [R1+0x20], R11 ;  /* 0x0000200b01007387 */ /* 0x0003e20000100800 */
[----:B------:R-:W-:-:S02]  /*0940*/  IMAD.SHL.U32 R178, R178, 0x2, RZ ;  /* 0x00000002b2b27824 */ /* 0x000fc400078e00ff */
[----:B------:R-:W-:Y:S02]  /*0950*/  IMAD.IADD R193, R4, 0x1, R2 ;  /* 0x0000000104c17824 */ /* 0x000fe400078e0202 */
[----:B------:R-:W-:Y:S02]  /*0960*/  IMAD.U32 R2, RZ, RZ, UR9 ;  /* 0x00000009ff027e24 */ /* 0x000fe4000f8e00ff */
[----:B------:R-:W-:Y:S02]  /*0970*/  IMAD.SHL.U32 R2, R12, 0x40, RZ ;  /* 0x000000400c027824 */ /* 0x000fe400078e00ff */
[----:B------:R-:W-:Y:S01]  /*0980*/  IMAD.IADD R8, R0, 0x1, R6 ;  /* 0x0000000100087824 */ /* 0x000fe200078e0206 */
[----:B------:R-:W-:Y:S01]  /*0990*/  SHF.R.S32.HI R6, RZ, 0x1f, R5 ;  /* 0x0000001fff067819 */ /* 0x000fe20000011405 */
[----:B------:R-:W-:Y:S01]  /*09a0*/  IMAD.SHL.U32 R0, R10, 0x40, RZ ;  /* 0x000000400a007824 */ /* 0x000fe200078e00ff */
[----:B------:R-:W-:Y:S01]  /*09b0*/  LOP3.LUT R2, R2, 0x1c0, RZ, 0xc0, !PT ;  /* 0x000001c002027812 */ /* 0x000fe200078ec0ff */
[----:B------:R-:W-:Y:S01]  /*09c0*/  IMAD.U32 R4, RZ, RZ, UR8 ;  /* 0x00000008ff047e24 */ /* 0x000fe2000f8e00ff */
[----:B------:R-:W-:Y:S01]  /*09d0*/  SHF.L.U64.HI R6, R5, 0x2, R6 ;  /* 0x0000000205067819 */ /* 0x000fe20000010206 */
[----:B------:R-:W-:Y:S01]  /*09e0*/  IMAD.SHL.U32 R193, R193, 0x2, RZ ;  /* 0x00000002c1c17824 */ /* 0x000fe200078e00ff */
[----:B------:R-:W-:Y:S01]  /*09f0*/  SHF.R.U32.HI R4, RZ, 0x3, R2 ;  /* 0x00000003ff047819 */ /* 0x000fe20000011602 */
[----:B------:R-:W-:Y:S01]  /*0a00*/  IMAD.IADD R181, R178, 0x1, R180 ;  /* 0x00000001b2b57824 */ /* 0x000fe200078e02b4 */
[----:B------:R-:W-:Y:S01]  /*0a10*/  LOP3.LUT R0, R0, 0xfffffe00, RZ, 0xc0, !PT ;  /* 0xfffffe0000007812 */ /* 0x000fe200078ec0ff */
[----:B------:R2:W-:Y:S01]  /*0a20*/  STL [R1+0x1c], R6 ;  /* 0x00001c0601007387 */ /* 0x0005e20000100800 */
[----:B------:R-:W-:Y:S01]  /*0a30*/  LOP3.LUT R188, R2, 0x8, R188, 0xf8, !PT ;  /* 0x0000000802bc7812 */ /* 0x000fe200078ef8bc */
[----:B------:R-:W-:Y:S01]  /*0a40*/  IMAD.IADD R196, R193, 0x1, R195 ;  /* 0x00000001c1c47824 */ /* 0x000fe200078e02c3 */
[----:B------:R-:W-:Y:S01]  /*0a50*/  LOP3.LUT R2, R4, R7, R2, 0x1e, !PT ;  /* 0x0000000704027212 */ /* 0x000fe200078e1e02 */
[----:B------:R-:W-:Y:S01]  /*0a60*/  IMAD R5, R9, 0x400, R0 ;  /* 0x0000040009057824 */ /* 0x000fe200078e0200 */
[----:B------:R-:W-:Y:S01]  /*0a70*/  LOP3.LUT R188, R188, R4, RZ, 0x3c, !PT ;  /* 0x00000004bcbc7212 */ /* 0x000fe200078e3cff */
[----:B------:R-:W-:Y:S01]  /*0a80*/  IMAD.IADD R200, R193, 0x1, R197 ;  /* 0x00000001c1c87824 */ /* 0x000fe200078e02c5 */
[----:B------:R-:W-:Y:S01]  /*0a90*/  LOP3.LUT R187, R2, R0, RZ, 0xfc, !PT ;  /* 0x0000000002bb7212 */ /* 0x000fe200078efcff */
[----:B------:R-:W-:Y:S01]  /*0aa0*/  IMAD.MOV.U32 R0, RZ, RZ, 0x40 ;  /* 0x00000040ff007424 */ /* 0x000fe200078e00ff */
[----:B------:R-:W-:Y:S01]  /*0ab0*/  LEA R8, R8, 0xc000, 0x1 ;  /* 0x0000c00008087811 */ /* 0x000fe200078e08ff */
[----:B------:R-:W-:-:S02]  /*0ac0*/  IMAD.MOV.U32 R2, RZ, RZ, 0x440 ;  /* 0x00000440ff027424 */ /* 0x000fc400078e00ff */
[----:B------:R-:W-:Y:S01]  /*0ad0*/  IMAD.IADD R188, R5, 0x1, R188 ;  /* 0x0000000105bc7824 */ /* 0x000fe200078e02bc */
[C---:B------:R-:W-:Y:S01]  /*0ae0*/  SEL R179, R0.reuse, 0xffffffc0, !P3 ;  /* 0xffffffc000b37807 */ /* 0x040fe20005800000 */
[--C-:B------:R-:W-:Y:S01]  /*0af0*/  IMAD.IADD R5, R197, 0x1, R8.reuse ;  /* 0x00000001c5057824 */ /* 0x100fe200078e0208 */
[----:B------:R-:W-:Y:S01]  /*0b00*/  SEL R0, R0, 0xffffffc0, !P2 ;  /* 0xffffffc000007807 */ /* 0x000fe20005000000 */
[----:B------:R-:W-:Y:S01]  /*0b10*/  STL [R1+0x28], R8 ;  /* 0x0000280801007387 */ /* 0x000fe20000100800 */
[----:B------:R-:W-:Y:S01]  /*0b20*/  SEL R2, R2, 0x3c0, !P2 ;  /* 0x000003c002027807 */ /* 0x000fe20005000000 */
[----:B------:R-:W-:Y:S01]  /*0b30*/  IMAD.IADD R179, R178, 0x1, R179 ;  /* 0x00000001b2b37824 */ /* 0x000fe200078e02b3 */
[----:B------:R-:W-:Y:S01]  /*0b40*/  IADD3 R13, R8, 0x420, RZ ;  /* 0x00000420080d7810 */ /* 0x000fe20007ffe0ff */
[----:B-1----:R-:W-:Y:S01]  /*0b50*/  IMAD.IADD R11, R0, 0x1, R8 ;  /* 0x00000001000b7824 */ /* 0x002fe200078e0208 */
[C---:B------:R-:W-:Y:S01]  /*0b60*/  IADD3 R10, R8.reuse, 0x2020, RZ ;  /* 0x00002020080a7810 */ /* 0x040fe20007ffe0ff */
[C---:B------:R-:W-:Y:S01]  /*0b70*/  IMAD.IADD R4, R8.reuse, 0x1, R2 ;  /* 0x0000000108047824 */ /* 0x040fe200078e0202 */
[C---:B------:R-:W-:Y:S01]  /*0b80*/  @P1 IADD3 R13, R8.reuse, 0x3e0, RZ ;  /* 0x000003e0080d1810 */ /* 0x040fe20007ffe0ff */
[----:B------:R-:W-:Y:S01]  /*0b90*/  IMAD.IADD R194, R193, 0x1, R0 ;  /* 0x00000001c1c27824 */ /* 0x000fe200078e0200 */
[C---:B------:R-:W-:Y:S01]  /*0ba0*/  IADD3 R12, R8.reuse, 0x2420, RZ ;  /* 0x00002420080c7810 */ /* 0x040fe20007ffe0ff */
[----:B------:R-:W-:Y:S01]  /*0bb0*/  STL [R1+0x3c], R11 ;  /* 0x00003c0b01007387 */ /* 0x000fe20000100800 */
[C---:B------:R-:W-:Y:S01]  /*0bc0*/  @P1 IADD3 R10, R8.reuse, 0x1fe0, RZ ;  /* 0x00001fe0080a1810 */ /* 0x040fe20007ffe0ff */
[--C-:B------:R-:W-:Y:S01]  /*0bd0*/  IMAD.IADD R195, R195, 0x1, R194.reuse ;  /* 0x00000001c3c37824 */ /* 0x100fe200078e02c2 */
[C---:B--2---:R-:W-:Y:S01]  /*0be0*/  IADD3 R6, R8.reuse, 0x2040, RZ ;  /* 0x0000204008067810 */ /* 0x044fe20007ffe0ff */
[----:B------:R1:W-:Y:S01]  /*0bf0*/  STL [R1+0x58], R5 ;  /* 0x0000580501007387 */ /* 0x0003e20000100800 */
[----:B------:R-:W-:Y:S01]  /*0c00*/  @P1 IADD3 R12, R8, 0x23e0, RZ ;  /* 0x000023e0080c1810 */ /* 0x000fe20007ffe0ff */
[----:B------:R-:W-:Y:S01]  /*0c10*/  IMAD.IADD R199, R196, 0x1, R197 ;  /* 0x00000001c4c77824 */ /* 0x000fe200078e02c5 */
[----:B------:R-:W-:Y:S01]  /*0c20*/  @P2 IADD3 R6, R8, 0x1fc0, RZ ;  /* 0x00001fc008062810 */ /* 0x000fe20007ffe0ff */
[----:B------:R-:W-:Y:S01]  /*0c30*/  STL [R1+0x38], R4 ;  /* 0x0000380401007387 */ /* 0x000fe20000100800 */
[----:B------:R-:W-:-:S02]  /*0c40*/  IMAD.IADD R198, R197, 0x1, R194 ;  /* 0x00000001c5c67824 */ /* 0x000fc400078e02c2 */
[----:B------:R-:W-:Y:S01]  /*0c50*/  IMAD.SHL.U32 R3, R3, 0x2, RZ ;  /* 0x0000000203037824 */ /* 0x000fe200078e00ff */
[----:B------:R-:W-:Y:S01]  /*0c60*/  STL [R1+0x44], R13 ;  /* 0x0000440d01007387 */ /* 0x000fe20000100800 */
[----:B------:R-:W-:-:S03]  /*0c70*/  IMAD.IADD R180, R180, 0x1, R179 ;  /* 0x00000001b4b47824 */ /* 0x000fc600078e02b3 */
[----:B------:R-:W-:Y:S04]  /*0c80*/  STL [R1+0x2c], R10 ;  /* 0x00002c0a01007387 */ /* 0x000fe80000100800 */
[----:B------:R-:W-:Y:S04]  /*0c90*/  STL [R1+0x40], R12 ;  /* 0x0000400c01007387 */ /* 0x000fe80000100800 */
[----:B------:R2:W-:Y:S01]  /*0ca0*/  STL [R1+0x34], R6 ;  /* 0x0000340601007387 */ /* 0x0005e20000100800 */
[C---:B-1----:R-:W-:Y:S02]  /*0cb0*/  IADD3 R5, R8.reuse, 0x2440, RZ ;  /* 0x0000244008057810 */ /* 0x042fe40007ffe0ff */
[----:B------:R-:W-:-:S05]  /*0cc0*/  @P2 IADD3 R5, R8, 0x23c0, RZ ;  /* 0x000023c008052810 */ /* 0x000fca0007ffe0ff */
[----:B------:R1:W-:Y:S01]  /*0cd0*/  STL [R1+0x30], R5 ;  /* 0x0000300501007387 */ /* 0x0003e20000100800 */
[----:B--2---:R-:W-:-:S05]  /*0ce0*/  IMAD.IADD R6, R197, 0x1, R11 ;  /* 0x00000001c5067824 */ /* 0x004fca00078e020b */
[----:B------:R2:W-:Y:S01]  /*0cf0*/  STL [R1+0x54], R6 ;  /* 0x0000540601007387 */ /* 0x0005e20000100800 */
[C---:B-1----:R-:W-:Y:S02]  /*0d00*/  IMAD.IADD R5, R197.reuse, 0x1, R4 ;  /* 0x00000001c5057824 */ /* 0x042fe400078e0204 */
[--C-:B------:R-:W-:Y:S02]  /*0d10*/  IMAD.IADD R4, R0, 0x1, R10.reuse ;  /* 0x0000000100047824 */ /* 0x100fe400078e020a */
[----:B------:R-:W-:Y:S01]  /*0d20*/  IMAD.IADD R0, R2, 0x1, R10 ;  /* 0x0000000102007824 */ /* 0x000fe200078e020a */
[----:B------:R2:W-:Y:S01]  /*0d30*/  STL [R1+0x50], R5 ;  /* 0x0000500501007387 */ /* 0x0005e20000100800 */
[----:B------:R-:W-:-:S03]  /*0d40*/  IMAD.IADD R197, R197, 0x1, R195 ;  /* 0x00000001c5c57824 */ /* 0x000fc600078e02c3 */
[----:B------:R2:W-:Y:S04]  /*0d50*/  STL [R1+0x4c], R4 ;  /* 0x00004c0401007387 */ /* 0x0005e80000100800 */
[----:B------:R2:W-:Y:S02]  /*0d60*/  STL [R1+0x48], R0 ;  /* 0x0000480001007387 */ /* 0x0005e40000100800 */
.L_x_432:
[----:B------:R-:W-:Y:S02]  /*0d70*/  ULDC.64 UR4, c[0x0][0x240] ;  /* 0x0000900000047ab9 */ /* 0x000fe40000000a00 */
[----:B------:R-:W-:Y:S02]  /*0d80*/  UISETP.NE.U32.AND UP6, UPT, URZ, UR4, UPT ;  /* 0x000000043f00728c */ /* 0x000fe4000bfc5070 */
[----:B------:R-:W-:Y:S02]  /*0d90*/  USHF.R.S32.HI UR25, URZ, 0x1f, UR32 ;  /* 0x0000001f3f197899 */ /* 0x000fe40008011420 */
[----:B------:R-:W-:-:S02]  /*0da0*/  USHF.L.U32 UR16, UR32, 0x2, URZ ;  /* 0x0000000220107899 */ /* 0x000fc4000800063f */
[----:B------:R-:W-:Y:S02]  /*0db0*/  UISETP.NE.AND.EX UP6, UPT, URZ, UR5, UPT, UP6 ;  /* 0x000000053f00728c */ /* 0x000fe4000bfc5360 */
[----:B------:R-:W-:Y:S02]  /*0dc0*/  ULDC.64 UR10, c[0x0][0x250] ;  /* 0x00009400000a7ab9 */ /* 0x000fe40000000a00 */
[----:B------:R-:W-:Y:S02]  /*0dd0*/  UISETP.NE.U32.AND UP4, UPT, URZ, UR10, UPT ;  /* 0x0000000a3f00728c */ /* 0x000fe4000bf85070 */
[----:B------:R-:W-:Y:S01]  /*0de0*/  USHF.L.U64.HI UR12, UR32, 0x2, UR25 ;  /* 0x00000002200c7899 */ /* 0x000fe20008010219 */
[----:B------:R-:W-:Y:S01]  /*0df0*/  PLOP3.LUT P2, PT, PT, PT, UP6, 0x80, 0x0 ;  /* 0x000000000000781c */ /* 0x000fe20003f4f068 */
[----:B------:R-:W-:Y:S02]  /*0e00*/  UIADD3 UR13, UP0, UR16, UR4, URZ ;  /* 0x00000004100d7290 */ /* 0x000fe4000ff1e03f */
[----:B------:R-:W-:-:S02]  /*0e10*/  UISETP.NE.AND.EX UP4, UPT, URZ, UR11, UPT, UP4 ;  /* 0x0000000b3f00728c */ /* 0x000fc4000bf85340 */
[----:B------:R-:W-:Y:S02]  /*0e20*/  UIADD3.X UR5, UR12, UR5, URZ, UP0, !UPT ;  /* 0x000000050c057290 */ /* 0x000fe400087fe43f */
[----:B-12---:R-:W-:Y:S01]  /*0e30*/  IMAD.U32 R4, RZ, RZ, UR13 ;  /* 0x0000000dff047e24 */ /* 0x006fe2000f8e00ff */
[----:B------:R-:W-:Y:S02]  /*0e40*/  ULDC.U8 UR4, c[0x0][0x312] ;  /* 0x0000c48000047ab9 */ /* 0x000fe40000000000 */
[----:B------:R-:W-:Y:S01]  /*0e50*/  UISETP.NE.AND UP5, UPT, UR4, URZ, UPT ;  /* 0x0000003f0400728c */ /* 0x000fe2000bfa5270 */
[----:B------:R-:W-:Y:S01]  /*0e60*/  IMAD.U32 R5, RZ, RZ, UR5 ;  /* 0x00000005ff057e24 */ /* 0x000fe2000f8e00ff */
[----:B------:R-:W-:Y:S02]  /*0e70*/  ULDC.64 UR18, c[0x0][0x118] ;  /* 0x0000460000127ab9 */ /* 0x000fe40000000a00 */
[----:B------:R-:W-:Y:S01]  /*0e80*/  @UP4 UIADD3 UR4, UP0, UR16, UR10, URZ ;  /* 0x0000000a10044290 */ /* 0x000fe2000ff1e03f */
[----:B------:R-:W-:Y:S01]  /*0e90*/  PLOP3.LUT P0, PT, PT, PT, UP4, 0x80, 0x0 ;  /* 0x000000000000781c */ /* 0x000fe20003f0f048 */
[----:B------:R1:W2:Y:S01]  /*0ea0*/  @P2 LDG.E R8, [R4.64] ;  /* 0x0000001204082981 */ /* 0x0002a2000c1e1900 */
[----:B------:R-:W-:-:S02]  /*0eb0*/  ULDC.64 UR8, c[0x0][0x248] ;  /* 0x0000920000087ab9 */ /* 0x000fc40000000a00 */
[----:B------:R-:W-:Y:S01]  /*0ec0*/  @UP4 UIADD3.X UR5, UR12, UR11, URZ, UP0, !UPT ;  /* 0x0000000b0c054290 */ /* 0x000fe200087fe43f */
[----:B------:R1:W3:Y:S01]  /*0ed0*/  @P2 LDG.E R2, [R4.64+0x4] ;  /* 0x0000041204022981 */ /* 0x0002e2000c1e1900 */
[----:B------:R-:W-:Y:S01]  /*0ee0*/  UISETP.EQ.U32.AND UP1, UPT, URZ, UR8, UPT ;  /* 0x000000083f00728c */ /* 0x000fe2000bf22070 */
[----:B------:R-:W-:-:S03]  /*0ef0*/  MOV R6, UR4 ;  /* 0x0000000400067c02 */ /* 0x000fc60008000f00 */
[----:B------:R-:W-:Y:S01]  /*0f00*/  IMAD.U32 R7, RZ, RZ, UR5 ;  /* 0x00000005ff077e24 */ /* 0x000fe2000f8e00ff */
[----:B------:R-:W-:Y:S02]  /*0f10*/  UISETP.EQ.OR.EX UP1, UPT, URZ, UR9, !UP5, UP1 ;  /* 0x000000093f00728c */ /* 0x000fe4000ef22710 */
[----:B------:R-:W-:Y:S02]  /*0f20*/  UIADD3 UR8, UP0, UR16, UR8, URZ ;  /* 0x0000000810087290 */ /* 0x000fe4000ff1e03f */
[----:B------:R-:W4:Y:S02]  /*0f30*/  @P0 LDG.E R6, [R6.64] ;  /* 0x0000001206060981 */ /* 0x000f24000c1e1900 */
[----:B------:R-:W-:Y:S01]  /*0f40*/  PLOP3.LUT P1, PT, PT, PT, UP1, 0x80, 0x0 ;  /* 0x000000000000781c */ /* 0x000fe20003f2f018 */
[----:B------:R-:W-:Y:S01]  /*0f50*/  UIADD3.X UR9, UR12, UR9, URZ, UP0, !UPT ;  /* 0x000000090c097290 */ /* 0x000fe200087fe43f */
[----:B-1----:R-:W-:-:S05]  /*0f60*/  IMAD.U32 R4, RZ, RZ, UR8 ;  /* 0x00000008ff047e24 */ /* 0x002fca000f8e00ff */
[----:B------:R-:W-:-:S06]  /*0f70*/  MOV R5, UR9 ;  /* 0x0000000900057c02 */ /* 0x000fcc0008000f00 */
[----:B-----5:R-:W5:Y:S01]  /*0f80*/  @!P1 LDG.E R0, [R4.64] ;  /* 0x0000001204009981 */ /* 0x020f62000c1e1900 */
[----:B------:R-:W-:Y:S02]  /*0f90*/  UMOV UR15, 0xffffffff ;  /* 0xffffffff000f7882 */ /* 0x000fe40000000000 */
[----:B------:R-:W-:Y:S02]  /*0fa0*/  UMOV UR14, URZ ;  /* 0x0000003f000e7c82 */ /* 0x000fe40008000000 */
[----:B------:R-:W-:Y:S02]  /*0fb0*/  UMOV UR22, 0xffffffff ;  /* 0xffffffff00167882 */ /* 0x000fe40000000000 */
[----:B------:R-:W-:Y:S01]  /*0fc0*/  ULDC UR8, c[0x0][0x218] ;  /* 0x0000860000087ab9 */ /* 0x000fe20000000800 */
[----:B--2---:R-:W1:Y:S08]  /*0fd0*/  @P2 R2UR UR15, R8 ;  /* 0x00000000080f23c2 */ /* 0x004e7000000e0000 */
[----:B---3--:R-:W1:Y:S08]  /*0fe0*/  @P2 R2UR UR4, R2 ;  /* 0x00000000020423c2 */ /* 0x008e7000000e0000 */
[----:B----4-:R2:W3:Y:S01]  /*0ff0*/  @P0 R2UR UR14, R6 ;  /* 0x00000000060e03c2 */ /* 0x0104e200000e0000 */
[----:B------:R-:W-:-:S04]  /*1000*/  ISETP.NE.U32.AND P0, PT, RZ, c[0x0][0x248], PT ;  /* 0x00009200ff007a0c */ /* 0x000fc80003f05070 */
[----:B------:R-:W-:Y:S01]  /*1010*/  ISETP.NE.AND.EX P0, PT, RZ, c[0x0][0x24c], PT, P0 ;  /* 0x00009300ff007a0c */ /* 0x000fe20003f05300 */
[----:B-1----:R-:W-:Y:S02]  /*1020*/  @UP6 UIADD3 UR28, UR4, -UR15, URZ ;  /* 0x8000000f041c6290 */ /* 0x002fe4000fffe03f */
[----:B-----5:R2:W1:Y:S05]  /*1030*/  @!P1 R2UR UR22, R0 ;  /* 0x00000000001693c2 */ /* 0x02046a00000e0000 */
[----:B------:R-:W-:-:S05]  /*1040*/  @!UP6 ULDC UR28, c[0x0][0x214] ;  /* 0x00008500001ceab9 */ /* 0x000fca0000000800 */
[----:B------:R-:W-:Y:S05]  /*1050*/  @!P0 BRA `(.L_x_388) ;  /* 0x0000007000008947 */ /* 0x000fea0003800000 */
[----:B---3--:R-:W-:-:S13]  /*1060*/  PLOP3.LUT P0, PT, PT, PT, UP5, 0x80, 0x0 ;  /* 0x000000000000781c */ /* 0x008fda0003f0f058 */
[----:B--2---:R-:W2:Y:S04]  /*1070*/  @P0 LDG.E R0, [R4.64+0x4] ;  /* 0x0000041204000981 */ /* 0x004ea8000c1e1900 */
[----:B------:R-:W3:Y:S01]  /*1080*/  @!P0 LDG.E R4, [R4.64] ;  /* 0x0000001204048981 */ /* 0x000ee2000c1e1900 */
[----:B--2---:R-:W2:Y:S02]  /*1090*/  @P0 R2UR UR4, R0 ;  /* 0x00000000000403c2 */ /* 0x004ea400000e0000 */
[----:B-12---:R-:W-:-:S11]  /*10a0*/  @UP5 UIADD3 UR8, UR4, -UR22, URZ ;  /* 0x8000001604085290 */ /* 0x006fd6000fffe03f */
[----:B---3--:R1:W2:Y:S01]  /*10b0*/  @!P0 R2UR UR8, R4 ;  /* 0x00000000040883c2 */ /* 0x0082a200000e0000 */
[----:B------:R-:W-:-:S07]  /*10c0*/  DEPBAR.LE SB1, 0x0, {2} ;  /* 0x000090040000791a */ /* 0x000fce0000000000 */
.L_x_388:
[----:B---3--:R-:W-:Y:S02]  /*10d0*/  ULDC.64 UR4, c[0x0][0x258] ;  /* 0x0000960000047ab9 */ /* 0x008fe40000000a00 */
[----:B------:R-:W-:-:S04]  /*10e0*/  UISETP.NE.U32.AND UP1, UPT, URZ, UR4, UPT ;  /* 0x000000043f00728c */ /* 0x000fc8000bf25070 */
[----:B------:R-:W-:-:S06]  /*10f0*/  UISETP.NE.AND.EX UP1, UPT, URZ, UR5, UPT, UP1 ;  /* 0x000000053f00728c */ /* 0x000fcc000bf25310 */
[----:B------:R-:W-:-:S05]  /*1100*/  PLOP3.LUT P0, PT, PT, PT, UP1, 0x80, 0x0 ;  /* 0x000000000000781c */ /* 0x000fca0003f0f018 */
[----:B------:R-:W-:-:S04]  /*1110*/  @UP1 UIADD3 UR4, UP0, UR16, UR4, URZ ;  /* 0x0000000410041290 */ /* 0x000fc8000ff1e03f */
[----:B------:R-:W-:Y:S02]  /*1120*/  @UP1 UIADD3.X UR5, UR12, UR5, URZ, UP0, !UPT ;  /* 0x000000050c051290 */ /* 0x000fe400087fe43f */
[----:B------:R-:W-:-:S04]  /*1130*/  IMAD.U32 R4, RZ, RZ, UR4 ;  /* 0x00000004ff047e24 */ /* 0x000fc8000f8e00ff */
[----:B------:R-:W-:Y:S01]  /*1140*/  IMAD.U32 R5, RZ, RZ, UR5 ;  /* 0x00000005ff057e24 */ /* 0x000fe2000f8e00ff */
[----:B------:R-:W-:-:S04]  /*1150*/  ULDC.64 UR4, c[0x0][0x268] ;  /* 0x00009a0000047ab9 */ /* 0x000fc80000000a00 */
[----:B--2---:R-:W2:Y:S01]  /*1160*/  @P0 LDG.E R0, [R4.64] ;  /* 0x0000001204000981 */ /* 0x004ea2000c1e1900 */
[----:B------:R-:W-:Y:S02]  /*1170*/  @!UP1 UISETP.NE.U32.AND UP0, UPT, URZ, UR4, UPT ;  /* 0x000000043f00928c */ /* 0x000fe4000bf05070 */
[----:B------:R-:W-:Y:S02]  /*1180*/  ULDC UR10, c[0x0][0x21c] ;  /* 0x00008700000a7ab9 */ /* 0x000fe40000000800 */
[----:B------:R-:W-:Y:S02]  /*1190*/  @!UP1 UISETP.NE.AND.EX UP0, UPT, URZ, UR5, UPT, UP0 ;  /* 0x000000053f00928c */ /* 0x000fe4000bf05300 */
[----:B------:R-:W-:Y:S02]  /*11a0*/  USHF.L.U32 UR24, UR20, 0x7, URZ ;  /* 0x0000000714187899 */ /* 0x000fe4000800063f */
[----:B------:R-:W-:Y:S01]  /*11b0*/  @!UP1 USEL UR5, URZ, UR10, !UP0 ;  /* 0x0000000a3f059287 */ /* 0x000fe2000c000000 */
[----:B--2---:R-:W2:Y:S02]  /*11c0*/  @P0 R2UR UR9, R0 ;  /* 0x00000000000903c2 */ /* 0x004ea400000e0000 */
[----:B--2---:R-:W-:-:S02]  /*11d0*/  @UP1 UIADD3 UR4, UR9, -UR14, URZ ;  /* 0x8000000e09041290 */ /* 0x004fc4000fffe03f */
[----:B------:R-:W-:-:S04]  /*11e0*/  @!UP1 UIADD3 UR4, UR5, UR8, -UR14 ;  /* 0x0000000805049290 */ /* 0x000fc8000fffe80e */
[----:B------:R-:W-:-:S06]  /*11f0*/  UISETP.GT.AND UP0, UPT, UR4, UR24, UPT ;  /* 0x000000180400728c */ /* 0x000fcc000bf04270 */
[----:B------:R-:W-:-:S13]  /*1200*/  PLOP3.LUT P0, PT, PT, PT, UP0, 0x80, 0x0 ;  /* 0x000000000000781c */ /* 0x000fda0003f0f008 */
[----:B------:R-:W-:Y:S05]  /*1210*/  @!P0 BRA `(.L_x_389) ;  /* 0x0000945000008947 */ /* 0x000fea0003800000 */
[----:B------:R-:W-:Y:S02]  /*1220*/  ULDC.64 UR8, c[0x0][0x178] ;  /* 0x00005e0000087ab9 */ /* 0x000fe40000000a00 */
[----:B------:R-:W-:Y:S02]  /*1230*/  UIMAD UR5, UR25, UR8, URZ ;  /* 0x00000008190572a4 */ /* 0x000fe4000f8e023f */
[----:B-1----:R-:W-:Y:S02]  /*1240*/  UISETP.NE.AND UP0, UPT, UR22, -0x1, UPT ;  /* 0xffffffff1600788c */ /* 0x002fe4000bf05270 */
[----:B------:R-:W-:Y:S02]  /*1250*/  UISETP.NE.AND UP1, UPT, UR15, -0x1, UPT ;  /* 0xffffffff0f00788c */ /* 0x000fe4000bf25270 */
[----:B------:R-:W-:Y:S02]  /*1260*/  ULDC.64 UR12, c[0x0][0x190] ;  /* 0x00006400000c7ab9 */ /* 0x000fe40000000a00 */
[----:B------:R-:W-:Y:S01]  /*1270*/  UIMAD.WIDE.U32 UR10, UR32, UR8, URZ ;  /* 0x00000008200a72a5 */ /* 0x000fe2000f8e003f */
[----:B------:R-:W-:Y:S01]  /*1280*/  PLOP3.LUT P0, PT, PT, PT, UP0, 0x80, 0x0 ;  /* 0x000000000000781c */ /* 0x000fe20003f0f008 */
[----:B------:R-:W-:-:S02]  /*1290*/  UIMAD UR5, UR32, UR9, UR5 ;  /* 0x00000009200572a4 */ /* 0x000fc4000f8e0205 */
[----:B------:R-:W-:Y:S02]  /*12a0*/  UIMAD.WIDE.U32 UR8, UR15, UR12, URZ ;  /* 0x0000000c0f0872a5 */ /* 0x000fe4000f8e003f */
[----:B------:R-:W-:Y:S02]  /*12b0*/  UIADD3 UR12, UR28, 0x7f, URZ ;  /* 0x0000007f1c0c7890 */ /* 0x000fe4000fffe03f */
[----:B------:R-:W-:Y:S02]  /*12c0*/  USEL UR40, UR10, UR8, !UP1 ;  /* 0x000000080a287287 */ /* 0x000fe4000c800000 */
[----:B------:R-:W-:Y:S02]  /*12d0*/  UIMAD UR13, UR15, UR13, URZ ;  /* 0x0000000d0f0d72a4 */ /* 0x000fe4000f8e023f */
[----:B------:R-:W-:Y:S02]  /*12e0*/  UIADD3 UR36, UR11, UR5, URZ ;  /* 0x000000050b247290 */ /* 0x000fe4000fffe03f */
[----:B------:R-:W-:-:S02]  /*12f0*/  USHF.R.S32.HI UR8, URZ, 0x1f, UR12 ;  /* 0x0000001f3f087899 */ /* 0x000fc4000801140c */
[----:B------:R-:W-:Y:S02]  /*1300*/  @UP0 UIADD3 UR5, UR14, UR22, URZ ;  /* 0x000000160e050290 */ /* 0x000fe4000fffe03f */
[----:B------:R-:W-:Y:S02]  /*1310*/  ULDC.64 UR10, c[0x0][0x198] ;  /* 0x00006600000a7ab9 */ /* 0x000fe40000000a00 */
[----:B------:R-:W-:Y:S02]  /*1320*/  @UP1 UIADD3 UR36, UR9, UR13, URZ ;  /* 0x0000000d09241290 */ /* 0x000fe4000fffe03f */
[----:B------:R-:W-:Y:S02]  /*1330*/  ULEA.HI UR34, UR8, UR12, URZ, 0x7 ;  /* 0x0000000c08227291 */ /* 0x000fe4000f8f383f */
[----:B------:R-:W-:-:S04]  /*1340*/  @UP0 UIMAD.WIDE.U32 UR8, UR5, UR10, URZ ;  /* 0x0000000a050802a5 */ /* 0x000fc8000f8e003f */
[----:B------:R-:W-:Y:S02]  /*1350*/  @UP0 UIMAD UR35, UR5, UR11, UR9 ;  /* 0x0000000b052302a4 */ /* 0x000fe4000f8e0209 */
[----:B------:R-:W-:Y:S02]  /*1360*/  ULOP3.LUT UR5, UR34, 0xffffff80, URZ, 0xc0, !UPT ;  /* 0xffffff8022057892 */ /* 0x000fe4000f8ec03f */
[----:B------:R-:W-:Y:S02]  /*1370*/  @UP0 UMOV UR33, UR8 ;  /* 0x0000000800210c82 */ /* 0x000fe40008000000 */
[----:B------:R-:W-:-:S04]  /*1380*/  UIADD3 UR17, UR5, -0x80, URZ ;  /* 0xffffff8005117890 */ /* 0x000fc8000fffe03f */
[----:B------:R-:W-:Y:S01]  /*1390*/  USHF.R.S32.HI UR29, URZ, 0x1f, UR17 ;  /* 0x0000001f3f1d7899 */ /* 0x000fe20008011411 */
[----:B------:R-:W-:Y:S05]  /*13a0*/  @P0 BRA `(.L_x_390) ;  /* 0x000000c000000947 */ /* 0x000fea0003800000 */
[----:B------:R-:W-:Y:S02]  /*13b0*/  USHF.R.S32.HI UR5, URZ, 0x1f, UR14 ;  /* 0x0000001f3f057899 */ /* 0x000fe4000801140e */
[----:B------:R-:W-:Y:S02]  /*13c0*/  ULDC.64 UR8, c[0x0][0x198] ;  /* 0x0000660000087ab9 */ /* 0x000fe40000000a00 */
[----:B------:R-:W-:Y:S02]  /*13d0*/  UIMAD UR5, UR5, UR8, URZ ;  /* 0x00000008050572a4 */ /* 0x000fe4000f8e023f */
[----:B------:R-:W-:Y:S02]  /*13e0*/  ULDC.64 UR10, c[0x0][0x180] ;  /* 0x00006000000a7ab9 */ /* 0x000fe40000000a00 */
[----:B------:R-:W-:Y:S02]  /*13f0*/  UIMAD UR12, UR14, UR9, UR5 ;  /* 0x000000090e0c72a4 */ /* 0x000fe4000f8e0205 */
[----:B------:R-:W-:-:S02]  /*1400*/  UIMAD.WIDE.U32 UR8, UR14, UR8, URZ ;  /* 0x000000080e0872a5 */ /* 0x000fc4000f8e003f */
[----:B------:R-:W-:Y:S02]  /*1410*/  UIMAD UR5, UR25, UR10, URZ ;  /* 0x0000000a190572a4 */ /* 0x000fe4000f8e023f */
[----:B------:R-:W-:Y:S02]  /*1420*/  UIADD3 UR9, UR9, UR12, URZ ;  /* 0x0000000c09097290 */ /* 0x000fe4000fffe03f */
[----:B------:R-:W-:Y:S02]  /*1430*/  UIMAD UR5, UR32, UR11, UR5 ;  /* 0x0000000b200572a4 */ /* 0x000fe4000f8e0205 */
[----:B------:R-:W-:-:S04]  /*1440*/  UIMAD.WIDE.U32 UR8, UR32, UR10, UR8 ;  /* 0x0000000a200872a5 */ /* 0x000fc8000f8e0008 */
[----:B------:R-:W-:-:S03]  /*1450*/  UIADD3 UR35, UR9, UR5, URZ ;  /* 0x0000000509237290 */ /* 0x000fc6000fffe03f */
[----:B------:R-:W-:Y:S02]  /*1460*/  UMOV UR33, UR8 ;  /* 0x0000000800217c82 */ /* 0x000fe40008000000 */
.L_x_390:
[----:B------:R-:W-:Y:S02]  /*1470*/  @UP0 UIADD3 UR5, UR14, UR22, URZ ;  /* 0x000000160e050290 */ /* 0x000fe4000fffe03f */
[----:B------:R-:W-:Y:S02]  /*1480*/  ULDC.64 UR10, c[0x0][0x1a0] ;  /* 0x00006800000a7ab9 */ /* 0x000fe40000000a00 */
[----:B------:R-:W-:-:S04]  /*1490*/  @UP0 UIMAD.WIDE.U32 UR8, UR5, UR10, URZ ;  /* 0x0000000a050802a5 */ /* 0x000fc8000f8e003f */
[----:B------:R-:W-:-:S03]  /*14a0*/  @UP0 UIMAD UR31, UR5, UR11, UR9 ;  /* 0x0000000b051f02a4 */ /* 0x000fc6000f8e0209 */
[----:B------:R-:W-:Y:S01]  /*14b0*/  @UP0 UMOV UR30, UR8 ;  /* 0x00000008001e0c82 */ /* 0x000fe20008000000 */
        /* <DEDUP_REMOVED lines=13> */
.L_x_391:
[----:B------:R-:W-:Y:S01]  /*1590*/  IABS R6, c[0x0][0x1c8] ;  /* 0x0000720000067a13 */ /* 0x000fe20000000000 */
[----:B------:R-:W-:Y:S01]  /*15a0*/  ULDC.64 UR10, c[0x0][0x370] ;  /* 0x0000dc00000a7ab9 */ /* 0x000fe20000000a00 */
[----:B------:R-:W-:Y:S01]  /*15b0*/  IABS R2, UR37 ;  /* 0x0000002500027c13 */ /* 0x000fe20008000000 */
[----:B------:R-:W-:Y:S01]  /*15c0*/  @UP1 UIMAD.WIDE.U32 UR8, UR15, UR10, URZ ;  /* 0x0000000a0f0812a5 */ /* 0x000fe2000f8e003f */
[----:B------:R-:W1:Y:S01]  /*15d0*/  I2F.RP R4, R6 ;  /* 0x0000000600047306 */ /* 0x000e620000209400 */
[----:B------:R-:W-:Y:S01]  /*15e0*/  ULDC UR12, c[0x0][0x224] ;  /* 0x00008900000c7ab9 */ /* 0x000fe20000000800 */
[----:B------:R-:W-:Y:S01]  /*15f0*/  ISETP.NE.AND P1, PT, RZ, c[0x0][0x1c8], PT ;  /* 0x00007200ff007a0c */ /* 0x000fe20003f25270 */
[----:B------:R-:W-:-:S03]  /*1600*/  @UP1 UIMAD UR27, UR15, UR11, UR9 ;  /* 0x0000000b0f1b12a4 */ /* 0x000fc6000f8e0209 */
[----:B------:R-:W-:Y:S02]  /*1610*/  @UP1 UMOV UR26, UR8 ;  /* 0x00000008001a1c82 */ /* 0x000fe40008000000 */
[----:B------:R-:W-:Y:S02]  /*1620*/  ULDC.64 UR8, c[0x0][0x368] ;  /* 0x0000da0000087ab9 */ /* 0x000fe40000000a00 */
[----:B------:R-:W-:Y:S02]  /*1630*/  @!UP1 UIMAD UR5, UR25, UR8, URZ ;  /* 0x00000008190592a4 */ /* 0x000fe4000f8e023f */
[----:B------:R-:W-:Y:S02]  /*1640*/  ULDC.64 UR10, c[0x0][0x3d8] ;  /* 0x0000f600000a7ab9 */ /* 0x000fe40000000a00 */
[----:B------:R-:W-:Y:S01]  /*1650*/  @!UP1 UIMAD UR5, UR32, UR9, UR5 ;  /* 0x00000009200592a4 */ /* 0x000fe2000f8e0205 */
[----:B-1----:R-:W1:Y:S01]  /*1660*/  MUFU.RCP R4, R4 ;  /* 0x0000000400047308 */ /* 0x002e620000001000 */
[----:B------:R-:W-:-:S04]  /*1670*/  @!UP1 UIMAD.WIDE.U32 UR8, UR32, UR8, URZ ;  /* 0x00000008200892a5 */ /* 0x000fc8000f8e003f */
[----:B------:R-:W-:Y:S02]  /*1680*/  @!UP1 UIADD3 UR27, UR9, UR5, URZ ;  /* 0x00000005091b9290 */ /* 0x000fe4000fffe03f */
[----:B------:R-:W-:Y:S01]  /*1690*/  UIMAD UR5, UR25, UR12, UR55 ;  /* 0x0000000c190572a4 */ /* 0x000fe2000f8e0237 */
[----:B------:R-:W2:Y:S01]  /*16a0*/  S2UR UR12, SR_CTAID.X ;  /* 0x00000000000c79c3 */ /* 0x000ea20000002500 */
[----:B------:R-:W-:Y:S02]  /*16b0*/  @!UP1 UMOV UR26, UR8 ;  /* 0x00000008001a9c82 */ /* 0x000fe40008000000 */
[----:B------:R-:W-:Y:S02]  /*16c0*/  UIADD3 UR5, UR47, UR5, URZ ;  /* 0x000000052f057290 */ /* 0x000fe4000fffe03f */
[----:B------:R-:W-:Y:S02]  /*16d0*/  UIMAD.WIDE.U32 UR8, UR38, UR15, URZ ;  /* 0x0000000f260872a5 */ /* 0x000fe4000f8e003f */
[----:B------:R-:W-:Y:S01]  /*16e0*/  UIMAD UR5, UR38, UR5, UR54 ;  /* 0x00000005260572a4 */ /* 0x000fe2000f8e0236 */
[----:B-1----:R-:W-:Y:S01]  /*16f0*/  IADD3 R4, R4, 0xffffffe, RZ ;  /* 0x0ffffffe04047810 */ /* 0x002fe20007ffe0ff */
[----:B------:R-:W-:-:S02]  /*1700*/  USEL UR23, UR42, UR8, !UP1 ;  /* 0x000000082a177287 */ /* 0x000fc4000c800000 */
[----:B------:R-:W-:Y:S01]  /*1710*/  UIADD3 UR13, UR43, UR5, URZ ;  /* 0x000000052b0d7290 */ /* 0x000fe2000fffe03f */
[----:B------:R-:W1:Y:S01]  /*1720*/  F2I.FTZ.U32.TRUNC.NTZ R5, R4 ;  /* 0x0000000400057305 */ /* 0x000e62000021f000 */
[----:B------:R-:W-:-:S04]  /*1730*/  UIMAD UR5, UR39, UR15, URZ ;  /* 0x0000000f270572a4 */ /* 0x000fc8000f8e023f */
[----:B------:R-:W-:Y:S02]  /*1740*/  @UP1 UIADD3 UR13, UR9, UR5, URZ ;  /* 0x00000005090d1290 */ /* 0x000fe4000fffe03f */
[----:B------:R-:W-:Y:S02]  /*1750*/  USHF.L.U64.HI UR5, UR32, 0x7, UR25 ;  /* 0x0000000720057899 */ /* 0x000fe40008010219 */
[----:B------:R-:W-:Y:S02]  /*1760*/  USHF.R.S32.HI UR25, URZ, 0x1f, UR24 ;  /* 0x0000001f3f197899 */ /* 0x000fe40008011418 */
[----:B------:R-:W-:Y:S02]  /*1770*/  USEL UR5, UR5, URZ, UP6 ;  /* 0x0000003f05057287 */ /* 0x000fe4000b000000 */
[----:B--2---:R-:W-:Y:S01]  /*1780*/  UIMAD.WIDE.U32 UR8, UR12, UR10, URZ ;  /* 0x0000000a0c0872a5 */ /* 0x004fe2000f8e003f */
[----:B-1----:R-:W-:-:S03]  /*1790*/  IMAD.MOV R0, RZ, RZ, -R5 ;  /* 0x000000ffff007224 */ /* 0x002fc600078e0a05 */
[----:B------:R-:W-:Y:S01]  /*17a0*/  UIMAD UR11, UR12, UR11, UR9 ;  /* 0x0000000b0c0b72a4 */ /* 0x000fe2000f8e0209 */
[----:B------:R-:W-:Y:S01]  /*17b0*/  IMAD.MOV.U32 R4, RZ, RZ, RZ ;  /* 0x000000ffff047224 */ /* 0x000fe200078e00ff */
[----:B------:R-:W-:Y:S01]  /*17c0*/  USHF.L.U32 UR12, UR32, 0x7, URZ ;  /* 0x00000007200c7899 */ /* 0x000fe2000800063f */
[----:B------:R-:W-:Y:S01]  /*17d0*/  IMAD R0, R0, R6, RZ ;  /* 0x0000000600007224 */ /* 0x000fe200078e02ff */
[----:B------:R-:W-:Y:S02]  /*17e0*/  USEL UR21, UR8, URZ, UP3 ;  /* 0x0000003f08157287 */ /* 0x000fe40009800000 */
[----:B------:R-:W-:Y:S01]  /*17f0*/  USEL UR8, UR12, URZ, UP6 ;  /* 0x0000003f0c087287 */ /* 0x000fe2000b000000 */
[----:B------:R-:W-:Y:S01]  /*1800*/  IMAD.HI.U32 R0, R5, R0, R4 ;  /* 0x0000000005007227 */ /* 0x000fe200078e0004 */
[----:B------:R-:W-:Y:S02]  /*1810*/  USEL UR11, UR11, URZ, UP3 ;  /* 0x0000003f0b0b7287 */ /* 0x000fe40009800000 */
[----:B------:R-:W-:-:S02]  /*1820*/  UIADD3 UR8, UP0, UR17, UR8, URZ ;  /* 0x0000000811087290 */ /* 0x000fc4000ff1e03f */
[----:B------:R-:W-:Y:S01]  /*1830*/  ULDC UR12, c[0x0][0x234] ;  /* 0x00008d00000c7ab9 */ /* 0x000fe20000000800 */
[----:B------:R-:W-:Y:S01]  /*1840*/  IMAD.HI.U32 R0, R0, R2, RZ ;  /* 0x0000000200007227 */ /* 0x000fe200078e00ff */
[----:B------:R-:W-:Y:S02]  /*1850*/  UIADD3.X UR9, UR29, UR5, URZ, UP0, !UPT ;  /* 0x000000051d097290 */ /* 0x000fe400087fe43f */
[----:B------:R-:W-:Y:S01]  /*1860*/  UIMAD UR5, UR39, UR8, URZ ;  /* 0x00000008270572a4 */ /* 0x000fe2000f8e023f */
[----:B------:R-:W-:-:S03]  /*1870*/  IMAD.MOV R4, RZ, RZ, -R0 ;  /* 0x000000ffff047224 */ /* 0x000fc600078e0a00 */
[----:B------:R-:W-:Y:S01]  /*1880*/  UIMAD UR10, UR38, UR9, UR5 ;  /* 0x00000009260a72a4 */ /* 0x000fe2000f8e0205 */
[C---:B------:R-:W-:Y:S01]  /*1890*/  IMAD R2, R6.reuse, R4, R2 ;  /* 0x0000000406027224 */ /* 0x040fe200078e0202 */
[----:B------:R-:W-:Y:S02]  /*18a0*/  @UP2 USEL UR5, UR57, UR15, !UP1 ;  /* 0x0000000f39052287 */ /* 0x000fe4000c800000 */
[----:B------:R-:W-:Y:S02]  /*18b0*/  UIMAD.WIDE.U32 UR8, UR38, UR8, URZ ;  /* 0x00000008260872a5 */ /* 0x000fe4000f8e003f */
[----:B------:R-:W-:Y:S01]  /*18c0*/  ISETP.GT.U32.AND P0, PT, R6, R2, PT ;  /* 0x000000020600720c */ /* 0x000fe20003f04070 */
[----:B------:R-:W-:Y:S02]  /*18d0*/  @UP2 UIMAD UR16, UR37, UR12, UR5 ;  /* 0x0000000c251022a4 */ /* 0x000fe4000f8e0205 */
[----:B------:R-:W-:-:S05]  /*18e0*/  UIADD3 UR10, UR9, UR10, URZ ;  /* 0x0000000a090a7290 */ /* 0x000fca000fffe03f */
[----:B------:R-:W-:-:S05]  /*18f0*/  @!UP2 UMOV UR16, UR52 ;  /* 0x000000340010ac82 */ /* 0x000fca0008000000 */
[----:B------:R-:W-:Y:S01]  /*1900*/  @!P0 IMAD.IADD R2, R2, 0x1, -R6 ;  /* 0x0000000102028824 */ /* 0x000fe200078e0a06 */
[----:B------:R-:W-:Y:S02]  /*1910*/  @!P0 IADD3 R0, R0, 0x1, RZ ;  /* 0x0000000100008810 */ /* 0x000fe40007ffe0ff */
[----:B------:R-:W-:Y:S02]  /*1920*/  ISETP.LE.AND P0, PT, RZ, UR59, PT ;  /* 0x0000003bff007c0c */ /* 0x000fe4000bf03270 */
[----:B------:R-:W-:-:S13]  /*1930*/  ISETP.GE.U32.AND P2, PT, R2, R6, PT ;  /* 0x000000060200720c */ /* 0x000fda0003f46070 */
[----:B------:R-:W-:-:S05]  /*1940*/  @P2 IADD3 R0, R0, 0x1, RZ ;  /* 0x0000000100002810 */ /* 0x000fca0007ffe0ff */
[----:B------:R-:W-:-:S04]  /*1950*/  IMAD.MOV.U32 R18, RZ, RZ, R0 ;  /* 0x000000ffff127224 */ /* 0x000fc800078e0000 */
[----:B------:R-:W-:Y:S01]  /*1960*/  @!P0 IMAD.MOV R18, RZ, RZ, -R18 ;  /* 0x000000ffff128224 */ /* 0x000fe200078e0a12 */
[----:B------:R-:W-:Y:S02]  /*1970*/  PLOP3.LUT P0, PT, PT, PT, UP2, 0x80, 0x0 ;  /* 0x000000000000781c */ /* 0x000fe40003f0f028 */
[----:B------:R-:W-:-:S04]  /*1980*/  @!P1 LOP3.LUT R18, RZ, c[0x0][0x1c8], RZ, 0x33, !PT ;  /* 0x00007200ff129a12 */ /* 0x000fc800078e33ff */
[----:B------:R-:W-:-:S07]  /*1990*/  SHF.R.S32.HI R22, RZ, 0x1f, R18 ;  /* 0x0000001fff167819 */ /* 0x000fce0000011412 */
[----:B------:R-:W-:Y:S05]  /*19a0*/  @!P0 BRA `(.L_x_392) ;  /* 0x0000005000008947 */ /* 0x000fea0003800000 */
[----:B------:R-:W-:Y:S02]  /*19b0*/  ULDC UR5, c[0x0][0x224] ;  /* 0x0000890000057ab9 */ /* 0x000fe40000000800 */
[----:B------:R-:W-:-:S04]  /*19c0*/  @!UP1 UIMAD UR15, UR32, UR5, URZ ;  /* 0x00000005200f92a4 */ /* 0x000fc8000f8e023f */
[----:B------:R-:W-:-:S04]  /*19d0*/  ULEA UR5, UR32, UR15, 0x7 ;  /* 0x0000000f20057291 */ /* 0x000fc8000f8e383f */
[----:B------:R-:W-:Y:S01]  /*19e0*/  UIMAD UR12, UR58, UR37, UR5 ;  /* 0x000000253a0c72a4 */ /* 0x000fe2000f8e0205 */
[----:B------:R-:W-:Y:S05]  /*19f0*/  BRA `(.L_x_393) ;  /* 0x0000001000007947 */ /* 0x000fea0003800000 */
.L_x_392:
[----:B------:R-:W-:Y:S02]  /*1a00*/  UMOV UR12, UR53 ;  /* 0x00000035000c7c82 */ /* 0x000fe40008000000 */
.L_x_393:
[----:B------:R-:W1:Y:S01]  /*1a10*/  S2R R29, SR_TID.X ;  /* 0x00000000001d7919 */ /* 0x000e620000002100 */
[----:B------:R-:W-:Y:S01]  /*1a20*/  UIADD3 UR8, UP5, UP4, UR8, UR48, UR50 ;  /* 0x0000003008087290 */ /* 0x000fe2000fcbe032 */
[----:B------:R-:W-:Y:S01]  /*1a30*/  IMAD.U32 R10, RZ, RZ, UR17 ;  /* 0x00000011ff0a7e24 */ /* 0x000fe2000f8e00ff */
[----:B------:R-:W-:Y:S01]  /*1a40*/  USHF.R.S32.HI UR15, URZ, 0x1f, UR37 ;  /* 0x0000001f3f0f7899 */ /* 0x000fe20008011425 */
[----:B------:R-:W-:Y:S01]  /*1a50*/  BSSY B1, `(.L_x_389) ;  /* 0x00008c1000017945 */ /* 0x000fe20003800000 */
[----:B------:R-:W-:Y:S02]  /*1a60*/  UIADD3 UR21, UP1, UP0, UR21, UR8, UR23 ;  /* 0x0000000815157290 */ /* 0x000fe4000f83e017 */
[----:B------:R-:W-:Y:S02]  /*1a70*/  UIADD3.X UR5, UR10, UR51, UR56, UP5, UP4 ;  /* 0x000000330a057290 */ /* 0x000fe4000afe8438 */
[----:B------:R-:W-:-:S02]  /*1a80*/  ULDC.64 UR8, c[0x0][0x1a8] ;  /* 0x00006a0000087ab9 */ /* 0x000fc40000000a00 */
[----:B------:R-:W-:Y:S02]  /*1a90*/  UIADD3.X UR13, UR11, UR5, UR13, UP1, UP0 ;  /* 0x000000050b0d7290 */ /* 0x000fe40008fe040d */
[----:B------:R-:W-:Y:S02]  /*1aa0*/  UIMAD UR5, UR15, UR8, URZ ;  /* 0x000000080f0572a4 */ /* 0x000fe4000f8e023f */
[----:B------:R-:W-:Y:S02]  /*1ab0*/  UISETP.GE.AND UP0, UPT, UR28, 0x1, UPT ;  /* 0x000000011c00788c */ /* 0x000fe4000bf06270 */
[----:B------:R-:W-:-:S03]  /*1ac0*/  UIMAD UR11, UR37, UR9, UR5 ;  /* 0x00000009250b72a4 */ /* 0x000fc6000f8e0205 */
[----:B------:R-:W-:Y:S02]  /*1ad0*/  ULDC.64 UR8, c[0x0][0x378] ;  /* 0x0000de0000087ab9 */ /* 0x000fe40000000a00 */
[----:B------:R-:W-:Y:S01]  /*1ae0*/  UIMAD UR5, UR15, UR8, URZ ;  /* 0x000000080f0572a4 */ /* 0x000fe2000f8e023f */
[----:B-1----:R-:W-:Y:S02]  /*1af0*/  SHF.R.S32.HI R30, RZ, 0x1f, R29 ;  /* 0x0000001fff1e7819 */ /* 0x002fe4000001141d */
[----:B------:R-:W-:Y:S02]  /*1b00*/  UMOV UR15, 0x4 ;  /* 0x00000004000f7882 */ /* 0x000fe40000000000 */
[----:B------:R-:W-:Y:S01]  /*1b10*/  UIMAD UR10, UR37, UR9, UR5 ;  /* 0x00000009250a72a4 */ /* 0x000fe2000f8e0205 */
[CC--:B------:R-:W-:Y:S02]  /*1b20*/  LEA.HI R4, R30.reuse, R29.reuse, RZ, 0x3 ;  /* 0x0000001d1e047211 */ /* 0x0c0fe400078f18ff */
[----:B------:R-:W-:Y:S01]  /*1b30*/  LEA.HI R11, R30, R29, RZ, 0x5 ;  /* 0x0000001d1e0b7211 */ /* 0x000fe200078f28ff */
[----:B------:R-:W-:Y:S01]  /*1b40*/  ULDC.64 UR8, c[0x0][0x370] ;  /* 0x0000dc0000087ab9 */ /* 0x000fe20000000a00 */
[----:B------:R-:W-:Y:S01]  /*1b50*/  SHF.R.S32.HI R2, RZ, 0x3, R4 ;  /* 0x00000003ff027819 */ /* 0x000fe20000011404 */
[----:B------:R-:W-:Y:S01]  /*1b60*/  UIMAD UR5, UR29, UR8, URZ ;  /* 0x000000081d0572a4 */ /* 0x000fe2000f8e023f */
[----:B------:R-:W-:Y:S01]  /*1b70*/  LOP3.LUT R4, R4, 0xfffffff8, RZ, 0xc0, !PT ;  /* 0xfffffff804047812 */ /* 0x000fe200078ec0ff */
[----:B------:R-:W-:Y:S01]  /*1b80*/  UIADD3 UR8, UR17, UR16, URZ ;  /* 0x0000001011087290 */ /* 0x000fe2000fffe03f */
[----:B------:R-:W-:Y:S01]  /*1b90*/  SHF.R.S32.HI R28, RZ, 0x1f, R2 ;  /* 0x0000001fff1c7819 */ /* 0x000fe20000011402 */
[----:B------:R-:W-:Y:S01]  /*1ba0*/  UIMAD UR5, UR17, UR9, UR5 ;  /* 0x00000009110572a4 */ /* 0x000fe2000f8e0205 */
[----:B------:R-:W-:Y:S01]  /*1bb0*/  IADD3 R0, P0, R2, UR17, RZ ;  /* 0x0000001102007c10 */ /* 0x000fe2000ff1e0ff */
[----:B------:R-:W-:Y:S01]  /*1bc0*/  IMAD.IADD R4, R29, 0x1, -R4 ;  /* 0x000000011d047824 */ /* 0x000fe200078e0a04 */
[----:B------:R-:W-:-:S02]  /*1bd0*/  UIADD3 UR9, UR17, UR12, URZ ;  /* 0x0000000c11097290 */ /* 0x000fc4000fffe03f */
[----:B------:R-:W-:Y:S01]  /*1be0*/  IADD3.X R9, R28, UR29, RZ, P0, !PT ;  /* 0x0000001d1c097c10 */ /* 0x000fe200087fe4ff */
[----:B------:R-:W-:Y:S01]  /*1bf0*/  IMAD.SHL.U32 R4, R4, 0x8, RZ ;  /* 0x0000000804047824 */ /* 0x000fe200078e00ff */
[----:B------:R-:W-:Y:S02]  /*1c00*/  ULDC.64 UR16, c[0x0][0x3c8] ;  /* 0x0000f20000107ab9 */ /* 0x000fe40000000a00 */
[----:B------:R-:W-:Y:S01]  /*1c10*/  UIMAD.WIDE UR16, UR9, UR15, UR16 ;  /* 0x0000000f091072a5 */ /* 0x000fe2000f8e0210 */
[----:B------:R-:W-:Y:S01]  /*1c20*/  IMAD R9, R9, c[0x0][0x190], RZ ;  /* 0x0000640009097a24 */ /* 0x000fe200078e02ff */
[----:B------:R-:W-:-:S05]  /*1c30*/  SHF.R.S32.HI R5, RZ, 0x1f, R4 ;  /* 0x0000001fff057819 */ /* 0x000fca0000011404 */
[----:B------:R-:W-:-:S04]  /*1c40*/  IMAD.WIDE.U32 R6, R0, c[0x0][0x190], R4 ;  /* 0x0000640000067a25 */ /* 0x000fc800078e0004 */
[----:B------:R-:W-:Y:S01]  /*1c50*/  IMAD R0, R0, c[0x0][0x194], R9 ;  /* 0x0000650000007a24 */ /* 0x000fe200078e0209 */
[----:B------:R-:W-:-:S04]  /*1c60*/  IADD3 R8, P0, R6, UR40, RZ ;  /* 0x0000002806087c10 */ /* 0x000fc8000ff1e0ff */
[----:B------:R-:W-:Y:S02]  /*1c70*/  IADD3.X R9, R7, UR36, R0, P0, !PT ;  /* 0x0000002407097c10 */ /* 0x000fe400087fe400 */
[----:B------:R-:W-:Y:S02]  /*1c80*/  LOP3.LUT R0, R11, 0xffffffe0, RZ, 0xc0, !PT ;  /* 0xffffffe00b007812 */ /* 0x000fe400078ec0ff */
[----:B------:R-:W-:Y:S02]  /*1c90*/  IADD3 R6, P0, R4, UR26, RZ ;  /* 0x0000001a04067c10 */ /* 0x000fe4000ff1e0ff */
[----:B------:R-:W-:Y:S01]  /*1ca0*/  SHF.R.S32.HI R11, RZ, 0x5, R11 ;  /* 0x00000005ff0b7819 */ /* 0x000fe2000001140b */
[----:B------:R-:W-:Y:S01]  /*1cb0*/  IMAD.IADD R0, R29, 0x1, -R0 ;  /* 0x000000011d007824 */ /* 0x000fe200078e0a00 */
[----:B------:R-:W-:Y:S01]  /*1cc0*/  IADD3.X R7, R5, UR27, RZ, P0, !PT ;  /* 0x0000001b05077c10 */ /* 0x000fe200087fe4ff */
[----:B------:R-:W-:Y:S02]  /*1cd0*/  ULDC.64 UR26, c[0x0][0x200] ;  /* 0x00008000001a7ab9 */ /* 0x000fe40000000a00 */
[----:B------:R-:W-:-:S02]  /*1ce0*/  IMAD R11, R11, UR49, R0 ;  /* 0x000000310b0b7c24 */ /* 0x000fc4000f8e0200 */
[----:B------:R-:W-:Y:S02]  /*1cf0*/  IMAD.U32 R0, RZ, RZ, UR37 ;  /* 0x00000025ff007e24 */ /* 0x000fe4000f8e00ff */
[----:B------:R-:W-:Y:S01]  /*1d00*/  IMAD.WIDE.U32 R6, R10, c[0x0][0x370], R6 ;  /* 0x0000dc000a067a25 */ /* 0x000fe200078e0006 */
[----:B------:R-:W-:-:S03]  /*1d10*/  IADD3 R12, P0, R11, UR21, RZ ;  /* 0x000000150b0c7c10 */ /* 0x000fc6000ff1e0ff */
[----:B------:R-:W-:Y:S01]  /*1d20*/  IMAD.WIDE.U32 R8, R0, c[0x0][0x1a8], R8 ;  /* 0x00006a0000087a25 */ /* 0x000fe200078e0008 */
[----:B------:R-:W-:-:S04]  /*1d30*/  IADD3 R7, R7, UR5, RZ ;  /* 0x0000000507077c10 */ /* 0x000fc8000fffe0ff */
[----:B------:R-:W-:Y:S01]  /*1d40*/  IADD3 R13, R9, UR11, RZ ;  /* 0x0000000b090d7c10 */ /* 0x000fe2000fffe0ff */
[----:B------:R-:W-:Y:S01]  /*1d50*/  IMAD.WIDE.U32 R6, R0, c[0x0][0x378], R6 ;  /* 0x0000de0000067a25 */ /* 0x000fe200078e0006 */
[----:B------:R-:W-:Y:S01]  /*1d60*/  LEA.HI.X.SX32 R9, R11, UR13, 0x1, P0 ;  /* 0x0000000d0b097c11 */ /* 0x000fe200080f0eff */
[----:B------:R-:W-:Y:S01]  /*1d70*/  UIMAD.WIDE UR12, UR8, UR15, UR26 ;  /* 0x0000000f080c72a5 */ /* 0x000fe2000f8e021a */
[----:B------:R-:W-:Y:S01]  /*1d80*/  LEA R190, P0, R12, c[0x0][0x350], 0x2 ;  /* 0x0000d4000cbe7a11 */ /* 0x000fe200078010ff */
[----:B------:R-:W-:Y:S01]  /*1d90*/  IMAD R0, R28, c[0x0][0x370], RZ ;  /* 0x0000dc001c007a24 */ /* 0x000fe200078e02ff */
[----:B------:R-:W-:Y:S01]  /*1da0*/  IADD3 R7, R7, UR10, RZ ;  /* 0x0000000a07077c10 */ /* 0x000fe2000fffe0ff */
[----:B------:R-:W-:Y:S01]  /*1db0*/  ULEA.HI.SX32 UR10, UR34, 0xffffffff, 0x19 ;  /* 0xffffffff220a7891 */ /* 0x000fe2000f8fca3f */
[----:B------:R-:W-:Y:S01]  /*1dc0*/  LEA.HI.X R189, R12, c[0x0][0x354], R9, 0x2, P0 ;  /* 0x0000d5000cbd7a11 */ /* 0x000fe200000f1409 */
[C---:B------:R-:W-:Y:S01]  /*1dd0*/  IMAD R0, R2.reuse, c[0x0][0x374], R0 ;  /* 0x0000dd0002007a24 */ /* 0x040fe200078e0200 */
[----:B------:R-:W-:Y:S01]  /*1de0*/  PLOP3.LUT P0, PT, PT, PT, UP0, 0x80, 0x0 ;  /* 0x000000000000781c */ /* 0x000fe20003f0f008 */
[----:B------:R-:W-:Y:S01]  /*1df0*/  IMAD.WIDE.U32 R6, R2, c[0x0][0x370], R6 ;  /* 0x0000dc0002067a25 */ /* 0x000fe200078e0006 */
[----:B------:R-:W-:-:S03]  /*1e00*/  LEA R15, P2, R8, c[0x0][0x160], 0x1 ;  /* 0x00005800080f7a11 */ /* 0x000fc600078408ff */
[----:B------:R-:W-:Y:S01]  /*1e10*/  IMAD.IADD R0, R7, 0x1, R0 ;  /* 0x0000000107007824 */ /* 0x000fe200078e0200 */
[----:B------:R-:W-:Y:S02]  /*1e20*/  LEA R10, P1, R6, c[0x0][0x330], 0x1 ;  /* 0x0000cc00060a7a11 */ /* 0x000fe400078208ff */
[----:B------:R-:W-:Y:S02]  /*1e30*/  LEA.HI.X R14, R8, c[0x0][0x164], R13, 0x1, P2 ;  /* 0x00005900080e7a11 */ /* 0x000fe400010f0c0d */
[----:B------:R-:W-:-:S03]  /*1e40*/  LEA.HI.X R0, R6, c[0x0][0x334], R0, 0x1, P1 ;  /* 0x0000cd0006007a11 */ /* 0x000fc600008f0c00 */
[----:B------:R-:W-:Y:S05]  /*1e50*/  @!P0 BRA `(.L_x_394) ;  /* 0x00007c8000008947 */ /* 0x000fea0003800000 */
[----:B------:R-:W2:Y:S01]  /*1e60*/  LDL R26, [R1+0x18] ;  /* 0x00001800011a7983 */ /* 0x000ea20000100800 */
[----:B------:R-:W-:Y:S01]  /*1e70*/  ULDC.64 UR8, c[0x0][0x198] ;  /* 0x0000660000087ab9 */ /* 0x000fe20000000a00 */
[----:B------:R-:W-:Y:S01]  /*1e80*/  IMAD.U32 R20, RZ, RZ, UR24 ;  /* 0x00000018ff147e24 */ /* 0x000fe2000f8e00ff */
[----:B------:R-:W-:Y:S01]  /*1e90*/  UIMAD UR5, UR25, UR8, URZ ;  /* 0x00000008190572a4 */ /* 0x000fe2000f8e023f */
[----:B------:R-:W3:Y:S01]  /*1ea0*/  LDL R33, [R1+0x24] ;  /* 0x0000240001217983 */ /* 0x000ee20000100800 */
[----:B------:R-:W-:Y:S01]  /*1eb0*/  IADD3 R16, R2, 0x20, RZ ;  /* 0x0000002002107810 */ /* 0x000fe20007ffe0ff */
[----:B------:R-:W-:Y:S01]  /*1ec0*/  IMAD.WIDE.U32 R6, R20, c[0x0][0x198], R4 ;  /* 0x0000660014067a25 */ /* 0x000fe200078e0004 */
[----:B------:R-:W-:Y:S01]  /*1ed0*/  UIMAD UR9, UR24, UR9, UR5 ;  /* 0x00000009180972a4 */ /* 0x000fe2000f8e0205 */
[----:B------:R-:W-:Y:S02]  /*1ee0*/  IADD3 R24, R2, 0x40, RZ ;  /* 0x0000004002187810 */ /* 0x000fe40007ffe0ff */
[----:B------:R-:W-:Y:S01]  /*1ef0*/  UMOV UR5, UR10 ;  /* 0x0000000a00057c82 */ /* 0x000fe20008000000 */
[----:B------:R-:W-:Y:S01]  /*1f00*/  IADD3 R8, P2, R6, UR33, RZ ;  /* 0x0000002106087c10 */ /* 0x000fe2000ff5e0ff */
[----:B------:R-:W-:Y:S01]  /*1f10*/  ULEA.HI UR8, UR5, UR5, URZ, 0x1 ;  /* 0x0000000505087291 */ /* 0x000fe2000f8f083f */
[----:B------:R-:W-:Y:S01]  /*1f20*/  IMAD.U32 R6, RZ, RZ, UR9 ;  /* 0x00000009ff067e24 */ /* 0x000fe2000f8e00ff */
[----:B------:R-:W-:Y:S01]  /*1f30*/  IADD3 R23, R2, 0x60, RZ ;  /* 0x0000006002177810 */ /* 0x000fe20007ffe0ff */
[----:B------:R-:W-:Y:S01]  /*1f40*/  IMAD.MOV.U32 R17, RZ, RZ, c[0x0][0x370] ;  /* 0x0000dc00ff117624 */ /* 0x000fe200078e00ff */
[----:B------:R-:W-:Y:S01]  /*1f50*/  ULOP3.LUT UR8, UR8, 0xfffffffe, URZ, 0xc0, !UPT ;  /* 0xfffffffe08087892 */ /* 0x000fe2000f8ec03f */
[----:B------:R-:W-:Y:S01]  /*1f60*/  IMAD.MOV.U32 R246, RZ, RZ, R10 ;  /* 0x000000fffff67224 */ /* 0x000fe200078e000a */
[----:B------:R-:W-:Y:S01]  /*1f70*/  IADD3.X R9, R7, UR35, R6, P2, !PT ;  /* 0x0000002307097c10 */ /* 0x000fe200097fe406 */
[C---:B------:R-:W-:Y:S01]  /*1f80*/  IMAD.SHL.U32 R7, R17.reuse, 0x20, RZ ;  /* 0x0000002011077824 */ /* 0x040fe200078e00ff */
[----:B------:R-:W-:Y:S01]  /*1f90*/  UIADD3 UR8, UR5, -UR8, URZ ;  /* 0x8000000805087290 */ /* 0x000fe2000fffe03f */
[----:B------:R-:W-:Y:S01]  /*1fa0*/  PLOP3.LUT P2, PT, PT, PT, UP3, 0x80, 0x0 ;  /* 0x000000000000781c */ /* 0x000fe20003f4f038 */
[----:B------:R-:W-:Y:S01]  /*1fb0*/  IMAD.MOV.U32 R245, RZ, RZ, R0 ;  /* 0x000000fffff57224 */ /* 0x000fe200078e0000 */
[----:B------:R-:W-:Y:S01]  /*1fc0*/  MOV R21, 0x5 ;  /* 0x0000000500157802 */ /* 0x000fe20000000f00 */
[----:B------:R-:W-:Y:S01]  /*1fd0*/  UISETP.NE.AND UP0, UPT, UR8, 0x1, UPT ;  /* 0x000000010800788c */ /* 0x000fe2000bf05270 */
[----:B------:R-:W-:Y:S01]  /*1fe0*/  IMAD.MOV.U32 R31, RZ, RZ, c[0x0][0x190] ;  /* 0x00006400ff1f7624 */ /* 0x000fe200078e00ff */
[----:B------:R-:W-:Y:S01]  /*1ff0*/  UIMAD UR8, UR5, -0x80, UR28 ;  /* 0xffffff80050878a4 */ /* 0x000fe2000f8e021c */
[----:B------:R-:W-:Y:S01]  /*2000*/  SHF.L.U64.HI R6, R17, R21, c[0x0][0x374] ;  /* 0x0000dd0011067619 */ /* 0x000fe20000010215 */
[----:B------:R-:W-:Y:S01]  /*2010*/  UIMAD UR9, UR20, -0x80, UR4 ;  /* 0xffffff80140978a4 */ /* 0x000fe2000f8e0204 */
[----:B------:R-:W-:Y:S01]  /*2020*/  IMAD.MOV.U32 R244, RZ, RZ, R15 ;  /* 0x000000fffff47224 */ /* 0x000fe200078e000f */
[----:B------:R-:W-:Y:S01]  /*2030*/  MOV R239, R14 ;  /* 0x0000000e00ef7202 */ /* 0x000fe20000000f00 */
[----:B------:R-:W-:Y:S01]  /*2040*/  IMAD.SHL.U32 R25, R31, 0x20, RZ ;  /* 0x000000201f197824 */ /* 0x000fe200078e00ff */
[----:B------:R-:W-:Y:S01]  /*2050*/  ISETP.GE.AND P1, PT, R16, UR8, PT ;  /* 0x0000000810007c0c */ /* 0x000fe2000bf26270 */
[----:B------:R-:W-:Y:S01]  /*2060*/  ULDC.64 UR10, c[0x0][0x1a0] ;  /* 0x00006800000a7ab9 */ /* 0x000fe20000000a00 */
[----:B------:R-:W-:Y:S01]  /*2070*/  ISETP.GE.AND P0, PT, R24, UR8, PT ;  /* 0x0000000818007c0c */ /* 0x000fe2000bf06270 */
[----:B------:R-:W-:Y:S01]  /*2080*/  @P2 BAR.SYNC.DEFER_BLOCKING 0x0 ;  /* 0x0000000000002b1d */ /* 0x000fe20000010000 */
[----:B------:R-:W-:-:S02]  /*2090*/  ISETP.GE.AND P6, PT, R23, UR8, PT ;  /* 0x0000000817007c0c */ /* 0x000fc4000bfc6270 */
[----:B------:R-:W-:-:S07]  /*20a0*/  SHF.L.U64.HI R21, R31, R21, c[0x0][0x194] ;  /* 0x000065001f157619 */ /* 0x000fce0000010215 */
[-C--:B------:R-:W-:Y:S02]  /*20b0*/  @!P1 LEA R12, P3, R7, R246.reuse, 0x1 ;  /* 0x000000f6070c9211 */ /* 0x080fe400078608ff */
[----:B------:R-:W-:Y:S01]  /*20c0*/  @!P0 IMAD.MOV.U32 R0, RZ, RZ, c[0x0][0x374] ;  /* 0x0000dd00ff008624 */ /* 0x000fe200078e00ff */
[-C--:B------:R-:W-:Y:S01]  /*20d0*/  @!P0 LEA R10, P4, R17, R246.reuse, 0x7 ;  /* 0x000000f6110a8211 */ /* 0x080fe200078838ff */
[----:B------:R-:W-:Y:S01]  /*20e0*/  @!P6 IMAD.MOV.U32 R15, RZ, RZ, c[0x0][0x374] ;  /* 0x0000dd00ff0fe624 */ /* 0x000fe200078e00ff */
[-C--:B------:R-:W-:Y:S01]  /*20f0*/  @!P1 LEA.HI.X R13, R7, R245.reuse, R6, 0x1, P3 ;  /* 0x000000f5070d9211 */ /* 0x080fe200018f0c06 */
[----:B------:R-:W-:Y:S01]  /*2100*/  @!P6 IMAD.MOV.U32 R7, RZ, RZ, R245 ;  /* 0x000000ffff07e224 */ /* 0x000fe200078e00f5 */
[----:B------:R-:W-:Y:S01]  /*2110*/  ISETP.GE.AND P3, PT, R2, UR8, PT ;  /* 0x0000000802007c0c */ /* 0x000fe2000bf66270 */
[----:B------:R-:W-:Y:S01]  /*2120*/  @!P6 IMAD R19, R15, 0xc0, RZ ;  /* 0x000000c00f13e824 */ /* 0x000fe200078e02ff */
[----:B------:R-:W-:Y:S02]  /*2130*/  @!P6 MOV R6, R246 ;  /* 0x000000f60006e202 */ /* 0x000fe40000000f00 */
[----:B------:R-:W-:-:S02]  /*2140*/  @!P0 LEA.HI.X R11, R17, R245, R0, 0x7, P4 ;  /* 0x000000f5110b8211 */ /* 0x000fc400020f3c00 */
[----:B------:R-:W-:Y:S01]  /*2150*/  ISETP.GE.AND P4, PT, R16, UR9, PT ;  /* 0x0000000910007c0c */ /* 0x000fe2000bf86270 */
[----:B------:R-:W-:Y:S01]  /*2160*/  @!P6 IMAD.WIDE.U32 R6, R17, 0xc0, R6 ;  /* 0x000000c01106e825 */ /* 0x000fe200078e0006 */
[----:B------:R-:W-:-:S03]  /*2170*/  @!P1 LEA R14, P2, R25, R244, 0x1 ;  /* 0x000000f4190e9211 */ /* 0x000fc600078408ff */
[----:B------:R-:W-:Y:S01]  /*2180*/  @!P6 IMAD.IADD R7, R7, 0x1, R19 ;  /* 0x000000010707e824 */ /* 0x000fe200078e0213 */
[----:B------:R-:W-:Y:S01]  /*2190*/  @!P1 LEA.HI.X R15, R25, R239, R21, 0x1, P2 ;  /* 0x000000ef190f9211 */ /* 0x000fe200010f0c15 */
[----:B------:R-:W-:Y:S01]  /*21a0*/  @!P3 IMAD.MOV.U32 R17, RZ, RZ, R245 ;  /* 0x000000ffff11b224 */ /* 0x000fe200078e00f5 */
[----:B------:R-:W-:Y:S02]  /*21b0*/  @!P3 MOV R16, R246 ;  /* 0x000000f60010b202 */ /* 0x000fe40000000f00 */
[----:B------:R-:W-:Y:S02]  /*21c0*/  PLOP3.LUT P2, PT, PT, PT, UP0, 0x80, 0x0 ;  /* 0x000000000000781c */ /* 0x000fe40003f4f008 */
[----:B------:R-:W-:Y:S01]  /*21d0*/  ISETP.GE.AND P5, PT, R2, UR9, PT ;  /* 0x0000000902007c0c */ /* 0x000fe2000bfa6270 */
[----:B------:R-:W-:Y:S01]  /*21e0*/  IMAD.WIDE.U32 R4, R20, c[0x0][0x1a0], R4 ;  /* 0x0000680014047a25 */ /* 0x000fe200078e0004 */
[----:B------:R-:W-:-:S03]  /*21f0*/  MOV R241, 0x7f800000 ;  /* 0x7f80000000f17802 */ /* 0x000fc60000000f00 */
[----:B--2---:R-:W-:-:S05]  /*2200*/  IMAD.SHL.U32 R0, R26, 0x2, RZ ;  /* 0x000000021a007824 */ /* 0x004fca00078e00ff */
[----:B------:R-:W-:Y:S04]  /*2210*/  @P3 STS.128 [R0+0x8000], RZ ;  /* 0x008000ff00003388 */ /* 0x000fe80000000c00 */
[----:B------:R-:W-:Y:S01]  /*2220*/  @!PT LDS RZ, [RZ] ;  /* 0x00000000fffff984 */ /* 0x000fe20000000800 */
[----:B------:R-:W-:Y:S01]  /*2230*/  @!PT LDS RZ, [RZ] ;  /* 0x00000000fffff984 */ /* 0x000fe20000000800 */
[----:B------:R-:W-:Y:S01]  /*2240*/  @!PT LDS RZ, [RZ] ;  /* 0x00000000fffff984 */ /* 0x000fe20000000800 */
[----:B------:R1:W-:Y:S04]  /*2250*/  @!P3 LDGSTS.E.BYPASS.LTC128B.128 [R0+0x8000], [R16.64] ;  /* 0x080000001000bfae */ /* 0x0003e8000b901d52 */
        /* <DEDUP_REMOVED lines=9> */
[----:B------:R4:W-:Y:S01]  /*22f0*/  @!P0 LDGSTS.E.BYPASS.LTC128B.128 [R0+0xa000], [R10.64] ;  /* 0x0a0000000a008fae */ /* 0x0009e2000b901d52 */
[----:B-1----:R-:W-:-:S03]  /*2300*/  IADD3 R16, R26, 0x2000, RZ ;  /* 0x000020001a107810 */ /* 0x002fc60007ffe0ff */
[----:B------:R-:W-:Y:S04]  /*2310*/  @P6 STS.128 [R0+0xb000], RZ ;  /* 0x00b000ff00006388 */ /* 0x000fe80000000c00 */
[----:B------:R-:W-:Y:S01]  /*2320*/  @!PT LDS RZ, [RZ] ;  /* 0x00000000fffff984 */ /* 0x000fe20000000800 */
[----:B------:R-:W-:Y:S01]  /*2330*/  @!PT LDS RZ, [RZ] ;  /* 0x00000000fffff984 */ /* 0x000fe20000000800 */
[----:B------:R-:W-:Y:S01]  /*2340*/  @!PT LDS RZ, [RZ] ;  /* 0x00000000fffff984 */ /* 0x000fe20000000800 */
[----:B------:R1:W-:Y:S01]  /*2350*/  @!P6 LDGSTS.E.BYPASS.LTC128B.128 [R0+0xb000], [R6.64] ;  /* 0x0b0000000600efae */ /* 0x0003e2000b901d52 */
[----:B--2---:R-:W-:-:S05]  /*2360*/  SEL R12, R16, R26, !P2 ;  /* 0x0000001a100c7207 */ /* 0x004fca0005000000 */
[----:B------:R-:W-:-:S05]  /*2370*/  IMAD.SHL.U32 R192, R12, 0x2, RZ ;  /* 0x000000020cc07824 */ /* 0x000fca00078e00ff */
[----:B------:R-:W-:Y:S04]  /*2380*/  @P3 STS [R192], RZ ;  /* 0x000000ffc0003388 */ /* 0x000fe80000000800 */
[----:B------:R-:W-:Y:S04]  /*2390*/  @P3 STS [R192+0x4], RZ ;  /* 0x000004ffc0003388 */ /* 0x000fe80000000800 */
[----:B------:R-:W-:Y:S01]  /*23a0*/  @P3 STS [R192+0x8], RZ ;  /* 0x000008ffc0003388 */ /* 0x000fe20000000800 */
[----:B-1----:R-:W-:Y:S01]  /*23b0*/  @!P3 MOV R6, R244 ;  /* 0x000000f40006b202 */ /* 0x002fe20000000f00 */
[----:B------:R-:W-:-:S02]  /*23c0*/  @!P3 IMAD.MOV.U32 R7, RZ, RZ, R239 ;  /* 0x000000ffff07b224 */ /* 0x000fc400078e00ef */
[----:B------:R-:W-:Y:S04]  /*23d0*/  @P3 STS [R192+0xc], RZ ;  /* 0x00000cffc0003388 */ /* 0x000fe80000000800 */
[----:B------:R-:W-:Y:S01]  /*23e0*/  @!PT LDS RZ, [RZ] ;  /* 0x00000000fffff984 */ /* 0x000fe20000000800 */
[----:B------:R-:W-:Y:S01]  /*23f0*/  @!PT LDS RZ, [RZ] ;  /* 0x00000000fffff984 */ /* 0x000fe20000000800 */
[----:B------:R-:W-:Y:S01]  /*2400*/  @!PT LDS RZ, [RZ] ;  /* 0x00000000fffff984 */ /* 0x000fe20000000800 */
[----:B------:R1:W-:Y:S01]  /*2410*/  @!P3 LDGSTS.E.BYPASS.LTC128B.128 [R192], [R6.64] ;  /* 0x0000000006c0bfae */ /* 0x0003e2000b901d52 */
[----:B------:R-:W-:-:S03]  /*2420*/  @!P0 LEA R12, P3, R31, R244, 0x7 ;  /* 0x000000f41f0c8211 */ /* 0x000fc600078638ff */
[----:B------:R-:W-:Y:S04]  /*2430*/  @P1 STS [R192+0x1000], RZ ;  /* 0x001000ffc0001388 */ /* 0x000fe80000000800 */
[----:B------:R-:W-:Y:S04]  /*2440*/  @P1 STS [R192+0x1004], RZ ;  /* 0x001004ffc0001388 */ /* 0x000fe80000000800 */
[----:B------:R-:W-:Y:S04]  /*2450*/  @P1 STS [R192+0x1008], RZ ;  /* 0x001008ffc0001388 */ /* 0x000fe80000000800 */
[----:B------:R-:W-:Y:S04]  /*2460*/  @P1 STS [R192+0x100c], RZ ;  /* 0x00100cffc0001388 */ /* 0x000fe80000000800 */
[----:B------:R-:W-:Y:S01]  /*2470*/  @!PT LDS RZ, [RZ] ;  /* 0x00000000fffff984 */ /* 0x000fe20000000800 */
[----:B------:R-:W-:Y:S01]  /*2480*/  @!PT LDS RZ, [RZ] ;  /* 0x00000000fffff984 */ /* 0x000fe20000000800 */
[----:B------:R-:W-:Y:S01]  /*2490*/  @!PT LDS RZ, [RZ] ;  /* 0x00000000fffff984 */ /* 0x000fe20000000800 */
[----:B------:R2:W-:Y:S01]  /*24a0*/  @!P1 LDGSTS.E.BYPASS.LTC128B.128 [R192+0x1000], [R14.64] ;  /* 0x010000000ec09fae */ /* 0x0005e2000b901d52 */
[----:B-1----:R-:W-:Y:S01]  /*24b0*/  @!P0 IMAD.MOV.U32 R6, RZ, RZ, c[0x0][0x194] ;  /* 0x00006500ff068624 */ /* 0x002fe200078e00ff */
[----:B----4-:R-:W-:-:S04]  /*24c0*/  @!P4 IADD3 R10, P1, R2, 0x20, RZ ;  /* 0x00000020020ac810 */ /* 0x010fc80007f3e0ff */
[----:B------:R-:W-:Y:S01]  /*24d0*/  @!P0 LEA.HI.X R13, R31, R239, R6, 0x7, P3 ;  /* 0x000000ef1f0d8211 */ /* 0x000fe200018f3c06 */
[----:B------:R-:W-:-:S04]  /*24e0*/  IMAD R6, R22, c[0x0][0x1b0], RZ ;  /* 0x00006c0016067a24 */ /* 0x000fc800078e02ff */
[C---:B------:R-:W-:Y:S02]  /*24f0*/  IMAD R11, R18.reuse, c[0x0][0x1b4], R6 ;  /* 0x00006d00120b7a24 */ /* 0x040fe400078e0206 */
[----:B------:R-:W-:-:S04]  /*2500*/  IMAD.WIDE.U32 R6, R18, c[0x0][0x1b0], R8 ;  /* 0x00006c0012067a25 */ /* 0x000fc800078e0008 */
[----:B--2---:R-:W-:Y:S01]  /*2510*/  @!P4 IMAD.X R14, RZ, RZ, R28, P1 ;  /* 0x000000ffff0ec224 */ /* 0x004fe200008e061c */
[----:B------:R-:W-:Y:S01]  /*2520*/  IADD3 R7, R7, R11, RZ ;  /* 0x0000000b07077210 */ /* 0x000fe20007ffe0ff */
[----:B------:R-:W-:Y:S02]  /*2530*/  @!P5 IMAD R11, R28, c[0x0][0x198], RZ ;  /* 0x000066001c0bda24 */ /* 0x000fe400078e02ff */
[----:B------:R-:W-:Y:S02]  /*2540*/  @!P4 IMAD R8, R14, c[0x0][0x198], RZ ;  /* 0x000066000e08ca24 */ /* 0x000fe400078e02ff */
[----:B------:R-:W-:Y:S02]  /*2550*/  @!P5 IMAD R14, R2, c[0x0][0x19c], R11 ;  /* 0x00006700020eda24 */ /* 0x000fe400078e020b */
[C---:B------:R-:W-:Y:S02]  /*2560*/  @!P4 IMAD R15, R10.reuse, c[0x0][0x19c], R8 ;  /* 0x000067000a0fca24 */ /* 0x040fe400078e0208 */
[----:B------:R-:W-:-:S04]  /*2570*/  @!P4 IMAD.WIDE.U32 R8, R10, c[0x0][0x198], R6 ;  /* 0x000066000a08ca25 */ /* 0x000fc800078e0006 */
[----:B------:R-:W-:Y:S02]  /*2580*/  @!P5 IMAD.MOV.U32 R10, RZ, RZ, R6 ;  /* 0x000000ffff0ad224 */ /* 0x000fe400078e0006 */
[----:B------:R-:W-:Y:S01]  /*2590*/  @!P5 IMAD.MOV.U32 R11, RZ, RZ, R7 ;  /* 0x000000ffff0bd224 */ /* 0x000fe200078e0007 */
[----:B------:R-:W-:-:S03]  /*25a0*/  ISETP.GE.AND P3, PT, R24, UR9, PT ;  /* 0x0000000918007c0c */ /* 0x000fc6000bf66270 */
[----:B------:R-:W-:Y:S01]  /*25b0*/  @!P5 IMAD.WIDE.U32 R10, R2, c[0x0][0x198], R10 ;  /* 0x00006600020ada25 */ /* 0x000fe200078e000a */
[----:B------:R-:W-:Y:S03]  /*25c0*/  @P0 STS [R192+0x2000], RZ ;  /* 0x002000ffc0000388 */ /* 0x000fe60000000800 */
[----:B------:R-:W-:Y:S01]  /*25d0*/  @!P5 IMAD.IADD R11, R11, 0x1, R14 ;  /* 0x000000010b0bd824 */ /* 0x000fe200078e020e */
[----:B------:R-:W-:Y:S04]  /*25e0*/  @P0 STS [R192+0x2004], RZ ;  /* 0x002004ffc0000388 */ /* 0x000fe80000000800 */
[----:B------:R-:W-:Y:S04]  /*25f0*/  @P0 STS [R192+0x2008], RZ ;  /* 0x002008ffc0000388 */ /* 0x000fe80000000800 */
[----:B------:R-:W-:Y:S04]  /*2600*/  @P0 STS [R192+0x200c], RZ ;  /* 0x00200cffc0000388 */ /* 0x000fe80000000800 */
[----:B------:R-:W-:Y:S01]  /*2610*/  @!PT LDS RZ, [RZ] ;  /* 0x00000000fffff984 */ /* 0x000fe20000000800 */
[----:B------:R-:W-:Y:S01]  /*2620*/  @!PT LDS RZ, [RZ] ;  /* 0x00000000fffff984 */ /* 0x000fe20000000800 */
[----:B------:R-:W-:Y:S01]  /*2630*/  @!PT LDS RZ, [RZ] ;  /* 0x00000000fffff984 */ /* 0x000fe20000000800 */
[----:B------:R1:W-:Y:S01]  /*2640*/  @!P0 LDGSTS.E.BYPASS.LTC128B.128 [R192+0x2000], [R12.64] ;  /* 0x020000000cc08fae */ /* 0x0003e2000b901d52 */
[----:B------:R-:W-:-:S02]  /*2650*/  @!P5 LEA R26, P0, R10, c[0x0][0x168], 0x1 ;  /* 0x00005a000a1ada11 */ /* 0x000fc400078008ff */
[----:B------:R-:W-:Y:S02]  /*2660*/  ISETP.GE.AND P1, PT, R23, UR9, PT ;  /* 0x0000000917007c0c */ /* 0x000fe4000bf26270 */
[----:B------:R-:W-:Y:S02]  /*2670*/  @!P5 LEA.HI.X R27, R10, c[0x0][0x16c], R11, 0x1, P0 ;  /* 0x00005b000a1bda11 */ /* 0x000fe400000f0c0b */
[----:B------:R-:W-:Y:S02]  /*2680*/  @!P4 IADD3 R9, R9, R15, RZ ;  /* 0x0000000f0909c210 */ /* 0x000fe40007ffe0ff */
[----:B------:R-:W-:Y:S01]  /*2690*/  @!P4 LEA R24, P0, R8, c[0x0][0x168], 0x1 ;  /* 0x00005a000818ca11 */ /* 0x000fe200078008ff */
[----:B------:R-:W-:-:S03]  /*26a0*/  UIMAD UR9, UR25, UR10, URZ ;  /* 0x0000000a190972a4 */ /* 0x000fc6000f8e023f */
[----:B------:R-:W-:Y:S02]  /*26b0*/  @!P4 LEA.HI.X R25, R8, c[0x0][0x16c], R9, 0x1, P0 ;  /* 0x00005b000819ca11 */ /* 0x000fe400000f0c09 */
[----:B------:R-:W-:Y:S01]  /*26c0*/  @!P3 IADD3 R8, P0, R2, 0x40, RZ ;  /* 0x000000400208b810 */ /* 0x000fe20007f1e0ff */
[----:B------:R-:W-:-:S04]  /*26d0*/  UIMAD UR9, UR24, UR11, UR9 ;  /* 0x0000000b180972a4 */ /* 0x000fc8000f8e0209 */
[----:B------:R-:W-:Y:S02]  /*26e0*/  @!P3 IMAD.X R9, RZ, RZ, R28, P0 ;  /* 0x000000ffff09b224 */ /* 0x000fe400000e061c */
[----:B------:R-:W-:Y:S01]  /*26f0*/  IMAD.U32 R10, RZ, RZ, UR9 ;  /* 0x00000009ff0a7e24 */ /* 0x000fe2000f8e00ff */
[----:B-1----:R-:W-:-:S05]  /*2700*/  @!P1 IADD3 R13, P0, R2, 0x60, RZ ;  /* 0x00000060020d9810 */ /* 0x002fca0007f1e0ff */
[----:B------:R-:W-:Y:S01]  /*2710*/  @!P1 IMAD.X R15, RZ, RZ, R28, P0 ;  /* 0x000000ffff0f9224 */ /* 0x000fe200000e061c */
[----:B------:R-:W-:Y:S01]  /*2720*/  IADD3 R4, P0, R4, UR30, RZ ;  /* 0x0000001e04047c10 */ /* 0x000fe2000ff1e0ff */
[----:B------:R-:W-:-:S03]  /*2730*/  @!P3 IMAD R9, R9, c[0x0][0x198], RZ ;  /* 0x000066000909ba24 */ /* 0x000fc600078e02ff */
[----:B------:R-:W-:Y:S01]  /*2740*/  IADD3.X R5, R5, UR31, R10, P0, !PT ;  /* 0x0000001f05057c10 */ /* 0x000fe200087fe40a */
[----:B------:R-:W-:Y:S01]  /*2750*/  @!P3 IMAD.MOV.U32 R11, RZ, RZ, R7 ;  /* 0x000000ffff0bb224 */ /* 0x000fe200078e0007 */
[----:B------:R-:W-:Y:S01]  /*2760*/  @!P3 MOV R10, R6 ;  /* 0x00000006000ab202 */ /* 0x000fe20000000f00 */
[----:B------:R-:W-:Y:S02]  /*2770*/  IMAD R12, R22, c[0x0][0x1b8], RZ ;  /* 0x00006e00160c7a24 */ /* 0x000fe400078e02ff */
[C---:B------:R-:W-:Y:S02]  /*2780*/  @!P3 IMAD R14, R8.reuse, c[0x0][0x19c], R9 ;  /* 0x00006700080eba24 */ /* 0x040fe400078e0209 */
[----:B------:R-:W-:-:S04]  /*2790*/  @!P3 IMAD.WIDE.U32 R10, R8, c[0x0][0x198], R10 ;  /* 0x00006600080aba25 */ /* 0x000fc800078e000a */
[C---:B------:R-:W-:Y:S02]  /*27a0*/  IMAD R9, R18.reuse, c[0x0][0x1bc], R12 ;  /* 0x00006f0012097a24 */ /* 0x040fe400078e020c */
[----:B------:R-:W-:-:S04]  /*27b0*/  IMAD.WIDE.U32 R4, R18, c[0x0][0x1b8], R4 ;  /* 0x00006e0012047a25 */ /* 0x000fc800078e0004 */
[----:B------:R-:W-:Y:S02]  /*27c0*/  @!P1 IMAD R8, R15, c[0x0][0x198], RZ ;  /* 0x000066000f089a24 */ /* 0x000fe400078e02ff */
[----:B------:R-:W-:Y:S01]  /*27d0*/  @!P3 IMAD.IADD R11, R11, 0x1, R14 ;  /* 0x000000010b0bb824 */ /* 0x000fe200078e020e */
[C---:B------:R-:W-:Y:S01]  /*27e0*/  @!P3 LEA R20, P0, R10.reuse, c[0x0][0x168], 0x1 ;  /* 0x00005a000a14ba11 */ /* 0x040fe200078008ff */
[----:B------:R-:W-:Y:S02]  /*27f0*/  IMAD.IADD R5, R5, 0x1, R9 ;  /* 0x0000000105057824 */ /* 0x000fe400078e0209 */
[C---:B------:R-:W-:Y:S02]  /*2800*/  @!P1 IMAD R14, R13.reuse, c[0x0][0x19c], R8 ;  /* 0x000067000d0e9a24 */ /* 0x040fe400078e0208 */
[----:B------:R-:W-:Y:S01]  /*2810*/  @!P1 IMAD.WIDE.U32 R8, R13, c[0x0][0x198], R6 ;  /* 0x000066000d089a25 */ /* 0x000fe200078e0006 */
[----:B------:R-:W-:-:S03]  /*2820*/  @!P3 LEA.HI.X R21, R10, c[0x0][0x16c], R11, 0x1, P0 ;  /* 0x00005b000a15ba11 */ /* 0x000fc600000f0c0b */
[----:B------:R-:W-:Y:S01]  /*2830*/  @!P5 IMAD R12, R28, c[0x0][0x1a0], RZ ;  /* 0x000068001c0cda24 */ /* 0x000fe200078e02ff */
[----:B------:R-:W-:Y:S01]  /*2840*/  @!P1 IADD3 R9, R9, R14, RZ ;  /* 0x0000000e09099210 */ /* 0x000fe20007ffe0ff */
[----:B------:R-:W-:Y:S01]  /*2850*/  @!P5 IMAD.WIDE.U32 R6, R2, c[0x0][0x1a0], R4 ;  /* 0x000068000206da25 */ /* 0x000fe200078e0004 */
[----:B------:R-:W-:-:S03]  /*2860*/  @!P1 LEA R16, P0, R8, c[0x0][0x168], 0x1 ;  /* 0x00005a0008109a11 */ /* 0x000fc600078008ff */
[----:B------:R-:W-:Y:S01]  /*2870*/  @!P5 IMAD R10, R2, c[0x0][0x1a4], R12 ;  /* 0x00006900020ada24 */ /* 0x000fe200078e020c */
[----:B------:R-:W-:Y:S02]  /*2880*/  @!P1 LEA.HI.X R17, R8, c[0x0][0x16c], R9, 0x1, P0 ;  /* 0x00005b0008119a11 */ /* 0x000fe400000f0c09 */
[----:B------:R-:W-:Y:S01]  /*2890*/  @!P5 LEA R14, P0, R6, c[0x0][0x170], 0x1 ;  /* 0x00005c00060eda11 */ /* 0x000fe200078008ff */
[----:B------:R-:W-:Y:S01]  /*28a0*/  @!P5 IMAD.IADD R10, R7, 0x1, R10 ;  /* 0x00000001070ad824 */ /* 0x000fe200078e020a */
[----:B------:R-:W-:-:S04]  /*28b0*/  @!P6 MOV R7, R239 ;  /* 0x000000ef0007e202 */ /* 0x000fc80000000f00 */
[----:B------:R-:W-:Y:S01]  /*28c0*/  @!P5 LEA.HI.X R15, R6, c[0x0][0x174], R10, 0x1, P0 ;  /* 0x00005d00060fda11 */ /* 0x000fe200000f0c0a */
[----:B------:R-:W-:Y:S01]  /*28d0*/  @!P6 IMAD.MOV.U32 R6, RZ, RZ, R244 ;  /* 0x000000ffff06e224 */ /* 0x000fe200078e00f4 */
[----:B------:R-:W-:Y:S01]  /*28e0*/  @!P4 IADD3 R12, P0, R2, 0x20, RZ ;  /* 0x00000020020cc810 */ /* 0x000fe20007f1e0ff */
[----:B------:R-:W-:Y:S02]  /*28f0*/  @!P6 IMAD.MOV.U32 R8, RZ, RZ, c[0x0][0x194] ;  /* 0x00006500ff08e624 */ /* 0x000fe400078e00ff */
[----:B------:R-:W-:-:S04]  /*2900*/  @!P6 IMAD.WIDE.U32 R10, R31, 0xc0, R6 ;  /* 0x000000c01f0ae825 */ /* 0x000fc800078e0006 */
[----:B------:R-:W-:Y:S01]  /*2910*/  @!P4 IMAD.X R7, RZ, RZ, R28, P0 ;  /* 0x000000ffff07c224 */ /* 0x000fe200000e061c */
[----:B------:R-:W-:Y:S01]  /*2920*/  @!P3 IADD3 R13, P0, R2, 0x40, RZ ;  /* 0x00000040020db810 */ /* 0x000fe20007f1e0ff */
[----:B------:R-:W-:-:S04]  /*2930*/  @!P6 IMAD R6, R8, 0xc0, RZ ;  /* 0x000000c00806e824 */ /* 0x000fc800078e02ff */
[----:B------:R-:W-:Y:S01]  /*2940*/  @!P3 IMAD.X R18, RZ, RZ, R28, P0 ;  /* 0x000000ffff12b224 */ /* 0x000fe200000e061c */
[----:B------:R-:W-:Y:S01]  /*2950*/  @!P1 IADD3 R2, P0, R2, 0x60, RZ ;  /* 0x0000006002029810 */ /* 0x000fe20007f1e0ff */
[----:B------:R-:W-:Y:S02]  /*2960*/  @!P6 IMAD.IADD R11, R11, 0x1, R6 ;  /* 0x000000010b0be824 */ /* 0x000fe400078e0206 */
[----:B------:R-:W-:Y:S02]  /*2970*/  @!P4 IMAD R6, R7, c[0x0][0x1a0], RZ ;  /* 0x000068000706ca24 */ /* 0x000fe400078e02ff */
[----:B------:R-:W-:Y:S02]  /*2980*/  @!P4 IMAD.MOV.U32 R8, RZ, RZ, R4 ;  /* 0x000000ffff08c224 */ /* 0x000fe400078e0004 */
[----:B------:R-:W-:Y:S01]  /*2990*/  @!P4 IMAD.MOV.U32 R9, RZ, RZ, R5 ;  /* 0x000000ffff09c224 */ /* 0x000fe200078e0005 */
[----:B------:R-:W-:Y:S01]  /*29a0*/  @!P1 IADD3.X R19, RZ, R28, RZ, P0, !PT ;  /* 0x0000001cff139210 */ /* 0x000fe200007fe4ff */
[----:B------:R-:W-:Y:S01]  /*29b0*/  @P6 STS [R192+0x3000], RZ ;  /* 0x003000ffc0006388 */ /* 0x000fe20000000800 */
[----:B------:R-:W-:Y:S01]  /*29c0*/  @!P4 IMAD R22, R12, c[0x0][0x1a4], R6 ;  /* 0x000069000c16ca24 */ /* 0x000fe200078e0206 */
[----:B------:R-:W-:-:S02]  /*29d0*/  @!P3 MOV R7, R5 ;  /* 0x000000050007b202 */ /* 0x000fc40000000f00 */
[----:B------:R-:W-:Y:S01]  /*29e0*/  @P6 STS [R192+0x3004], RZ ;  /* 0x003004ffc0006388 */ /* 0x000fe20000000800 */
[----:B------:R-:W-:-:S03]  /*29f0*/  @!P4 IMAD.WIDE.U32 R8, R12, c[0x0][0x1a0], R8 ;  /* 0x000068000c08ca25 */ /* 0x000fc600078e0008 */
[----:B------:R-:W-:Y:S01]  /*2a00*/  @P6 STS [R192+0x3008], RZ ;  /* 0x003008ffc0006388 */ /* 0x000fe20000000800 */
[----:B------:R-:W-:-:S03]  /*2a10*/  @!P3 IMAD R12, R18, c[0x0][0x1a0], RZ ;  /* 0x00006800120cba24 */ /* 0x000fc600078e02ff */
[----:B------:R-:W-:Y:S01]  /*2a20*/  @P6 STS [R192+0x300c], RZ ;  /* 0x00300cffc0006388 */ /* 0x000fe20000000800 */
[----:B------:R-:W-:-:S03]  /*2a30*/  @!P3 IMAD.MOV.U32 R6, RZ, RZ, R4 ;  /* 0x000000ffff06b224 */ /* 0x000fc600078e0004 */
[----:B------:R-:W-:Y:S01]  /*2a40*/  @!PT LDS RZ, [RZ] ;  /* 0x00000000fffff984 */ /* 0x000fe20000000800 */
[----:B------:R-:W-:Y:S01]  /*2a50*/  @!PT LDS RZ, [RZ] ;  /* 0x00000000fffff984 */ /* 0x000fe20000000800 */
[----:B------:R-:W-:Y:S01]  /*2a60*/  @!PT LDS RZ, [RZ] ;  /* 0x00000000fffff984 */ /* 0x000fe20000000800 */
[----:B------:R1:W-:Y:S01]  /*2a70*/  @!P6 LDGSTS.E.BYPASS.LTC128B.128 [R192+0x3000], [R10.64] ;  /* 0x030000000ac0efae */ /* 0x0003e2000b901d52 */
[----:B------:R-:W-:-:S03]  /*2a80*/  @!P1 IMAD R18, R19, c[0x0][0x1a0], RZ ;  /* 0x0000680013129a24 */ /* 0x000fc600078e02ff */
[----:B------:R-:W-:Y:S04]  /*2a90*/  @P5 STS.128 [R0+0xc000], RZ ;  /* 0x00c000ff00005388 */ /* 0x000fe80000000c00 */
[----:B------:R-:W-:Y:S01]  /*2aa0*/  @!PT LDS RZ, [RZ] ;  /* 0x00000000fffff984 */ /* 0x000fe20000000800 */
[----:B------:R-:W-:Y:S01]  /*2ab0*/  @!PT LDS RZ, [RZ] ;  /* 0x00000000fffff984 */ /* 0x000fe20000000800 */
[----:B------:R-:W-:Y:S01]  /*2ac0*/  @!PT LDS RZ, [RZ] ;  /* 0x00000000fffff984 */ /* 0x000fe20000000800 */
[----:B------:R2:W-:Y:S01]  /*2ad0*/  @!P5 LDGSTS.E.BYPASS.LTC128B.128 [R0+0xc000], [R26.64] ;  /* 0x0c0000001a00dfae */ /* 0x0005e2000b901d52 */
[----:B------:R-:W-:-:S03]  /*2ae0*/  @!P3 IMAD R19, R13, c[0x0][0x1a4], R12 ;  /* 0x000069000d13ba24 */ /* 0x000fc600078e020c */
[----:B------:R-:W-:Y:S01]  /*2af0*/  @P4 STS.128 [R0+0xd000], RZ ;  /* 0x00d000ff00004388 */ /* 0x000fe20000000c00 */
[----:B------:R-:W-:-:S03]  /*2b00*/  @!P4 IMAD.IADD R9, R9, 0x1, R22 ;  /* 0x000000010909c824 */ /* 0x000fc600078e0216 */
[----:B------:R-:W-:Y:S01]  /*2b10*/  @!PT LDS RZ, [RZ] ;  /* 0x00000000fffff984 */ /* 0x000fe20000000800 */
[----:B------:R-:W-:Y:S01]  /*2b20*/  @!PT LDS RZ, [RZ] ;  /* 0x00000000fffff984 */ /* 0x000fe20000000800 */
[----:B------:R-:W-:Y:S01]  /*2b30*/  @!PT LDS RZ, [RZ] ;  /* 0x00000000fffff984 */ /* 0x000fe20000000800 */
[----:B------:R2:W-:Y:S01]  /*2b40*/  @!P4 LDGSTS.E.BYPASS.LTC128B.128 [R0+0xd000], [R24.64] ;  /* 0x0d0000001800cfae */ /* 0x0005e2000b901d52 */
[----:B------:R-:W-:Y:S01]  /*2b50*/  @!P3 IMAD.WIDE.U32 R6, R13, c[0x0][0x1a0], R6 ;  /* 0x000068000d06ba25 */ /* 0x000fe200078e0006 */
[----:B------:R-:W-:Y:S02]  /*2b60*/  @!P4 LEA R12, P0, R8, c[0x0][0x170], 0x1 ;  /* 0x00005c00080cca11 */ /* 0x000fe400078008ff */
[----:B------:R-:W-:Y:S01]  /*2b70*/  @P3 STS.128 [R0+0xe000], RZ ;  /* 0x00e000ff00003388 */ /* 0x000fe20000000c00 */
[----:B------:R-:W-:-:S03]  /*2b80*/  @!P1 IMAD R18, R2, c[0x0][0x1a4], R18 ;  /* 0x0000690002129a24 */ /* 0x000fc600078e0212 */
[----:B------:R-:W-:Y:S01]  /*2b90*/  @!PT LDS RZ, [RZ] ;  /* 0x00000000fffff984 */ /* 0x000fe20000000800 */
[----:B------:R-:W-:Y:S01]  /*2ba0*/  @!PT LDS RZ, [RZ] ;  /* 0x00000000fffff984 */ /* 0x000fe20000000800 */
[----:B------:R-:W-:Y:S01]  /*2bb0*/  @!PT LDS RZ, [RZ] ;  /* 0x00000000fffff984 */ /* 0x000fe20000000800 */
[----:B------:R2:W-:Y:S01]  /*2bc0*/  @!P3 LDGSTS.E.BYPASS.LTC128B.128 [R0+0xe000], [R20.64] ;  /* 0x0e0000001400bfae */ /* 0x0005e2000b901d52 */
[----:B------:R-:W-:Y:S01]  /*2bd0*/  @!P1 IMAD.WIDE.U32 R4, R2, c[0x0][0x1a0], R4 ;  /* 0x0000680002049a25 */ /* 0x000fe200078e0004 */
[----:B---3--:R-:W-:Y:S02]  /*2be0*/  IADD3 R2, R33, 0x8, RZ ;  /* 0x0000000821027810 */ /* 0x008fe40007ffe0ff */
[----:B------:R-:W-:Y:S01]  /*2bf0*/  @P1 STS.128 [R0+0xf000], RZ ;  /* 0x00f000ff00001388 */ /* 0x000fe20000000c00 */
[----:B------:R-:W-:-:S03]  /*2c00*/  @!P3 IMAD.IADD R7, R7, 0x1, R19 ;  /* 0x000000010707b824 */ /* 0x000fc600078e0213 */
[----:B------:R-:W-:Y:S01]  /*2c10*/  @!PT LDS RZ, [RZ] ;  /* 0x00000000fffff984 */ /* 0x000fe20000000800 */
[----:B------:R-:W-:Y:S01]  /*2c20*/  @!PT LDS RZ, [RZ] ;  /* 0x00000000fffff984 */ /* 0x000fe20000000800 */
[----:B------:R-:W-:Y:S01]  /*2c30*/  @!PT LDS RZ, [RZ] ;  /* 0x00000000fffff984 */ /* 0x000fe20000000800 */
[----:B------:R2:W-:Y:S01]  /*2c40*/  @!P1 LDGSTS.E.BYPASS.LTC128B.128 [R0+0xf000], [R16.64] ;  /* 0x0f00000010009fae */ /* 0x0005e2000b901d52 */
[----:B------:R-:W-:-:S03]  /*2c50*/  @!P4 LEA.HI.X R13, R8, c[0x0][0x174], R9, 0x1, P0 ;  /* 0x00005d00080dca11 */ /* 0x000fc600000f0c09 */
[----:B------:R-:W-:Y:S01]  /*2c60*/  @P5 STS.128 [R0+0x10000], RZ ;  /* 0x010000ff00005388 */ /* 0x000fe20000000c00 */
[----:B------:R-:W-:Y:S01]  /*2c70*/  IADD3 R9, R33, 0x40, RZ ;  /* 0x0000004021097810 */ /* 0x000fe20007ffe0ff */
[----:B------:R-:W-:Y:S02]  /*2c80*/  @!P1 IMAD.IADD R5, R5, 0x1, R18 ;  /* 0x0000000105059824 */ /* 0x000fe400078e0212 */
[----:B------:R-:W-:Y:S01]  /*2c90*/  @!PT LDS RZ, [RZ] ;  /* 0x00000000fffff984 */ /* 0x000fe20000000800 */
[----:B------:R-:W-:Y:S01]  /*2ca0*/  @!PT LDS RZ, [RZ] ;  /* 0x00000000fffff984 */ /* 0x000fe20000000800 */
[----:B------:R-:W-:Y:S01]  /*2cb0*/  @!PT LDS RZ, [RZ] ;  /* 0x00000000fffff984 */ /* 0x000fe20000000800 */
[----:B------:R2:W-:Y:S01]  /*2cc0*/  @!P5 LDGSTS.E.BYPASS.LTC128B.128 [R0+0x10000], [R14.64] ;  /* 0x100000000e00dfae */ /* 0x0005e2000b901d52 */
[----:B-1----:R-:W-:Y:S02]  /*2cd0*/  @!P3 LEA R10, P5, R6, c[0x0][0x170], 0x1 ;  /* 0x00005c00060aba11 */ /* 0x002fe400078a08ff */
[----:B------:R-:W-:Y:S02]  /*2ce0*/  @!P1 LEA R8, P0, R4, c[0x0][0x170], 0x1 ;  /* 0x00005c0004089a11 */ /* 0x000fe400078008ff */
[----:B------:R-:W-:Y:S02]  /*2cf0*/  ISETP.GE.AND P6, PT, R2, UR8, PT ;  /* 0x0000000802007c0c */ /* 0x000fe4000bfc6270 */
[----:B------:R-:W-:-:S02]  /*2d00*/  IADD3 R2, R33, 0x48, RZ ;  /* 0x0000004821027810 */ /* 0x000fc40007ffe0ff */
[----:B------:R-:W-:Y:S02]  /*2d10*/  @!P3 LEA.HI.X R11, R6, c[0x0][0x174], R7, 0x1, P5 ;  /* 0x00005d00060bba11 */ /* 0x000fe400028f0c07 */
[----:B------:R-:W-:Y:S02]  /*2d20*/  ISETP.GE.AND P5, PT, R9, UR8, PT ;  /* 0x0000000809007c0c */ /* 0x000fe4000bfa6270 */
[----:B------:R-:W-:Y:S02]  /*2d30*/  @!P1 LEA.HI.X R9, R4, c[0x0][0x174], R5, 0x1, P0 ;  /* 0x00005d0004099a11 */ /* 0x000fe400000f0c05 */
[----:B------:R-:W-:Y:S01]  /*2d40*/  ISETP.GE.AND P0, PT, R2, UR8, PT ;  /* 0x0000000802007c0c */ /* 0x000fe2000bf06270 */
[----:B------:R-:W-:Y:S01]  /*2d50*/  @P4 STS.128 [R0+0x11000], RZ ;  /* 0x011000ff00004388 */ /* 0x000fe20000000c00 */
[----:B------:R-:W-:-:S03]  /*2d60*/  UMOV UR9, UR12 ;  /* 0x0000000c00097c82 */ /* 0x000fc60008000000 */
        /* <DEDUP_REMOVED lines=9> */
[----:B------:R-:W-:-:S03]  /*2e00*/  ISETP.GE.AND P4, PT, R33, UR8, PT ;  /* 0x0000000821007c0c */ /* 0x000fc6000bf86270 */
[----:B------:R2:W-:Y:S01]  /*2e10*/  @P1 STS.128 [R0+0x13000], RZ ;  /* 0x013000ff00001388 */ /* 0x0005e20000000c00 */
[----:B------:R-:W-:-:S03]  /*2e20*/  UMOV UR8, UR13 ;  /* 0x0000000d00087c82 */ /* 0x000fc60008000000 */
[----:B------:R-:W-:Y:S01]  /*2e30*/  @!PT LDS RZ, [RZ] ;  /* 0x00000000fffff984 */ /* 0x000fe20000000800 */
[----:B------:R-:W-:Y:S01]  /*2e40*/  @!PT LDS RZ, [RZ] ;  /* 0x00000000fffff984 */ /* 0x000fe20000000800 */
[----:B------:R-:W-:Y:S01]  /*2e50*/  @!PT LDS RZ, [RZ] ;  /* 0x00000000fffff984 */ /* 0x000fe20000000800 */
[----:B------:R2:W-:Y:S01]  /*2e60*/  @!P1 LDGSTS.E.BYPASS.LTC128B.128 [R0+0x13000], [R8.64] ;  /* 0x1300000008009fae */ /* 0x0005e2000b901d52 */
[----:B------:R-:W-:Y:S02]  /*2e70*/  @!P0 LEA R6, P1, R2, UR9, 0x2 ;  /* 0x0000000902068c11 */ /* 0x000fe4000f8210ff */
[----:B------:R-:W-:Y:S01]  /*2e80*/  SHF.L.U32 R4, R33, 0x2, RZ ;  /* 0x0000000221047819 */ /* 0x000fe200000006ff */
[----:B------:R-:W-:Y:S01]  /*2e90*/  IMAD.MOV.U32 R242, RZ, RZ, 0x7f800000 ;  /* 0x7f800000fff27424 */ /* 0x000fe200078e00ff */
[----:B------:R-:W0:Y:S01]  /*2ea0*/  LDGDEPBAR ;  /* 0x00000000000079af */ /* 0x000e220000000000 */
[----:B--2---:R-:W-:-:S04]  /*2eb0*/  SHF.R.S32.HI R0, RZ, 0x1f, R2 ;  /* 0x0000001fff007819 */ /* 0x004fc80000011402 */
[----:B------:R-:W-:Y:S02]  /*2ec0*/  @!P0 LEA.HI.X R7, R2, UR8, R0, 0x2, P1 ;  /* 0x0000000802078c11 */ /* 0x000fe400088f1400 */
[----:B------:R-:W-:-:S03]  /*2ed0*/  LEA.HI R0, R30, R29, RZ, 0x4 ;  /* 0x0000001d1e007211 */ /* 0x000fc600078f20ff */
[----:B------:R1:W5:Y:S01]  /*2ee0*/  @!P0 LDG.E R241, [R6.64] ;  /* 0x0000001206f18981 */ /* 0x000362000c1e1900 */
[----:B------:R-:W-:-:S05]  /*2ef0*/  LOP3.LUT R0, R0, 0xfffffff0, RZ, 0xc0, !PT ;  /* 0xfffffff000007812 */ /* 0x000fca00078ec0ff */
[----:B------:R-:W-:-:S05]  /*2f00*/  IMAD.IADD R0, R29, 0x1, -R0 ;  /* 0x000000011d007824 */ /* 0x000fca00078e0a00 */
[----:B------:R-:W-:-:S04]  /*2f10*/  SHF.R.S32.HI R2, RZ, 0x1f, R0 ;  /* 0x0000001fff027819 */ /* 0x000fc80000011400 */
[----:B------:R-:W-:-:S04]  /*2f20*/  LEA.HI R2, R2, R0, RZ, 0x3 ;  /* 0x0000000002027211 */ /* 0x000fc800078f18ff */
[----:B------:R-:W-:-:S05]  /*2f30*/  LOP3.LUT R2, R2, 0xfffffff8, RZ, 0xc0, !PT ;  /* 0xfffffff802027812 */ /* 0x000fca00078ec0ff */
[----:B------:R-:W-:Y:S01]  /*2f40*/  IMAD.IADD R0, R0, 0x1, -R2 ;  /* 0x0000000100007824 */ /* 0x000fe200078e0a02 */
[----:B------:R-:W-:-:S04]  /*2f50*/  IADD3 R2, R188, 0x2000, RZ ;  /* 0x00002000bc027810 */ /* 0x000fc80007ffe0ff */
[----:B------:R-:W-:Y:S02]  /*2f60*/  SEL R2, R2, R188, !P2 ;  /* 0x000000bc02027207 */ /* 0x000fe40005000000 */
[----:B------:R-:W-:-:S03]  /*2f70*/  LOP3.LUT P0, RZ, R0, 0x2, RZ, 0xc0, !PT ;  /* 0x0000000200ff7812 */ /* 0x000fc6000780c0ff */
[----:B------:R-:W-:Y:S02]  /*2f80*/  IMAD.SHL.U32 R183, R2, 0x2, RZ ;  /* 0x0000000202b77824 */ /* 0x000fe400078e00ff */
[----:B------:R-:W-:Y:S01]  /*2f90*/  IMAD.MOV.U32 R2, RZ, RZ, c[0x0][0x22c] ;  /* 0x00008b00ff027624 */ /* 0x000fe200078e00ff */
[----:B------:R-:W-:Y:S02]  /*2fa0*/  LOP3.LUT P1, RZ, R0, 0x4, RZ, 0xc0, !PT ;  /* 0x0000000400ff7812 */ /* 0x000fe4000782c0ff */
[----:B------:R-:W-:Y:S01]  /*2fb0*/  IADD3 R0, R187, 0x2000, RZ ;  /* 0x00002000bb007810 */ /* 0x000fe20007ffe0ff */
[----:B------:R-:W-:-:S03]  /*2fc0*/  IMAD R2, R2, c[0x0][0x1c0], RZ ;  /* 0x0000700002027a24 */ /* 0x000fc600078e02ff */
[----:B------:R-:W-:Y:S02]  /*2fd0*/  SEL R0, R0, R187, !P2 ;  /* 0x000000bb00007207 */ /* 0x000fe40005000000 */
[C---:B------:R-:W-:Y:S01]  /*2fe0*/  SHF.L.U32 R34, R2.reuse, 0x4, RZ ;  /* 0x0000000402227819 */ /* 0x040fe200000006ff */
[----:B------:R-:W-:Y:S02]  /*2ff0*/  IMAD.SHL.U32 R32, R2, 0x8, RZ ;  /* 0x0000000802207824 */ /* 0x000fe400078e00ff */
[----:B------:R-:W-:Y:S01]  /*3000*/  IMAD.SHL.U32 R176, R0, 0x2, RZ ;  /* 0x0000000200b07824 */ /* 0x000fe200078e00ff */
[----:B------:R-:W-:-:S05]  /*3010*/  IADD3 R0, R34, 0x20, RZ ;  /* 0x0000002022007810 */ /* 0x000fca0007ffe0ff */
[----:B------:R-:W-:-:S04]  /*3020*/  IMAD.IADD R0, R32, 0x1, R0 ;  /* 0x0000000120007824 */ /* 0x000fc800078e0200 */
[----:B------:R-:W-:-:S05]  /*3030*/  IMAD.IADD R0, R32, 0x1, R0 ;  /* 0x0000000120007824 */ /* 0x000fca00078e0200 */
[----:B------:R-:W-:-:S05]  /*3040*/  IADD3 R0, R32, R0, RZ ;  /* 0x0000000020007210 */ /* 0x000fca0007ffe0ff */
[----:B------:R-:W-:-:S05]  /*3050*/  IMAD.IADD R0, R32, 0x1, R0 ;  /* 0x0000000120007824 */ /* 0x000fca00078e0200 */
[----:B------:R2:W-:Y:S01]  /*3060*/  STL [R1+0x8], R0 ;  /* 0x0000080001007387 */ /* 0x0005e20000100800 */
[----:B------:R-:W-:Y:S02]  /*3070*/  SHF.R.S32.HI R8, RZ, 0x1f, R33 ;  /* 0x0000001fff087819 */ /* 0x000fe40000011421 */
[----:B------:R-:W-:Y:S02]  /*3080*/  IADD3 R4, P3, R4, UR9, RZ ;  /* 0x0000000904047c10 */ /* 0x000fe4000ff7e0ff */
[----:B------:R-:W-:Y:S01]  /*3090*/  SHF.L.U64.HI R5, R33, 0x2, R8 ;  /* 0x0000000221057819 */ /* 0x000fe20000010208 */
[----:B------:R-:W-:Y:S02]  /*30a0*/  IMAD.MOV.U32 R243, RZ, RZ, 0x7f800000 ;  /* 0x7f800000fff37424 */ /* 0x000fe400078e00ff */
[----:B------:R-:W-:Y:S02]  /*30b0*/  IMAD.MOV.U32 R240, RZ, RZ, 0x7f800000 ;  /* 0x7f800000fff07424 */ /* 0x000fe400078e00ff */
[----:B--2---:R-:W-:-:S04]  /*30c0*/  IMAD.IADD R0, R32, 0x1, R0 ;  /* 0x0000000120007824 */ /* 0x004fc800078e0200 */
[----:B------:R-:W-:-:S04]  /*30d0*/  IMAD.IADD R2, R32, 0x1, R0 ;  /* 0x0000000120027824 */ /* 0x000fc800078e0200 */
[----:B------:R-:W-:-:S04]  /*30e0*/  IMAD.IADD R252, R32, 0x1, R2 ;  /* 0x0000000120fc7824 */ /* 0x000fc800078e0202 */
[----:B------:R-:W-:Y:S01]  /*30f0*/  IMAD.IADD R251, R32, 0x1, R252 ;  /* 0x0000000120fb7824 */ /* 0x000fe200078e02fc */
[----:B------:R-:W-:-:S04]  /*3100*/  IADD3.X R5, R5, UR8, RZ, P3, !PT ;  /* 0x0000000805057c10 */ /* 0x000fc80009ffe4ff */
[C---:B------:R-:W-:Y:S01]  /*3110*/  IADD3 R250, R32.reuse, R251, RZ ;  /* 0x000000fb20fa7210 */ /* 0x040fe20007ffe0ff */
[----:B------:R2:W5:Y:S04]  /*3120*/  @!P4 LDG.E R242, [R4.64] ;  /* 0x0000001204f2c981 */ /* 0x000568000c1e1900 */
[----:B------:R2:W5:Y:S01]  /*3130*/  @!P6 LDG.E R243, [R4.64+0x20] ;  /* 0x0000201204f3e981 */ /* 0x000562000c1e1900 */
[----:B------:R-:W-:-:S03]  /*3140*/  IMAD.IADD R249, R32, 0x1, R250 ;  /* 0x0000000120f97824 */ /* 0x000fc600078e02fa */
[----:B------:R2:W5:Y:S01]  /*3150*/  @!P5 LDG.E R240, [R4.64+0x100] ;  /* 0x0001001204f0d981 */ /* 0x000562000c1e1900 */
[----:B------:R-:W-:Y:S02]  /*3160*/  IMAD.MOV.U32 R186, RZ, RZ, 0x20 ;  /* 0x00000020ffba7424 */ /* 0x000fe400078e00ff */
[----:B------:R-:W-:Y:S01]  /*3170*/  IMAD.IADD R248, R32, 0x1, R249 ;  /* 0x0000000120f87824 */ /* 0x000fe200078e02f9 */
[----:B------:R3:W-:Y:S01]  /*3180*/  STL [R1+0x4], R0 ;  /* 0x0000040001007387 */ /* 0x0007e20000100800 */
[----:B------:R-:W-:Y:S01]  /*3190*/  UIADD3 UR10, UR24, 0x80, URZ ;  /* 0x00000080180a7890 */ /* 0x000fe2000fffe03f */
[----:B------:R-:W-:Y:S01]  /*31a0*/  SEL R186, R186, 0xffffffe0, !P0 ;  /* 0xffffffe0baba7807 */ /* 0x000fe20004000000 */
[----:B------:R-:W-:Y:S01]  /*31b0*/  IMAD.SHL.U32 R185, R188, 0x2, RZ ;  /* 0x00000002bcb97824 */ /* 0x000fe200078e00ff */
[----:B------:R-:W-:Y:S02]  /*31c0*/  IADD3 R247, R32, R248, RZ ;  /* 0x000000f820f77210 */ /* 0x000fe40007ffe0ff */
[----:B------:R-:W-:Y:S01]  /*31d0*/  MOV R177, 0x40 ;  /* 0x0000004000b17802 */ /* 0x000fe20000000f00 */
[----:B------:R-:W-:Y:S01]  /*31e0*/  CS2R R126, SRZ ;  /* 0x00000000007e7805 */ /* 0x000fe2000001ff00 */
[----:B------:R-:W-:Y:S01]  /*31f0*/  CS2R R124, SRZ ;  /* 0x00000000007c7805 */ /* 0x000fe2000001ff00 */
[----:B--2---:R-:W-:-:S02]  /*3200*/  SHF.L.U64.HI R4, R33, 0x2, R8 ;  /* 0x0000000221047819 */ /* 0x004fc40000010208 */
[----:B---3--:R-:W-:-:S03]  /*3210*/  IADD3 R0, R33, -0x80, RZ ;  /* 0xffffff8021007810 */ /* 0x008fc60007ffe0ff */
[----:B------:R2:W-:Y:S01]  /*3220*/  STL [R1+0x14], R4 ;  /* 0x0000140401007387 */ /* 0x0005e20000100800 */
[----:B------:R-:W-:-:S03]  /*3230*/  SHF.L.U32 R0, R0, 0x2, RZ ;  /* 0x0000000200007819 */ /* 0x000fc600000006ff */
[----:B------:R-:W-:Y:S01]  /*3240*/  STL [R1], R2 ;  /* 0x0000000201007387 */ /* 0x000fe20000100800 */
        /* <DEDUP_REMOVED lines=14> */
[----:B--2---:R-:W-:Y:S01]  /*3330*/  SHF.L.U32 R4, R33, 0x2, RZ ;  /* 0x0000000221047819 */ /* 0x004fe200000006ff */
[----:B------:R-:W-:Y:S01]  /*3340*/  CS2R R94, SRZ ;  /* 0x00000000005e7805 */ /* 0x000fe2000001ff00 */
[----:B------:R-:W-:Y:S01]  /*3350*/  CS2R R92, SRZ ;  /* 0x00000000005c7805 */ /* 0x000fe2000001ff00 */
[----:B------:R-:W-:-:S02]  /*3360*/  CS2R R98, SRZ ;  /* 0x0000000000627805 */ /* 0x000fc4000001ff00 */
[----:B------:R-:W-:Y:S01]  /*3370*/  STL [R1+0x10], R4 ;  /* 0x0000100401007387 */ /* 0x000fe20000100800 */
[----:B------:R-:W-:Y:S01]  /*3380*/  CS2R R96, SRZ ;  /* 0x0000000000607805 */ /* 0x000fe2000001ff00 */
[----:B------:R-:W-:Y:S01]  /*3390*/  CS2R R90, SRZ ;  /* 0x00000000005a7805 */ /* 0x000fe2000001ff00 */
[----:B------:R-:W-:Y:S01]  /*33a0*/  CS2R R88, SRZ ;  /* 0x0000000000587805 */ /* 0x000fe2000001ff00 */
[----:B------:R2:W-:Y:S01]  /*33b0*/  STL [R1+0xc], R0 ;  /* 0x00000c0001007387 */ /* 0x0005e20000100800 */
        /* <DEDUP_REMOVED lines=10> */
[----:B------:R-:W-:Y:S01]  /*3460*/  SEL R177, R177, 0xffffffc0, !P1 ;  /* 0xffffffc0b1b17807 */ /* 0x000fe20004800000 */
[----:B------:R-:W-:-:S02]  /*3470*/  IMAD.SHL.U32 R184, R188, 0x2, RZ ;  /* 0x00000002bcb87824 */ /* 0x000fc400078e00ff */
[----:B------:R-:W-:Y:S01]  /*3480*/  IMAD.IADD R182, R186, 0x1, R185 ;  /* 0x00000001bab67824 */ /* 0x000fe200078e02b9 */
[----:B------:R-:W-:Y:S02]  /*3490*/  UISETP.GE.AND UP0, UPT, UR10, UR4, UPT ;  /* 0x000000040a00728c */ /* 0x000fe4000bf06270 */
[----:B------:R-:W-:Y:S02]  /*34a0*/  UMOV UR11, UR16 ;  /* 0x00000010000b7c82 */ /* 0x000fe40008000000 */
[----:B------:R-:W-:Y:S01]  /*34b0*/  UMOV UR10, UR17 ;  /* 0x00000011000a7c82 */ /* 0x000fe20008000000 */
[----:B-12---:R-:W-:Y:S02]  /*34c0*/  IMAD.IADD R0, R32, 0x1, R247 ;  /* 0x0000000120007824 */ /* 0x006fe400078e02f7 */
.L_x_397:
[----:B------:R-:W0:Y:S01]  /*34d0*/  LDGDEPBAR ;  /* 0x00000000000079af */ /* 0x000e220000000000 */
[C---:B------:R-:W-:Y:S01]  /*34e0*/  IMAD.IADD R0, R183.reuse, 0x1, R186 ;  /* 0x00000001b7007824 */ /* 0x040fe200078e02ba */
[----:B------:R-:W-:Y:S01]  /*34f0*/  PLOP3.LUT P0, PT, PT, PT, UP0, 0x80, 0x0 ;  /* 0x000000000000781c */ /* 0x000fe20003f0f008 */
[--C-:B------:R-:W-:Y:S01]  /*3500*/  IMAD.IADD R156, R183, 0x1, R177.reuse ;  /* 0x00000001b79c7824 */ /* 0x100fe200078e02b1 */
[----:B------:R-:W-:Y:S01]  /*3510*/  PLOP3.LUT P2, PT, PT, PT, UP0, 0x80, 0x0 ;  /* 0x000000000000781c */ /* 0x000fe20003f4f008 */
[----:B------:R-:W-:Y:S01]  /*3520*/  UISETP.GE.AND UP5, UPT, UR5, 0x1, UPT ;  /* 0x000000010500788c */ /* 0x000fe2000bfa6270 */
[----:B------:R-:W-:Y:S02]  /*3530*/  PLOP3.LUT P3, PT, PT, PT, UP0, 0x80, 0x0 ;  /* 0x000000000000781c */ /* 0x000fe40003f6f008 */
[----:B------:R-:W2:Y:S01]  /*3540*/  LDL R2, [R1+0x20] ;  /* 0x0000200001027983 */ /* 0x000ea20000100800 */
[----:B------:R-:W-:Y:S02]  /*3550*/  PLOP3.LUT P6, PT, PT, PT, UP0, 0x80, 0x0 ;  /* 0x000000000000781c */ /* 0x000fe40003fcf008 */
[----:B-----5:R-:W-:Y:S02]  /*3560*/  FSETP.NEU.FTZ.AND P4, PT, R242, -INF , PT ;  /* 0xff800000f200780b */ /* 0x020fe40003f9d000 */
[----:B------:R-:W-:Y:S01]  /*3570*/  FSETP.NEU.FTZ.AND P5, PT, R241, -INF , PT ;  /* 0xff800000f100780b */ /* 0x000fe20003fbd000 */
[----:B------:R-:W-:Y:S04]  /*3580*/  DEPBAR.LE SB0, 0x0 ;  /* 0x000080000000791a */ /* 0x000fe80000000000 */
[----:B------:R-:W-:Y:S08]  /*3590*/  BAR.SYNC.DEFER_BLOCKING 0x0 ;  /* 0x0000000000007b1d */ /* 0x000ff00000010000 */
[----:B------:R-:W-:Y:S08]  /*35a0*/  LDSM.16.M88.4 R64, [R183] ;  /* 0x00000000b740783b */ /* 0x000ff00000000200 */
[----:B------:R-:W1:Y:S08]  /*35b0*/  LDSM.16.M88.4 R16, [R178+0xc000] ;  /* 0x00c00000b210783b */ /* 0x000e700000000200 */
[----:B------:R-:W3:Y:S08]  /*35c0*/  LDSM.16.M88.4 R60, [R183+0x2000] ;  /* 0x00200000b73c783b */ /* 0x000ef00000000200 */
[----:B------:R-:W4:Y:S08]  /*35d0*/  LDSM.16.M88.4 R32, [R178+0xc800] ;  /* 0x00c80000b220783b */ /* 0x000f300000000200 */
[----:B------:R-:W4:Y:S08]  /*35e0*/  LDSM.16.M88.4 R48, [R178+0xd000] ;  /* 0x00d00000b230783b */ /* 0x000f300000000200 */
[----:B------:R-:W4:Y:S01]  /*35f0*/  LDSM.16.M88.4 R132, [R178+0xd800] ;  /* 0x00d80000b284783b */ /* 0x000f220000000200 */
[-C--:B-1----:R-:W-:Y:S07]  /*3600*/  HMMA.16816.F32.BF16 R4, R64, R16.reuse, RZ ;  /* 0x000000104004723c */ /* 0x082fee00000418ff */
[----:B------:R-:W-:Y:S01]  /*3610*/  LDSM.16.M88.4 R136, [R0] ;  /* 0x000000000088783b */ /* 0x000fe20000000200 */
[C---:B---3--:R-:W-:Y:S07]  /*3620*/  HMMA.16816.F32.BF16 R8, R60.reuse, R16, RZ ;  /* 0x000000103c08723c */ /* 0x048fee00000418ff */
[----:B------:R-:W1:Y:S01]  /*3630*/  LDSM.16.M88.4 R140, [R181+0xc000] ;  /* 0x00c00000b58c783b */ /* 0x000e620000000200 */
[-C--:B------:R-:W-:Y:S07]  /*3640*/  HMMA.16816.F32.BF16 R12, R60, R18.reuse, RZ ;  /* 0x000000123c0c723c */ /* 0x080fee00000418ff */
[----:B------:R3:W1:Y:S01]  /*3650*/  LDSM.16.M88.4 R144, [R0+0x2000] ;  /* 0x002000000090783b */ /* 0x0006620000000200 */
[C---:B------:R-:W-:Y:S07]  /*3660*/  HMMA.16816.F32.BF16 R16, R64.reuse, R18, RZ ;  /* 0x000000124010723c */ /* 0x040fee00000418ff */
[----:B------:R-:W1:Y:S01]  /*3670*/  LDSM.16.M88.4 R148, [R181+0xc800] ;  /* 0x00c80000b594783b */ /* 0x000e620000000200 */
[-C--:B----4-:R-:W-:Y:S07]  /*3680*/  HMMA.16816.F32.BF16 R20, R64, R32.reuse, RZ ;  /* 0x000000204014723c */ /* 0x090fee00000418ff */
[----:B------:R-:W4:Y:S01]  /*3690*/  LDSM.16.M88.4 R152, [R181+0xd000] ;  /* 0x00d00000b598783b */ /* 0x000f220000000200 */
[C---:B------:R-:W-:Y:S07]  /*36a0*/  HMMA.16816.F32.BF16 R24, R60.reuse, R32, RZ ;  /* 0x000000203c18723c */ /* 0x040fee00000418ff */
[----:B------:R-:W-:Y:S01]  /*36b0*/  LDSM.16.M88.4 R160, [R179+0xc800] ;  /* 0x00c80000b3a0783b */ /* 0x000fe20000000200 */
[----:B---3--:R-:W-:Y:S01]  /*36c0*/  IMAD.IADD R0, R0, 0x1, R177 ;  /* 0x0000000100007824 */ /* 0x008fe200078e02b1 */
[-C--:B------:R-:W-:Y:S06]  /*36d0*/  HMMA.16816.F32.BF16 R28, R60, R34.reuse, RZ ;  /* 0x000000223c1c723c */ /* 0x080fec00000418ff */
[----:B------:R-:W-:Y:S02]  /*36e0*/  LDSM.16.M88.4 R164, [R179+0xd800] ;  /* 0x00d80000b3a4783b */ /* 0x000fe40000000200 */
[C---:B------:R-:W-:Y:S06]  /*36f0*/  HMMA.16816.F32.BF16 R32, R64.reuse, R34, RZ ;  /* 0x000000224020723c */ /* 0x040fec00000418ff */
[----:B------:R-:W-:Y:S02]  /*3700*/  LDSM.16.M88.4 R168, [R0] ;  /* 0x0000000000a8783b */ /* 0x000fe40000000200 */
[-C--:B------:R-:W-:Y:S06]  /*3710*/  HMMA.16816.F32.BF16 R36, R64, R48.reuse, RZ ;  /* 0x000000304024723c */ /* 0x080fec00000418ff */
[----:B------:R-:W-:Y:S02]  /*3720*/  LDSM.16.M88.4 R172, [R180+0xc000] ;  /* 0x00c00000b4ac783b */ /* 0x000fe40000000200 */
[C---:B------:R-:W-:Y:S08]  /*3730*/  HMMA.16816.F32.BF16 R40, R60.reuse, R48, RZ ;  /* 0x000000303c28723c */ /* 0x040ff000000418ff */
[-C--:B------:R-:W-:Y:S08]  /*3740*/  HMMA.16816.F32.BF16 R44, R60, R50.reuse, RZ ;  /* 0x000000323c2c723c */ /* 0x080ff000000418ff */
[C---:B------:R-:W-:Y:S08]  /*3750*/  HMMA.16816.F32.BF16 R48, R64.reuse, R50, RZ ;  /* 0x000000324030723c */ /* 0x040ff000000418ff */
[-C--:B------:R-:W-:Y:S08]  /*3760*/  HMMA.16816.F32.BF16 R52, R64, R132.reuse, RZ ;  /* 0x000000844034723c */ /* 0x080ff000000418ff */
[C---:B------:R-:W-:Y:S08]  /*3770*/  HMMA.16816.F32.BF16 R56, R60.reuse, R132, RZ ;  /* 0x000000843c38723c */ /* 0x040ff000000418ff */
[-C--:B------:R-:W-:Y:S08]  /*3780*/  HMMA.16816.F32.BF16 R60, R60, R134.reuse, RZ ;  /* 0x000000863c3c723c */ /* 0x080ff000000418ff */
[----:B------:R-:W-:Y:S01]  /*3790*/  HMMA.16816.F32.BF16 R64, R64, R134, RZ ;  /* 0x000000864040723c */ /* 0x000fe200000418ff */
[----:B------:R-:W3:Y:S07]  /*37a0*/  LDSM.16.M88.4 R132, [R181+0xd800] ;  /* 0x00d80000b584783b */ /* 0x000eee0000000200 */
[-C--:B-1----:R-:W-:Y:S08]  /*37b0*/  HMMA.16816.F32.BF16 R4, R136, R140.reuse, R4 ;  /* 0x0000008c8804723c */ /* 0x082ff00000041804 */
[C---:B------:R-:W-:Y:S08]  /*37c0*/  HMMA.16816.F32.BF16 R8, R144.reuse, R140, R8 ;  /* 0x0000008c9008723c */ /* 0x040ff00000041808 */
[-C--:B------:R-:W-:Y:S08]  /*37d0*/  HMMA.16816.F32.BF16 R12, R144, R142.reuse, R12 ;  /* 0x0000008e900c723c */ /* 0x080ff0000004180c */
[C---:B------:R-:W-:Y:S01]  /*37e0*/  HMMA.16816.F32.BF16 R16, R136.reuse, R142, R16 ;  /* 0x0000008e8810723c */ /* 0x040fe20000041810 */
[----:B------:R-:W-:Y:S07]  /*37f0*/  LDSM.16.M88.4 R140, [R156] ;  /* 0x000000009c8c783b */ /* 0x000fee0000000200 */
[-C--:B------:R-:W-:Y:S01]  /*3800*/  HMMA.16816.F32.BF16 R20, R136, R148.reuse, R20 ;  /* 0x000000948814723c */ /* 0x080fe20000041814 */
[----:B------:R-:W-:Y:S07]  /*3810*/  LDSM.16.M88.4 R156, [R156+0x2000] ;  /* 0x002000009c9c783b */ /* 0x000fee0000000200 */
[C---:B------:R-:W-:Y:S08]  /*3820*/  HMMA.16816.F32.BF16 R24, R144.reuse, R148, R24 ;  /* 0x000000949018723c */ /* 0x040ff00000041818 */
[-C--:B------:R-:W-:Y:S08]  /*3830*/  HMMA.16816.F32.BF16 R28, R144, R150.reuse, R28 ;  /* 0x00000096901c723c */ /* 0x080ff0000004181c */
[C---:B------:R-:W-:Y:S01]  /*3840*/  HMMA.16816.F32.BF16 R32, R136.reuse, R150, R32 ;  /* 0x000000968820723c */ /* 0x040fe20000041820 */
[----:B------:R-:W1:Y:S07]  /*3850*/  LDSM.16.M88.4 R148, [R179+0xc000] ;  /* 0x00c00000b394783b */ /* 0x000e6e0000000200 */
[-C--:B----4-:R-:W-:Y:S08]  /*3860*/  HMMA.16816.F32.BF16 R36, R136, R152.reuse, R36 ;  /* 0x000000988824723c */ /* 0x090ff00000041824 */
[C---:B------:R-:W-:Y:S08]  /*3870*/  HMMA.16816.F32.BF16 R40, R144.reuse, R152, R40 ;  /* 0x000000989028723c */ /* 0x040ff00000041828 */
[-C--:B------:R-:W-:Y:S08]  /*3880*/  HMMA.16816.F32.BF16 R44, R144, R154.reuse, R44 ;  /* 0x0000009a902c723c */ /* 0x080ff0000004182c */
[C---:B------:R-:W-:Y:S01]  /*3890*/  HMMA.16816.F32.BF16 R48, R136.reuse, R154, R48 ;  /* 0x0000009a8830723c */ /* 0x040fe20000041830 */
[----:B------:R-:W4:Y:S07]  /*38a0*/  LDSM.16.M88.4 R152, [R179+0xd000] ;  /* 0x00d00000b398783b */ /* 0x000f2e0000000200 */
[-C--:B---3--:R-:W-:Y:S08]  /*38b0*/  HMMA.16816.F32.BF16 R52, R136, R132.reuse, R52 ;  /* 0x000000848834723c */ /* 0x088ff00000041834 */
[C---:B------:R-:W-:Y:S08]  /*38c0*/  HMMA.16816.F32.BF16 R56, R144.reuse, R132, R56 ;  /* 0x000000849038723c */ /* 0x040ff00000041838 */
[-C--:B------:R-:W-:Y:S08]  /*38d0*/  HMMA.16816.F32.BF16 R60, R144, R134.reuse, R60 ;  /* 0x00000086903c723c */ /* 0x080ff0000004183c */
[----:B------:R-:W-:Y:S01]  /*38e0*/  HMMA.16816.F32.BF16 R64, R136, R134, R64 ;  /* 0x000000868840723c */ /* 0x000fe20000041840 */
[----:B------:R3:W4:Y:S06]  /*38f0*/  LDSM.16.M88.4 R132, [R0+0x2000] ;  /* 0x002000000084783b */ /* 0x00072c0000000200 */
[----:B------:R-:W-:Y:S01]  /*3900*/  IMAD.U32 R137, RZ, RZ, UR20 ;  /* 0x00000014ff897e24 */ /* 0x000fe2000f8e00ff */
[-C--:B-1----:R-:W-:Y:S05]  /*3910*/  HMMA.16816.F32.BF16 R4, R140, R148.reuse, R4 ;  /* 0x000000948c04723c */ /* 0x082fea0000041804 */
[----:B--2---:R-:W-:Y:S01]  /*3920*/  @P0 IMAD R137, R137, 0x80, R2 ;  /* 0x0000008089890824 */ /* 0x004fe200078e0202 */
[----:B------:R-:W-:Y:S01]  /*3930*/  PLOP3.LUT P0, PT, PT, PT, UP0, 0x80, 0x0 ;  /* 0x000000000000781c */ /* 0x000fe20003f0f008 */
[----:B------:R-:W-:Y:S01]  /*3940*/  FMUL.FTZ R138, R242, 1.4426950216293334961 ;  /* 0x3fb8aa3bf28a7820 */ /* 0x000fe20000410000 */
[C---:B------:R-:W-:Y:S01]  /*3950*/  HMMA.16816.F32.BF16 R8, R156.reuse, R148, R8 ;  /* 0x000000949c08723c */ /* 0x040fe20000041808 */
[----:B------:R-:W2:Y:S03]  /*3960*/  LDL R148, [R1+0x10] ;  /* 0x0000100001947983 */ /* 0x000ea60000100800 */
[----:B------:R-:W-:Y:S01]  /*3970*/  @P3 ISETP.GE.AND P3, PT, R137, UR4, PT ;  /* 0x0000000489003c0c */ /* 0x000fe2000bf66270 */
[C---:B------:R-:W-:Y:S01]  /*3980*/  FMUL.FTZ R136, R243.reuse, 1.4426950216293334961 ;  /* 0x3fb8aa3bf3887820 */ /* 0x040fe20000410000 */
[----:B------:R-:W-:Y:S01]  /*3990*/  FSEL R138, R138, RZ, P4 ;  /* 0x000000ff8a8a7208 */ /* 0x000fe20002000000 */
[----:B------:R-:W-:Y:S01]  /*39a0*/  FMUL.FTZ R2, R240, 1.4426950216293334961 ;  /* 0x3fb8aa3bf0027820 */ /* 0x000fe20000410000 */
[-C--:B------:R-:W-:Y:S03]  /*39b0*/  HMMA.16816.F32.BF16 R12, R156, R150.reuse, R12 ;  /* 0x000000969c0c723c */ /* 0x080fe6000004180c */
[----:B------:R-:W-:Y:S02]  /*39c0*/  FSETP.NEU.FTZ.AND P4, PT, R243, -INF , PT ;  /* 0xff800000f300780b */ /* 0x000fe40003f9d000 */
[----:B---3--:R-:W-:Y:S02]  /*39d0*/  @P2 IADD3 R0, R137, 0x1, RZ ;  /* 0x0000000189002810 */ /* 0x008fe40007ffe0ff */
[----:B------:R-:W-:Y:S01]  /*39e0*/  FSEL R136, R136, RZ, P4 ;  /* 0x000000ff88887208 */ /* 0x000fe20002000000 */
[C---:B------:R-:W-:Y:S01]  /*39f0*/  HMMA.16816.F32.BF16 R16, R140.reuse, R150, R16 ;  /* 0x000000968c10723c */ /* 0x040fe20000041810 */
[----:B------:R-:W-:Y:S02]  /*3a00*/  PLOP3.LUT P2, PT, PT, PT, UP0, 0x80, 0x0 ;  /* 0x000000000000781c */ /* 0x000fe40003f4f008 */
[----:B------:R-:W-:Y:S02]  /*3a10*/  PLOP3.LUT P4, PT, PT, PT, UP0, 0x80, 0x0 ;  /* 0x000000000000781c */ /* 0x000fe40003f8f008 */
[----:B------:R-:W-:Y:S01]  /*3a20*/  @P6 ISETP.GE.AND P6, PT, R0, UR4, PT ;  /* 0x0000000400006c0c */ /* 0x000fe2000bfc6270 */
[----:B------:R-:W-:Y:S02]  /*3a30*/  FMUL.FTZ R0, R241, 1.4426950216293334961 ;  /* 0x3fb8aa3bf1007820 */ /* 0x000fe40000410000 */
[-C--:B------:R-:W-:Y:S04]  /*3a40*/  HMMA.16816.F32.BF16 R20, R140, R160.reuse, R20 ;  /* 0x000000a08c14723c */ /* 0x080fe80000041814 */
[----:B------:R-:W-:Y:S02]  /*3a50*/  FSEL R0, R0, RZ, P5 ;  /* 0x000000ff00007208 */ /* 0x000fe40002800000 */
[----:B------:R-:W-:Y:S02]  /*3a60*/  PLOP3.LUT P5, PT, PT, PT, UP0, 0x80, 0x0 ;  /* 0x000000000000781c */ /* 0x000fe40003faf008 */
[C---:B------:R-:W-:Y:S08]  /*3a70*/  HMMA.16816.F32.BF16 R24, R156.reuse, R160, R24 ;  /* 0x000000a09c18723c */ /* 0x040ff00000041818 */
[-C--:B------:R-:W-:Y:S08]  /*3a80*/  HMMA.16816.F32.BF16 R28, R156, R162.reuse, R28 ;  /* 0x000000a29c1c723c */ /* 0x080ff0000004181c */
[C---:B------:R-:W-:Y:S08]  /*3a90*/  HMMA.16816.F32.BF16 R32, R140.reuse, R162, R32 ;  /* 0x000000a28c20723c */ /* 0x040ff00000041820 */
[-C--:B----4-:R-:W-:Y:S08]  /*3aa0*/  HMMA.16816.F32.BF16 R36, R140, R152.reuse, R36 ;  /* 0x000000988c24723c */ /* 0x090ff00000041824 */
[C---:B------:R-:W-:Y:S08]  /*3ab0*/  HMMA.16816.F32.BF16 R40, R156.reuse, R152, R40 ;  /* 0x000000989c28723c */ /* 0x040ff00000041828 */
[-C--:B------:R-:W-:Y:S08]  /*3ac0*/  HMMA.16816.F32.BF16 R44, R156, R154.reuse, R44 ;  /* 0x0000009a9c2c723c */ /* 0x080ff0000004182c */
[C---:B------:R-:W-:Y:S08]  /*3ad0*/  HMMA.16816.F32.BF16 R48, R140.reuse, R154, R48 ;  /* 0x0000009a8c30723c */ /* 0x040ff00000041830 */
[-C--:B------:R-:W-:Y:S08]  /*3ae0*/  HMMA.16816.F32.BF16 R52, R140, R164.reuse, R52 ;  /* 0x000000a48c34723c */ /* 0x080ff00000041834 */
[C---:B------:R-:W-:Y:S08]  /*3af0*/  HMMA.16816.F32.BF16 R56, R156.reuse, R164, R56 ;  /* 0x000000a49c38723c */ /* 0x040ff00000041838 */
[-C--:B------:R-:W-:Y:S08]  /*3b00*/  HMMA.16816.F32.BF16 R60, R156, R166.reuse, R60 ;  /* 0x000000a69c3c723c */ /* 0x080ff0000004183c */
[----:B------:R-:W-:Y:S08]  /*3b10*/  HMMA.16816.F32.BF16 R64, R140, R166, R64 ;  /* 0x000000a68c40723c */ /* 0x000ff00000041840 */
[-C--:B------:R-:W-:Y:S08]  /*3b20*/  HMMA.16816.F32.BF16 R4, R168, R172.reuse, R4 ;  /* 0x000000aca804723c */ /* 0x080ff00000041804 */
[C---:B------:R-:W-:Y:S08]  /*3b30*/  HMMA.16816.F32.BF16 R8, R132.reuse, R172, R8 ;  /* 0x000000ac8408723c */ /* 0x040ff00000041808 */
[-C--:B------:R-:W-:Y:S08]  /*3b40*/  HMMA.16816.F32.BF16 R12, R132, R174.reuse, R12 ;  /* 0x000000ae840c723c */ /* 0x080ff0000004180c */
[----:B------:R-:W-:Y:S01]  /*3b50*/  @P2 FSEL R5, R5, -INF , !P6 ;  /* 0xff80000005052808 */ /* 0x000fe20007000000 */
[C---:B------:R-:W-:Y:S01]  /*3b60*/  HMMA.16816.F32.BF16 R16, R168.reuse, R174, R16 ;  /* 0x000000aea810723c */ /* 0x040fe20000041810 */
[----:B------:R-:W-:Y:S03]  /*3b70*/  PLOP3.LUT P2, PT, PT, PT, UP0, 0x80, 0x0 ;  /* 0x000000000000781c */ /* 0x000fe60003f4f008 */
[----:B------:R-:W-:Y:S01]  /*3b80*/  @P0 FSEL R4, R4, -INF , !P3 ;  /* 0xff80000004040808 */ /* 0x000fe20005800000 */
[--C-:B------:R-:W-:Y:S01]  /*3b90*/  FFMA.FTZ R5, R5, c[0x0][0x23c], -R138.reuse ;  /* 0x00008f0005057a23 */ /* 0x100fe2000001088a */
[----:B------:R-:W-:Y:S02]  /*3ba0*/  PLOP3.LUT P0, PT, PT, PT, UP0, 0x80, 0x0 ;  /* 0x000000000000781c */ /* 0x000fe40003f0f008 */
[----:B------:R-:W-:Y:S01]  /*3bb0*/  @P4 FSEL R9, R9, -INF , !P6 ;  /* 0xff80000009094808 */ /* 0x000fe20007000000 */
[----:B------:R-:W-:Y:S01]  /*3bc0*/  MUFU.EX2 R157, R5 ;  /* 0x00000005009d7308 */ /* 0x000fe20000000800 */
[----:B------:R-:W-:Y:S02]  /*3bd0*/  PLOP3.LUT P4, PT, PT, PT, UP0, 0x80, 0x0 ;  /* 0x000000000000781c */ /* 0x000fe40003f8f008 */
[----:B------:R-:W-:Y:S02]  /*3be0*/  FFMA.FTZ R4, R4, c[0x0][0x23c], -R138 ;  /* 0x00008f0004047a23 */ /* 0x000fe4000001088a */
[----:B------:R-:W-:Y:S02]  /*3bf0*/  @P2 FSEL R7, R7, -INF , !P6 ;  /* 0xff80000007072808 */ /* 0x000fe40007000000 */
[----:B------:R-:W-:Y:S03]  /*3c00*/  FSETP.NEU.FTZ.AND P2, PT, R240, -INF , PT ;  /* 0xff800000f000780b */ /* 0x000fe60003f5d000 */
[----:B------:R1:W-:Y:S01]  /*3c10*/  MUFU.EX2 R158, R4 ;  /* 0x00000004009e7308 */ /* 0x0003e20000000800 */
[----:B------:R-:W-:Y:S01]  /*3c20*/  @P0 FSEL R6, R6, -INF , !P3 ;  /* 0xff80000006060808 */ /* 0x000fe20005800000 */
[--C-:B------:R-:W-:Y:S01]  /*3c30*/  FFMA.FTZ R7, R7, c[0x0][0x23c], -R136.reuse ;  /* 0x00008f0007077a23 */ /* 0x100fe20000010888 */
[----:B------:R-:W-:Y:S02]  /*3c40*/  PLOP3.LUT P0, PT, PT, PT, UP0, 0x80, 0x0 ;  /* 0x000000000000781c */ /* 0x000fe40003f0f008 */
[----:B------:R-:W-:Y:S01]  /*3c50*/  FSEL R2, R2, RZ, P2 ;  /* 0x000000ff02027208 */ /* 0x000fe20001000000 */
[----:B------:R-:W-:Y:S01]  /*3c60*/  FFMA.FTZ R6, R6, c[0x0][0x23c], -R136 ;  /* 0x00008f0006067a23 */ /* 0x000fe20000010888 */
[----:B------:R-:W-:Y:S03]  /*3c70*/  PLOP3.LUT P2, PT, PT, PT, UP0, 0x80, 0x0 ;  /* 0x000000000000781c */ /* 0x000fe60003f4f008 */
[----:B------:R-:W-:Y:S01]  /*3c80*/  MUFU.EX2 R156, R6 ;  /* 0x00000006009c7308 */ /* 0x000fe20000000800 */
[--C-:B------:R-:W-:Y:S05]  /*3c90*/  FFMA.FTZ R9, R9, c[0x0][0x23c], -R2.reuse ;  /* 0x00008f0009097a23 */ /* 0x100fea0000010802 */
[----:B------:R-:W-:Y:S02]  /*3ca0*/  @P0 FSEL R8, R8, -INF , !P3 ;  /* 0xff80000008080808 */ /* 0x000fe40005800000 */
[----:B------:R-:W-:Y:S02]  /*3cb0*/  PLOP3.LUT P0, PT, PT, PT, UP0, 0x80, 0x0 ;  /* 0x000000000000781c */ /* 0x000fe40003f0f008 */
[----:B------:R3:W-:Y:S01]  /*3cc0*/  MUFU.EX2 R228, R7 ;  /* 0x0000000700e47308 */ /* 0x0007e20000000800 */
[----:B------:R-:W-:Y:S01]  /*3cd0*/  @P2 FSEL R10, R10, -INF , !P3 ;  /* 0xff8000000a0a2808 */ /* 0x000fe20005800000 */
[----:B------:R-:W-:Y:S01]  /*3ce0*/  FFMA.FTZ R8, R8, c[0x0][0x23c], -R2 ;  /* 0x00008f0008087a23 */ /* 0x000fe20000010802 */
[----:B------:R-:W-:Y:S02]  /*3cf0*/  PLOP3.LUT P3, PT, PT, PT, UP0, 0x80, 0x0 ;  /* 0x000000000000781c */ /* 0x000fe40003f6f008 */
[----:B------:R-:W-:Y:S01]  /*3d00*/  PLOP3.LUT P2, PT, PT, PT, UP0, 0x80, 0x0 ;  /* 0x000000000000781c */ /* 0x000fe20003f4f008 */
[--C-:B------:R-:W-:Y:S04]  /*3d10*/  FFMA.FTZ R10, R10, c[0x0][0x23c], -R0.reuse ;  /* 0x00008f000a0a7a23 */ /* 0x100fe80000010800 */
[----:B------:R4:W-:Y:S01]  /*3d20*/  MUFU.EX2 R234, R8 ;  /* 0x0000000800ea7308 */ /* 0x0009e20000000800 */
[C---:B-1----:R-:W-:Y:S02]  /*3d30*/  @P0 IADD3 R4, R137.reuse, 0x8, RZ ;  /* 0x0000000889040810 */ /* 0x042fe40007ffe0ff */
[----:B------:R-:W-:Y:S02]  /*3d40*/  PLOP3.LUT P0, PT, PT, PT, UP0, 0x80, 0x0 ;  /* 0x000000000000781c */ /* 0x000fe40003f0f008 */
[----:B------:R-:W-:Y:S02]  /*3d50*/  @P4 ISETP.GE.AND P4, PT, R4, UR4, PT ;  /* 0x0000000404004c0c */ /* 0x000fe4000bf86270 */
[----:B------:R-:W-:Y:S02]  /*3d60*/  @P3 IADD3 R4, R137, 0x9, RZ ;  /* 0x0000000989043810 */ /* 0x000fe40007ffe0ff */
[----:B------:R-:W-:Y:S01]  /*3d70*/  @P2 FSEL R11, R11, -INF , !P6 ;  /* 0xff8000000b0b2808 */ /* 0x000fe20007000000 */
[----:B------:R-:W-:Y:S01]  /*3d80*/  MUFU.EX2 R233, R9 ;  /* 0x0000000900e97308 */ /* 0x000fe20000000800 */
[----:B------:R-:W-:Y:S02]  /*3d90*/  @P5 ISETP.GE.AND P5, PT, R4, UR4, PT ;  /* 0x0000000404005c0c */ /* 0x000fe4000bfa6270 */
[----:B------:R-:W-:Y:S01]  /*3da0*/  PLOP3.LUT P2, PT, PT, PT, UP0, 0x80, 0x0 ;  /* 0x000000000000781c */ /* 0x000fe20003f4f008 */
[----:B---3--:R-:W1:Y:S01]  /*3db0*/  LDSM.16.M88.4 R4, [R180+0xc800] ;  /* 0x00c80000b404783b */ /* 0x008e620000000200 */
[----:B------:R-:W-:Y:S01]  /*3dc0*/  PLOP3.LUT P6, PT, PT, PT, UP0, 0x80, 0x0 ;  /* 0x000000000000781c */ /* 0x000fe20003fcf008 */
[----:B------:R-:W-:Y:S01]  /*3dd0*/  FFMA.FTZ R11, R11, c[0x0][0x23c], -R0 ;  /* 0x00008f000b0b7a23 */ /* 0x000fe20000010800 */
[----:B------:R-:W-:Y:S02]  /*3de0*/  PLOP3.LUT P3, PT, PT, PT, UP0, 0x80, 0x0 ;  /* 0x000000000000781c */ /* 0x000fe40003f6f008 */
[----:B------:R-:W-:Y:S01]  /*3df0*/  @P0 FSEL R12, R12, -INF , !P4 ;  /* 0xff8000000c0c0808 */ /* 0x000fe20006000000 */
[----:B------:R-:W-:Y:S01]  /*3e00*/  MUFU.EX2 R238, R10 ;  /* 0x0000000a00ee7308 */ /* 0x000fe20000000800 */
[----:B------:R-:W-:Y:S03]  /*3e10*/  PLOP3.LUT P0, PT, PT, PT, UP0, 0x80, 0x0 ;  /* 0x000000000000781c */ /* 0x000fe60003f0f008 */
[--C-:B------:R-:W-:Y:S02]  /*3e20*/  FFMA.FTZ R12, R12, c[0x0][0x23c], -R2.reuse ;  /* 0x00008f000c0c7a23 */ /* 0x100fe40000010802 */
[----:B------:R-:W-:Y:S02]  /*3e30*/  @P2 FSEL R13, R13, -INF , !P5 ;  /* 0xff8000000d0d2808 */ /* 0x000fe40006800000 */
[----:B------:R-:W-:Y:S02]  /*3e40*/  PLOP3.LUT P2, PT, PT, PT, UP0, 0x80, 0x0 ;  /* 0x000000000000781c */ /* 0x000fe40003f4f008 */
[----:B------:R3:W-:Y:S01]  /*3e50*/  MUFU.EX2 R237, R11 ;  /* 0x0000000b00ed7308 */ /* 0x0007e20000000800 */
[----:B------:R-:W-:Y:S01]  /*3e60*/  @P3 FSEL R18, R18, -INF , !P4 ;  /* 0xff80000012123808 */ /* 0x000fe20006000000 */
[----:B------:R-:W-:Y:S01]  /*3e70*/  FFMA.FTZ R13, R13, c[0x0][0x23c], -R2 ;  /* 0x00008f000d0d7a23 */ /* 0x000fe20000010802 */
[----:B------:R-:W-:Y:S02]  /*3e80*/  PLOP3.LUT P3, PT, PT, PT, UP0, 0x80, 0x0 ;  /* 0x000000000000781c */ /* 0x000fe40003f6f008 */
[----:B------:R-:W-:Y:S01]  /*3e90*/  @P0 FSEL R14, R14, -INF , !P4 ;  /* 0xff8000000e0e0808 */ /* 0x000fe20006000000 */
[----:B------:R-:W-:Y:S01]  /*3ea0*/  FFMA.FTZ R18, R18, c[0x0][0x23c], -R136 ;  /* 0x00008f0012127a23 */ /* 0x000fe20000010888 */
[----:B------:R-:W-:Y:S03]  /*3eb0*/  PLOP3.LUT P0, PT, PT, PT, UP0, 0x80, 0x0 ;  /* 0x000000000000781c */ /* 0x000fe60003f0f008 */
[----:B------:R-:W-:Y:S01]  /*3ec0*/  MUFU.EX2 R222, R18 ;  /* 0x0000001200de7308 */ /* 0x000fe20000000800 */
[--C-:B------:R-:W-:Y:S01]  /*3ed0*/  FFMA.FTZ R14, R14, c[0x0][0x23c], -R0.reuse ;  /* 0x00008f000e0e7a23 */ /* 0x100fe20000010800 */
[----:B------:R-:W-:Y:S02]  /*3ee0*/  @P2 FSEL R15, R15, -INF , !P5 ;  /* 0xff8000000f0f2808 */ /* 0x000fe40006800000 */
[----:B------:R-:W-:Y:S03]  /*3ef0*/  PLOP3.LUT P2, PT, PT, PT, UP0, 0x80, 0x0 ;  /* 0x000000000000781c */ /* 0x000fe60003f4f008 */
[----:B------:R-:W-:Y:S03]  /*3f00*/  FFMA.FTZ R15, R15, c[0x0][0x23c], -R0 ;  /* 0x00008f000f0f7a23 */ /* 0x000fe60000010800 */
[----:B------:R-:W-:Y:S01]  /*3f10*/  @P0 FSEL R16, R16, -INF , !P4 ;  /* 0xff80000010100808 */ /* 0x000fe20006000000 */
[----:B------:R-:W-:Y:S01]  /*3f20*/  MUFU.EX2 R232, R12 ;  /* 0x0000000c00e87308 */ /* 0x000fe20000000800 */
[----:B------:R-:W-:Y:S01]  /*3f30*/  PLOP3.LUT P0, PT, PT, PT, UP0, 0x80, 0x0 ;  /* 0x000000000000781c */ /* 0x000fe20003f0f008 */
[-C--:B-1----:R-:W-:Y:S01]  /*3f40*/  HMMA.16816.F32.BF16 R20, R168, R4.reuse, R20 ;  /* 0x00000004a814723c */ /* 0x082fe20000041814 */
[----:B------:R-:W-:Y:S03]  /*3f50*/  PLOP3.LUT P4, PT, PT, PT, UP0, 0x80, 0x0 ;  /* 0x000000000000781c */ /* 0x000fe60003f8f008 */
[----:B------:R-:W-:Y:S01]  /*3f60*/  @P2 FSEL R17, R17, -INF , !P5 ;  /* 0xff80000011112808 */ /* 0x000fe20006800000 */
[--C-:B------:R-:W-:Y:S01]  /*3f70*/  FFMA.FTZ R16, R16, c[0x0][0x23c], -R138.reuse ;  /* 0x00008f0010107a23 */ /* 0x100fe2000001088a */
[----:B------:R-:W-:Y:S02]  /*3f80*/  PLOP3.LUT P2, PT, PT, PT, UP0, 0x80, 0x0 ;  /* 0x000000000000781c */ /* 0x000fe40003f4f008 */
[----:B------:R-:W-:Y:S01]  /*3f90*/  MUFU.EX2 R231, R13 ;  /* 0x0000000d00e77308 */ /* 0x000fe20000000800 */
[C---:B------:R-:W-:Y:S04]  /*3fa0*/  HMMA.16816.F32.BF16 R24, R132.reuse, R4, R24 ;  /* 0x000000048418723c */ /* 0x040fe80000041818 */
[----:B----4-:R-:W-:Y:S01]  /*3fb0*/  @P0 IADD3 R8, R137, 0x10, RZ ;  /* 0x0000001089080810 */ /* 0x010fe20007ffe0ff */
[----:B------:R-:W-:Y:S01]  /*3fc0*/  FFMA.FTZ R17, R17, c[0x0][0x23c], -R138 ;  /* 0x00008f0011117a23 */ /* 0x000fe2000001088a */
[----:B------:R-:W-:Y:S02]  /*3fd0*/  PLOP3.LUT P0, PT, PT, PT, UP0, 0x80, 0x0 ;  /* 0x000000000000781c */ /* 0x000fe40003f0f008 */
[-C--:B------:R-:W-:Y:S01]  /*3fe0*/  HMMA.16816.F32.BF16 R28, R132, R6.reuse, R28 ;  /* 0x00000006841c723c */ /* 0x080fe2000004181c */
[----:B------:R-:W-:Y:S02]  /*3ff0*/  MUFU.EX2 R152, R16 ;  /* 0x0000001000987308 */ /* 0x000fe40000000800 */
[----:B------:R-:W-:Y:S02]  /*4000*/  @P6 ISETP.GE.AND P6, PT, R8, UR4, PT ;  /* 0x0000000408006c0c */ /* 0x000fe4000bfc6270 */
[----:B------:R-:W-:Y:S02]  /*4010*/  @P3 IADD3 R8, R137, 0x11, RZ ;  /* 0x0000001189083810 */ /* 0x000fe40007ffe0ff */
[----:B------:R-:W-:Y:S01]  /*4020*/  @P2 FSEL R19, R19, -INF , !P5 ;  /* 0xff80000013132808 */ /* 0x000fe20006800000 */
[C---:B------:R-:W-:Y:S01]  /*4030*/  HMMA.16816.F32.BF16 R32, R168.reuse, R6, R32 ;  /* 0x00000006a820723c */ /* 0x040fe20000041820 */
[----:B------:R-:W-:Y:S02]  /*4040*/  PLOP3.LUT P2, PT, PT, PT, UP0, 0x80, 0x0 ;  /* 0x000000000000781c */ /* 0x000fe40003f4f008 */
[----:B------:R-:W-:Y:S01]  /*4050*/  PLOP3.LUT P3, PT, PT, PT, UP0, 0x80, 0x0 ;  /* 0x000000000000781c */ /* 0x000fe20003f6f008 */
[----:B------:R-:W-:Y:S01]  /*4060*/  FFMA.FTZ R19, R19, c[0x0][0x23c], -R136 ;  /* 0x00008f0013137a23 */ /* 0x000fe20000010888 */
[----:B------:R-:W-:Y:S01]  /*4070*/  @P4 ISETP.GE.AND P4, PT, R8, UR4, PT ;  /* 0x0000000408004c0c */ /* 0x000fe2000bf86270 */
[----:B------:R-:W1:Y:S01]  /*4080*/  MUFU.EX2 R213, R17 ;  /* 0x0000001100d57308 */ /* 0x000e620000000800 */
[----:B------:R-:W-:Y:S01]  /*4090*/  PLOP3.LUT P5, PT, PT, PT, UP0, 0x80, 0x0 ;  /* 0x000000000000781c */ /* 0x000fe20003faf008 */
[----:B---3--:R-:W3:Y:S01]  /*40a0*/  LDSM.16.M88.4 R8, [R180+0xd000] ;  /* 0x00d00000b408783b */ /* 0x008ee20000000200 */
[----:B------:R-:W-:Y:S02]  /*40b0*/  @P0 FSEL R20, R20, -INF , !P6 ;  /* 0xff80000014140808 */ /* 0x000fe40007000000 */
[----:B------:R-:W-:Y:S03]  /*40c0*/  PLOP3.LUT P0, PT, PT, PT, UP0, 0x80, 0x0 ;  /* 0x000000000000781c */ /* 0x000fe60003f0f008 */
[----:B------:R-:W-:Y:S02]  /*40d0*/  FFMA.FTZ R20, R20, c[0x0][0x23c], -R138 ;  /* 0x00008f0014147a23 */ /* 0x000fe4000001088a */
[----:B------:R-:W-:Y:S01]  /*40e0*/  @P3 FSEL R26, R26, -INF , !P6 ;  /* 0xff8000001a1a3808 */ /* 0x000fe20007000000 */
[----:B------:R-:W4:Y:S01]  /*40f0*/  MUFU.EX2 R220, R19 ;  /* 0x0000001300dc7308 */ /* 0x000f220000000800 */
[----:B------:R-:W-:Y:S02]  /*4100*/  @P2 FSEL R21, R21, -INF , !P4 ;  /* 0xff80000015152808 */ /* 0x000fe40006000000 */
[----:B------:R-:W-:Y:S01]  /*4110*/  PLOP3.LUT P2, PT, PT, PT, UP0, 0x80, 0x0 ;  /* 0x000000000000781c */ /* 0x000fe20003f4f008 */
[----:B------:R-:W-:Y:S01]  /*4120*/  FFMA.FTZ R26, R26, c[0x0][0x23c], -R0 ;  /* 0x00008f001a1a7a23 */ /* 0x000fe20000010800 */
[----:B------:R-:W-:Y:S01]  /*4130*/  PLOP3.LUT P3, PT, PT, PT, UP0, 0x80, 0x0 ;  /* 0x000000000000781c */ /* 0x000fe20003f6f008 */
[----:B------:R-:W-:Y:S01]  /*4140*/  FFMA.FTZ R21, R21, c[0x0][0x23c], -R138 ;  /* 0x00008f0015157a23 */ /* 0x000fe2000001088a */
[----:B------:R-:W-:Y:S02]  /*4150*/  @P0 FSEL R22, R22, -INF , !P6 ;  /* 0xff80000016160808 */ /* 0x000fe40007000000 */
[----:B------:R-:W-:Y:S01]  /*4160*/  PLOP3.LUT P0, PT, PT, PT, UP0, 0x80, 0x0 ;  /* 0x000000000000781c */ /* 0x000fe20003f0f008 */
[----:B------:R-:W-:Y:S02]  /*4170*/  MUFU.EX2 R236, R14 ;  /* 0x0000000e00ec7308 */ /* 0x000fe40000000800 */
[--C-:B------:R-:W-:Y:S04]  /*4180*/  FFMA.FTZ R22, R22, c[0x0][0x23c], -R136.reuse ;  /* 0x00008f0016167a23 */ /* 0x100fe80000010888 */
[----:B------:R-:W-:Y:S02]  /*4190*/  @P2 FSEL R23, R23, -INF , !P4 ;  /* 0xff80000017172808 */ /* 0x000fe40006000000 */
[----:B------:R-:W-:Y:S02]  /*41a0*/  PLOP3.LUT P2, PT, PT, PT, UP0, 0x80, 0x0 ;  /* 0x000000000000781c */ /* 0x000fe40003f4f008 */
[----:B------:R-:W-:Y:S01]  /*41b0*/  MUFU.EX2 R155, R20 ;  /* 0x00000014009b7308 */ /* 0x000fe20000000800 */
[----:B------:R-:W-:Y:S01]  /*41c0*/  FFMA.FTZ R23, R23, c[0x0][0x23c], -R136 ;  /* 0x00008f0017177a23 */ /* 0x000fe20000010888 */
[----:B------:R-:W-:Y:S02]  /*41d0*/  @P0 FSEL R24, R24, -INF , !P6 ;  /* 0xff80000018180808 */ /* 0x000fe40007000000 */
[----:B------:R-:W-:Y:S02]  /*41e0*/  PLOP3.LUT P0, PT, PT, PT, UP0, 0x80, 0x0 ;  /* 0x000000000000781c */ /* 0x000fe40003f0f008 */
[----:B------:R-:W-:Y:S01]  /*41f0*/  PLOP3.LUT P6, PT, PT, PT, UP0, 0x80, 0x0 ;  /* 0x000000000000781c */ /* 0x000fe20003fcf008 */
[--C-:B------:R-:W-:Y:S03]  /*4200*/  FFMA.FTZ R24, R24, c[0x0][0x23c], -R2.reuse ;  /* 0x00008f0018187a23 */ /* 0x100fe60000010802 */
[----:B------:R-:W-:Y:S01]  /*4210*/  MUFU.EX2 R235, R15 ;  /* 0x0000000f00eb7308 */ /* 0x000fe20000000800 */
[-C--:B---3--:R-:W-:Y:S03]  /*4220*/  HMMA.16816.F32.BF16 R36, R168, R8.reuse, R36 ;  /* 0x00000008a824723c */ /* 0x088fe60000041824 */
[----:B------:R-:W-:Y:S02]  /*4230*/  @P2 FSEL R25, R25, -INF , !P4 ;  /* 0xff80000019192808 */ /* 0x000fe40006000000 */
[----:B------:R-:W-:Y:S02]  /*4240*/  PLOP3.LUT P2, PT, PT, PT, UP0, 0x80, 0x0 ;  /* 0x000000000000781c */ /* 0x000fe40003f4f008 */
[----:B------:R-:W-:Y:S01]  /*4250*/  @P0 IADD3 R4, R137, 0x18, RZ ;  /* 0x0000001889040810 */ /* 0x000fe20007ffe0ff */
[C---:B------:R-:W-:Y:S01]  /*4260*/  HMMA.16816.F32.BF16 R40, R132.reuse, R8, R40 ;  /* 0x000000088428723c */ /* 0x040fe20000041828 */
[----:B------:R-:W-:Y:S01]  /*4270*/  PLOP3.LUT P0, PT, PT, PT, UP0, 0x80, 0x0 ;  /* 0x000000000000781c */ /* 0x000fe20003f0f008 */
[----:B------:R-:W-:Y:S02]  /*4280*/  MUFU.EX2 R151, R21 ;  /* 0x0000001500977308 */ /* 0x000fe40000000800 */
[----:B------:R-:W-:Y:S01]  /*4290*/  @P5 ISETP.GE.AND P5, PT, R4, UR4, PT ;  /* 0x0000000404005c0c */ /* 0x000fe2000bfa6270 */
[----:B------:R-:W-:Y:S01]  /*42a0*/  FFMA.FTZ R25, R25, c[0x0][0x23c], -R2 ;  /* 0x00008f0019197a23 */ /* 0x000fe20000010802 */
[----:B------:R-:W-:Y:S02]  /*42b0*/  @P3 IADD3 R4, R137, 0x19, RZ ;  /* 0x0000001989043810 */ /* 0x000fe40007ffe0ff */
[-C--:B------:R-:W-:Y:S01]  /*42c0*/  HMMA.16816.F32.BF16 R44, R132, R10.reuse, R44 ;  /* 0x0000000a842c723c */ /* 0x080fe2000004182c */
[----:B------:R-:W-:Y:S02]  /*42d0*/  PLOP3.LUT P3, PT, PT, PT, UP0, 0x80, 0x0 ;  /* 0x000000000000781c */ /* 0x000fe40003f6f008 */
[----:B------:R-:W-:Y:S01]  /*42e0*/  @P6 ISETP.GE.AND P6, PT, R4, UR4, PT ;  /* 0x0000000404006c0c */ /* 0x000fe2000bfc6270 */
[----:B------:R-:W-:Y:S01]  /*42f0*/  MUFU.EX2 R225, R24 ;  /* 0x0000001800e17308 */ /* 0x000fe20000000800 */
[----:B------:R-:W-:Y:S02]  /*4300*/  @P2 FSEL R27, R27, -INF , !P4 ;  /* 0xff8000001b1b2808 */ /* 0x000fe40006000000 */
[----:B------:R-:W-:Y:S01]  /*4310*/  PLOP3.LUT P2, PT, PT, PT, UP0, 0x80, 0x0 ;  /* 0x000000000000781c */ /* 0x000fe20003f4f008 */
[C---:B------:R-:W-:Y:S01]  /*4320*/  HMMA.16816.F32.BF16 R48, R168.reuse, R10, R48 ;  /* 0x0000000aa830723c */ /* 0x040fe20000041830 */
[----:B------:R-:W-:Y:S03]  /*4330*/  PLOP3.LUT P4, PT, PT, PT, UP0, 0x80, 0x0 ;  /* 0x000000000000781c */ /* 0x000fe60003f8f008 */
[----:B------:R-:W-:Y:S01]  /*4340*/  @P0 FSEL R28, R28, -INF , !P5 ;  /* 0xff8000001c1c0808 */ /* 0x000fe20006800000 */
[----:B------:R-:W-:Y:S01]  /*4350*/  FFMA.FTZ R27, R27, c[0x0][0x23c], -R0 ;  /* 0x00008f001b1b7a23 */ /* 0x000fe20000010800 */
[----:B------:R-:W-:Y:S01]  /*4360*/  PLOP3.LUT P0, PT, PT, PT, UP0, 0x80, 0x0 ;  /* 0x000000000000781c */ /* 0x000fe20003f0f008 */
[----:B------:R-:W-:Y:S01]  /*4370*/  MUFU.EX2 R217, R22 ;  /* 0x0000001600d97308 */ /* 0x000fe20000000800 */
[----:B------:R-:W-:Y:S01]  /*4380*/  @P3 FSEL R34, R34, -INF , !P5 ;  /* 0xff80000022223808 */ /* 0x000fe20006800000 */
[----:B------:R-:W-:Y:S01]  /*4390*/  FFMA.FTZ R28, R28, c[0x0][0x23c], -R2 ;  /* 0x00008f001c1c7a23 */ /* 0x000fe20000010802 */
[----:B------:R-:W-:Y:S02]  /*43a0*/  PLOP3.LUT P3, PT, PT, PT, UP0, 0x80, 0x0 ;  /* 0x000000000000781c */ /* 0x000fe40003f6f008 */
[----:B------:R-:W-:Y:S01]  /*43b0*/  @P2 FSEL R29, R29, -INF , !P6 ;  /* 0xff8000001d1d2808 */ /* 0x000fe20007000000 */
[----:B------:R-:W-:Y:S01]  /*43c0*/  FFMA.FTZ R34, R34, c[0x0][0x23c], -R136 ;  /* 0x00008f0022227a23 */ /* 0x000fe20000010888 */
[----:B------:R-:W-:Y:S03]  /*43d0*/  PLOP3.LUT P2, PT, PT, PT, UP0, 0x80, 0x0 ;  /* 0x000000000000781c */ /* 0x000fe60003f4f008 */
[----:B------:R-:W-:Y:S01]  /*43e0*/  FFMA.FTZ R29, R29, c[0x0][0x23c], -R2 ;  /* 0x00008f001d1d7a23 */ /* 0x000fe20000010802 */
[----:B------:R-:W-:Y:S01]  /*43f0*/  MUFU.EX2 R216, R23 ;  /* 0x0000001700d87308 */ /* 0x000fe20000000800 */
[----:B------:R-:W-:Y:S02]  /*4400*/  @P0 FSEL R30, R30, -INF , !P5 ;  /* 0xff8000001e1e0808 */ /* 0x000fe40006800000 */
[----:B------:R-:W-:Y:S03]  /*4410*/  PLOP3.LUT P0, PT, PT, PT, UP0, 0x80, 0x0 ;  /* 0x000000000000781c */ /* 0x000fe60003f0f008 */
[--C-:B------:R-:W-:Y:S03]  /*4420*/  FFMA.FTZ R30, R30, c[0x0][0x23c], -R0.reuse ;  /* 0x00008f001e1e7a23 */ /* 0x100fe60000010800 */
[----:B------:R-:W-:Y:S01]  /*4430*/  @P2 FSEL R31, R31, -INF , !P6 ;  /* 0xff8000001f1f2808 */ /* 0x000fe20007000000 */
[----:B------:R-:W-:Y:S01]  /*4440*/  MUFU.EX2 R209, R34 ;  /* 0x0000002200d17308 */ /* 0x000fe20000000800 */
[----:B------:R-:W-:Y:S03]  /*4450*/  PLOP3.LUT P2, PT, PT, PT, UP0, 0x80, 0x0 ;  /* 0x000000000000781c */ /* 0x000fe60003f4f008 */
[----:B------:R-:W-:Y:S02]  /*4460*/  FFMA.FTZ R31, R31, c[0x0][0x23c], -R0 ;  /* 0x00008f001f1f7a23 */ /* 0x000fe40000010800 */
[----:B------:R-:W-:Y:S02]  /*4470*/  @P0 FSEL R32, R32, -INF , !P5 ;  /* 0xff80000020200808 */ /* 0x000fe40006800000 */
[----:B------:R-:W-:Y:S02]  /*4480*/  PLOP3.LUT P0, PT, PT, PT, UP0, 0x80, 0x0 ;  /* 0x000000000000781c */ /* 0x000fe40003f0f008 */
[----:B------:R-:W-:Y:S01]  /*4490*/  PLOP3.LUT P5, PT, PT, PT, UP0, 0x80, 0x0 ;  /* 0x000000000000781c */ /* 0x000fe20003faf008 */
[--C-:B------:R-:W-:Y:S01]  /*44a0*/  FFMA.FTZ R32, R32, c[0x0][0x23c], -R138.reuse ;  /* 0x00008f0020207a23 */ /* 0x100fe2000001088a */
[----:B------:R-:W-:Y:S02]  /*44b0*/  MUFU.EX2 R224, R25 ;  /* 0x0000001900e07308 */ /* 0x000fe40000000800 */
[----:B------:R-:W-:Y:S02]  /*44c0*/  @P2 FSEL R33, R33, -INF , !P6 ;  /* 0xff80000021212808 */ /* 0x000fe40007000000 */
[----:B------:R-:W-:Y:S03]  /*44d0*/  PLOP3.LUT P2, PT, PT, PT, UP0, 0x80, 0x0 ;  /* 0x000000000000781c */ /* 0x000fe60003f4f008 */
[----:B------:R-:W-:Y:S02]  /*44e0*/  FFMA.FTZ R33, R33, c[0x0][0x23c], -R138 ;  /* 0x00008f0021217a23 */ /* 0x000fe4000001088a */
[C---:B------:R-:W-:Y:S01]  /*44f0*/  @P0 IADD3 R4, R137.reuse, 0x20, RZ ;  /* 0x0000002089040810 */ /* 0x040fe20007ffe0ff */
[----:B------:R-:W-:Y:S01]  /*4500*/  MUFU.EX2 R150, R32 ;  /* 0x0000002000967308 */ /* 0x000fe20000000800 */
[----:B------:R-:W-:Y:S02]  /*4510*/  PLOP3.LUT P0, PT, PT, PT, UP0, 0x80, 0x0 ;  /* 0x000000000000781c */ /* 0x000fe40003f0f008 */
[----:B------:R-:W-:Y:S02]  /*4520*/  @P4 ISETP.GE.AND P4, PT, R4, UR4, PT ;  /* 0x0000000404004c0c */ /* 0x000fe4000bf86270 */
[----:B------:R-:W-:Y:S02]  /*4530*/  @P3 IADD3 R4, R137, 0x21, RZ ;  /* 0x0000002189043810 */ /* 0x000fe40007ffe0ff */
[----:B------:R-:W-:Y:S02]  /*4540*/  @P2 FSEL R35, R35, -INF , !P6 ;  /* 0xff80000023232808 */ /* 0x000fe40007000000 */
[----:B------:R-:W-:Y:S01]  /*4550*/  @P5 ISETP.GE.AND P5, PT, R4, UR4, PT ;  /* 0x0000000404005c0c */ /* 0x000fe2000bfa6270 */
[----:B------:R-:W-:Y:S01]  /*4560*/  MUFU.EX2 R202, R33 ;  /* 0x0000002100ca7308 */ /* 0x000fe20000000800 */
[----:B------:R-:W-:Y:S01]  /*4570*/  PLOP3.LUT P2, PT, PT, PT, UP0, 0x80, 0x0 ;  /* 0x000000000000781c */ /* 0x000fe20003f4f008 */
[----:B------:R-:W-:Y:S01]  /*4580*/  FFMA.FTZ R35, R35, c[0x0][0x23c], -R136 ;  /* 0x00008f0023237a23 */ /* 0x000fe20000010888 */
[----:B------:R-:W-:Y:S02]  /*4590*/  PLOP3.LUT P3, PT, PT, PT, UP0, 0x80, 0x0 ;  /* 0x000000000000781c */ /* 0x000fe40003f6f008 */
[----:B------:R-:W-:Y:S02]  /*45a0*/  PLOP3.LUT P6, PT, PT, PT, UP0, 0x80, 0x0 ;  /* 0x000000000000781c */ /* 0x000fe40003fcf008 */
[----:B------:R-:W-:Y:S02]  /*45b0*/  @P0 FSEL R36, R36, -INF , !P4 ;  /* 0xff80000024240808 */ /* 0x000fe40006000000 */
[----:B------:R-:W-:Y:S01]  /*45c0*/  PLOP3.LUT P0, PT, PT, PT, UP0, 0x80, 0x0 ;  /* 0x000000000000781c */ /* 0x000fe20003f0f008 */
[----:B------:R-:W-:Y:S02]  /*45d0*/  MUFU.EX2 R207, R35 ;  /* 0x0000002300cf7308 */ /* 0x000fe40000000800 */
[--C-:B------:R-:W-:Y:S02]  /*45e0*/  FFMA.FTZ R36, R36, c[0x0][0x23c], -R138.reuse ;  /* 0x00008f0024247a23 */ /* 0x100fe4000001088a */
[----:B------:R-:W-:Y:S02]  /*45f0*/  @P2 FSEL R37, R37, -INF , !P5 ;  /* 0xff80000025252808 */ /* 0x000fe40006800000 */
[----:B------:R-:W-:Y:S02]  /*4600*/  PLOP3.LUT P2, PT, PT, PT, UP0, 0x80, 0x0 ;  /* 0x000000000000781c */ /* 0x000fe40003f4f008 */
[----:B------:R-:W-:Y:S01]  /*4610*/  @P3 FSEL R42, R42, -INF , !P4 ;  /* 0xff8000002a2a3808 */ /* 0x000fe20006000000 */
[----:B------:R-:W-:Y:S01]  /*4620*/  FFMA.FTZ R37, R37, c[0x0][0x23c], -R138 ;  /* 0x00008f0025257a23 */ /* 0x000fe2000001088a */
[----:B------:R-:W-:Y:S01]  /*4630*/  PLOP3.LUT P3, PT, PT, PT, UP0, 0x80, 0x0 ;  /* 0x000000000000781c */ /* 0x000fe20003f6f008 */
[----:B------:R-:W-:Y:S01]  /*4640*/  MUFU.EX2 R230, R26 ;  /* 0x0000001a00e67308 */ /* 0x000fe20000000800 */
[----:B------:R-:W-:Y:S01]  /*4650*/  @P0 FSEL R38, R38, -INF , !P4 ;  /* 0xff80000026260808 */ /* 0x000fe20006000000 */
[----:B------:R-:W-:Y:S01]  /*4660*/  FFMA.FTZ R42, R42, c[0x0][0x23c], -R0 ;  /* 0x00008f002a2a7a23 */ /* 0x000fe20000010800 */
[----:B------:R-:W-:Y:S03]  /*4670*/  PLOP3.LUT P0, PT, PT, PT, UP0, 0x80, 0x0 ;  /* 0x000000000000781c */ /* 0x000fe60003f0f008 */
[--C-:B------:R-:W-:Y:S02]  /*4680*/  FFMA.FTZ R38, R38, c[0x0][0x23c], -R136.reuse ;  /* 0x00008f0026267a23 */ /* 0x100fe40000010888 */
[----:B------:R-:W-:Y:S02]  /*4690*/  @P2 FSEL R39, R39, -INF , !P5 ;  /* 0xff80000027272808 */ /* 0x000fe40006800000 */
[----:B------:R-:W-:Y:S01]  /*46a0*/  PLOP3.LUT P2, PT, PT, PT, UP0, 0x80, 0x0 ;  /* 0x000000000000781c */ /* 0x000fe20003f4f008 */
[----:B------:R-:W-:Y:S02]  /*46b0*/  MUFU.EX2 R229, R27 ;  /* 0x0000001b00e57308 */ /* 0x000fe40000000800 */
[----:B------:R-:W-:Y:S03]  /*46c0*/  FFMA.FTZ R39, R39, c[0x0][0x23c], -R136 ;  /* 0x00008f0027277a23 */ /* 0x000fe60000010888 */
[----:B------:R-:W-:Y:S02]  /*46d0*/  @P0 FSEL R40, R40, -INF , !P4 ;  /* 0xff80000028280808 */ /* 0x000fe40006000000 */
[----:B------:R-:W-:Y:S02]  /*46e0*/  PLOP3.LUT P0, PT, PT, PT, UP0, 0x80, 0x0 ;  /* 0x000000000000781c */ /* 0x000fe40003f0f008 */
[----:B------:R-:W-:Y:S01]  /*46f0*/  PLOP3.LUT P4, PT, PT, PT, UP0, 0x80, 0x0 ;  /* 0x000000000000781c */ /* 0x000fe20003f8f008 */
[--C-:B------:R-:W-:Y:S01]  /*4700*/  FFMA.FTZ R40, R40, c[0x0][0x23c], -R2.reuse ;  /* 0x00008f0028287a23 */ /* 0x100fe20000010802 */
[----:B------:R-:W-:Y:S01]  /*4710*/  MUFU.EX2 R223, R28 ;  /* 0x0000001c00df7308 */ /* 0x000fe20000000800 */
[----:B------:R-:W-:Y:S02]  /*4720*/  @P2 FSEL R41, R41, -INF , !P5 ;  /* 0xff80000029292808 */ /* 0x000fe40006800000 */
[----:B------:R-:W-:Y:S03]  /*4730*/  PLOP3.LUT P2, PT, PT, PT, UP0, 0x80, 0x0 ;  /* 0x000000000000781c */ /* 0x000fe60003f4f008 */
[----:B------:R-:W-:Y:S03]  /*4740*/  FFMA.FTZ R41, R41, c[0x0][0x23c], -R2 ;  /* 0x00008f0029297a23 */ /* 0x000fe60000010802 */
        /* <DEDUP_REMOVED lines=9> */
[----:B------:R-:W3:Y:S01]  /*47e0*/  LDSM.16.M88.4 R4, [R180+0xd800] ;  /* 0x00d80000b404783b */ /* 0x000ee20000000200 */
[----:B------:R-:W-:Y:S01]  /*47f0*/  PLOP3.LUT P3, PT, PT, PT, UP0, 0x80, 0x0 ;  /* 0x000000000000781c */ /* 0x000fe20003f6f008 */
[----:B------:R-:W-:Y:S01]  /*4800*/  FFMA.FTZ R43, R43, c[0x0][0x23c], -R0 ;  /* 0x00008f002b2b7a23 */ /* 0x000fe20000010800 */
        /* <DEDUP_REMOVED lines=22> */
[-C--:B---3--:R-:W-:Y:S01]  /*4970*/  HMMA.16816.F32.BF16 R52, R168, R4.reuse, R52 ;  /* 0x00000004a834723c */ /* 0x088fe20000041834 */
[----:B------:R-:W-:Y:S02]  /*4980*/  MUFU.EX2 R212, R40 ;  /* 0x0000002800d47308 */ /* 0x000fe40000000800 */
[----:B------:R-:W-:Y:S01]  /*4990*/  @P2 FSEL R49, R49, -INF , !P4 ;  /* 0xff80000031312808 */ /* 0x000fe20006000000 */
[--C-:B------:R-:W-:Y:S01]  /*49a0*/  FFMA.FTZ R48, R48, c[0x0][0x23c], -R138.reuse ;  /* 0x00008f0030307a23 */ /* 0x100fe2000001088a */
[----:B------:R-:W-:Y:S03]  /*49b0*/  PLOP3.LUT P2, PT, PT, PT, UP0, 0x80, 0x0 ;  /* 0x000000000000781c */ /* 0x000fe60003f4f008 */
[C---:B------:R-:W-:Y:S03]  /*49c0*/  HMMA.16816.F32.BF16 R56, R132.reuse, R4, R56 ;  /* 0x000000048438723c */ /* 0x040fe60000041838 */
[----:B------:R-:W-:Y:S01]  /*49d0*/  MUFU.EX2 R165, R48 ;  /* 0x0000003000a57308 */ /* 0x000fe20000000800 */
[----:B------:R-:W-:Y:S01]  /*49e0*/  @P0 IADD3 R8, R137, 0x30, RZ ;  /* 0x0000003089080810 */ /* 0x000fe20007ffe0ff */
[----:B------:R-:W-:Y:S01]  /*49f0*/  FFMA.FTZ R49, R49, c[0x0][0x23c], -R138 ;  /* 0x00008f0031317a23 */ /* 0x000fe2000001088a */
[----:B------:R-:W-:Y:S02]  /*4a00*/  PLOP3.LUT P0, PT, PT, PT, UP0, 0x80, 0x0 ;  /* 0x000000000000781c */ /* 0x000fe40003f0f008 */
[-C--:B------:R-:W-:Y:S03]  /*4a10*/  HMMA.16816.F32.BF16 R60, R132, R6.reuse, R60 ;  /* 0x00000006843c723c */ /* 0x080fe6000004183c */
[----:B------:R-:W-:Y:S02]  /*4a20*/  @P5 ISETP.GE.AND P5, PT, R8, UR4, PT ;  /* 0x0000000408005c0c */ /* 0x000fe4000bfa6270 */
[----:B------:R-:W-:Y:S01]  /*4a30*/  @P3 IADD3 R8, R137, 0x31, RZ ;  /* 0x0000003189083810 */ /* 0x000fe20007ffe0ff */
[----:B------:R-:W-:Y:S01]  /*4a40*/  MUFU.EX2 R164, R49 ;  /* 0x0000003100a47308 */ /* 0x000fe20000000800 */
[----:B------:R-:W-:Y:S01]  /*4a50*/  @P2 FSEL R51, R51, -INF , !P4 ;  /* 0xff80000033332808 */ /* 0x000fe20006000000 */
[----:B------:R-:W-:Y:S01]  /*4a60*/  HMMA.16816.F32.BF16 R64, R168, R6, R64 ;  /* 0x00000006a840723c */ /* 0x000fe20000041840 */
[----:B------:R-:W-:Y:S01]  /*4a70*/  PLOP3.LUT P2, PT, PT, PT, UP0, 0x80, 0x0 ;  /* 0x000000000000781c */ /* 0x000fe20003f4f008 */
[----:B------:R-:W3:Y:S01]  /*4a80*/  LDL R171, [R1+0x14] ;  /* 0x0000140001ab7983 */ /* 0x000ee20000100800 */
[----:B------:R-:W-:Y:S01]  /*4a90*/  PLOP3.LUT P4, PT, PT, PT, UP0, 0x80, 0x0 ;  /* 0x000000000000781c */ /* 0x000fe20003f8f008 */
[----:B------:R-:W-:Y:S01]  /*4aa0*/  FFMA.FTZ R51, R51, c[0x0][0x23c], -R136 ;  /* 0x00008f0033337a23 */ /* 0x000fe20000010888 */
[----:B------:R-:W-:Y:S02]  /*4ab0*/  @P6 ISETP.GE.AND P6, PT, R8, UR4, PT ;  /* 0x0000000408006c0c */ /* 0x000fe4000bfc6270 */
[----:B------:R-:W-:Y:S01]  /*4ac0*/  PLOP3.LUT P3, PT, PT, PT, UP0, 0x80, 0x0 ;  /* 0x000000000000781c */ /* 0x000fe20003f6f008 */
[----:B------:R-:W-:Y:S01]  /*4ad0*/  MUFU.EX2 R191, R37 ;  /* 0x0000002500bf7308 */ /* 0x000fe20000000800 */
[----:B------:R-:W-:Y:S02]  /*4ae0*/  @P0 FSEL R52, R52, -INF , !P5 ;  /* 0xff80000034340808 */ /* 0x000fe40006800000 */
[----:B------:R-:W-:Y:S02]  /*4af0*/  PLOP3.LUT P0, PT, PT, PT, UP0, 0x80, 0x0 ;  /* 0x000000000000781c */ /* 0x000fe40003f0f008 */
[----:B-1----:R-:W-:Y:S01]  /*4b00*/  F2FP.BF16.PACK_AB R5, R213, R152 ;  /* 0x00000098d505723e */ /* 0x002fe200000010ff */
[--C-:B------:R-:W-:Y:S01]  /*4b10*/  FFMA.FTZ R52, R52, c[0x0][0x23c], -R138.reuse ;  /* 0x00008f0034347a23 */ /* 0x100fe2000001088a */
[----:B------:R-:W-:Y:S02]  /*4b20*/  F2FP.BF16.PACK_AB R6, R233, R234 ;  /* 0x000000eae906723e */ /* 0x000fe400000010ff */
[----:B------:R-:W-:Y:S01]  /*4b30*/  @P4 IADD3 R4, R137, 0x38, RZ ;  /* 0x0000003889044810 */ /* 0x000fe20007ffe0ff */
[----:B------:R-:W-:Y:S01]  /*4b40*/  MUFU.EX2 R206, R38 ;  /* 0x0000002600ce7308 */ /* 0x000fe20000000800 */
[----:B------:R-:W-:Y:S02]  /*4b50*/  @P2 FSEL R53, R53, -INF , !P6 ;  /* 0xff80000035352808 */ /* 0x000fe40007000000 */
[----:B------:R-:W-:Y:S02]  /*4b60*/  PLOP3.LUT P2, PT, PT, PT, UP0, 0x80, 0x0 ;  /* 0x000000000000781c */ /* 0x000fe40003f4f008 */
[----:B------:R-:W-:Y:S01]  /*4b70*/  PLOP3.LUT P4, PT, PT, PT, UP0, 0x80, 0x0 ;  /* 0x000000000000781c */ /* 0x000fe20003f8f008 */
[----:B------:R-:W-:Y:S01]  /*4b80*/  FFMA.FTZ R53, R53, c[0x0][0x23c], -R138 ;  /* 0x00008f0035357a23 */ /* 0x000fe2000001088a */
[----:B------:R-:W-:Y:S02]  /*4b90*/  @P0 FSEL R54, R54, -INF , !P5 ;  /* 0xff80000036360808 */ /* 0x000fe40006800000 */
[----:B------:R-:W-:Y:S01]  /*4ba0*/  PLOP3.LUT P0, PT, PT, PT, UP0, 0x80, 0x0 ;  /* 0x000000000000781c */ /* 0x000fe20003f0f008 */
[----:B------:R-:W-:Y:S01]  /*4bb0*/  MUFU.EX2 R205, R39 ;  /* 0x0000002700cd7308 */ /* 0x000fe20000000800 */
[----:B------:R-:W-:Y:S01]  /*4bc0*/  @P3 FSEL R56, R56, -INF , !P5 ;  /* 0xff80000038383808 */ /* 0x000fe20006800000 */
[----:B------:R-:W-:Y:S01]  /*4bd0*/  FFMA.FTZ R54, R54, c[0x0][0x23c], -R136 ;  /* 0x00008f0036367a23 */ /* 0x000fe20000010888 */
[----:B------:R-:W-:Y:S03]  /*4be0*/  PLOP3.LUT P3, PT, PT, PT, UP0, 0x80, 0x0 ;  /* 0x000000000000781c */ /* 0x000fe60003f6f008 */
[----:B------:R-:W-:Y:S01]  /*4bf0*/  @P2 FSEL R55, R55, -INF , !P6 ;  /* 0xff80000037372808 */ /* 0x000fe20007000000 */
[----:B------:R-:W-:Y:S01]  /*4c00*/  FFMA.FTZ R56, R56, c[0x0][0x23c], -R2 ;  /* 0x00008f0038387a23 */ /* 0x000fe20000010802 */
[----:B------:R-:W-:Y:S02]  /*4c10*/  PLOP3.LUT P2, PT, PT, PT, UP0, 0x80, 0x0 ;  /* 0x000000000000781c */ /* 0x000fe40003f4f008 */
[----:B------:R-:W1:Y:S01]  /*4c20*/  MUFU.EX2 R173, R51 ;  /* 0x0000003300ad7308 */ /* 0x000e620000000800 */
[----:B------:R-:W-:Y:S01]  /*4c30*/  FFMA.FTZ R55, R55, c[0x0][0x23c], -R136 ;  /* 0x00008f0037377a23 */ /* 0x000fe20000010888 */
[----:B------:R-:W-:Y:S02]  /*4c40*/  @P0 FSEL R57, R57, -INF , !P6 ;  /* 0xff80000039390808 */ /* 0x000fe40007000000 */
[----:B------:R-:W-:Y:S03]  /*4c50*/  PLOP3.LUT P0, PT, PT, PT, UP0, 0x80, 0x0 ;  /* 0x000000000000781c */ /* 0x000fe60003f0f008 */
[----:B------:R-:W-:Y:S03]  /*4c60*/  FFMA.FTZ R57, R57, c[0x0][0x23c], -R2 ;  /* 0x00008f0039397a23 */ /* 0x000fe60000010802 */
[----:B------:R-:W-:Y:S01]  /*4c70*/  MUFU.EX2 R211, R41 ;  /* 0x0000002900d37308 */ /* 0x000fe20000000800 */
[----:B------:R-:W-:Y:S02]  /*4c80*/  @P2 FSEL R58, R58, -INF , !P5 ;  /* 0xff8000003a3a2808 */ /* 0x000fe40006800000 */
[----:B------:R-:W-:Y:S02]  /*4c90*/  PLOP3.LUT P2, PT, PT, PT, UP0, 0x80, 0x0 ;  /* 0x000000000000781c */ /* 0x000fe40003f4f008 */
[----:B------:R-:W-:Y:S01]  /*4ca0*/  @P3 ISETP.GE.AND P5, PT, R4, UR4, PT ;  /* 0x0000000404003c0c */ /* 0x000fe2000bfa6270 */
[--C-:B------:R-:W-:Y:S01]  /*4cb0*/  FFMA.FTZ R58, R58, c[0x0][0x23c], -R0.reuse ;  /* 0x00008f003a3a7a23 */ /* 0x100fe20000010800 */
[----:B------:R-:W-:Y:S02]  /*4cc0*/  PLOP3.LUT P3, PT, PT, PT, UP0, 0x80, 0x0 ;  /* 0x000000000000781c */ /* 0x000fe40003f6f008 */
[----:B------:R-:W-:Y:S01]  /*4cd0*/  @P0 FSEL R59, R59, -INF , !P6 ;  /* 0xff8000003b3b0808 */ /* 0x000fe20007000000 */
[----:B------:R-:W-:Y:S01]  /*4ce0*/  MUFU.EX2 R219, R42 ;  /* 0x0000002a00db7308 */ /* 0x000fe20000000800 */
[----:B------:R-:W-:Y:S02]  /*4cf0*/  PLOP3.LUT P0, PT, PT, PT, UP0, 0x80, 0x0 ;  /* 0x000000000000781c */ /* 0x000fe40003f0f008 */
[----:B------:R-:W-:Y:S01]  /*4d00*/  F2FP.BF16.PACK_AB R4, R157, R158 ;  /* 0x0000009e9d04723e */ /* 0x000fe200000010ff */
[----:B------:R-:W-:Y:S02]  /*4d10*/  FFMA.FTZ R59, R59, c[0x0][0x23c], -R0 ;  /* 0x00008f003b3b7a23 */ /* 0x000fe40000010800 */
[----:B------:R-:W-:Y:S02]  /*4d20*/  @P2 IADD3 R137, R137, 0x39, RZ ;  /* 0x0000003989892810 */ /* 0x000fe40007ffe0ff */
[----:B------:R1:W-:Y:S01]  /*4d30*/  STS [R193+0x1c000], R4 ;  /* 0x01c00004c1007388 */ /* 0x0003e20000000800 */
[----:B------:R-:W-:Y:S01]  /*4d40*/  PLOP3.LUT P2, PT, PT, PT, UP0, 0x80, 0x0 ;  /* 0x000000000000781c */ /* 0x000fe20003f4f008 */
[----:B------:R-:W2:Y:S01]  /*4d50*/  MUFU.EX2 R218, R43 ;  /* 0x0000002b00da7308 */ /* 0x000ea20000000800 */
[----:B------:R-:W-:Y:S02]  /*4d60*/  @P4 ISETP.GE.AND P4, PT, R137, UR4, PT ;  /* 0x0000000489004c0c */ /* 0x000fe4000bf86270 */
[----:B------:R-:W-:Y:S05]  /*4d70*/  @P3 FSEL R60, R60, -INF , !P5 ;  /* 0xff8000003c3c3808 */ /* 0x000fea0006800000 */
[----:B------:R-:W-:Y:S02]  /*4d80*/  FFMA.FTZ R60, R60, c[0x0][0x23c], -R2 ;  /* 0x00008f003c3c7a23 */ /* 0x000fe40000010802 */
[----:B------:R-:W-:Y:S02]  /*4d90*/  MUFU.EX2 R210, R44 ;  /* 0x0000002c00d27308 */ /* 0x000fe40000000800 */
[----:B------:R-:W-:Y:S02]  /*4da0*/  @P2 FSEL R62, R62, -INF , !P5 ;  /* 0xff8000003e3e2808 */ /* 0x000fe40006800000 */
[----:B------:R-:W-:Y:S02]  /*4db0*/  @P0 FSEL R61, R61, -INF , !P4 ;  /* 0xff8000003d3d0808 */ /* 0x000fe40006000000 */
[----:B------:R-:W-:Y:S01]  /*4dc0*/  PLOP3.LUT P0, PT, PT, PT, UP0, 0x80, 0x0 ;  /* 0x000000000000781c */ /* 0x000fe20003f0f008 */
[----:B------:R-:W-:Y:S01]  /*4dd0*/  FFMA.FTZ R62, R62, c[0x0][0x23c], -R0 ;  /* 0x00008f003e3e7a23 */ /* 0x000fe20000010800 */
[----:B------:R-:W-:Y:S01]  /*4de0*/  PLOP3.LUT P2, PT, PT, PT, UP0, 0x80, 0x0 ;  /* 0x000000000000781c */ /* 0x000fe20003f4f008 */
[----:B------:R-:W-:Y:S01]  /*4df0*/  FFMA.FTZ R2, R61, c[0x0][0x23c], -R2 ;  /* 0x00008f003d027a23 */ /* 0x000fe20000010802 */
[----:B------:R-:W2:Y:S01]  /*4e00*/  MUFU.EX2 R208, R45 ;  /* 0x0000002d00d07308 */ /* 0x000ea20000000800 */
[----:B-1----:R-:W-:Y:S08]  /*4e10*/  F2FP.BF16.PACK_AB R4, R237, R238 ;  /* 0x000000eeed04723e */ /* 0x002ff000000010ff */
[----:B------:R-:W-:Y:S01]  /*4e20*/  @P0 FSEL R64, R64, -INF , !P5 ;  /* 0xff80000040400808 */ /* 0x000fe20006800000 */
[----:B------:R1:W-:Y:S01]  /*4e30*/  MUFU.EX2 R168, R2 ;  /* 0x0000000200a87308 */ /* 0x0003e20000000800 */
[----:B------:R-:W-:Y:S02]  /*4e40*/  PLOP3.LUT P0, PT, PT, PT, UP0, 0x80, 0x0 ;  /* 0x000000000000781c */ /* 0x000fe40003f0f008 */
[----:B------:R-:W-:Y:S01]  /*4e50*/  @P2 FSEL R65, R65, -INF , !P4 ;  /* 0xff80000041412808 */ /* 0x000fe20006000000 */
[--C-:B------:R-:W-:Y:S01]  /*4e60*/  FFMA.FTZ R64, R64, c[0x0][0x23c], -R138.reuse ;  /* 0x00008f0040407a23 */ /* 0x100fe2000001088a */
[----:B------:R-:W-:Y:S03]  /*4e70*/  PLOP3.LUT P2, PT, PT, PT, UP0, 0x80, 0x0 ;  /* 0x000000000000781c */ /* 0x000fe60003f4f008 */
[----:B------:R-:W-:Y:S02]  /*4e80*/  FFMA.FTZ R138, R65, c[0x0][0x23c], -R138 ;  /* 0x00008f00418a7a23 */ /* 0x000fe4000001088a */
[----:B------:R-:W-:Y:S04]  /*4e90*/  MUFU.EX2 R215, R46 ;  /* 0x0000002e00d77308 */ /* 0x000fe80000000800 */
[----:B------:R-:W-:Y:S02]  /*4ea0*/  @P0 FSEL R66, R66, -INF , !P5 ;  /* 0xff80000042420808 */ /* 0x000fe40006800000 */
[----:B------:R-:W-:Y:S02]  /*4eb0*/  PLOP3.LUT P0, PT, PT, PT, UP0, 0x80, 0x0 ;  /* 0x000000000000781c */ /* 0x000fe40003f0f008 */
[----:B------:R-:W-:Y:S01]  /*4ec0*/  @P2 FSEL R67, R67, -INF , !P4 ;  /* 0xff80000043432808 */ /* 0x000fe20006000000 */
[--C-:B------:R-:W-:Y:S01]  /*4ed0*/  FFMA.FTZ R66, R66, c[0x0][0x23c], -R136.reuse ;  /* 0x00008f0042427a23 */ /* 0x100fe20000010888 */
[----:B------:R-:W-:Y:S03]  /*4ee0*/  MUFU.EX2 R214, R47 ;  /* 0x0000002f00d67308 */ /* 0x000fe60000000800 */
[----:B------:R-:W-:Y:S01]  /*4ef0*/  FFMA.FTZ R136, R67, c[0x0][0x23c], -R136 ;  /* 0x00008f0043887a23 */ /* 0x000fe20000010888 */
[----:B-1----:R-:W-:Y:S05]  /*4f00*/  F2FP.BF16.PACK_AB R2, R228, R156 ;  /* 0x0000009ce402723e */ /* 0x002fea00000010ff */
[----:B------:R4:W-:Y:S01]  /*4f10*/  STS [R193+0x1c400], R2 ;  /* 0x01c40002c1007388 */ /* 0x0009e20000000800 */
[----:B------:R-:W-:Y:S01]  /*4f20*/  @P0 FSEL R63, R63, -INF , !P4 ;  /* 0xff8000003f3f0808 */ /* 0x000fe20006000000 */
[----:B------:R-:W-:Y:S01]  /*4f30*/  MUFU.EX2 R153, R52 ;  /* 0x0000003400997308 */ /* 0x000fe20000000800 */
[----:B--2---:R-:W-:Y:S01]  /*4f40*/  IADD3 R148, P0, R148, UR11, RZ ;  /* 0x0000000b94947c10 */ /* 0x004fe2000ff1e0ff */
[----:B------:R1:W-:Y:S02]  /*4f50*/  STS [R196+0x1c000], R5 ;  /* 0x01c00005c4007388 */ /* 0x0003e40000000800 */
[----:B------:R-:W-:Y:S06]  /*4f60*/  FFMA.FTZ R0, R63, c[0x0][0x23c], -R0 ;  /* 0x00008f003f007a23 */ /* 0x000fec0000010800 */
[----:B------:R2:W-:Y:S10]  /*4f70*/  MUFU.EX2 R166, R0 ;  /* 0x0000000000a67308 */ /* 0x0005f40000000800 */
[----:B------:R-:W-:Y:S01]  /*4f80*/  MUFU.EX2 R163, R53 ;  /* 0x0000003500a37308 */ /* 0x000fe20000000800 */
[----:B----4-:R-:W-:Y:S02]  /*4f90*/  F2FP.BF16.PACK_AB R2, R220, R222 ;  /* 0x000000dedc02723e */ /* 0x010fe400000010ff */
[----:B-1----:R-:W-:Y:S03]  /*4fa0*/  F2FP.BF16.PACK_AB R5, R231, R232 ;  /* 0x000000e8e705723e */ /* 0x002fe600000010ff */
[----:B------:R1:W-:Y:S04]  /*4fb0*/  STS [R196+0x1c400], R2 ;  /* 0x01c40002c4007388 */ /* 0x0003e80000000800 */
[----:B------:R-:W-:Y:S01]  /*4fc0*/  MUFU.EX2 R172, R54 ;  /* 0x0000003600ac7308 */ /* 0x000fe20000000800 */
[----:B------:R4:W-:Y:S01]  /*4fd0*/  STS [R193+0x1e400], R4 ;  /* 0x01e40004c1007388 */ /* 0x0009e20000000800 */
[----:B--2---:R-:W-:Y:S03]  /*4fe0*/  F2FP.BF16.PACK_AB R0, R173, R174 ;  /* 0x000000aead00723e */ /* 0x004fe600000010ff */
[----:B------:R2:W-:Y:S04]  /*4ff0*/  STS [R193+0x1e000], R6 ;  /* 0x01e00006c1007388 */ /* 0x0005e80000000800 */
[----:B------:R2:W-:Y:S01]  /*5000*/  STS [R196+0x1e000], R5 ;  /* 0x01e00005c4007388 */ /* 0x0005e20000000800 */
[----:B------:R-:W-:Y:S10]  /*5010*/  MUFU.EX2 R167, R55 ;  /* 0x0000003700a77308 */ /* 0x000ff40000000800 */
[----:B------:R-:W-:Y:S01]  /*5020*/  MUFU.EX2 R160, R64 ;  /* 0x0000004000a07308 */ /* 0x000fe20000000800 */
[----:B-1----:R-:W-:Y:S02]  /*5030*/  F2FP.BF16.PACK_AB R2, R151, R155 ;  /* 0x0000009b9702723e */ /* 0x002fe400000010ff */
[----:B----4-:R-:W-:Y:S02]  /*5040*/  F2FP.BF16.PACK_AB R4, R235, R236 ;  /* 0x000000eceb04723e */ /* 0x010fe400000010ff */
[----:B--2---:R-:W-:Y:S03]  /*5050*/  F2FP.BF16.PACK_AB R6, R216, R217 ;  /* 0x000000d9d806723e */ /* 0x004fe600000010ff */
[----:B------:R1:W-:Y:S02]  /*5060*/  STS [R196+0x1e400], R4 ;  /* 0x01e40004c4007388 */ /* 0x0003e40000000800 */
[----:B------:R-:W2:Y:S01]  /*5070*/  MUFU.EX2 R159, R138 ;  /* 0x0000008a009f7308 */ /* 0x000ea20000000800 */
[----:B------:R-:W-:Y:S01]  /*5080*/  F2FP.BF16.PACK_AB R5, R224, R225 ;  /* 0x000000e1e005723e */ /* 0x000fe200000010ff */
[----:B------:R4:W-:Y:S04]  /*5090*/  STS [R200+0x1c000], R2 ;  /* 0x01c00002c8007388 */ /* 0x0009e80000000800 */
[----:B------:R2:W-:Y:S04]  /*50a0*/  STS [R200+0x1c400], R6 ;  /* 0x01c40006c8007388 */ /* 0x0005e80000000800 */
[----:B------:R-:W-:Y:S10]  /*50b0*/  MUFU.EX2 R162, R66 ;  /* 0x0000004200a27308 */ /* 0x000ff40000000800 */
[----:B------:R-:W-:Y:S01]  /*50c0*/  MUFU.EX2 R161, R136 ;  /* 0x0000008800a17308 */ /* 0x000fe20000000800 */
[----:B-1----:R-:W-:Y:S02]  /*50d0*/  F2FP.BF16.PACK_AB R4, R202, R150 ;  /* 0x00000096ca04723e */ /* 0x002fe400000010ff */
[----:B----4-:R-:W-:Y:S03]  /*50e0*/  F2FP.BF16.PACK_AB R2, R207, R209 ;  /* 0x000000d1cf02723e */ /* 0x010fe600000010ff */
[----:B------:R1:W-:Y:S04]  /*50f0*/  STS [R199+0x1c000], R4 ;  /* 0x01c00004c7007388 */ /* 0x0003e80000000800 */
[----:B------:R-:W-:Y:S01]  /*5100*/  MUFU.EX2 R201, R56 ;  /* 0x0000003800c97308 */ /* 0x000fe20000000800 */
[----:B--2---:R-:W-:Y:S01]  /*5110*/  F2FP.BF16.PACK_AB R6, R229, R230 ;  /* 0x000000e6e506723e */ /* 0x004fe200000010ff */
[----:B------:R2:W-:Y:S04]  /*5120*/  STS [R199+0x1c400], R2 ;  /* 0x01c40002c7007388 */ /* 0x0005e80000000800 */
[----:B------:R4:W-:Y:S04]  /*5130*/  STS [R200+0x1e000], R5 ;  /* 0x01e00005c8007388 */ /* 0x0009e80000000800 */
[----:B------:R-:W3:Y:S01]  /*5140*/  MUFU.EX2 R175, R57 ;  /* 0x0000003900af7308 */ /* 0x000ee20000000800 */
[----:B------:R4:W-:Y:S09]  /*5150*/  STS [R200+0x1e400], R6 ;  /* 0x01e40006c8007388 */ /* 0x0009f20000000800 */
[----:B------:R-:W-:Y:S01]  /*5160*/  MUFU.EX2 R204, R58 ;  /* 0x0000003a00cc7308 */ /* 0x000fe20000000800 */
[----:B-1----:R-:W-:Y:S02]  /*5170*/  F2FP.BF16.PACK_AB R4, R226, R227 ;  /* 0x000000e3e204723e */ /* 0x002fe400000010ff */
[----:B--2---:R-:W-:Y:S03]  /*5180*/  F2FP.BF16.PACK_AB R2, R191, R154 ;  /* 0x0000009abf02723e */ /* 0x004fe600000010ff */
[----:B------:R1:W-:Y:S04]  /*5190*/  STS [R199+0x1e400], R4 ;  /* 0x01e40004c7007388 */ /* 0x0003e80000000800 */
[----:B------:R-:W2:Y:S01]  /*51a0*/  MUFU.EX2 R203, R59 ;  /* 0x0000003b00cb7308 */ /* 0x000ea20000000800 */
[----:B----4-:R-:W-:Y:S02]  /*51b0*/  F2FP.BF16.PACK_AB R5, R221, R223 ;  /* 0x000000dfdd05723e */ /* 0x010fe400000010ff */
[----:B------:R-:W-:Y:S03]  /*51c0*/  F2FP.BF16.PACK_AB R6, R205, R206 ;  /* 0x000000cecd06723e */ /* 0x000fe600000010ff */
[----:B------:R4:W-:Y:S04]  /*51d0*/  STS [R199+0x1e000], R5 ;  /* 0x01e00005c7007388 */ /* 0x0009e80000000800 */
[----:B------:R-:W2:Y:S01]  /*51e0*/  MUFU.EX2 R169, R60 ;  /* 0x0000003c00a97308 */ /* 0x000ea20000000800 */
[----:B------:R2:W-:Y:S04]  /*51f0*/  STS [R194+0x1c000], R2 ;  /* 0x01c00002c2007388 */ /* 0x0005e80000000800 */
[----:B------:R2:W-:Y:S04]  /*5200*/  STS [R194+0x1c400], R6 ;  /* 0x01c40006c2007388 */ /* 0x0005e80000000800 */
[----:B------:R2:W-:Y:S01]  /*5210*/  STS [R195+0x1c400], R0 ;  /* 0x01c40000c3007388 */ /* 0x0005e20000000800 */
[----:B------:R-:W2:Y:S01]  /*5220*/  MUFU.EX2 R170, R62 ;  /* 0x0000003e00aa7308 */ /* 0x000ea20000000800 */
[----:B-1----:R-:W-:Y:S02]  /*5230*/  F2FP.BF16.PACK_AB R4, R218, R219 ;  /* 0x000000dbda04723e */ /* 0x002fe400000010ff */
[----:B----4-:R-:W-:Y:S02]  /*5240*/  F2FP.BF16.PACK_AB R5, R211, R212 ;  /* 0x000000d4d305723e */ /* 0x010fe400000010ff */
[----:B--2---:R-:W-:Y:S02]  /*5250*/  F2FP.BF16.PACK_AB R2, R164, R165 ;  /* 0x000000a5a402723e */ /* 0x004fe400000010ff */
[----:B------:R-:W-:Y:S03]  /*5260*/  F2FP.BF16.PACK_AB R6, R208, R210 ;  /* 0x000000d2d006723e */ /* 0x000fe600000010ff */
[----:B------:R1:W-:Y:S01]  /*5270*/  STS [R195+0x1c000], R2 ;  /* 0x01c00002c3007388 */ /* 0x0003e20000000800 */
[----:B------:R-:W-:Y:S03]  /*5280*/  F2FP.BF16.PACK_AB R0, R159, R160 ;  /* 0x000000a09f00723e */ /* 0x000fe600000010ff */
[----:B------:R2:W-:Y:S04]  /*5290*/  STS [R194+0x1e000], R5 ;  /* 0x01e00005c2007388 */ /* 0x0005e80000000800 */
[----:B------:R4:W-:Y:S01]  /*52a0*/  STS [R194+0x1e400], R4 ;  /* 0x01e40004c2007388 */ /* 0x0009e20000000800 */
[----:B---3--:R-:W-:Y:S02]  /*52b0*/  IADD3.X R149, R171, UR10, RZ, P0, !PT ;  /* 0x0000000aab957c10 */ /* 0x008fe400087fe4ff */
[----:B------:R-:W-:Y:S01]  /*52c0*/  PLOP3.LUT P0, PT, PT, PT, UP5, 0x80, 0x0 ;  /* 0x000000000000781c */ /* 0x000fe20003f0f058 */
[----:B------:R3:W-:Y:S01]  /*52d0*/  STS [R195+0x1e000], R6 ;  /* 0x01e00006c3007388 */ /* 0x0007e20000000800 */
[----:B-1----:R-:W-:Y:S02]  /*52e0*/  F2FP.BF16.PACK_AB R2, R167, R172 ;  /* 0x000000aca702723e */ /* 0x002fe400000010ff */
[----:B--2---:R-:W-:Y:S02]  /*52f0*/  F2FP.BF16.PACK_AB R5, R214, R215 ;  /* 0x000000d7d605723e */ /* 0x004fe400000010ff */
[----:B----4-:R-:W-:Y:S03]  /*5300*/  F2FP.BF16.PACK_AB R4, R163, R153 ;  /* 0x00000099a304723e */ /* 0x010fe600000010ff */
[----:B------:R1:W-:Y:S01]  /*5310*/  STS [R195+0x1e400], R5 ;  /* 0x01e40005c3007388 */ /* 0x0003e20000000800 */
[----:B---3--:R-:W-:Y:S03]  /*5320*/  F2FP.BF16.PACK_AB R6, R175, R201 ;  /* 0x000000c9af06723e */ /* 0x008fe600000010ff */
[----:B------:R2:W-:Y:S04]  /*5330*/  STS [R198+0x1c000], R4 ;  /* 0x01c00004c6007388 */ /* 0x0005e80000000800 */
[----:B------:R3:W-:Y:S04]  /*5340*/  STS [R198+0x1c400], R2 ;  /* 0x01c40002c6007388 */ /* 0x0007e80000000800 */
[----:B------:R4:W-:Y:S01]  /*5350*/  STS [R197+0x1c000], R0 ;  /* 0x01c00000c5007388 */ /* 0x0009e20000000800 */
[----:B-1----:R-:W-:Y:S02]  /*5360*/  F2FP.BF16.PACK_AB R5, R203, R204 ;  /* 0x000000cccb05723e */ /* 0x002fe400000010ff */
[----:B--2---:R-:W-:Y:S02]  /*5370*/  F2FP.BF16.PACK_AB R4, R161, R162 ;  /* 0x000000a2a104723e */ /* 0x004fe400000010ff */
[----:B---3--:R-:W-:Y:S03]  /*5380*/  F2FP.BF16.PACK_AB R2, R168, R169 ;  /* 0x000000a9a802723e */ /* 0x008fe600000010ff */
[----:B------:R-:W-:Y:S01]  /*5390*/  STS [R197+0x1c400], R4 ;  /* 0x01c40004c5007388 */ /* 0x000fe20000000800 */
[----:B----4-:R-:W-:Y:S03]  /*53a0*/  F2FP.BF16.PACK_AB R0, R166, R170 ;  /* 0x000000aaa600723e */ /* 0x010fe600000010ff */
[----:B------:R-:W-:Y:S04]  /*53b0*/  STS [R198+0x1e000], R6 ;  /* 0x01e00006c6007388 */ /* 0x000fe80000000800 */
[----:B------:R-:W-:Y:S04]  /*53c0*/  STS [R198+0x1e400], R5 ;  /* 0x01e40005c6007388 */ /* 0x000fe80000000800 */
[----:B------:R1:W-:Y:S04]  /*53d0*/  STS [R197+0x1e000], R2 ;  /* 0x01e00002c5007388 */ /* 0x0003e80000000800 */
[----:B------:R-:W-:Y:S04]  /*53e0*/  STS [R197+0x1e400], R0 ;  /* 0x01e40000c5007388 */ /* 0x000fe80000000800 */
[----:B------:R-:W-:Y:S08]  /*53f0*/  LDSM.16.M88.4 R64, [R185+0x8000] ;  /* 0x00800000b940783b */ /* 0x000ff00000000200 */
[----:B------:R-:W2:Y:S08]  /*5400*/  LDSM.16.M88.4 R16, [R178+0x10000] ;  /* 0x01000000b210783b */ /* 0x000eb00000000200 */
[----:B------:R-:W3:Y:S08]  /*5410*/  LDSM.16.M88.4 R60, [R185+0xa000] ;  /* 0x00a00000b93c783b */ /* 0x000ef00000000200 */
[----:B------:R-:W3:Y:S08]  /*5420*/  LDSM.16.M88.4 R32, [R178+0x10800] ;  /* 0x01080000b220783b */ /* 0x000ef00000000200 */
[----:B-1----:R-:W4:Y:S04]  /*5430*/  LDG.E R2, [R148.64+0x120] ;  /* 0x0001201294027981 */ /* 0x002f28000c1e1900 */
[----:B------:R-:W1:Y:S08]  /*5440*/  LDSM.16.M88.4 R48, [R178+0x11000] ;  /* 0x01100000b230783b */ /* 0x000e700000000200 */
[----:B------:R-:W1:Y:S01]  /*5450*/  LDSM.16.M88.4 R132, [R178+0x11800] ;  /* 0x01180000b284783b */ /* 0x000e620000000200 */
[-C--:B--2---:R-:W-:Y:S07]  /*5460*/  HMMA.16816.F32.BF16 R4, R64, R16.reuse, RZ ;  /* 0x000000104004723c */ /* 0x084fee00000418ff */
[----:B------:R-:W-:Y:S01]  /*5470*/  LDSM.16.M88.4 R136, [R182+0x8000] ;  /* 0x00800000b688783b */ /* 0x000fe20000000200 */
[C---:B---3--:R-:W-:Y:S07]  /*5480*/  HMMA.16816.F32.BF16 R8, R60.reuse, R16, RZ ;  /* 0x000000103c08723c */ /* 0x048fee00000418ff */
[----:B------:R-:W2:Y:S01]  /*5490*/  LDSM.16.M88.4 R140, [R181+0x10000] ;  /* 0x01000000b58c783b */ /* 0x000ea20000000200 */
[-C--:B------:R-:W-:Y:S07]  /*54a0*/  HMMA.16816.F32.BF16 R12, R60, R18.reuse, RZ ;  /* 0x000000123c0c723c */ /* 0x080fee00000418ff */
[----:B------:R-:W3:Y:S01]  /*54b0*/  LDSM.16.M88.4 R144, [R182+0xa000] ;  /* 0x00a00000b690783b */ /* 0x000ee20000000200 */
[C---:B------:R-:W-:Y:S08]  /*54c0*/  HMMA.16816.F32.BF16 R16, R64.reuse, R18, RZ ;  /* 0x000000124010723c */ /* 0x040ff000000418ff */
[-C--:B------:R-:W-:Y:S08]  /*54d0*/  HMMA.16816.F32.BF16 R20, R64, R32.reuse, RZ ;  /* 0x000000204014723c */ /* 0x080ff000000418ff */
[C---:B------:R-:W-:Y:S08]  /*54e0*/  HMMA.16816.F32.BF16 R24, R60.reuse, R32, RZ ;  /* 0x000000203c18723c */ /* 0x040ff000000418ff */
[-C--:B------:R-:W-:Y:S08]  /*54f0*/  HMMA.16816.F32.BF16 R28, R60, R34.reuse, RZ ;  /* 0x000000223c1c723c */ /* 0x080ff000000418ff */
[C---:B------:R-:W-:Y:S08]  /*5500*/  HMMA.16816.F32.BF16 R32, R64.reuse, R34, RZ ;  /* 0x000000224020723c */ /* 0x040ff000000418ff */
[-C--:B-1----:R-:W-:Y:S08]  /*5510*/  HMMA.16816.F32.BF16 R36, R64, R48.reuse, RZ ;  /* 0x000000304024723c */ /* 0x082ff000000418ff */
[C---:B------:R-:W-:Y:S08]  /*5520*/  HMMA.16816.F32.BF16 R40, R60.reuse, R48, RZ ;  /* 0x000000303c28723c */ /* 0x040ff000000418ff */
[-C--:B------:R-:W-:Y:S08]  /*5530*/  HMMA.16816.F32.BF16 R44, R60, R50.reuse, RZ ;  /* 0x000000323c2c723c */ /* 0x080ff000000418ff */
[C---:B------:R-:W-:Y:S08]  /*5540*/  HMMA.16816.F32.BF16 R48, R64.reuse, R50, RZ ;  /* 0x000000324030723c */ /* 0x040ff000000418ff */
[-C--:B------:R-:W-:Y:S08]  /*5550*/  HMMA.16816.F32.BF16 R52, R64, R132.reuse, RZ ;  /* 0x000000844034723c */ /* 0x080ff000000418ff */
[C---:B------:R-:W-:Y:S08]  /*5560*/  HMMA.16816.F32.BF16 R56, R60.reuse, R132, RZ ;  /* 0x000000843c38723c */ /* 0x040ff000000418ff */
[-C--:B------:R-:W-:Y:S08]  /*5570*/  HMMA.16816.F32.BF16 R60, R60, R134.reuse, RZ ;  /* 0x000000863c3c723c */ /* 0x080ff000000418ff */
[----:B------:R-:W-:Y:S01]  /*5580*/  HMMA.16816.F32.BF16 R64, R64, R134, RZ ;  /* 0x000000864040723c */ /* 0x000fe200000418ff */
[----:B------:R-:W1:Y:S07]  /*5590*/  LDSM.16.M88.4 R132, [R181+0x10800] ;  /* 0x01080000b584783b */ /* 0x000e6e0000000200 */
[-C--:B--2---:R-:W-:Y:S08]  /*55a0*/  HMMA.16816.F32.BF16 R4, R136, R140.reuse, R4 ;  /* 0x0000008c8804723c */ /* 0x084ff00000041804 */
[C---:B---3--:R-:W-:Y:S08]  /*55b0*/  HMMA.16816.F32.BF16 R8, R144.reuse, R140, R8 ;  /* 0x0000008c9008723c */ /* 0x048ff00000041808 */
[-C--:B------:R-:W-:Y:S08]  /*55c0*/  HMMA.16816.F32.BF16 R12, R144, R142.reuse, R12 ;  /* 0x0000008e900c723c */ /* 0x080ff0000004180c */
[C---:B------:R-:W-:Y:S01]  /*55d0*/  HMMA.16816.F32.BF16 R16, R136.reuse, R142, R16 ;  /* 0x0000008e8810723c */ /* 0x040fe20000041810 */
[----:B------:R-:W2:Y:S07]  /*55e0*/  LDSM.16.M88.4 R140, [R181+0x11000] ;  /* 0x01100000b58c783b */ /* 0x000eae0000000200 */
[-C--:B-1----:R-:W-:Y:S08]  /*55f0*/  HMMA.16816.F32.BF16 R20, R136, R132.reuse, R20 ;  /* 0x000000848814723c */ /* 0x082ff00000041814 */
[C---:B------:R-:W-:Y:S08]  /*5600*/  HMMA.16816.F32.BF16 R24, R144.reuse, R132, R24 ;  /* 0x000000849018723c */ /* 0x040ff00000041818 */
[-C--:B------:R-:W-:Y:S08]  /*5610*/  HMMA.16816.F32.BF16 R28, R144, R134.reuse, R28 ;  /* 0x00000086901c723c */ /* 0x080ff0000004181c */
[C---:B------:R-:W-:Y:S01]  /*5620*/  HMMA.16816.F32.BF16 R32, R136.reuse, R134, R32 ;  /* 0x000000868820723c */ /* 0x040fe20000041820 */
[----:B------:R-:W1:Y:S07]  /*5630*/  LDSM.16.M88.4 R132, [R181+0x11800] ;  /* 0x01180000b584783b */ /* 0x000e6e0000000200 */
[-C--:B--2---:R-:W-:Y:S08]  /*5640*/  HMMA.16816.F32.BF16 R36, R136, R140.reuse, R36 ;  /* 0x0000008c8824723c */ /* 0x084ff00000041824 */
[C---:B------:R-:W-:Y:S08]  /*5650*/  HMMA.16816.F32.BF16 R40, R144.reuse, R140, R40 ;  /* 0x0000008c9028723c */ /* 0x040ff00000041828 */
[-C--:B------:R-:W-:Y:S08]  /*5660*/  HMMA.16816.F32.BF16 R44, R144, R142.reuse, R44 ;  /* 0x0000008e902c723c */ /* 0x080ff0000004182c */
[C---:B------:R-:W-:Y:S08]  /*5670*/  HMMA.16816.F32.BF16 R48, R136.reuse, R142, R48 ;  /* 0x0000008e8830723c */ /* 0x040ff00000041830 */
[-C--:B-1----:R-:W-:Y:S08]  /*5680*/  HMMA.16816.F32.BF16 R52, R136, R132.reuse, R52 ;  /* 0x000000848834723c */ /* 0x082ff00000041834 */
[C---:B------:R-:W-:Y:S08]  /*5690*/  HMMA.16816.F32.BF16 R56, R144.reuse, R132, R56 ;  /* 0x000000849038723c */ /* 0x040ff00000041838 */
[-C--:B------:R-:W-:Y:S01]  /*56a0*/  HMMA.16816.F32.BF16 R60, R144, R134.reuse, R60 ;  /* 0x00000086903c723c */ /* 0x080fe2000004183c */
[----:B------:R-:W2:Y:S04]  /*56b0*/  LDG.E R146, [R148.64] ;  /* 0x0000001294927981 */ /* 0x000ea8000c1e1900 */
[----:B------:R-:W3:Y:S02]  /*56c0*/  LDG.E R144, [R148.64+0x20] ;  /* 0x0000201294907981 */ /* 0x000ee4000c1e1900 */
[----:B------:R-:W-:Y:S01]  /*56d0*/  IMAD.IADD R145, R177, 0x1, R185 ;  /* 0x00000001b1917824 */ /* 0x000fe200078e02b9 */
[----:B------:R-:W-:Y:S01]  /*56e0*/  HMMA.16816.F32.BF16 R64, R136, R134, R64 ;  /* 0x000000868840723c */ /* 0x000fe20000041840 */
[----:B------:R-:W-:Y:S03]  /*56f0*/  LDSM.16.M88.4 R132, [R179+0x10000] ;  /* 0x01000000b384783b */ /* 0x000fe60000000200 */
[----:B------:R-:W-:Y:S05]  /*5700*/  IMAD.IADD R0, R186, 0x1, R145 ;  /* 0x00000001ba007824 */ /* 0x000fea00078e0291 */
[----:B------:R-:W1:Y:S08]  /*5710*/  LDSM.16.M88.4 R140, [R145+0x8000] ;  /* 0x00800000918c783b */ /* 0x000e700000000200 */
[----:B------:R-:W4:Y:S01]  /*5720*/  LDSM.16.M88.4 R136, [R145+0xa000] ;  /* 0x00a000009188783b */ /* 0x000f220000000200 */
[-C--:B-1----:R-:W-:Y:S08]  /*5730*/  HMMA.16816.F32.BF16 R4, R140, R132.reuse, R4 ;  /* 0x000000848c04723c */ /* 0x082ff00000041804 */
[C---:B----4-:R-:W-:Y:S08]  /*5740*/  HMMA.16816.F32.BF16 R8, R136.reuse, R132, R8 ;  /* 0x000000848808723c */ /* 0x050ff00000041808 */
[-C--:B------:R-:W-:Y:S08]  /*5750*/  HMMA.16816.F32.BF16 R12, R136, R134.reuse, R12 ;  /* 0x00000086880c723c */ /* 0x080ff0000004180c */
[C---:B------:R-:W-:Y:S01]  /*5760*/  HMMA.16816.F32.BF16 R16, R140.reuse, R134, R16 ;  /* 0x000000868c10723c */ /* 0x040fe20000041810 */
[----:B------:R-:W1:Y:S07]  /*5770*/  LDSM.16.M88.4 R132, [R179+0x10800] ;  /* 0x01080000b384783b */ /* 0x000e6e0000000200 */
[-C--:B-1----:R-:W-:Y:S08]  /*5780*/  HMMA.16816.F32.BF16 R20, R140, R132.reuse, R20 ;  /* 0x000000848c14723c */ /* 0x082ff00000041814 */
[C---:B------:R-:W-:Y:S08]  /*5790*/  HMMA.16816.F32.BF16 R24, R136.reuse, R132, R24 ;  /* 0x000000848818723c */ /* 0x040ff00000041818 */
        /* <DEDUP_REMOVED lines=10> */
[-C--:B------:R-:W-:Y:S01]  /*5840*/  HMMA.16816.F32.BF16 R60, R136, R134.reuse, R60 ;  /* 0x00000086883c723c */ /* 0x080fe2000004183c */
[----:B------:R-:W-:Y:S07]  /*5850*/  LDSM.16.M88.4 R136, [R180+0x10000] ;  /* 0x01000000b488783b */ /* 0x000fee0000000200 */
[----:B------:R-:W-:Y:S01]  /*5860*/  HMMA.16816.F32.BF16 R64, R140, R134, R64 ;  /* 0x000000868c40723c */ /* 0x000fe20000041840 */
[----:B------:R-:W1:Y:S08]  /*5870*/  LDSM.16.M88.4 R132, [R0+0x8000] ;  /* 0x008000000084783b */ /* 0x000e700000000200 */
[----:B------:R-:W4:Y:S01]  /*5880*/  LDSM.16.M88.4 R140, [R0+0xa000] ;  /* 0x00a00000008c783b */ /* 0x000f220000000200 */
[-C--:B-1----:R-:W-:Y:S08]  /*5890*/  HMMA.16816.F32.BF16 R4, R132, R136.reuse, R4 ;  /* 0x000000888404723c */ /* 0x082ff00000041804 */
[C---:B----4-:R-:W-:Y:S08]  /*58a0*/  HMMA.16816.F32.BF16 R8, R140.reuse, R136, R8 ;  /* 0x000000888c08723c */ /* 0x050ff00000041808 */
[-C--:B------:R-:W-:Y:S08]  /*58b0*/  HMMA.16816.F32.BF16 R12, R140, R138.reuse, R12 ;  /* 0x0000008a8c0c723c */ /* 0x080ff0000004180c */
[----:B--2---:R-:W-:Y:S01]  /*58c0*/  FADD.FTZ R4, -R146, R4 ;  /* 0x0000000492047221 */ /* 0x004fe20000010100 */
[C---:B------:R-:W-:Y:S01]  /*58d0*/  HMMA.16816.F32.BF16 R16, R132.reuse, R138, R16 ;  /* 0x0000008a8410723c */ /* 0x040fe20000041810 */
[----:B------:R-:W1:Y:S03]  /*58e0*/  LDSM.16.M88.4 R136, [R180+0x10800] ;  /* 0x01080000b488783b */ /* 0x000e660000000200 */
[----:B------:R-:W-:Y:S02]  /*58f0*/  FMUL.FTZ R158, R158, R4 ;  /* 0x000000049e9e7220 */ /* 0x000fe40000410000 */
[----:B------:R-:W-:Y:S02]  /*5900*/  FADD.FTZ R5, -R146, R5 ;  /* 0x0000000592057221 */ /* 0x000fe40000010100 */
[C---:B---3--:R-:W-:Y:S01]  /*5910*/  FADD.FTZ R6, -R144.reuse, R6 ;  /* 0x0000000690067221 */ /* 0x048fe20000010100 */
[----:B------:R2:W3:Y:S03]  /*5920*/  LDG.E R4, [R148.64+0x100] ;  /* 0x0001001294047981 */ /* 0x0004e6000c1e1900 */
[----:B------:R-:W-:Y:S02]  /*5930*/  FMUL.FTZ R157, R157, R5 ;  /* 0x000000059d9d7220 */ /* 0x000fe40000410000 */
[----:B------:R-:W-:Y:S02]  /*5940*/  FADD.FTZ R7, -R144, R7 ;  /* 0x0000000790077221 */ /* 0x000fe40000010100 */
[C---:B------:R-:W-:Y:S02]  /*5950*/  FADD.FTZ R10, -R2.reuse, R10 ;  /* 0x0000000a020a7221 */ /* 0x040fe40000010100 */
[C---:B------:R-:W-:Y:S02]  /*5960*/  FADD.FTZ R11, -R2.reuse, R11 ;  /* 0x0000000b020b7221 */ /* 0x040fe40000010100 */
[----:B------:R-:W-:Y:S02]  /*5970*/  FADD.FTZ R15, -R2, R15 ;  /* 0x0000000f020f7221 */ /* 0x000fe40000010100 */
[----:B------:R-:W-:Y:S02]  /*5980*/  FMUL.FTZ R156, R156, R6 ;  /* 0x000000069c9c7220 */ /* 0x000fe40000410000 */
[C---:B------:R-:W-:Y:S02]  /*5990*/  FADD.FTZ R17, -R146.reuse, R17 ;  /* 0x0000001192117221 */ /* 0x040fe40000010100 */
[----:B------:R-:W-:Y:S02]  /*59a0*/  FADD.FTZ R16, -R146, R16 ;  /* 0x0000001092107221 */ /* 0x000fe40000010100 */
[C---:B------:R-:W-:Y:S02]  /*59b0*/  FADD.FTZ R18, -R144.reuse, R18 ;  /* 0x0000001290127221 */ /* 0x040fe40000010100 */
[----:B------:R-:W-:Y:S02]  /*59c0*/  FADD.FTZ R19, -R144, R19 ;  /* 0x0000001390137221 */ /* 0x000fe40000010100 */
[----:B------:R-:W-:Y:S01]  /*59d0*/  FMUL.FTZ R152, R152, R16 ;  /* 0x0000001098987220 */ /* 0x000fe20000410000 */
[-C--:B-1----:R-:W-:Y:S08]  /*59e0*/  HMMA.16816.F32.BF16 R20, R132, R136.reuse, R20 ;  /* 0x000000888414723c */ /* 0x082ff00000041814 */
[C---:B------:R-:W-:Y:S08]  /*59f0*/  HMMA.16816.F32.BF16 R24, R140.reuse, R136, R24 ;  /* 0x000000888c18723c */ /* 0x040ff00000041818 */
[-C--:B------:R-:W-:Y:S08]  /*5a00*/  HMMA.16816.F32.BF16 R28, R140, R138.reuse, R28 ;  /* 0x0000008a8c1c723c */ /* 0x080ff0000004181c */
[----:B------:R-:W-:Y:S01]  /*5a10*/  FADD.FTZ R22, -R144, R22 ;  /* 0x0000001690167221 */ /* 0x000fe20000010100 */
[C---:B------:R-:W-:Y:S01]  /*5a20*/  HMMA.16816.F32.BF16 R32, R132.reuse, R138, R32 ;  /* 0x0000008a8420723c */ /* 0x040fe20000041820 */
[----:B------:R-:W1:Y:S03]  /*5a30*/  LDSM.16.M88.4 R136, [R180+0x11000] ;  /* 0x01100000b488783b */ /* 0x000e660000000200 */
[C---:B------:R-:W-:Y:S02]  /*5a40*/  FADD.FTZ R20, -R146.reuse, R20 ;  /* 0x0000001492147221 */ /* 0x040fe40000010100 */
[----:B------:R-:W-:Y:S02]  /*5a50*/  FADD.FTZ R21, -R146, R21 ;  /* 0x0000001592157221 */ /* 0x000fe40000010100 */
[----:B------:R-:W-:Y:S04]  /*5a60*/  FADD.FTZ R23, -R144, R23 ;  /* 0x0000001790177221 */ /* 0x000fe80000010100 */
[----:B------:R-:W-:Y:S02]  /*5a70*/  FMUL.FTZ R155, R155, R20 ;  /* 0x000000149b9b7220 */ /* 0x000fe40000410000 */
[----:B------:R-:W-:Y:S02]  /*5a80*/  FMUL.FTZ R151, R151, R21 ;  /* 0x0000001597977220 */ /* 0x000fe40000410000 */
[----:B------:R-:W-:Y:S02]  /*5a90*/  FMUL.FTZ R20, R220, R19 ;  /* 0x00000013dc147220 */ /* 0x000fe40000410000 */
[----:B------:R-:W-:Y:S06]  /*5aa0*/  FMUL.FTZ R21, R235, R15 ;  /* 0x0000000feb157220 */ /* 0x000fec0000410000 */
        /* <DEDUP_REMOVED lines=8> */
[C---:B------:R-:W-:Y:S01]  /*5b30*/  FADD.FTZ R36, -R146.reuse, R36 ;  /* 0x0000002492247221 */ /* 0x040fe20000010100 */
[C---:B------:R-:W-:Y:S01]  /*5b40*/  HMMA.16816.F32.BF16 R48, R132.reuse, R138, R48 ;  /* 0x0000008a8430723c */ /* 0x040fe20000041830 */
[----:B------:R-:W1:Y:S03]  /*5b50*/  LDSM.16.M88.4 R136, [R180+0x11800] ;  /* 0x01180000b488783b */ /* 0x000e660000000200 */
[----:B------:R-:W-:Y:S02]  /*5b60*/  FADD.FTZ R37, -R146, R37 ;  /* 0x0000002592257221 */ /* 0x000fe40000010100 */
[----:B------:R-:W-:Y:S02]  /*5b70*/  FMUL.FTZ R154, R154, R36 ;  /* 0x000000249a9a7220 */ /* 0x000fe40000410000 */
[----:B--2---:R-:W-:Y:S04]  /*5b80*/  FMUL.FTZ R149, R191, R37 ;  /* 0x00000025bf957220 */ /* 0x004fe80000410000 */
[C---:B------:R-:W-:Y:S02]  /*5b90*/  FADD.FTZ R38, -R144.reuse, R38 ;  /* 0x0000002690267221 */ /* 0x040fe40000010100 */
[----:B------:R-:W-:Y:S02]  /*5ba0*/  FADD.FTZ R39, -R144, R39 ;  /* 0x0000002790277221 */ /* 0x000fe40000010100 */
[----:B------:R-:W-:Y:S02]  /*5bb0*/  FADD.FTZ R32, -R2, R46 ;  /* 0x0000002e02207221 */ /* 0x000fe40000010100 */
[----:B------:R-:W-:Y:S02]  /*5bc0*/  IMAD.MOV.U32 R191, RZ, RZ, R189 ;  /* 0x000000ffffbf7224 */ /* 0x000fe400078e00bd */
[----:B------:R-:W-:Y:S04]  /*5bd0*/  FMUL.FTZ R32, R215, R32 ;  /* 0x00000020d7207220 */ /* 0x000fe80000410000 */
[----:B------:R-:W-:Y:S02]  /*5be0*/  FADD.FTZ R48, -R146, R48 ;  /* 0x0000003092307221 */ /* 0x000fe40000010100 */
[C---:B------:R-:W-:Y:S02]  /*5bf0*/  FADD.FTZ R50, -R144.reuse, R50 ;  /* 0x0000003290327221 */ /* 0x040fe40000010100 */
[----:B------:R-:W-:Y:S02]  /*5c00*/  FADD.FTZ R51, -R144, R51 ;  /* 0x0000003390337221 */ /* 0x000fe40000010100 */
[----:B------:R-:W-:Y:S02]  /*5c10*/  FADD.FTZ R49, -R146, R49 ;  /* 0x0000003192317221 */ /* 0x000fe40000010100 */
[----:B------:R-:W-:Y:S01]  /*5c20*/  FMUL.FTZ R148, R165, R48 ;  /* 0x00000030a5947220 */ /* 0x000fe20000410000 */
[-C--:B-1----:R-:W-:Y:S08]  /*5c30*/  HMMA.16816.F32.BF16 R52, R132, R136.reuse, R52 ;  /* 0x000000888434723c */ /* 0x082ff00000041834 */
[C---:B------:R-:W-:Y:S07]  /*5c40*/  HMMA.16816.F32.BF16 R56, R140.reuse, R136, R56 ;  /* 0x000000888c38723c */ /* 0x040fee0000041838 */
[----:B------:R-:W-:Y:S01]  /*5c50*/  FMUL.FTZ R137, R209, R34 ;  /* 0x00000022d1897220 */ /* 0x000fe20000410000 */
[-C--:B------:R-:W-:Y:S04]  /*5c60*/  HMMA.16816.F32.BF16 R60, R140, R138.reuse, R60 ;  /* 0x0000008a8c3c723c */ /* 0x080fe8000004183c */
[----:B------:R-:W-:Y:S03]  /*5c70*/  FMUL.FTZ R136, R206, R38 ;  /* 0x00000026ce887220 */ /* 0x000fe60000410000 */
[----:B------:R-:W-:Y:S01]  /*5c80*/  FMUL.FTZ R143, R213, R17 ;  /* 0x00000011d58f7220 */ /* 0x000fe20000410000 */
[----:B------:R-:W-:Y:S04]  /*5c90*/  HMMA.16816.F32.BF16 R64, R132, R138, R64 ;  /* 0x0000008a8440723c */ /* 0x000fe80000041840 */
[C---:B------:R-:W-:Y:S02]  /*5ca0*/  FADD.FTZ R52, -R146.reuse, R52 ;  /* 0x0000003492347221 */ /* 0x040fe40000010100 */
[----:B------:R-:W-:Y:S02]  /*5cb0*/  FADD.FTZ R53, -R146, R53 ;  /* 0x0000003592357221 */ /* 0x000fe40000010100 */
[----:B------:R-:W-:Y:S04]  /*5cc0*/  FMUL.FTZ R142, R202, R33 ;  /* 0x00000021ca8e7220 */ /* 0x000fe80000410000 */
[----:B------:R-:W-:Y:S02]  /*5cd0*/  FMUL.FTZ R153, R153, R52 ;  /* 0x0000003499997220 */ /* 0x000fe40000410000 */
[----:B------:R-:W-:Y:S02]  /*5ce0*/  FMUL.FTZ R147, R163, R53 ;  /* 0x00000035a3937220 */ /* 0x000fe40000410000 */
[----:B------:R-:W-:Y:S02]  /*5cf0*/  FMUL.FTZ R138, R217, R22 ;  /* 0x00000016d98a7220 */ /* 0x000fe40000410000 */
[----:B------:R-:W-:Y:S02]  /*5d00*/  FMUL.FTZ R132, R207, R35 ;  /* 0x00000023cf847220 */ /* 0x000fe40000410000 */
[----:B------:R-:W-:Y:S02]  /*5d10*/  FMUL.FTZ R135, R174, R50 ;  /* 0x00000032ae877220 */ /* 0x000fe40000410000 */
[----:B------:R-:W-:Y:S02]  /*5d20*/  FADD.FTZ R54, -R144, R54 ;  /* 0x0000003690367221 */ /* 0x000fe40000010100 */
[C---:B------:R-:W-:Y:S02]  /*5d30*/  FADD.FTZ R64, -R146.reuse, R64 ;  /* 0x0000004092407221 */ /* 0x040fe40000010100 */
[----:B------:R-:W-:Y:S02]  /*5d40*/  FADD.FTZ R65, -R146, R65 ;  /* 0x0000004192417221 */ /* 0x000fe40000010100 */
[----:B------:R-:W-:Y:S02]  /*5d50*/  FMUL.FTZ R146, R160, R64 ;  /* 0x00000040a0927220 */ /* 0x000fe40000410000 */
[----:B------:R-:W-:Y:S02]  /*5d60*/  FMUL.FTZ R64, R173, R51 ;  /* 0x00000033ad407220 */ /* 0x000fe40000410000 */
        /* <DEDUP_REMOVED lines=25> */
[C---:B---3--:R-:W-:Y:S02]  /*5f00*/  FADD.FTZ R13, -R4.reuse, R13 ;  /* 0x0000000d040d7221 */ /* 0x048fe40000010100 */
[C---:B------:R-:W-:Y:S02]  /*5f10*/  FADD.FTZ R29, -R4.reuse, R29 ;  /* 0x0000001d041d7221 */ /* 0x040fe40000010100 */
[C---:B------:R-:W-:Y:S02]  /*5f20*/  FADD.FTZ R0, -R4.reuse, R44 ;  /* 0x0000002c04007221 */ /* 0x040fe40000010100 */
[C---:B------:R-:W-:Y:S02]  /*5f30*/  FADD.FTZ R8, -R4.reuse, R8 ;  /* 0x0000000804087221 */ /* 0x040fe40000010100 */
[C---:B------:R-:W-:Y:S02]  /*5f40*/  FADD.FTZ R9, -R4.reuse, R9 ;  /* 0x0000000904097221 */ /* 0x040fe40000010100 */
[C---:B------:R-:W-:Y:S02]  /*5f50*/  FADD.FTZ R12, -R4.reuse, R12 ;  /* 0x0000000c040c7221 */ /* 0x040fe40000010100 */
[----:B------:R-:W-:Y:S02]  /*5f60*/  FMUL.FTZ R22, R231, R13 ;  /* 0x0000000de7167220 */ /* 0x000fe40000410000 */
[C---:B------:R-:W-:Y:S02]  /*5f70*/  FADD.FTZ R24, -R4.reuse, R24 ;  /* 0x0000001804187221 */ /* 0x040fe40000010100 */
[C---:B------:R-:W-:Y:S02]  /*5f80*/  FADD.FTZ R25, -R4.reuse, R25 ;  /* 0x0000001904197221 */ /* 0x040fe40000010100 */
[C---:B------:R-:W-:Y:S02]  /*5f90*/  FADD.FTZ R28, -R4.reuse, R28 ;  /* 0x0000001c041c7221 */ /* 0x040fe40000010100 */
        /* <DEDUP_REMOVED lines=37> */
[----:B------:R-:W-:Y:S01]  /*61f0*/  MOV R5, R239 ;  /* 0x000000ef00057202 */ /* 0x000fe20000000f00 */
[----:B------:R-:W-:Y:S01]  /*6200*/  IMAD.MOV.U32 R6, RZ, RZ, c[0x0][0x190] ;  /* 0x00006400ff067624 */ /* 0x000fe200078e00ff */
[----:B------:R-:W-:Y:S01]  /*6210*/  ULOP3.LUT UR12, UR5, 0x1, URZ, 0xc0, !UPT ;  /* 0x00000001050c7892 */ /* 0x000fe2000f8ec03f */
[----:B------:R-:W-:Y:S02]  /*6220*/  IMAD.MOV.U32 R4, RZ, RZ, R244 ;  /* 0x000000ffff047224 */ /* 0x000fe400078e00f4 */
[C---:B------:R-:W-:Y:S01]  /*6230*/  IMAD.U32 R2, R6.reuse, -0x80, RZ ;  /* 0xffffff8006027824 */ /* 0x040fe200078e00ff */
[----:B------:R-:W-:Y:S01]  /*6240*/  UISETP.NE.U32.AND UP1, UPT, UR12, 0x1, UPT ;  /* 0x000000010c00788c */ /* 0x000fe2000bf25070 */
[----:B------:R-:W-:Y:S03]  /*6250*/  IMAD.SHL.U32 R10, R6, 0x40, RZ ;  /* 0x00000040060a7824 */ /* 0x000fe600078e00ff */
[C---:B------:R-:W-:Y:S01]  /*6260*/  LEA R244, P2, R2.reuse, R4, 0x1 ;  /* 0x0000000402f47211 */ /* 0x040fe200078408ff */
[----:B------:R-:W-:Y:S01]  /*6270*/  IMAD.MOV.U32 R4, RZ, RZ, 0x6 ;  /* 0x00000006ff047424 */ /* 0x000fe200078e00ff */
[----:B------:R-:W-:Y:S02]  /*6280*/  USEL UR12, UR41, 0x4000, !UP1 ;  /* 0x00004000290c7887 */ /* 0x000fe4000c800000 */
[----:B------:R-:W-:Y:S02]  /*6290*/  MOV R8, R244 ;  /* 0x000000f400087202 */ /* 0x000fe40000000f00 */
[----:B------:R-:W-:Y:S02]  /*62a0*/  LEA.HI.X.SX32 R239, R2, R5, 0x1, P2 ;  /* 0x0000000502ef7211 */ /* 0x000fe400010f0eff */
[----:B------:R-:W-:Y:S02]  /*62b0*/  SHF.L.U64.HI R2, R6, R4, c[0x0][0x194] ;  /* 0x0000650006027619 */ /* 0x000fe40000010204 */
[-C--:B------:R-:W-:Y:S01]  /*62c0*/  IADD3 R6, P2, R8, R10.reuse, RZ ;  /* 0x0000000a08067210 */ /* 0x080fe20007f5e0ff */
[----:B------:R-:W-:Y:S01]  /*62d0*/  IMAD.MOV.U32 R9, RZ, RZ, R239 ;  /* 0x000000ffff097224 */ /* 0x000fe200078e00ef */
[----:B------:R-:W-:Y:S02]  /*62e0*/  IADD3 R192, R192, UR12, RZ ;  /* 0x0000000cc0c07c10 */ /* 0x000fe4000fffe0ff */
[-C--:B------:R-:W-:Y:S01]  /*62f0*/  IADD3 R4, P3, R6, R10.reuse, RZ ;  /* 0x0000000a06047210 */ /* 0x080fe20007f7e0ff */
[--C-:B------:R-:W-:Y:S01]  /*6300*/  IMAD.X R7, R9, 0x1, R2.reuse, P2 ;  /* 0x0000000109077824 */ /* 0x100fe200010e0602 */
[----:B------:R-:W-:Y:S01]  /*6310*/  IADD3 R183, R183, UR12, RZ ;  /* 0x0000000cb7b77c10 */ /* 0x000fe2000fffe0ff */
[----:B------:R-:W-:Y:S01]  /*6320*/  @!PT LDS RZ, [RZ] ;  /* 0x00000000fffff984 */ /* 0x000fe20000000800 */
[----:B------:R-:W-:Y:S01]  /*6330*/  @!PT LDS RZ, [RZ] ;  /* 0x00000000fffff984 */ /* 0x000fe20000000800 */
[----:B------:R-:W-:Y:S01]  /*6340*/  @!PT LDS RZ, [RZ] ;  /* 0x00000000fffff984 */ /* 0x000fe20000000800 */
[----:B------:R1:W-:Y:S01]  /*6350*/  LDGSTS.E.BYPASS.LTC128B.128 [R192], [R8.64] ;  /* 0x0000000008c07fae */ /* 0x0003e2000b901d46 */
[----:B------:R-:W-:Y:S02]  /*6360*/  IADD3 R10, P2, R4, R10, RZ ;  /* 0x0000000a040a7210 */ /* 0x000fe40007f5e0ff */
[----:B------:R-:W-:Y:S01]  /*6370*/  IADD3.X R5, R7, R2, RZ, P3, !PT ;  /* 0x0000000207057210 */ /* 0x000fe20001ffe4ff */
[----:B------:R1:W-:Y:S04]  /*6380*/  LDGSTS.E.BYPASS.LTC128B.128 [R192+0x1000], [R6.64] ;  /* 0x0100000006c07fae */ /* 0x0003e8000b901d46 */
[----:B------:R1:W-:Y:S01]  /*6390*/  LDGSTS.E.BYPASS.LTC128B.128 [R192+0x2000], [R4.64] ;  /* 0x0200000004c07fae */ /* 0x0003e2000b901d46 */
[----:B------:R-:W-:Y:S05]  /*63a0*/  IMAD.X R11, R5, 0x1, R2, P2 ;  /* 0x00000001050b7824 */ /* 0x000fea00010e0602 */
[----:B------:R1:W-:Y:S04]  /*63b0*/  LDGSTS.E.BYPASS.LTC128B.128 [R192+0x3000], [R10.64] ;  /* 0x030000000ac07fae */ /* 0x0003e8000b901d46 */
[----:B------:R-:W0:Y:S02]  /*63c0*/  LDGDEPBAR ;  /* 0x00000000000079af */ /* 0x000e240000000000 */
.L_x_395:
[----:B------:R-:W-:Y:S01]  /*63d0*/  F2FP.BF16.PACK_AB R28, R157, R158 ;  /* 0x0000009e9d1c723e */ /* 0x000fe200000010ff */
[----:B------:R-:W2:Y:S01]  /*63e0*/  LDL R42, [R1+0x18] ;  /* 0x00001800012a7983 */ /* 0x000ea20000100800 */
        /* <DEDUP_REMOVED lines=24> */
[----:B-1----:R-:W-:Y:S02]  /*6570*/  F2FP.BF16.PACK_AB R11, R65, R136 ;  /* 0x00000088410b723e */ /* 0x002fe400000010ff */
        /* <DEDUP_REMOVED lines=32> */
[----:B------:R1:W-:Y:S04]  /*6780*/  STS [R197+0x14000], R0 ;  /* 0x01400000c5007388 */ /* 0x0003e80000000800 */
[----:B------:R-:W-:Y:S04]  /*6790*/  STS [R197+0x14400], R29 ;  /* 0x0144001dc5007388 */ /* 0x000fe80000000800 */
[----:B------:R-:W-:Y:S04]  /*67a0*/  STS [R198+0x16000], R31 ;  /* 0x0160001fc6007388 */ /* 0x000fe80000000800 */
[----:B------:R-:W-:Y:S04]  /*67b0*/  STS [R198+0x16400], R30 ;  /* 0x0164001ec6007388 */ /* 0x000fe80000000800 */
[----:B------:R-:W-:Y:S04]  /*67c0*/  STS [R197+0x16000], R33 ;  /* 0x01600021c5007388 */ /* 0x000fe80000000800 */
[----:B------:R-:W-:Y:S04]  /*67d0*/  STS [R197+0x16400], R32 ;  /* 0x01640020c5007388 */ /* 0x000fe80000000800 */
[----:B------:R-:W-:Y:S01]  /*67e0*/  BAR.SYNC.DEFER_BLOCKING 0x0 ;  /* 0x0000000000007b1d */ /* 0x000fe20000010000 */
[----:B-1----:R-:W-:Y:S04]  /*67f0*/  IMAD.SHL.U32 R0, R187, 0x2, RZ ;  /* 0x00000002bb007824 */ /* 0x002fe800078e00ff */
[----:B------:R-:W-:Y:S01]  /*6800*/  IMAD.IADD R2, R0, 0x1, R177 ;  /* 0x0000000100027824 */ /* 0x000fe200078e02b1 */
[----:B------:R-:W-:Y:S04]  /*6810*/  LDSM.16.MT88.4 R4, [R3+0x1c000] ;  /* 0x01c000000304783b */ /* 0x000fe80000004200 */
[----:B------:R-:W1:Y:S04]  /*6820*/  LDSM.16.MT88.4 R8, [R0+0x8000] ;  /* 0x008000000008783b */ /* 0x000e680000004200 */
[----:B------:R-:W3:Y:S04]  /*6830*/  LDSM.16.MT88.4 R12, [R3+0x20000] ;  /* 0x02000000030c783b */ /* 0x000ee80000004200 */
[----:B------:R-:W4:Y:S04]  /*6840*/  LDSM.16.MT88.4 R16, [R2+0x8000] ;  /* 0x008000000210783b */ /* 0x000f280000004200 */
[----:B------:R-:W-:Y:S04]  /*6850*/  LDSM.16.MT88.4 R20, [R3+0x1c800] ;  /* 0x01c800000314783b */ /* 0x000fe80000004200 */
[----:B------:R-:W5:Y:S04]  /*6860*/  LDSM.16.MT88.4 R24, [R0+0x8800] ;  /* 0x008800000018783b */ /* 0x000f680000004200 */
[----:B------:R-:W4:Y:S04]  /*6870*/  LDSM.16.MT88.4 R28, [R3+0x20800] ;  /* 0x02080000031c783b */ /* 0x000f280000004200 */
[----:B------:R-:W4:Y:S01]  /*6880*/  LDSM.16.MT88.4 R32, [R2+0x8800] ;  /* 0x008800000220783b */ /* 0x000f220000004200 */
[-C--:B-1----:R-:W-:Y:S08]  /*6890*/  HMMA.16816.F32.BF16 R68, R4, R8.reuse, R68 ;  /* 0x000000080444723c */ /* 0x082ff00000041844 */
[C---:B---3--:R-:W-:Y:S08]  /*68a0*/  HMMA.16816.F32.BF16 R72, R12.reuse, R8, R72 ;  /* 0x000000080c48723c */ /* 0x048ff00000041848 */
[-C--:B------:R-:W-:Y:S08]  /*68b0*/  HMMA.16816.F32.BF16 R76, R12, R10.reuse, R76 ;  /* 0x0000000a0c4c723c */ /* 0x080ff0000004184c */
[C---:B------:R-:W-:Y:S01]  /*68c0*/  HMMA.16816.F32.BF16 R80, R4.reuse, R10, R80 ;  /* 0x0000000a0450723c */ /* 0x040fe20000041850 */
[----:B------:R-:W-:Y:S07]  /*68d0*/  LDSM.16.MT88.4 R8, [R0+0x9000] ;  /* 0x009000000008783b */ /* 0x000fee0000004200 */
[-C--:B----4-:R-:W-:Y:S08]  /*68e0*/  HMMA.16816.F32.BF16 R84, R4, R16.reuse, R84 ;  /* 0x000000100454723c */ /* 0x090ff00000041854 */
[C---:B------:R-:W-:Y:S08]  /*68f0*/  HMMA.16816.F32.BF16 R88, R12.reuse, R16, R88 ;  /* 0x000000100c58723c */ /* 0x040ff00000041858 */
[-C--:B------:R-:W-:Y:S01]  /*6900*/  HMMA.16816.F32.BF16 R92, R12, R18.reuse, R92 ;  /* 0x000000120c5c723c */ /* 0x080fe2000004185c */
[----:B------:R-:W-:Y:S07]  /*6910*/  LDSM.16.MT88.4 R12, [R3+0x21000] ;  /* 0x02100000030c783b */ /* 0x000fee0000004200 */
[----:B------:R-:W-:Y:S01]  /*6920*/  HMMA.16816.F32.BF16 R96, R4, R18, R96 ;  /* 0x000000120460723c */ /* 0x000fe20000041860 */
[----:B------:R-:W1:Y:S04]  /*6930*/  LDSM.16.MT88.4 R4, [R3+0x1d000] ;  /* 0x01d000000304783b */ /* 0x000e680000004200 */
[----:B------:R-:W3:Y:S03]  /*6940*/  LDSM.16.MT88.4 R16, [R2+0x9000] ;  /* 0x009000000210783b */ /* 0x000ee60000004200 */
[-C--:B-----5:R-:W-:Y:S08]  /*6950*/  HMMA.16816.F32.BF16 R68, R20, R24.reuse, R68 ;  /* 0x000000181444723c */ /* 0x0a0ff00000041844 */
[C---:B------:R-:W-:Y:S08]  /*6960*/  HMMA.16816.F32.BF16 R72, R28.reuse, R24, R72 ;  /* 0x000000181c48723c */ /* 0x040ff00000041848 */
[-C--:B------:R-:W-:Y:S08]  /*6970*/  HMMA.16816.F32.BF16 R76, R28, R26.reuse, R76 ;  /* 0x0000001a1c4c723c */ /* 0x080ff0000004184c */
[C---:B------:R-:W-:Y:S01]  /*6980*/  HMMA.16816.F32.BF16 R80, R20.reuse, R26, R80 ;  /* 0x0000001a1450723c */ /* 0x040fe20000041850 */
[----:B------:R-:W-:Y:S07]  /*6990*/  LDSM.16.MT88.4 R24, [R0+0x9800] ;  /* 0x009800000018783b */ /* 0x000fee0000004200 */
[-C--:B------:R-:W-:Y:S04]  /*69a0*/  HMMA.16816.F32.BF16 R84, R20, R32.reuse, R84 ;  /* 0x000000201454723c */ /* 0x080fe80000041854 */
[----:B--2---:R-:W-:Y:S04]  /*69b0*/  IMAD.SHL.U32 R146, R42, 0x2, RZ ;  /* 0x000000022a927824 */ /* 0x004fe800078e00ff */
[C---:B------:R-:W-:Y:S08]  /*69c0*/  HMMA.16816.F32.BF16 R88, R28.reuse, R32, R88 ;  /* 0x000000201c58723c */ /* 0x040ff00000041858 */
[-C--:B------:R-:W-:Y:S01]  /*69d0*/  HMMA.16816.F32.BF16 R92, R28, R34.reuse, R92 ;  /* 0x000000221c5c723c */ /* 0x080fe2000004185c */
[----:B------:R-:W-:Y:S07]  /*69e0*/  LDSM.16.MT88.4 R28, [R3+0x21800] ;  /* 0x02180000031c783b */ /* 0x000fee0000004200 */
[----:B------:R-:W-:Y:S01]  /*69f0*/  HMMA.16816.F32.BF16 R96, R20, R34, R96 ;  /* 0x000000221460723c */ /* 0x000fe20000041860 */
[----:B------:R-:W2:Y:S04]  /*6a00*/  LDSM.16.MT88.4 R20, [R3+0x1d800] ;  /* 0x01d800000314783b */ /* 0x000ea80000004200 */
[----:B------:R-:W4:Y:S03]  /*6a10*/  LDSM.16.MT88.4 R32, [R2+0x9800] ;  /* 0x009800000220783b */ /* 0x000f260000004200 */
[-C--:B-1----:R-:W-:Y:S08]  /*6a20*/  HMMA.16816.F32.BF16 R68, R4, R8.reuse, R68 ;  /* 0x000000080444723c */ /* 0x082ff00000041844 */
[C---:B------:R-:W-:Y:S08]  /*6a30*/  HMMA.16816.F32.BF16 R72, R12.reuse, R8, R72 ;  /* 0x000000080c48723c */ /* 0x040ff00000041848 */
        /* <DEDUP_REMOVED lines=9> */
[----:B------:R-:W3:Y:S03]  /*6ad0*/  LDSM.16.MT88.4 R16, [R2+0xa000] ;  /* 0x00a000000210783b */ /* 0x000ee60000004200 */
[-C--:B--2---:R-:W-:Y:S08]  /*6ae0*/  HMMA.16816.F32.BF16 R68, R20, R24.reuse, R68 ;  /* 0x000000181444723c */ /* 0x084ff00000041844 */
[C---:B------:R-:W-:Y:S08]  /*6af0*/  HMMA.16816.F32.BF16 R72, R28.reuse, R24, R72 ;  /* 0x000000181c48723c */ /* 0x040ff00000041848 */
        /* <DEDUP_REMOVED lines=34> */
[-C--:B-1----:R-:W-:Y:S01]  /*6d20*/  HMMA.16816.F32.BF16 R68, R4, R8.reuse, R68 ;  /* 0x000000080444723c */ /* 0x082fe20000041844 */
[----:B------:R-:W-:Y:S07]  /*6d30*/  BAR.SYNC.DEFER_BLOCKING 0x0 ;  /* 0x0000000000007b1d */ /* 0x000fee0000010000 */
[C---:B------:R-:W-:Y:S08]  /*6d40*/  HMMA.16816.F32.BF16 R72, R12.reuse, R8, R72 ;  /* 0x000000080c48723c */ /* 0x040ff00000041848 */
[-C--:B------:R-:W-:Y:S08]  /*6d50*/  HMMA.16816.F32.BF16 R76, R12, R10.reuse, R76 ;  /* 0x0000000a0c4c723c */ /* 0x080ff0000004184c */
[C---:B------:R-:W-:Y:S08]  /*6d60*/  HMMA.16816.F32.BF16 R80, R4.reuse, R10, R80 ;  /* 0x0000000a0450723c */ /* 0x040ff00000041850 */
[-C--:B---3--:R-:W-:Y:S08]  /*6d70*/  HMMA.16816.F32.BF16 R84, R4, R16.reuse, R84 ;  /* 0x000000100454723c */ /* 0x088ff00000041854 */
[C---:B------:R-:W-:Y:S08]  /*6d80*/  HMMA.16816.F32.BF16 R88, R12.reuse, R16, R88 ;  /* 0x000000100c58723c */ /* 0x040ff00000041858 */
[-C--:B------:R-:W-:Y:S08]  /*6d90*/  HMMA.16816.F32.BF16 R92, R12, R18.reuse, R92 ;  /* 0x000000120c5c723c */ /* 0x080ff0000004185c */
[----:B------:R-:W-:Y:S08]  /*6da0*/  HMMA.16816.F32.BF16 R96, R4, R18, R96 ;  /* 0x000000120460723c */ /* 0x000ff00000041860 */
[-C--:B--2---:R-:W-:Y:S08]  /*6db0*/  HMMA.16816.F32.BF16 R68, R20, R24.reuse, R68 ;  /* 0x000000181444723c */ /* 0x084ff00000041844 */
        /* <DEDUP_REMOVED lines=9> */
[----:B------:R-:W-:Y:S01]  /*6e50*/  MOV R4, R246 ;  /* 0x000000f600047202 */ /* 0x000fe20000000f00 */
[----:B------:R-:W-:Y:S02]  /*6e60*/  IMAD.MOV.U32 R5, RZ, RZ, R245 ;  /* 0x000000ffff057224 */ /* 0x000fe400078e00f5 */
[C---:B------:R-:W-:Y:S02]  /*6e70*/  IMAD.U32 R6, R11.reuse, -0x80, RZ ;  /* 0xffffff800b067824 */ /* 0x040fe400078e00ff */
[C---:B------:R-:W-:Y:S03]  /*6e80*/  IMAD.SHL.U32 R10, R11.reuse, 0x40, RZ ;  /* 0x000000400b0a7824 */ /* 0x040fe600078e00ff */
[C---:B------:R-:W-:Y:S02]  /*6e90*/  LEA R246, P2, R6.reuse, R4, 0x1 ;  /* 0x0000000406f67211 */ /* 0x040fe400078408ff */
[----:B------:R-:W-:Y:S02]  /*6ea0*/  MOV R4, 0x6 ;  /* 0x0000000600047802 */ /* 0x000fe40000000f00 */
[----:B------:R-:W-:Y:S01]  /*6eb0*/  LEA.HI.X.SX32 R245, R6, R5, 0x1, P2 ;  /* 0x0000000506f57211 */ /* 0x000fe200010f0eff */
[----:B------:R-:W-:Y:S01]  /*6ec0*/  IMAD.MOV.U32 R8, RZ, RZ, R246 ;  /* 0x000000ffff087224 */ /* 0x000fe200078e00f6 */
[----:B------:R-:W-:Y:S03]  /*6ed0*/  SHF.L.U64.HI R11, R11, R4, c[0x0][0x374] ;  /* 0x0000dd000b0b7619 */ /* 0x000fe60000010204 */
[----:B------:R-:W-:Y:S01]  /*6ee0*/  IMAD.MOV.U32 R9, RZ, RZ, R245 ;  /* 0x000000ffff097224 */ /* 0x000fe200078e00f5 */
[-C--:B------:R-:W-:Y:S04]  /*6ef0*/  IADD3 R6, P2, R8, R10.reuse, RZ ;  /* 0x0000000a08067210 */ /* 0x080fe80007f5e0ff */
[----:B------:R-:W-:Y:S01]  /*6f00*/  @!PT LDS RZ, [RZ] ;  /* 0x00000000fffff984 */ /* 0x000fe20000000800 */
[----:B------:R-:W-:Y:S01]  /*6f10*/  @!PT LDS RZ, [RZ] ;  /* 0x00000000fffff984 */ /* 0x000fe20000000800 */
[----:B------:R-:W-:Y:S01]  /*6f20*/  @!PT LDS RZ, [RZ] ;  /* 0x00000000fffff984 */ /* 0x000fe20000000800 */
[----:B------:R1:W-:Y:S01]  /*6f30*/  LDGSTS.E.BYPASS.LTC128B.128 [R146+0x8000], [R8.64] ;  /* 0x0800000008927fae */ /* 0x0003e2000b901d46 */
[-C--:B------:R-:W-:Y:S02]  /*6f40*/  IADD3 R4, P3, R6, R10.reuse, RZ ;  /* 0x0000000a06047210 */ /* 0x080fe40007f7e0ff */
[-C--:B------:R-:W-:Y:S02]  /*6f50*/  IADD3.X R7, R9, R11.reuse, RZ, P2, !PT ;  /* 0x0000000b09077210 */ /* 0x080fe400017fe4ff */
[----:B------:R-:W-:Y:S03]  /*6f60*/  IADD3 R10, P2, R4, R10, RZ ;  /* 0x0000000a040a7210 */ /* 0x000fe60007f5e0ff */
[----:B------:R1:W-:Y:S01]  /*6f70*/  LDGSTS.E.BYPASS.LTC128B.128 [R146+0x9000], [R6.64] ;  /* 0x0900000006927fae */ /* 0x0003e2000b901d46 */
[----:B------:R-:W-:Y:S05]  /*6f80*/  IMAD.X R5, R7, 0x1, R11, P3 ;  /* 0x0000000107057824 */ /* 0x000fea00018e060b */
[----:B------:R1:W-:Y:S01]  /*6f90*/  LDGSTS.E.BYPASS.LTC128B.128 [R146+0xa000], [R4.64] ;  /* 0x0a00000004927fae */ /* 0x0003e2000b901d46 */
[----:B------:R-:W-:Y:S05]  /*6fa0*/  IADD3.X R11, R5, R11, RZ, P2, !PT ;  /* 0x0000000b050b7210 */ /* 0x000fea00017fe4ff */
[----:B------:R1:W-:Y:S04]  /*6fb0*/  LDGSTS.E.BYPASS.LTC128B.128 [R146+0xb000], [R10.64] ;  /* 0x0b0000000a927fae */ /* 0x0003e8000b901d46 */
[----:B------:R-:W0:Y:S02]  /*6fc0*/  LDGDEPBAR ;  /* 0x00000000000079af */ /* 0x000e240000000000 */
.L_x_396:
[----:B------:R-:W-:Y:S01]  /*6fd0*/  LDSM.16.M88.4 R32, [R184+0x14000] ;  /* 0x01400000b820783b */ /* 0x000fe20000000200 */
[----:B------:R-:W-:Y:S01]  /*6fe0*/  IMAD.IADD R144, R177, 0x1, R182 ;  /* 0x00000001b1907824 */ /* 0x000fe200078e02b6 */
[----:B------:R-:W-:Y:S01]  /*6ff0*/  ULOP3.LUT UR12, UR5, 0x1, URZ, 0xc0, !UPT ;  /* 0x00000001050c7892 */ /* 0x000fe2000f8ec03f */
[----:B------:R-:W-:Y:S02]  /*7000*/  IMAD.MOV.U32 R150, RZ, RZ, c[0x0][0x22c] ;  /* 0x00008b00ff967624 */ /* 0x000fe400078e00ff */
[----:B------:R-:W2:Y:S01]  /*7010*/  LDSM.16.MT88.4 R16, [R0+0xc000] ;  /* 0x00c000000010783b */ /* 0x000ea20000004200 */
[----:B------:R-:W-:Y:S01]  /*7020*/  IMAD.MOV.U32 R147, RZ, RZ, c[0x0][0x22c] ;  /* 0x00008b00ff937624 */ /* 0x000fe200078e00ff */
[----:B------:R-:W-:Y:S01]  /*7030*/  UISETP.NE.U32.AND UP1, UPT, UR12, 0x1, UPT ;  /* 0x000000010c00788c */ /* 0x000fe2000bf25070 */
[----:B------:R-:W-:Y:S01]  /*7040*/  IMAD R150, R150, c[0x0][0x1c0], RZ ;  /* 0x0000700096967a24 */ /* 0x000fe200078e02ff */
[----:B------:R-:W-:Y:S01]  /*7050*/  UIADD3 UR12, UR5, -0x1, URZ ;  /* 0xffffffff050c7890 */ /* 0x000fe2000fffe03f */
[----:B------:R-:W3:Y:S01]  /*7060*/  LDSM.16.M88.4 R28, [R184+0x16000] ;  /* 0x01600000b81c783b */ /* 0x000ee20000000200 */
[----:B------:R-:W-:Y:S02]  /*7070*/  IMAD R147, R147, c[0x0][0x1c0], RZ ;  /* 0x0000700093937a24 */ /* 0x000fe400078e02ff */
[----:B------:R-:W-:Y:S02]  /*7080*/  IMAD R150, R150, 0x18, RZ ;  /* 0x0000001896967824 */ /* 0x000fe400078e02ff */
[----:B------:R-:W3:Y:S01]  /*7090*/  LDSM.16.MT88.4 R36, [R2+0xc000] ;  /* 0x00c000000224783b */ /* 0x000ee20000004200 */
[----:B------:R-:W-:Y:S04]  /*70a0*/  IMAD.U32 R147, R147, -0x80, RZ ;  /* 0xffffff8093937824 */ /* 0x000fe800078e00ff */
[----:B------:R-:W4:Y:S01]  /*70b0*/  LDL R149, [R1+0xc] ;  /* 0x00000c0001957983 */ /* 0x000f220000100800 */
[C---:B------:R-:W-:Y:S04]  /*70c0*/  LEA R190, P2, R147.reuse, R190, 0x2 ;  /* 0x000000be93be7211 */ /* 0x040fe800078410ff */
[----:B------:R-:W-:Y:S01]  /*70d0*/  LDSM.16.M88.4 R40, [R182+0x14000] ;  /* 0x01400000b628783b */ /* 0x000fe20000000200 */
[----:B------:R-:W-:Y:S01]  /*70e0*/  LEA.HI.X.SX32 R189, R147, R191, 0x2, P2 ;  /* 0x000000bf93bd7211 */ /* 0x000fe200010f16ff */
[----:B------:R-:W-:Y:S03]  /*70f0*/  IMAD.MOV.U32 R147, RZ, RZ, c[0x0][0x22c] ;  /* 0x00008b00ff937624 */ /* 0x000fe600078e00ff */
[----:B------:R-:W4:Y:S01]  /*7100*/  LDL R148, [R1+0x1c] ;  /* 0x00001c0001947983 */ /* 0x000f220000100800 */
[----:B------:R-:W-:Y:S04]  /*7110*/  IMAD R147, R147, c[0x0][0x1c0], RZ ;  /* 0x0000700093937a24 */ /* 0x000fe800078e02ff */
[----:B------:R-:W1:Y:S01]  /*7120*/  LDSM.16.MT88.4 R44, [R0+0xc800] ;  /* 0x00c80000002c783b */ /* 0x000e620000004200 */
[----:B------:R-:W-:Y:S04]  /*7130*/  IMAD.SHL.U32 R147, R147, 0x8, RZ ;  /* 0x0000000893937824 */ /* 0x000fe800078e00ff */
[----:B------:R-:W1:Y:S02]  /*7140*/  LDSM.16.M88.4 R48, [R182+0x16000] ;  /* 0x01600000b630783b */ /* 0x000e640000000200 */
[-C--:B-12---:R-:W-:Y:S03]  /*7150*/  HMMA.16816.F32.BF16 R4, R32, R16.reuse, RZ ;  /* 0x000000102004723c */ /* 0x086fe600000418ff */
[----:B------:R-:W1:Y:S05]  /*7160*/  LDSM.16.MT88.4 R52, [R2+0xc800] ;  /* 0x00c800000234783b */ /* 0x000e6a0000004200 */
[----:B------:R-:W-:Y:S01]  /*7170*/  LDSM.16.M88.4 R56, [R145+0x14000] ;  /* 0x014000009138783b */ /* 0x000fe20000000200 */
[C---:B---3--:R-:W-:Y:S04]  /*7180*/  HMMA.16816.F32.BF16 R8, R28.reuse, R16, RZ ;  /* 0x000000101c08723c */ /* 0x048fe800000418ff */
[----:B------:R-:W2:Y:S04]  /*7190*/  LDSM.16.MT88.4 R60, [R0+0xd000] ;  /* 0x00d00000003c783b */ /* 0x000ea80000004200 */
[-C--:B------:R-:W-:Y:S01]  /*71a0*/  HMMA.16816.F32.BF16 R12, R28, R18.reuse, RZ ;  /* 0x000000121c0c723c */ /* 0x080fe200000418ff */
[----:B------:R-:W3:Y:S05]  /*71b0*/  LDSM.16.M88.4 R64, [R145+0x16000] ;  /* 0x016000009140783b */ /* 0x000eea0000000200 */
[----:B------:R-:W1:Y:S02]  /*71c0*/  LDSM.16.MT88.4 R132, [R2+0xd000] ;  /* 0x00d000000284783b */ /* 0x000e640000004200 */
[C---:B------:R-:W-:Y:S03]  /*71d0*/  HMMA.16816.F32.BF16 R16, R32.reuse, R18, RZ ;  /* 0x000000122010723c */ /* 0x040fe600000418ff */
[----:B------:R-:W-:Y:S05]  /*71e0*/  LDSM.16.M88.4 R136, [R144+0x16000] ;  /* 0x016000009088783b */ /* 0x000fea0000000200 */
[-C--:B------:R-:W-:Y:S01]  /*71f0*/  HMMA.16816.F32.BF16 R20, R32, R36.reuse, RZ ;  /* 0x000000242014723c */ /* 0x080fe200000418ff */
[----:B------:R-:W-:Y:S07]  /*7200*/  LDSM.16.MT88.4 R140, [R2+0xd800] ;  /* 0x00d80000028c783b */ /* 0x000fee0000004200 */
[C---:B------:R-:W-:Y:S08]  /*7210*/  HMMA.16816.F32.BF16 R24, R28.reuse, R36, RZ ;  /* 0x000000241c18723c */ /* 0x040ff000000418ff */
[-C--:B------:R-:W-:Y:S08]  /*7220*/  HMMA.16816.F32.BF16 R28, R28, R38.reuse, RZ ;  /* 0x000000261c1c723c */ /* 0x080ff000000418ff */
[----:B------:R-:W-:Y:S01]  /*7230*/  HMMA.16816.F32.BF16 R32, R32, R38, RZ ;  /* 0x000000262020723c */ /* 0x000fe200000418ff */
[----:B------:R-:W-:Y:S07]  /*7240*/  LDSM.16.M88.4 R36, [R144+0x14000] ;  /* 0x014000009024783b */ /* 0x000fee0000000200 */
[-C--:B------:R-:W-:Y:S08]  /*7250*/  HMMA.16816.F32.BF16 R4, R40, R44.reuse, R4 ;  /* 0x0000002c2804723c */ /* 0x080ff00000041804 */
[C---:B------:R-:W-:Y:S08]  /*7260*/  HMMA.16816.F32.BF16 R8, R48.reuse, R44, R8 ;  /* 0x0000002c3008723c */ /* 0x040ff00000041808 */
[-C--:B------:R-:W-:Y:S08]  /*7270*/  HMMA.16816.F32.BF16 R12, R48, R46.reuse, R12 ;  /* 0x0000002e300c723c */ /* 0x080ff0000004180c */
[C---:B------:R-:W-:Y:S01]  /*7280*/  HMMA.16816.F32.BF16 R16, R40.reuse, R46, R16 ;  /* 0x0000002e2810723c */ /* 0x040fe20000041810 */
[----:B------:R-:W3:Y:S07]  /*7290*/  LDSM.16.MT88.4 R44, [R0+0xd800] ;  /* 0x00d80000002c783b */ /* 0x000eee0000004200 */
[-C--:B-1----:R-:W-:Y:S08]  /*72a0*/  HMMA.16816.F32.BF16 R20, R40, R52.reuse, R20 ;  /* 0x000000342814723c */ /* 0x082ff00000041814 */
[C---:B------:R-:W-:Y:S08]  /*72b0*/  HMMA.16816.F32.BF16 R24, R48.reuse, R52, R24 ;  /* 0x000000343018723c */ /* 0x040ff00000041818 */
[-C--:B------:R-:W-:Y:S01]  /*72c0*/  HMMA.16816.F32.BF16 R28, R48, R54.reuse, R28 ;  /* 0x00000036301c723c */ /* 0x080fe2000004181c */
[----:B------:R-:W-:Y:S07]  /*72d0*/  LDSM.16.MT88.4 R48, [R0+0xe000] ;  /* 0x00e000000030783b */ /* 0x000fee0000004200 */
[----:B------:R-:W-:Y:S01]  /*72e0*/  HMMA.16816.F32.BF16 R32, R40, R54, R32 ;  /* 0x000000362820723c */ /* 0x000fe20000041820 */
[----:B------:R-:W1:Y:S05]  /*72f0*/  LDSM.16.M88.4 R40, [R184+0x18000] ;  /* 0x01800000b828783b */ /* 0x000e6a0000000200 */
[----:B------:R-:W1:Y:S02]  /*7300*/  LDSM.16.M88.4 R52, [R184+0x1a000] ;  /* 0x01a00000b834783b */ /* 0x000e640000000200 */
[-C--:B--2---:R-:W-:Y:S08]  /*7310*/  HMMA.16816.F32.BF16 R4, R56, R60.reuse, R4 ;  /* 0x0000003c3804723c */ /* 0x084ff00000041804 */
[C---:B---3--:R-:W-:Y:S08]  /*7320*/  HMMA.16816.F32.BF16 R8, R64.reuse, R60, R8 ;  /* 0x0000003c4008723c */ /* 0x048ff00000041808 */
[-C--:B------:R-:W-:Y:S08]  /*7330*/  HMMA.16816.F32.BF16 R12, R64, R62.reuse, R12 ;  /* 0x0000003e400c723c */ /* 0x080ff0000004180c */
[C---:B------:R-:W-:Y:S01]  /*7340*/  HMMA.16816.F32.BF16 R16, R56.reuse, R62, R16 ;  /* 0x0000003e3810723c */ /* 0x040fe20000041810 */
[----:B------:R-:W2:Y:S07]  /*7350*/  LDSM.16.MT88.4 R60, [R2+0xe000] ;  /* 0x00e00000023c783b */ /* 0x000eae0000004200 */
[-C--:B------:R-:W-:Y:S08]  /*7360*/  HMMA.16816.F32.BF16 R20, R56, R132.reuse, R20 ;  /* 0x000000843814723c */ /* 0x080ff00000041814 */
[C---:B------:R-:W-:Y:S08]  /*7370*/  HMMA.16816.F32.BF16 R24, R64.reuse, R132, R24 ;  /* 0x000000844018723c */ /* 0x040ff00000041818 */
[-C--:B------:R-:W-:Y:S01]  /*7380*/  HMMA.16816.F32.BF16 R28, R64, R134.reuse, R28 ;  /* 0x00000086401c723c */ /* 0x080fe2000004181c */
[----:B------:R-:W-:Y:S07]  /*7390*/  LDSM.16.M88.4 R64, [R182+0x1a000] ;  /* 0x01a00000b640783b */ /* 0x000fee0000000200 */
[----:B------:R-:W-:Y:S01]  /*73a0*/  HMMA.16816.F32.BF16 R32, R56, R134, R32 ;  /* 0x000000863820723c */ /* 0x000fe20000041820 */
[----:B------:R-:W-:Y:S05]  /*73b0*/  LDSM.16.MT88.4 R56, [R0+0xe800] ;  /* 0x00e800000038783b */ /* 0x000fea0000004200 */
[----:B------:R-:W-:Y:S02]  /*73c0*/  LDSM.16.MT88.4 R132, [R2+0xe800] ;  /* 0x00e800000284783b */ /* 0x000fe40000004200 */
[-C--:B------:R-:W-:Y:S08]  /*73d0*/  HMMA.16816.F32.BF16 R4, R36, R44.reuse, R4 ;  /* 0x0000002c2404723c */ /* 0x080ff00000041804 */
[C---:B------:R-:W-:Y:S08]  /*73e0*/  HMMA.16816.F32.BF16 R8, R136.reuse, R44, R8 ;  /* 0x0000002c8808723c */ /* 0x040ff00000041808 */
[-C--:B------:R-:W-:Y:S08]  /*73f0*/  HMMA.16816.F32.BF16 R12, R136, R46.reuse, R12 ;  /* 0x0000002e880c723c */ /* 0x080ff0000004180c */
[C---:B------:R-:W-:Y:S01]  /*7400*/  HMMA.16816.F32.BF16 R16, R36.reuse, R46, R16 ;  /* 0x0000002e2410723c */ /* 0x040fe20000041810 */
[----:B------:R-:W3:Y:S07]  /*7410*/  LDSM.16.M88.4 R44, [R182+0x18000] ;  /* 0x01800000b62c783b */ /* 0x000eee0000000200 */
[-C--:B------:R-:W-:Y:S08]  /*7420*/  HMMA.16816.F32.BF16 R20, R36, R140.reuse, R20 ;  /* 0x0000008c2414723c */ /* 0x080ff00000041814 */
[C---:B------:R-:W-:Y:S08]  /*7430*/  HMMA.16816.F32.BF16 R24, R136.reuse, R140, R24 ;  /* 0x0000008c8818723c */ /* 0x040ff00000041818 */
[-C--:B------:R-:W-:Y:S01]  /*7440*/  HMMA.16816.F32.BF16 R28, R136, R142.reuse, R28 ;  /* 0x0000008e881c723c */ /* 0x080fe2000004181c */
[----:B------:R-:W-:Y:S07]  /*7450*/  LDSM.16.M88.4 R136, [R145+0x1a000] ;  /* 0x01a000009188783b */ /* 0x000fee0000000200 */
[----:B------:R-:W-:Y:S01]  /*7460*/  HMMA.16816.F32.BF16 R32, R36, R142, R32 ;  /* 0x0000008e2420723c */ /* 0x000fe20000041820 */
[----:B------:R-:W-:Y:S05]  /*7470*/  LDSM.16.M88.4 R36, [R145+0x18000] ;  /* 0x018000009124783b */ /* 0x000fea0000000200 */
[----:B------:R-:W-:Y:S02]  /*7480*/  LDSM.16.MT88.4 R140, [R2+0xf000] ;  /* 0x00f00000028c783b */ /* 0x000fe40000004200 */
        /* <DEDUP_REMOVED lines=8> */
[----:B------:R2:W-:Y:S07]  /*7510*/  LDSM.16.MT88.4 R52, [R0+0xf800] ;  /* 0x00f800000034783b */ /* 0x0005ee0000004200 */
[----:B------:R-:W-:Y:S01]  /*7520*/  HMMA.16816.F32.BF16 R32, R40, R62, R32 ;  /* 0x0000003e2820723c */ /* 0x000fe20000041820 */
[----:B------:R-:W1:Y:S05]  /*7530*/  LDSM.16.M88.4 R40, [R144+0x18000] ;  /* 0x018000009028783b */ /* 0x000e6a0000000200 */
[----:B------:R4:W-:Y:S02]  /*7540*/  LDSM.16.MT88.4 R60, [R2+0xf800] ;  /* 0x00f80000023c783b */ /* 0x0009e40000004200 */
[-C--:B---3--:R-:W-:Y:S08]  /*7550*/  HMMA.16816.F32.BF16 R4, R44, R56.reuse, R4 ;  /* 0x000000382c04723c */ /* 0x088ff00000041804 */
[C---:B------:R-:W-:Y:S01]  /*7560*/  HMMA.16816.F32.BF16 R8, R64.reuse, R56, R8 ;  /* 0x000000384008723c */ /* 0x040fe20000041808 */
[----:B--2---:R-:W-:Y:S04]  /*7570*/  IMAD.MOV.U32 R0, RZ, RZ, c[0x0][0x22c] ;  /* 0x00008b00ff007624 */ /* 0x004fe800078e00ff */
[----:B------:R-:W-:Y:S03]  /*7580*/  IMAD R0, R0, c[0x0][0x1c0], RZ ;  /* 0x0000700000007a24 */ /* 0x000fe600078e02ff */
[-C--:B------:R-:W-:Y:S04]  /*7590*/  HMMA.16816.F32.BF16 R12, R64, R58.reuse, R12 ;  /* 0x0000003a400c723c */ /* 0x080fe8000004180c */
[----:B------:R-:W-:Y:S02]  /*75a0*/  IMAD R0, R0, 0x28, RZ ;  /* 0x0000002800007824 */ /* 0x000fe400078e02ff */
[----:B----4-:R-:W-:Y:S02]  /*75b0*/  IMAD.MOV.U32 R2, RZ, RZ, c[0x0][0x22c] ;  /* 0x00008b00ff027624 */ /* 0x010fe400078e00ff */
[C---:B------:R-:W-:Y:S01]  /*75c0*/  HMMA.16816.F32.BF16 R16, R44.reuse, R58, R16 ;  /* 0x0000003a2c10723c */ /* 0x040fe20000041810 */
[----:B------:R-:W2:Y:S03]  /*75d0*/  LDSM.16.M88.4 R56, [R144+0x1a000] ;  /* 0x01a000009038783b */ /* 0x000ea60000000200 */
[----:B------:R-:W-:Y:S04]  /*75e0*/  IMAD R2, R2, c[0x0][0x1c0], RZ ;  /* 0x0000700002027a24 */ /* 0x000fe800078e02ff */
[-C--:B------:R-:W-:Y:S04]  /*75f0*/  HMMA.16816.F32.BF16 R20, R44, R132.reuse, R20 ;  /* 0x000000842c14723c */ /* 0x080fe80000041814 */
[----:B------:R-:W-:Y:S04]  /*7600*/  IMAD.SHL.U32 R2, R2, 0x40, RZ ;  /* 0x0000004002027824 */ /* 0x000fe800078e00ff */
[C---:B------:R-:W-:Y:S08]  /*7610*/  HMMA.16816.F32.BF16 R24, R64.reuse, R132, R24 ;  /* 0x000000844018723c */ /* 0x040ff00000041818 */
[-C--:B------:R-:W-:Y:S08]  /*7620*/  HMMA.16816.F32.BF16 R28, R64, R134.reuse, R28 ;  /* 0x00000086401c723c */ /* 0x080ff0000004181c */
[----:B------:R-:W-:Y:S08]  /*7630*/  HMMA.16816.F32.BF16 R32, R44, R134, R32 ;  /* 0x000000862c20723c */ /* 0x000ff00000041820 */
[-C--:B-1----:R-:W-:Y:S08]  /*7640*/  HMMA.16816.F32.BF16 R4, R36, R48.reuse, R4 ;  /* 0x000000302404723c */ /* 0x082ff00000041804 */
[C---:B------:R-:W-:Y:S07]  /*7650*/  HMMA.16816.F32.BF16 R8, R136.reuse, R48, R8 ;  /* 0x000000308808723c */ /* 0x040fee0000041808 */
[----:B------:R-:W-:Y:S01]  /*7660*/  IMAD.MOV.U32 R48, RZ, RZ, c[0x0][0x22c] ;  /* 0x00008b00ff307624 */ /* 0x000fe200078e00ff */
[-C--:B------:R-:W-:Y:S01]  /*7670*/  HMMA.16816.F32.BF16 R12, R136, R50.reuse, R12 ;  /* 0x00000032880c723c */ /* 0x080fe2000004180c */
[----:B------:R-:W-:Y:S03]  /*7680*/  IMAD.MOV.U32 R49, RZ, RZ, c[0x0][0x22c] ;  /* 0x00008b00ff317624 */ /* 0x000fe600078e00ff */
[----:B------:R-:W-:Y:S02]  /*7690*/  IMAD R48, R48, c[0x0][0x1c0], RZ ;  /* 0x0000700030307a24 */ /* 0x000fe400078e02ff */
[----:B------:R-:W-:Y:S02]  /*76a0*/  IMAD R49, R49, c[0x0][0x1c0], RZ ;  /* 0x0000700031317a24 */ /* 0x000fe400078e02ff */
[C---:B------:R-:W-:Y:S04]  /*76b0*/  HMMA.16816.F32.BF16 R16, R36.reuse, R50, R16 ;  /* 0x000000322410723c */ /* 0x040fe80000041810 */
[----:B------:R-:W-:Y:S02]  /*76c0*/  IMAD R48, R48, 0x30, RZ ;  /* 0x0000003030307824 */ /* 0x000fe400078e02ff */
[----:B------:R-:W-:Y:S02]  /*76d0*/  IMAD R49, R49, 0x48, RZ ;  /* 0x0000004831317824 */ /* 0x000fe400078e02ff */
[-C--:B------:R-:W-:Y:S01]  /*76e0*/  HMMA.16816.F32.BF16 R20, R36, R140.reuse, R20 ;  /* 0x0000008c2414723c */ /* 0x080fe20000041814 */
[----:B------:R-:W-:Y:S04]  /*76f0*/  IMAD.MOV.U32 R50, RZ, RZ, c[0x0][0x22c] ;  /* 0x00008b00ff327624 */ /* 0x000fe800078e00ff */
[----:B------:R-:W-:Y:S03]  /*7700*/  IMAD R50, R50, c[0x0][0x1c0], RZ ;  /* 0x0000700032327a24 */ /* 0x000fe600078e02ff */
[C---:B------:R-:W-:Y:S04]  /*7710*/  HMMA.16816.F32.BF16 R24, R136.reuse, R140, R24 ;  /* 0x0000008c8818723c */ /* 0x040fe80000041818 */
[----:B------:R-:W-:Y:S04]  /*7720*/  IMAD R50, R50, 0x58, RZ ;  /* 0x0000005832327824 */ /* 0x000fe800078e02ff */
[-C--:B------:R-:W-:Y:S08]  /*7730*/  HMMA.16816.F32.BF16 R28, R136, R142.reuse, R28 ;  /* 0x0000008e881c723c */ /* 0x080ff0000004181c */
[----:B------:R-:W-:Y:S07]  /*7740*/  HMMA.16816.F32.BF16 R32, R36, R142, R32 ;  /* 0x0000008e2420723c */ /* 0x000fee0000041820 */
[----:B------:R-:W-:Y:S01]  /*7750*/  @P0 IADD3 R38, P3, R149, UR9, RZ ;  /* 0x0000000995260c10 */ /* 0x000fe2000ff7e0ff */
[-C--:B------:R-:W-:Y:S01]  /*7760*/  HMMA.16816.F32.BF16 R4, R40, R52.reuse, R4 ;  /* 0x000000342804723c */ /* 0x080fe20000041804 */
[----:B------:R-:W-:Y:S01]  /*7770*/  IMAD.MOV.U32 R149, RZ, RZ, c[0x0][0x22c] ;  /* 0x00008b00ff957624 */ /* 0x000fe200078e00ff */
[----:B------:R-:W-:Y:S03]  /*7780*/  @UP5 UIADD3 UR9, UP4, UR9, -0x200, URZ ;  /* 0xfffffe0009095890 */ /* 0x000fe6000ff9e03f */
[----:B------:R-:W-:Y:S01]  /*7790*/  @P0 IADD3.X R39, R148, UR8, RZ, P3, !PT ;  /* 0x0000000894270c10 */ /* 0x000fe20009ffe4ff */
[----:B------:R-:W-:Y:S01]  /*77a0*/  IMAD.MOV.U32 R36, RZ, RZ, R190 ;  /* 0x000000ffff247224 */ /* 0x000fe200078e00be */
[----:B------:R-:W-:Y:S01]  /*77b0*/  @UP5 UIADD3.X UR8, UR8, -0x1, URZ, UP4, !UPT ;  /* 0xffffffff08085890 */ /* 0x000fe2000a7fe43f */
[C---:B--2---:R-:W-:Y:S01]  /*77c0*/  HMMA.16816.F32.BF16 R8, R56.reuse, R52, R8 ;  /* 0x000000343808723c */ /* 0x044fe20000041808 */
[----:B------:R-:W2:Y:S03]  /*77d0*/  LDL R52, [R1+0x8] ;  /* 0x0000080001347983 */ /* 0x000ea60000100800 */
[-C--:B------:R-:W-:Y:S01]  /*77e0*/  LEA R44, P2, R147, R36.reuse, 0x2 ;  /* 0x00000024932c7211 */ /* 0x080fe200078410ff */
[----:B------:R-:W-:Y:S01]  /*77f0*/  IMAD.MOV.U32 R37, RZ, RZ, R189 ;  /* 0x000000ffff257224 */ /* 0x000fe200078e00bd */
[----:B------:R1:W5:Y:S01]  /*7800*/  @P0 LDG.E R242, [R38.64] ;  /* 0x0000000626f20981 */ /* 0x000362000c1e1900 */
[----:B------:R-:W-:Y:S01]  /*7810*/  IMAD R149, R149, c[0x0][0x1c0], RZ ;  /* 0x0000700095957a24 */ /* 0x000fe200078e02ff */
[-C--:B------:R-:W-:Y:S01]  /*7820*/  HMMA.16816.F32.BF16 R12, R56, R54.reuse, R12 ;  /* 0x00000036380c723c */ /* 0x080fe2000004180c */
[----:B------:R-:W-:Y:S02]  /*7830*/  IMAD.MOV.U32 R148, RZ, RZ, c[0x0][0x22c] ;  /* 0x00008b00ff947624 */ /* 0x000fe400078e00ff */
[----:B------:R1:W5:Y:S01]  /*7840*/  @P0 LDG.E R243, [R38.64+0x20] ;  /* 0x0000200626f30981 */ /* 0x000362000c1e1900 */
[-C--:B------:R-:W-:Y:S01]  /*7850*/  LEA.HI.X.SX32 R45, R147, R37.reuse, 0x2, P2 ;  /* 0x00000025932d7211 */ /* 0x080fe200010f16ff */
[----:B------:R-:W-:Y:S02]  /*7860*/  IMAD.SHL.U32 R149, R149, 0x10, RZ ;  /* 0x0000001095957824 */ /* 0x000fe400078e00ff */
[----:B------:R-:W-:Y:S01]  /*7870*/  IMAD R148, R148, c[0x0][0x1c0], RZ ;  /* 0x0000700094947a24 */ /* 0x000fe200078e02ff */
[C---:B------:R-:W-:Y:S01]  /*7880*/  HMMA.16816.F32.BF16 R16, R40.reuse, R54, R16 ;  /* 0x000000362810723c */ /* 0x040fe20000041810 */
[----:B------:R1:W5:Y:S03]  /*7890*/  @P0 LDG.E R240, [R38.64+0x100] ;  /* 0x0001000626f00981 */ /* 0x000366000c1e1900 */
[----:B------:R-:W-:Y:S01]  /*78a0*/  IMAD.SHL.U32 R148, R148, 0x20, RZ ;  /* 0x0000002094947824 */ /* 0x000fe200078e00ff */
[C---:B------:R-:W-:Y:S01]  /*78b0*/  IADD3 R53, R149.reuse, 0x20, RZ ;  /* 0x0000002095357810 */ /* 0x040fe20007ffe0ff */
[----:B------:R1:W5:Y:S01]  /*78c0*/  @P0 LDG.E R241, [R38.64+0x120] ;  /* 0x0001200626f10981 */ /* 0x000362000c1e1900 */
[CC--:B------:R-:W-:Y:S01]  /*78d0*/  LEA R46, P0, R149.reuse, R36.reuse, 0x2 ;  /* 0x00000024952e7211 */ /* 0x0c0fe200078010ff */
[-C--:B------:R-:W-:Y:S03]  /*78e0*/  HMMA.16816.F32.BF16 R20, R40, R60.reuse, R20 ;  /* 0x0000003c2814723c */ /* 0x080fe60000041814 */
[----:B------:R3:W-:Y:S01]  /*78f0*/  RED.E.ADD.F32.FTZ.RN.STRONG.GPU [R36.64], R4 ;  /* 0x000000042400798e */ /* 0x0007e2000c10e786 */
[CC--:B------:R-:W-:Y:S02]  /*7900*/  LEA.HI.X.SX32 R47, R149.reuse, R37.reuse, 0x2, P0 ;  /* 0x00000025952f7211 */ /* 0x0c0fe400000f16ff */
[C---:B------:R-:W-:Y:S02]  /*7910*/  IADD3 R55, R149.reuse, 0x20, RZ ;  /* 0x0000002095377810 */ /* 0x040fe40007ffe0ff */
[C---:B------:R-:W-:Y:S01]  /*7920*/  HMMA.16816.F32.BF16 R24, R56.reuse, R60, R24 ;  /* 0x0000003c3818723c */ /* 0x040fe20000041818 */
[----:B------:R4:W-:Y:S03]  /*7930*/  RED.E.ADD.F32.FTZ.RN.STRONG.GPU [R44.64], R5 ;  /* 0x000000052c00798e */ /* 0x0009e6000c10e786 */
[C---:B------:R-:W-:Y:S02]  /*7940*/  IADD3 R54, R149.reuse, 0x20, RZ ;  /* 0x0000002095367810 */ /* 0x040fe40007ffe0ff */
[----:B------:R1:W-:Y:S02]  /*7950*/  RED.E.ADD.F32.FTZ.RN.STRONG.GPU [R46.64], R6 ;  /* 0x000000062e00798e */ /* 0x0003e4000c10e786 */
[-C--:B------:R-:W-:Y:S07]  /*7960*/  HMMA.16816.F32.BF16 R28, R56, R62.reuse, R28 ;  /* 0x0000003e381c723c */ /* 0x080fee000004181c */
[----:B------:R-:W-:Y:S01]  /*7970*/  IADD3 R56, R149, 0x20, RZ ;  /* 0x0000002095387810 */ /* 0x000fe20007ffe0ff */
[----:B------:R-:W-:Y:S04]  /*7980*/  HMMA.16816.F32.BF16 R32, R40, R62, R32 ;  /* 0x0000003e2820723c */ /* 0x000fe80000041820 */
[-C--:B---3--:R-:W-:Y:S03]  /*7990*/  LEA R4, P0, R148, R36.reuse, 0x2 ;  /* 0x0000002494047211 */ /* 0x088fe600078010ff */
[----:B------:R-:W-:Y:S01]  /*79a0*/  IMAD.MOV.U32 R43, RZ, RZ, c[0x0][0x22c] ;  /* 0x00008b00ff2b7624 */ /* 0x000fe200078e00ff */
[CC--:B------:R-:W-:Y:S01]  /*79b0*/  LEA R40, P2, R150.reuse, R36.reuse, 0x2 ;  /* 0x0000002496287211 */ /* 0x0c0fe200078410ff */
[----:B------:R-:W-:Y:S03]  /*79c0*/  IMAD.MOV.U32 R42, RZ, RZ, c[0x0][0x22c] ;  /* 0x00008b00ff2a7624 */ /* 0x000fe600078e00ff */
[-C--:B------:R-:W-:Y:S01]  /*79d0*/  LEA.HI.X.SX32 R41, R150, R37.reuse, 0x2, P2 ;  /* 0x0000002596297211 */ /* 0x080fe200010f16ff */
[----:B------:R-:W-:Y:S01]  /*79e0*/  IMAD R43, R43, c[0x0][0x1c0], RZ ;  /* 0x000070002b2b7a24 */ /* 0x000fe200078e02ff */
[-C--:B----4-:R-:W-:Y:S01]  /*79f0*/  LEA.HI.X.SX32 R5, R148, R37.reuse, 0x2, P0 ;  /* 0x0000002594057211 */ /* 0x090fe200000f16ff */
[----:B------:R-:W-:Y:S01]  /*7a00*/  IMAD R42, R42, c[0x0][0x1c0], RZ ;  /* 0x000070002a2a7a24 */ /* 0x000fe200078e02ff */
[-C--:B-1----:R-:W-:Y:S01]  /*7a10*/  LEA R38, P2, R0, R36.reuse, 0x2 ;  /* 0x0000002400267211 */ /* 0x082fe200078410ff */
[----:B------:R1:W-:Y:S01]  /*7a20*/  RED.E.ADD.F32.FTZ.RN.STRONG.GPU [R40.64], R7 ;  /* 0x000000072800798e */ /* 0x0003e2000c10e786 */
[-C--:B------:R-:W-:Y:S01]  /*7a30*/  LEA R6, P0, R48, R36.reuse, 0x2 ;  /* 0x0000002430067211 */ /* 0x080fe200078010ff */
[----:B------:R-:W-:Y:S01]  /*7a40*/  IMAD R43, R43, 0x70, RZ ;  /* 0x000000702b2b7824 */ /* 0x000fe200078e02ff */
[-C--:B------:R-:W-:Y:S01]  /*7a50*/  LEA.HI.X.SX32 R39, R0, R37.reuse, 0x2, P2 ;  /* 0x0000002500277211 */ /* 0x080fe200010f16ff */
[----:B------:R-:W-:Y:S01]  /*7a60*/  IMAD.MOV.U32 R0, RZ, RZ, c[0x0][0x22c] ;  /* 0x00008b00ff007624 */ /* 0x000fe200078e00ff */
[----:B------:R3:W-:Y:S01]  /*7a70*/  RED.E.ADD.F32.FTZ.RN.STRONG.GPU [R4.64], R8 ;  /* 0x000000080400798e */ /* 0x0007e2000c10e786 */
[----:B------:R-:W-:Y:S02]  /*7a80*/  IMAD R42, R42, 0x78, RZ ;  /* 0x000000782a2a7824 */ /* 0x000fe400078e02ff */
[----:B------:R-:W-:Y:S02]  /*7a90*/  IMAD R0, R0, c[0x0][0x1c0], RZ ;  /* 0x0000700000007a24 */ /* 0x000fe400078e02ff */
[----:B------:R4:W-:Y:S01]  /*7aa0*/  RED.E.ADD.F32.FTZ.RN.STRONG.GPU [R38.64], R9 ;  /* 0x000000092600798e */ /* 0x0009e2000c10e786 */
[----:B------:R-:W-:Y:S02]  /*7ab0*/  IMAD.MOV.U32 R148, RZ, RZ, c[0x0][0x22c] ;  /* 0x00008b00ff947624 */ /* 0x000fe400078e00ff */
[----:B------:R-:W-:Y:S02]  /*7ac0*/  IMAD R0, R0, 0x38, RZ ;  /* 0x0000003800007824 */ /* 0x000fe400078e02ff */
[----:B------:R-:W-:Y:S04]  /*7ad0*/  IMAD R148, R148, c[0x0][0x1c0], RZ ;  /* 0x0000700094947a24 */ /* 0x000fe800078e02ff */
[----:B------:R-:W-:Y:S04]  /*7ae0*/  IMAD.SHL.U32 R148, R148, 0x8, RZ ;  /* 0x0000000894947824 */ /* 0x000fe800078e00ff */
[C---:B------:R-:W-:Y:S02]  /*7af0*/  IMAD.IADD R55, R148.reuse, 0x1, R55 ;  /* 0x0000000194377824 */ /* 0x040fe400078e0237 */
[----:B------:R-:W-:Y:S01]  /*7b00*/  IMAD.IADD R54, R148, 0x1, R54 ;  /* 0x0000000194367824 */ /* 0x000fe200078e0236 */
[-C--:B-1----:R-:W-:Y:S01]  /*7b10*/  LEA.HI.X.SX32 R7, R48, R37.reuse, 0x2, P0 ;  /* 0x0000002530077211 */ /* 0x082fe200000f16ff */
[----:B------:R-:W-:Y:S02]  /*7b20*/  IMAD.MOV.U32 R48, RZ, RZ, c[0x0][0x22c] ;  /* 0x00008b00ff307624 */ /* 0x000fe400078e00ff */
[----:B------:R-:W-:Y:S01]  /*7b30*/  IMAD.IADD R53, R148, 0x1, R53 ;  /* 0x0000000194357824 */ /* 0x000fe200078e0235 */
[-C--:B---3--:R-:W-:Y:S01]  /*7b40*/  LEA R4, P2, R0, R36.reuse, 0x2 ;  /* 0x0000002400047211 */ /* 0x088fe200078410ff */
[----:B------:R1:W-:Y:S01]  /*7b50*/  RED.E.ADD.F32.FTZ.RN.STRONG.GPU [R6.64], R10 ;  /* 0x0000000a0600798e */ /* 0x0003e2000c10e786 */
[-C--:B------:R-:W-:Y:S01]  /*7b60*/  LEA R8, P0, R2, R36.reuse, 0x2 ;  /* 0x0000002402087211 */ /* 0x080fe200078010ff */
[----:B------:R-:W-:Y:S01]  /*7b70*/  IMAD R48, R48, c[0x0][0x1c0], RZ ;  /* 0x0000700030307a24 */ /* 0x000fe200078e02ff */
[-C--:B------:R-:W-:Y:S01]  /*7b80*/  LEA.HI.X.SX32 R5, R0, R37.reuse, 0x2, P2 ;  /* 0x0000002500057211 */ /* 0x080fe200010f16ff */
[----:B------:R-:W-:Y:S01]  /*7b90*/  IMAD.IADD R54, R148, 0x1, R54 ;  /* 0x0000000194367824 */ /* 0x000fe200078e0236 */
[----:B------:R-:W3:Y:S01]  /*7ba0*/  LDL R0, [R1+0x4] ;  /* 0x0000040001007983 */ /* 0x000ee20000100800 */
[-C--:B----4-:R-:W-:Y:S01]  /*7bb0*/  LEA.HI.X.SX32 R9, R2, R37.reuse, 0x2, P0 ;  /* 0x0000002502097211 */ /* 0x090fe200000f16ff */
[----:B------:R-:W-:Y:S02]  /*7bc0*/  IMAD R48, R48, 0x50, RZ ;  /* 0x0000005030307824 */ /* 0x000fe400078e02ff */
[----:B------:R-:W-:Y:S01]  /*7bd0*/  IMAD.IADD R53, R148, 0x1, R53 ;  /* 0x0000000194357824 */ /* 0x000fe200078e0235 */
[----:B------:R-:W4:Y:S01]  /*7be0*/  LDL R2, [R1] ;  /* 0x0000000001027983 */ /* 0x000f220000100800 */
[-C--:B------:R-:W-:Y:S02]  /*7bf0*/  LEA R46, P6, R54, R36.reuse, 0x2 ;  /* 0x00000024362e7211 */ /* 0x080fe400078c10ff */
[----:B------:R-:W-:Y:S02]  /*7c00*/  IMAD.IADD R53, R148, 0x1, R53 ;  /* 0x0000000194357824 */ /* 0x000fe400078e0235 */
[----:B------:R1:W-:Y:S01]  /*7c10*/  RED.E.ADD.F32.FTZ.RN.STRONG.GPU [R4.64], R11 ;  /* 0x0000000b0400798e */ /* 0x0003e2000c10e786 */
[-C--:B------:R-:W-:Y:S04]  /*7c20*/  LEA.HI.X.SX32 R47, R54, R37.reuse, 0x2, P6 ;  /* 0x00000025362f7211 */ /* 0x080fe800030f16ff */
[----:B------:R1:W-:Y:S02]  /*7c30*/  RED.E.ADD.F32.FTZ.RN.STRONG.GPU [R8.64], R16 ;  /* 0x000000100800798e */ /* 0x0003e4000c10e786 */
[CC--:B-1----:R-:W-:Y:S04]  /*7c40*/  LEA R6, P2, R49.reuse, R36.reuse, 0x2 ;  /* 0x0000002431067211 */ /* 0x0c2fe800078410ff */
[-C--:B------:R-:W-:Y:S01]  /*7c50*/  LEA.HI.X.SX32 R7, R49, R37.reuse, 0x2, P2 ;  /* 0x0000002531077211 */ /* 0x080fe200010f16ff */
[----:B------:R-:W-:Y:S04]  /*7c60*/  IMAD.MOV.U32 R49, RZ, RZ, c[0x0][0x22c] ;  /* 0x00008b00ff317624 */ /* 0x000fe800078e00ff */
[----:B------:R1:W-:Y:S01]  /*7c70*/  RED.E.ADD.F32.FTZ.RN.STRONG.GPU [R6.64], R17 ;  /* 0x000000110600798e */ /* 0x0003e2000c10e786 */
[----:B------:R-:W-:Y:S04]  /*7c80*/  IMAD R49, R49, c[0x0][0x1c0], RZ ;  /* 0x0000700031317a24 */ /* 0x000fe800078e02ff */
[----:B------:R-:W-:Y:S01]  /*7c90*/  IMAD R49, R49, 0x60, RZ ;  /* 0x0000006031317824 */ /* 0x000fe200078e02ff */
[CC--:B------:R-:W-:Y:S04]  /*7ca0*/  LEA R4, P0, R48.reuse, R36.reuse, 0x2 ;  /* 0x0000002430047211 */ /* 0x0c0fe800078010ff */
[-C--:B------:R-:W-:Y:S01]  /*7cb0*/  LEA.HI.X.SX32 R5, R48, R37.reuse, 0x2, P0 ;  /* 0x0000002530057211 */ /* 0x080fe200000f16ff */
[----:B------:R-:W-:Y:S01]  /*7cc0*/  IMAD.MOV.U32 R48, RZ, RZ, c[0x0][0x22c] ;  /* 0x00008b00ff307624 */ /* 0x000fe200078e00ff */
[-C--:B------:R-:W-:Y:S02]  /*7cd0*/  LEA R16, P2, R50, R36.reuse, 0x2 ;  /* 0x0000002432107211 */ /* 0x080fe400078410ff */
[CC--:B------:R-:W-:Y:S01]  /*7ce0*/  LEA R10, P0, R49.reuse, R36.reuse, 0x2 ;  /* 0x00000024310a7211 */ /* 0x0c0fe200078010ff */
[----:B------:R1:W-:Y:S01]  /*7cf0*/  RED.E.ADD.F32.FTZ.RN.STRONG.GPU [R4.64], R18 ;  /* 0x000000120400798e */ /* 0x0003e2000c10e786 */
[----:B------:R-:W-:Y:S02]  /*7d00*/  IMAD R48, R48, c[0x0][0x1c0], RZ ;  /* 0x0000700030307a24 */ /* 0x000fe400078e02ff */
[-C--:B------:R-:W-:Y:S02]  /*7d10*/  LEA.HI.X.SX32 R11, R49, R37.reuse, 0x2, P0 ;  /* 0x00000025310b7211 */ /* 0x080fe400000f16ff */
[----:B------:R-:W-:Y:S05]  /*7d20*/  IMAD R48, R48, 0x68, RZ ;  /* 0x0000006830307824 */ /* 0x000fea00078e02ff */
[-C--:B------:R-:W-:Y:S02]  /*7d30*/  LEA R8, P3, R48, R36.reuse, 0x2 ;  /* 0x0000002430087211 */ /* 0x080fe400078610ff */
[-C--:B-1----:R-:W-:Y:S02]  /*7d40*/  LEA.HI.X.SX32 R17, R50, R37.reuse, 0x2, P2 ;  /* 0x0000002532117211 */ /* 0x082fe400010f16ff */
[-C--:B------:R-:W-:Y:S02]  /*7d50*/  LEA.HI.X.SX32 R9, R48, R37.reuse, 0x2, P3 ;  /* 0x0000002530097211 */ /* 0x080fe400018f16ff */
[CC--:B------:R-:W-:Y:S01]  /*7d60*/  LEA R6, P2, R43.reuse, R36.reuse, 0x2 ;  /* 0x000000242b067211 */ /* 0x0c0fe200078410ff */
[----:B------:R1:W-:Y:S03]  /*7d70*/  RED.E.ADD.F32.FTZ.RN.STRONG.GPU [R16.64], R19 ;  /* 0x000000131000798e */ /* 0x0003e6000c10e786 */
[-C--:B------:R-:W-:Y:S02]  /*7d80*/  LEA.HI.X.SX32 R7, R43, R37.reuse, 0x2, P2 ;  /* 0x000000252b077211 */ /* 0x080fe400010f16ff */
[----:B------:R1:W-:Y:S01]  /*7d90*/  RED.E.ADD.F32.FTZ.RN.STRONG.GPU [R10.64], R12 ;  /* 0x0000000c0a00798e */ /* 0x0003e2000c10e786 */
[-C--:B------:R-:W-:Y:S04]  /*7da0*/  LEA R50, P2, R56, R36.reuse, 0x2 ;  /* 0x0000002438327211 */ /* 0x080fe800078410ff */
[----:B------:R1:W-:Y:S01]  /*7db0*/  RED.E.ADD.F32.FTZ.RN.STRONG.GPU [R8.64], R13 ;  /* 0x0000000d0800798e */ /* 0x0003e2000c10e786 */
[-C--:B------:R-:W-:Y:S02]  /*7dc0*/  LEA R4, P0, R42, R36.reuse, 0x2 ;  /* 0x000000242a047211 */ /* 0x080fe400078010ff */
[-C--:B------:R-:W-:Y:S02]  /*7dd0*/  LEA.HI.X.SX32 R51, R56, R37.reuse, 0x2, P2 ;  /* 0x0000002538337211 */ /* 0x080fe400010f16ff */
[----:B------:R1:W-:Y:S01]  /*7de0*/  RED.E.ADD.F32.FTZ.RN.STRONG.GPU [R6.64], R14 ;  /* 0x0000000e0600798e */ /* 0x0003e2000c10e786 */
[-C--:B------:R-:W-:Y:S02]  /*7df0*/  LEA.HI.X.SX32 R5, R42, R37.reuse, 0x2, P0 ;  /* 0x000000252a057211 */ /* 0x080fe400000f16ff */
[-C--:B------:R-:W-:Y:S02]  /*7e00*/  LEA R48, P0, R55, R36.reuse, 0x2 ;  /* 0x0000002437307211 */ /* 0x080fe400078010ff */
[-C--:B------:R-:W-:Y:S01]  /*7e10*/  LEA R42, P5, R53, R36.reuse, 0x2 ;  /* 0x00000024352a7211 */ /* 0x080fe200078a10ff */
[----:B------:R1:W-:Y:S01]  /*7e20*/  RED.E.ADD.F32.FTZ.RN.STRONG.GPU [R4.64], R15 ;  /* 0x0000000f0400798e */ /* 0x0003e2000c10e786 */
[-C--:B------:R-:W-:Y:S02]  /*7e30*/  LEA.HI.X.SX32 R49, R55, R37.reuse, 0x2, P0 ;  /* 0x0000002537317211 */ /* 0x080fe400000f16ff */
[-C--:B------:R-:W-:Y:S02]  /*7e40*/  LEA.HI.X.SX32 R43, R53, R37.reuse, 0x2, P5 ;  /* 0x00000025352b7211 */ /* 0x080fe400028f16ff */
[----:B------:R-:W-:Y:S01]  /*7e50*/  RED.E.ADD.F32.FTZ.RN.STRONG.GPU [R36.64+0x80], R20 ;  /* 0x000080142400798e */ /* 0x000fe2000c10e786 */
[CC--:B-1----:R-:W-:Y:S04]  /*7e60*/  LEA R16, P0, R252.reuse, R36.reuse, 0x2 ;  /* 0x00000024fc107211 */ /* 0x0c2fe800078010ff */
[----:B------:R-:W-:Y:S01]  /*7e70*/  RED.E.ADD.F32.FTZ.RN.STRONG.GPU [R44.64+0x80], R21 ;  /* 0x000080152c00798e */ /* 0x000fe2000c10e786 */
[-C--:B------:R-:W-:Y:S02]  /*7e80*/  LEA.HI.X.SX32 R17, R252, R37.reuse, 0x2, P0 ;  /* 0x00000025fc117211 */ /* 0x080fe400000f16ff */
[CC--:B------:R-:W-:Y:S02]  /*7e90*/  LEA R12, P5, R250.reuse, R36.reuse, 0x2 ;  /* 0x00000024fa0c7211 */ /* 0x0c0fe400078a10ff */
[----:B------:R-:W-:Y:S02]  /*7ea0*/  RED.E.ADD.F32.FTZ.RN.STRONG.GPU [R50.64], R22 ;  /* 0x000000163200798e */ /* 0x000fe4000c10e786 */
[-C--:B------:R-:W-:Y:S03]  /*7eb0*/  LEA.HI.X.SX32 R13, R250, R37.reuse, 0x2, P5 ;  /* 0x00000025fa0d7211 */ /* 0x080fe600028f16ff */
[----:B------:R-:W-:Y:S01]  /*7ec0*/  RED.E.ADD.F32.FTZ.RN.STRONG.GPU [R48.64], R23 ;  /* 0x000000173000798e */ /* 0x000fe2000c10e786 */
[CC--:B------:R-:W-:Y:S04]  /*7ed0*/  LEA R14, P6, R251.reuse, R36.reuse, 0x2 ;  /* 0x00000024fb0e7211 */ /* 0x0c0fe800078c10ff */
[----:B------:R-:W-:Y:S01]  /*7ee0*/  RED.E.ADD.F32.FTZ.RN.STRONG.GPU [R46.64], R24 ;  /* 0x000000182e00798e */ /* 0x000fe2000c10e786 */
[-C--:B------:R-:W-:Y:S04]  /*7ef0*/  LEA.HI.X.SX32 R15, R251, R37.reuse, 0x2, P6 ;  /* 0x00000025fb0f7211 */ /* 0x080fe800030f16ff */
[----:B------:R-:W-:Y:S05]  /*7f00*/  RED.E.ADD.F32.FTZ.RN.STRONG.GPU [R42.64], R25 ;  /* 0x000000192a00798e */ /* 0x000fea000c10e786 */
[----:B------:R-:W-:Y:S01]  /*7f10*/  LDSM.16.MT88.4 R20, [R3+0x14800] ;  /* 0x014800000314783b */ /* 0x000fe20000004200 */
[CC--:B--2---:R-:W-:Y:S04]  /*7f20*/  LEA R40, P4, R52.reuse, R36.reuse, 0x2 ;  /* 0x0000002434287211 */ /* 0x0c4fe800078810ff */
[-C--:B------:R-:W-:Y:S02]  /*7f30*/  LEA.HI.X.SX32 R41, R52, R37.reuse, 0x2, P4 ;  /* 0x0000002534297211 */ /* 0x080fe400020f16ff */
[CC--:B------:R-:W-:Y:S03]  /*7f40*/  LEA R10, P4, R249.reuse, R36.reuse, 0x2 ;  /* 0x00000024f90a7211 */ /* 0x0c0fe600078810ff */
[----:B------:R-:W-:Y:S01]  /*7f50*/  RED.E.ADD.F32.FTZ.RN.STRONG.GPU [R40.64], R26 ;  /* 0x0000001a2800798e */ /* 0x000fe2000c10e786 */
[-C--:B------:R-:W-:Y:S02]  /*7f60*/  LEA.HI.X.SX32 R11, R249, R37.reuse, 0x2, P4 ;  /* 0x00000025f90b7211 */ /* 0x080fe400020f16ff */
[CC--:B---3--:R-:W-:Y:S04]  /*7f70*/  LEA R38, P3, R0.reuse, R36.reuse, 0x2 ;  /* 0x0000002400267211 */ /* 0x0c8fe800078610ff */
[-C--:B------:R-:W-:Y:S01]  /*7f80*/  LEA.HI.X.SX32 R39, R0, R37.reuse, 0x2, P3 ;  /* 0x0000002500277211 */ /* 0x080fe200018f16ff */
[----:B------:R-:W-:Y:S01]  /*7f90*/  IMAD.IADD R0, R147, 0x1, R247 ;  /* 0x0000000193007824 */ /* 0x000fe200078e02f7 */
[-C--:B----4-:R-:W-:Y:S02]  /*7fa0*/  LEA R18, P2, R2, R36.reuse, 0x2 ;  /* 0x0000002402127211 */ /* 0x090fe400078410ff */
[-C--:B------:R-:W-:Y:S01]  /*7fb0*/  LEA R8, P3, R248, R36.reuse, 0x2 ;  /* 0x00000024f8087211 */ /* 0x080fe200078610ff */
[----:B------:R-:W-:Y:S01]  /*7fc0*/  RED.E.ADD.F32.FTZ.RN.STRONG.GPU [R38.64], R27 ;  /* 0x0000001b2600798e */ /* 0x000fe2000c10e786 */
[-C--:B------:R-:W-:Y:S02]  /*7fd0*/  LEA.HI.X.SX32 R19, R2, R37.reuse, 0x2, P2 ;  /* 0x0000002502137211 */ /* 0x080fe400010f16ff */
[-C--:B------:R-:W-:Y:S02]  /*7fe0*/  LEA.HI.X.SX32 R9, R248, R37.reuse, 0x2, P3 ;  /* 0x00000025f8097211 */ /* 0x080fe400018f16ff */
[CC--:B------:R-:W-:Y:S01]  /*7ff0*/  LEA R6, P2, R247.reuse, R36.reuse, 0x2 ;  /* 0x00000024f7067211 */ /* 0x0c0fe200078410ff */
[----:B------:R-:W-:Y:S01]  /*8000*/  RED.E.ADD.F32.FTZ.RN.STRONG.GPU [R18.64], R32 ;  /* 0x000000201200798e */ /* 0x000fe2000c10e786 */
[C---:B------:R-:W-:Y:S02]  /*8010*/  LEA R4, P0, R0.reuse, R36, 0x2 ;  /* 0x0000002400047211 */ /* 0x040fe400078010ff */
[-C--:B------:R-:W-:Y:S02]  /*8020*/  LEA.HI.X.SX32 R7, R247, R37.reuse, 0x2, P2 ;  /* 0x00000025f7077211 */ /* 0x080fe400010f16ff */
[----:B------:R-:W-:Y:S01]  /*8030*/  RED.E.ADD.F32.FTZ.RN.STRONG.GPU [R16.64], R33 ;  /* 0x000000211000798e */ /* 0x000fe2000c10e786 */
[----:B------:R-:W-:Y:S01]  /*8040*/  LEA.HI.X.SX32 R5, R0, R37, 0x2, P0 ;  /* 0x0000002500057211 */ /* 0x000fe200000f16ff */
[----:B------:R-:W-:Y:S01]  /*8050*/  IMAD.MOV.U32 R0, RZ, RZ, 0x40 ;  /* 0x00000040ff007424 */ /* 0x000fe200078e00ff */
[----:B------:R-:W-:Y:S01]  /*8060*/  PLOP3.LUT P0, PT, PT, PT, UP1, 0x80, 0x0 ;  /* 0x000000000000781c */ /* 0x000fe20003f0f018 */
[----:B------:R-:W-:Y:S01]  /*8070*/  @UP5 UIADD3 UR11, UP1, UR11, -0x200, URZ ;  /* 0xfffffe000b0b5890 */ /* 0x000fe2000ff3e03f */
[----:B------:R-:W-:Y:S01]  /*8080*/  RED.E.ADD.F32.FTZ.RN.STRONG.GPU [R14.64], R34 ;  /* 0x000000220e00798e */ /* 0x000fe2000c10e786 */
[----:B------:R-:W-:Y:S01]  /*8090*/  ISETP.LT.AND P2, PT, RZ, UR5, PT ;  /* 0x00000005ff007c0c */ /* 0x000fe2000bf41270 */
[----:B------:R-:W-:Y:S01]  /*80a0*/  UMOV UR5, UR12 ;  /* 0x0000000c00057c82 */ /* 0x000fe20008000000 */
[----:B------:R-:W-:Y:S01]  /*80b0*/  SEL R177, R0, 0xffffffc0, !P1 ;  /* 0xffffffc000b17807 */ /* 0x000fe20004800000 */
[----:B------:R-:W-:Y:S01]  /*80c0*/  @UP5 UIADD3.X UR10, UR10, -0x1, URZ, UP1, !UPT ;  /* 0xffffffff0a0a5890 */ /* 0x000fe20008ffe43f */
[----:B------:R-:W-:Y:S03]  /*80d0*/  RED.E.ADD.F32.FTZ.RN.STRONG.GPU [R12.64], R35 ;  /* 0x000000230c00798e */ /* 0x000fe6000c10e786 */
[----:B------:R-:W-:Y:S02]  /*80e0*/  IMAD.IADD R0, R177, 0x1, R176 ;  /* 0x00000001b1007824 */ /* 0x000fe400078e02b0 */
[----:B------:R-:W-:Y:S05]  /*80f0*/  RED.E.ADD.F32.FTZ.RN.STRONG.GPU [R10.64], R28 ;  /* 0x0000001c0a00798e */ /* 0x000fea000c10e786 */
[----:B------:R-:W-:Y:S05]  /*8100*/  RED.E.ADD.F32.FTZ.RN.STRONG.GPU [R8.64], R29 ;  /* 0x0000001d0800798e */ /* 0x000fea000c10e786 */
[----:B------:R-:W-:Y:S05]  /*8110*/  RED.E.ADD.F32.FTZ.RN.STRONG.GPU [R6.64], R30 ;  /* 0x0000001e0600798e */ /* 0x000fea000c10e786 */
[----:B------:R-:W-:Y:S05]  /*8120*/  LDSM.16.MT88.4 R8, [R176] ;  /* 0x00000000b008783b */ /* 0x000fea0000004200 */
[----:B------:R-:W-:Y:S05]  /*8130*/  RED.E.ADD.F32.FTZ.RN.STRONG.GPU [R4.64], R31 ;  /* 0x0000001f0400798e */ /* 0x000fea000c10e786 */
[----:B------:R-:W1:Y:S05]  /*8140*/  LDSM.16.MT88.4 R4, [R3+0x14000] ;  /* 0x014000000304783b */ /* 0x000e6a0000004200 */
[----:B------:R-:W2:Y:S05]  /*8150*/  LDSM.16.MT88.4 R12, [R3+0x18000] ;  /* 0x01800000030c783b */ /* 0x000eaa0000004200 */
[----:B------:R-:W3:Y:S05]  /*8160*/  LDSM.16.MT88.4 R16, [R0] ;  /* 0x000000000010783b */ /* 0x000eea0000004200 */
[----:B------:R-:W4:Y:S05]  /*8170*/  LDSM.16.MT88.4 R24, [R176+0x800] ;  /* 0x00080000b018783b */ /* 0x000f2a0000004200 */
[----:B------:R-:W3:Y:S05]  /*8180*/  LDSM.16.MT88.4 R32, [R3+0x18800] ;  /* 0x018800000320783b */ /* 0x000eea0000004200 */
[----:B------:R-:W3:Y:S05]  /*8190*/  LDSM.16.MT88.4 R28, [R0+0x800] ;  /* 0x00080000001c783b */ /* 0x000eea0000004200 */
[----:B------:R-:W-:Y:S05]  /*81a0*/  LDSM.16.MT88.4 R36, [R3+0x19000] ;  /* 0x019000000324783b */ /* 0x000fea0000004200 */
[----:B------:R-:W-:Y:S01]  /*81b0*/  LDSM.16.MT88.4 R40, [R0+0x1000] ;  /* 0x001000000028783b */ /* 0x000fe20000004200 */
        /* <DEDUP_REMOVED lines=10> */
[----:B------:R-:W-:Y:S05]  /*8260*/  LDSM.16.MT88.4 R4, [R3+0x15800] ;  /* 0x015800000304783b */ /* 0x000fea0000004200 */
[----:B------:R-:W2:Y:S02]  /*8270*/  LDSM.16.MT88.4 R16, [R176+0x1800] ;  /* 0x00180000b010783b */ /* 0x000ea40000004200 */
        /* <DEDUP_REMOVED lines=10> */
[----:B------:R-:W-:Y:S05]  /*8320*/  LDSM.16.MT88.4 R20, [R176+0x2000] ;  /* 0x00200000b014783b */ /* 0x000fea0000004200 */
[----:B------:R-:W-:Y:S02]  /*8330*/  LDSM.16.MT88.4 R28, [R3+0x1a000] ;  /* 0x01a00000031c783b */ /* 0x000fe40000004200 */
[-C--:B-1----:R-:W-:Y:S08]  /*8340*/  HMMA.16816.F32.BF16 R100, R8, R12.reuse, R100 ;  /* 0x0000000c0864723c */ /* 0x082ff00000041864 */
[C---:B------:R-:W-:Y:S08]  /*8350*/  HMMA.16816.F32.BF16 R104, R36.reuse, R12, R104 ;  /* 0x0000000c2468723c */ /* 0x040ff00000041868 */
[-C--:B------:R-:W-:Y:S08]  /*8360*/  HMMA.16816.F32.BF16 R108, R36, R14.reuse, R108 ;  /* 0x0000000e246c723c */ /* 0x080ff0000004186c */
[C---:B------:R-:W-:Y:S01]  /*8370*/  HMMA.16816.F32.BF16 R112, R8.reuse, R14, R112 ;  /* 0x0000000e0870723c */ /* 0x040fe20000041870 */
[----:B------:R-:W1:Y:S07]  /*8380*/  LDSM.16.MT88.4 R12, [R3+0x16000] ;  /* 0x01600000030c783b */ /* 0x000e6e0000004200 */
[-C--:B------:R-:W-:Y:S08]  /*8390*/  HMMA.16816.F32.BF16 R116, R8, R40.reuse, R116 ;  /* 0x000000280874723c */ /* 0x080ff00000041874 */
[C---:B------:R-:W-:Y:S08]  /*83a0*/  HMMA.16816.F32.BF16 R120, R36.reuse, R40, R120 ;  /* 0x000000282478723c */ /* 0x040ff00000041878 */
[-C--:B------:R-:W-:Y:S01]  /*83b0*/  HMMA.16816.F32.BF16 R124, R36, R42.reuse, R124 ;  /* 0x0000002a247c723c */ /* 0x080fe2000004187c */
[----:B------:R-:W1:Y:S07]  /*83c0*/  LDSM.16.MT88.4 R36, [R0+0x2000] ;  /* 0x002000000024783b */ /* 0x000e6e0000004200 */
[----:B------:R-:W-:Y:S01]  /*83d0*/  HMMA.16816.F32.BF16 R128, R8, R42, R128 ;  /* 0x0000002a0880723c */ /* 0x000fe20000041880 */
[----:B------:R-:W-:Y:S05]  /*83e0*/  LDSM.16.MT88.4 R8, [R3+0x16800] ;  /* 0x016800000308783b */ /* 0x000fea0000004200 */
[----:B------:R-:W-:Y:S02]  /*83f0*/  LDSM.16.MT88.4 R40, [R0+0x2800] ;  /* 0x002800000028783b */ /* 0x000fe40000004200 */
[-C--:B--2---:R-:W-:Y:S08]  /*8400*/  HMMA.16816.F32.BF16 R100, R4, R16.reuse, R100 ;  /* 0x000000100464723c */ /* 0x084ff00000041864 */
[C---:B---3--:R-:W-:Y:S08]  /*8410*/  HMMA.16816.F32.BF16 R104, R24.reuse, R16, R104 ;  /* 0x000000101868723c */ /* 0x048ff00000041868 */
[-C--:B------:R-:W-:Y:S08]  /*8420*/  HMMA.16816.F32.BF16 R108, R24, R18.reuse, R108 ;  /* 0x00000012186c723c */ /* 0x080ff0000004186c */
[C---:B------:R-:W-:Y:S01]  /*8430*/  HMMA.16816.F32.BF16 R112, R4.reuse, R18, R112 ;  /* 0x000000120470723c */ /* 0x040fe20000041870 */
[----:B------:R-:W2:Y:S07]  /*8440*/  LDSM.16.MT88.4 R16, [R176+0x2800] ;  /* 0x00280000b010783b */ /* 0x000eae0000004200 */
[-C--:B----4-:R-:W-:Y:S08]  /*8450*/  HMMA.16816.F32.BF16 R116, R4, R32.reuse, R116 ;  /* 0x000000200474723c */ /* 0x090ff00000041874 */
[C---:B------:R-:W-:Y:S08]  /*8460*/  HMMA.16816.F32.BF16 R120, R24.reuse, R32, R120 ;  /* 0x000000201878723c */ /* 0x040ff00000041878 */
[-C--:B------:R-:W-:Y:S01]  /*8470*/  HMMA.16816.F32.BF16 R124, R24, R34.reuse, R124 ;  /* 0x00000022187c723c */ /* 0x080fe2000004187c */
[----:B------:R-:W3:Y:S07]  /*8480*/  LDSM.16.MT88.4 R24, [R3+0x1a800] ;  /* 0x01a800000318783b */ /* 0x000eee0000004200 */
        /* <DEDUP_REMOVED lines=11> */
[----:B------:R-:W4:Y:S07]  /*8540*/  LDSM.16.MT88.4 R28, [R3+0x1b000] ;  /* 0x01b00000031c783b */ /* 0x000f2e0000004200 */
[----:B------:R-:W-:Y:S01]  /*8550*/  HMMA.16816.F32.BF16 R128, R12, R38, R128 ;  /* 0x000000260c80723c */ /* 0x000fe20000041880 */
[----:B------:R-:W-:Y:S05]  /*8560*/  LDSM.16.MT88.4 R12, [R3+0x17800] ;  /* 0x01780000030c783b */ /* 0x000fea0000004200 */
[----:B------:R1:W-:Y:S02]  /*8570*/  LDSM.16.MT88.4 R36, [R0+0x3800] ;  /* 0x003800000024783b */ /* 0x0003e40000004200 */
[-C--:B--2---:R-:W-:Y:S08]  /*8580*/  HMMA.16816.F32.BF16 R100, R8, R16.reuse, R100 ;  /* 0x000000100864723c */ /* 0x084ff00000041864 */
[C---:B---3--:R-:W-:Y:S08]  /*8590*/  HMMA.16816.F32.BF16 R104, R24.reuse, R16, R104 ;  /* 0x000000101868723c */ /* 0x048ff00000041868 */
[-C--:B------:R-:W-:Y:S04]  /*85a0*/  HMMA.16816.F32.BF16 R108, R24, R18.reuse, R108 ;  /* 0x00000012186c723c */ /* 0x080fe8000004186c */
[C---:B-1----:R-:W-:Y:S02]  /*85b0*/  IADD3 R0, R176.reuse, -0x4000, RZ ;  /* 0xffffc000b0007810 */ /* 0x042fe40007ffe0ff */
[----:B------:R-:W-:Y:S02]  /*85c0*/  @P0 IADD3 R0, R176, 0x4000, RZ ;  /* 0x00004000b0000810 */ /* 0x000fe40007ffe0ff */
[C---:B------:R-:W-:Y:S01]  /*85d0*/  HMMA.16816.F32.BF16 R112, R8.reuse, R18, R112 ;  /* 0x000000120870723c */ /* 0x040fe20000041870 */
[----:B------:R1:W2:Y:S07]  /*85e0*/  LDSM.16.MT88.4 R16, [R176+0x3800] ;  /* 0x00380000b010783b */ /* 0x0002ae0000004200 */
[-C--:B------:R-:W-:Y:S08]  /*85f0*/  HMMA.16816.F32.BF16 R116, R8, R40.reuse, R116 ;  /* 0x000000280874723c */ /* 0x080ff00000041874 */
[C---:B------:R-:W-:Y:S08]  /*8600*/  HMMA.16816.F32.BF16 R120, R24.reuse, R40, R120 ;  /* 0x000000281878723c */ /* 0x040ff00000041878 */
[-C--:B------:R-:W-:Y:S01]  /*8610*/  HMMA.16816.F32.BF16 R124, R24, R42.reuse, R124 ;  /* 0x0000002a187c723c */ /* 0x080fe2000004187c */
[----:B------:R-:W3:Y:S03]  /*8620*/  LDSM.16.MT88.4 R24, [R3+0x1b800] ;  /* 0x01b800000318783b */ /* 0x000ee60000004200 */
[----:B-1----:R-:W-:Y:S04]  /*8630*/  IMAD.MOV.U32 R176, RZ, RZ, R0 ;  /* 0x000000ffffb07224 */ /* 0x002fe800078e0000 */
[----:B------:R-:W-:Y:S08]  /*8640*/  HMMA.16816.F32.BF16 R128, R8, R42, R128 ;  /* 0x0000002a0880723c */ /* 0x000ff00000041880 */
[-C--:B------:R-:W-:Y:S08]  /*8650*/  HMMA.16816.F32.BF16 R100, R4, R20.reuse, R100 ;  /* 0x000000140464723c */ /* 0x080ff00000041864 */
[C---:B----4-:R-:W-:Y:S08]  /*8660*/  HMMA.16816.F32.BF16 R104, R28.reuse, R20, R104 ;  /* 0x000000141c68723c */ /* 0x050ff00000041868 */
        /* <DEDUP_REMOVED lines=15> */
[----:B------:R-:W2:Y:S04]  /*8760*/  LDL R54, [R1+0x28] ;  /* 0x0000280001367983 */ /* 0x000ea80000100800 */
[----:B------:R-:W3:Y:S04]  /*8770*/  LDL R56, [R1+0x58] ;  /* 0x0000580001387983 */ /* 0x000ee80000100800 */
[----:B------:R-:W4:Y:S04]  /*8780*/  LDL R55, [R1+0x44] ;  /* 0x0000440001377983 */ /* 0x000f280000100800 */
        /* <DEDUP_REMOVED lines=9> */
[----:B------:R-:W4:Y:S01]  /*8820*/  LDL R44, [R1+0x48] ;  /* 0x00004800012c7983 */ /* 0x000f220000100800 */
[----:B------:R-:W-:-:S02]  /*8830*/  FMUL.FTZ R100, R100, c[0x0][0x2e0] ;  /* 0x0000b80064647a20 */ /* 0x000fc40000410000 */
[----:B------:R-:W-:Y:S02]  /*8840*/  FMUL.FTZ R17, R101, c[0x0][0x2e0] ;  /* 0x0000b80065117a20 */ /* 0x000fe40000410000 */
[----:B------:R-:W-:Y:S02]  /*8850*/  FMUL.FTZ R102, R102, c[0x0][0x2e0] ;  /* 0x0000b80066667a20 */ /* 0x000fe40000410000 */
[----:B------:R-:W-:Y:S02]  /*8860*/  FMUL.FTZ R16, R103, c[0x0][0x2e0] ;  /* 0x0000b80067107a20 */ /* 0x000fe40000410000 */
[----:B------:R-:W-:Y:S02]  /*8870*/  FMUL.FTZ R112, R112, c[0x0][0x2e0] ;  /* 0x0000b80070707a20 */ /* 0x000fe40000410000 */
[----:B------:R-:W-:Y:S02]  /*8880*/  FMUL.FTZ R13, R113, c[0x0][0x2e0] ;  /* 0x0000b800710d7a20 */ /* 0x000fe40000410000 */
[----:B------:R-:W-:-:S02]  /*8890*/  FMUL.FTZ R114, R114, c[0x0][0x2e0] ;  /* 0x0000b80072727a20 */ /* 0x000fc40000410000 */
[----:B------:R-:W-:Y:S01]  /*88a0*/  FMUL.FTZ R12, R115, c[0x0][0x2e0] ;  /* 0x0000b800730c7a20 */ /* 0x000fe20000410000 */
[----:B------:R-:W-:Y:S01]  /*88b0*/  F2FP.BF16.PACK_AB R17, R17, R100 ;  /* 0x000000641111723e */ /* 0x000fe200000010ff */
[----:B------:R-:W-:Y:S01]  /*88c0*/  BAR.SYNC.DEFER_BLOCKING 0x0 ;  /* 0x0000000000007b1d */ /* 0x000fe20000010000 */
[----:B------:R-:W-:Y:S02]  /*88d0*/  FMUL.FTZ R104, R104, c[0x0][0x2e0] ;  /* 0x0000b80068687a20 */ /* 0x000fe40000410000 */
[----:B------:R-:W-:Y:S01]  /*88e0*/  FMUL.FTZ R15, R105, c[0x0][0x2e0] ;  /* 0x0000b800690f7a20 */ /* 0x000fe20000410000 */
[----:B------:R-:W-:Y:S01]  /*88f0*/  F2FP.BF16.PACK_AB R16, R16, R102 ;  /* 0x000000661010723e */ /* 0x000fe200000010ff */
[----:B------:R-:W-:Y:S02]  /*8900*/  FMUL.FTZ R106, R106, c[0x0][0x2e0] ;  /* 0x0000b8006a6a7a20 */ /* 0x000fe40000410000 */
[----:B------:R-:W-:Y:S01]  /*8910*/  FMUL.FTZ R14, R107, c[0x0][0x2e0] ;  /* 0x0000b8006b0e7a20 */ /* 0x000fe20000410000 */
[----:B------:R-:W-:Y:S01]  /*8920*/  F2FP.BF16.PACK_AB R13, R13, R112 ;  /* 0x000000700d0d723e */ /* 0x000fe200000010ff */
[----:B------:R-:W-:-:S02]  /*8930*/  FMUL.FTZ R108, R108, c[0x0][0x2e0] ;  /* 0x0000b8006c6c7a20 */ /* 0x000fc40000410000 */
[----:B------:R-:W-:Y:S01]  /*8940*/  FMUL.FTZ R11, R109, c[0x0][0x2e0] ;  /* 0x0000b8006d0b7a20 */ /* 0x000fe20000410000 */
[----:B------:R-:W-:Y:S01]  /*8950*/  F2FP.BF16.PACK_AB R12, R12, R114 ;  /* 0x000000720c0c723e */ /* 0x000fe200000010ff */
        /* <DEDUP_REMOVED lines=26> */
[----:B------:R-:W-:Y:S02]  /*8b00*/  F2FP.BF16.PACK_AB R7, R7, R120 ;  /* 0x000000780707723e */ /* 0x000fe400000010ff */
[----:B------:R-:W-:Y:S02]  /*8b10*/  F2FP.BF16.PACK_AB R68, R69, R68 ;  /* 0x000000444544723e */ /* 0x000fe400000010ff */
[----:B------:R-:W-:Y:S02]  /*8b20*/  F2FP.BF16.PACK_AB R70, R71, R70 ;  /* 0x000000464746723e */ /* 0x000fe400000010ff */
[----:B------:R-:W-:Y:S02]  /*8b30*/  F2FP.BF16.PACK_AB R80, R81, R80 ;  /* 0x000000505150723e */ /* 0x000fe400000010ff */
[----:B------:R-:W-:Y:S02]  /*8b40*/  F2FP.BF16.PACK_AB R82, R83, R82 ;  /* 0x000000525352723e */ /* 0x000fe400000010ff */
[----:B------:R-:W-:-:S02]  /*8b50*/  F2FP.BF16.PACK_AB R72, R73, R72 ;  /* 0x000000484948723e */ /* 0x000fc400000010ff */
        /* <DEDUP_REMOVED lines=8> */
[----:B------:R-:W-:Y:S01]  /*8be0*/  F2FP.BF16.PACK_AB R90, R91, R90 ;  /* 0x0000005a5b5a723e */ /* 0x000fe200000010ff */
[----:B------:R-:W-:Y:S01]  /*8bf0*/  UISETP.NE.AND UP0, UPT, UR22, -0x1, UPT ;  /* 0xffffffff1600788c */ /* 0x000fe2000bf05270 */
[----:B------:R-:W-:Y:S01]  /*8c00*/  F2FP.BF16.PACK_AB R6, R6, R122 ;  /* 0x0000007a0606723e */ /* 0x000fe200000010ff */
[----:B------:R-:W-:Y:S01]  /*8c10*/  ULDC.64 UR10, c[0x0][0x3a0] ;  /* 0x0000e800000a7ab9 */ /* 0x000fe20000000a00 */
[----:B------:R-:W-:Y:S02]  /*8c20*/  F2FP.BF16.PACK_AB R2, R2, R124 ;  /* 0x0000007c0202723e */ /* 0x000fe400000010ff */
[----:B------:R-:W-:-:S02]  /*8c30*/  F2FP.BF16.PACK_AB R0, R0, R126 ;  /* 0x0000007e0000723e */ /* 0x000fc400000010ff */
[----:B------:R-:W-:Y:S02]  /*8c40*/  F2FP.BF16.PACK_AB R92, R93, R92 ;  /* 0x0000005c5d5c723e */ /* 0x000fe400000010ff */
[----:B------:R-:W-:Y:S02]  /*8c50*/  F2FP.BF16.PACK_AB R94, R95, R94 ;  /* 0x0000005e5f5e723e */ /* 0x000fe400000010ff */
[----:B------:R-:W-:Y:S01]  /*8c60*/  PLOP3.LUT P0, PT, PT, PT, UP0, 0x80, 0x0 ;  /* 0x000000000000781c */ /* 0x000fe20003f0f008 */
[----:B------:R-:W-:-:S04]  /*8c70*/  @UP0 UIADD3 UR5, UR14, UR22, URZ ;  /* 0x000000160e050290 */ /* 0x000fc8000fffe03f */
[----:B------:R-:W-:-:S04]  /*8c80*/  @UP0 UIMAD.WIDE.U32 UR8, UR5, UR10, URZ ;  /* 0x0000000a050802a5 */ /* 0x000fc8000f8e003f */
[----:B------:R-:W-:-:S03]  /*8c90*/  @UP0 UIMAD UR16, UR5, UR11, UR9 ;  /* 0x0000000b051002a4 */ /* 0x000fc6000f8e0209 */
[----:B------:R-:W-:Y:S01]  /*8ca0*/  @UP0 UMOV UR15, UR8 ;  /* 0x00000008000f0c82 */ /* 0x000fe20008000000 */
[----:B--2---:R1:W-:Y:S04]  /*8cb0*/  STS [R54], R17 ;  /* 0x0000001136007388 */ /* 0x0043e80000000800 */
[----:B------:R1:W-:Y:S04]  /*8cc0*/  STS [R54+0x400], R16 ;  /* 0x0004001036007388 */ /* 0x0003e80000000800 */
[----:B---3--:R1:W-:Y:S04]  /*8cd0*/  STS [R56], R13 ;  /* 0x0000000d38007388 */ /* 0x0083e80000000800 */
[----:B----4-:R1:W-:Y:S04]  /*8ce0*/  STS [R55], R12 ;  /* 0x0000000c37007388 */ /* 0x0103e80000000800 */
[----:B------:R1:W-:Y:S04]  /*8cf0*/  STS [R54+0x2000], R15 ;  /* 0x0020000f36007388 */ /* 0x0003e80000000800 */
[----:B------:R1:W-:Y:S04]  /*8d00*/  STS [R54+0x2400], R14 ;  /* 0x0024000e36007388 */ /* 0x0003e80000000800 */
[----:B------:R1:W-:Y:S04]  /*8d10*/  STS [R53], R11 ;  /* 0x0000000b35007388 */ /* 0x0003e80000000800 */
        /* <DEDUP_REMOVED lines=26> */
[----:B------:R-:W-:Y:S02]  /*8ec0*/  USHF.R.S32.HI UR5, URZ, 0x1f, UR14 ;  /* 0x0000001f3f057899 */ /* 0x000fe4000801140e */
[----:B------:R-:W-:-:S02]  /*8ed0*/  ULDC.64 UR10, c[0x0][0x3a0] ;  /* 0x0000e800000a7ab9 */ /* 0x000fc40000000a00 */
[----:B------:R-:W-:Y:S02]  /*8ee0*/  UIMAD UR5, UR5, UR10, URZ ;  /* 0x0000000a050572a4 */ /* 0x000fe4000f8e023f */
[----:B------:R-:W-:Y:S02]  /*8ef0*/  UIMAD.WIDE.U32 UR8, UR14, UR10, URZ ;  /* 0x0000000a0e0872a5 */ /* 0x000fe4000f8e003f */
[----:B------:R-:W-:Y:S02]  /*8f00*/  UIMAD UR11, UR14, UR11, UR5 ;  /* 0x0000000b0e0b72a4 */ /* 0x000fe4000f8e0205 */
[----:B------:R-:W-:Y:S02]  /*8f10*/  USHF.R.S32.HI UR15, URZ, 0x1f, UR32 ;  /* 0x0000001f3f0f7899 */ /* 0x000fe40008011420 */
[----:B------:R-:W-:Y:S02]  /*8f20*/  UIADD3 UR9, UR9, UR11, URZ ;  /* 0x0000000b09097290 */ /* 0x000fe4000fffe03f */
[----:B------:R-:W-:-:S02]  /*8f30*/  ULDC.64 UR12, c[0x0][0x388] ;  /* 0x0000e200000c7ab9 */ /* 0x000fc40000000a00 */
[----:B------:R-:W-:Y:S02]  /*8f40*/  UIMAD UR5, UR15, UR12, URZ ;  /* 0x0000000c0f0572a4 */ /* 0x000fe4000f8e023f */
[----:B------:R-:W-:Y:S02]  /*8f50*/  UIMAD.WIDE.U32 UR8, UR32, UR12, UR8 ;  /* 0x0000000c200872a5 */ /* 0x000fe4000f8e0008 */
[----:B------:R-:W-:-:S04]  /*8f60*/  UIMAD UR5, UR32, UR13, UR5 ;  /* 0x0000000d200572a4 */ /* 0x000fc8000f8e0205 */
[----:B------:R-:W-:Y:S02]  /*8f70*/  UIADD3 UR16, UR9, UR5, URZ ;  /* 0x0000000509107290 */ /* 0x000fe4000fffe03f */
[----:B------:R-:W-:Y:S02]  /*8f80*/  UMOV UR15, UR8 ;  /* 0x00000008000f7c82 */ /* 0x000fe40008000000 */
.L_x_398:
        /* <DEDUP_REMOVED lines=9> */
[----:B------:R-:W-:Y:S02]  /*9020*/  UIMAD.WIDE.U32 UR8, UR14, UR10, URZ ;  /* 0x0000000a0e0872a5 */ /* 0x000fe4000f8e003f */
[----:B------:R-:W-:Y:S02]  /*9030*/  UIMAD UR11, UR14, UR11, UR5 ;  /* 0x0000000b0e0b72a4 */ /* 0x000fe4000f8e0205 */
[----:B------:R-:W-:-:S02]  /*9040*/  USHF.R.S32.HI UR17, URZ, 0x1f, UR32 ;  /* 0x0000001f3f117899 */ /* 0x000fc40008011420 */
[----:B------:R-:W-:Y:S02]  /*9050*/  UIADD3 UR9, UR9, UR11, URZ ;  /* 0x0000000b09097290 */ /* 0x000fe4000fffe03f */
[----:B------:R-:W-:Y:S02]  /*9060*/  ULDC.64 UR12, c[0x0][0x390] ;  /* 0x0000e400000c7ab9 */ /* 0x000fe40000000a00 */
[----:B------:R-:W-:Y:S02]  /*9070*/  UIMAD UR5, UR17, UR12, URZ ;  /* 0x0000000c110572a4 */ /* 0x000fe4000f8e023f */
[----:B------:R-:W-:Y:S02]  /*9080*/  UIMAD.WIDE.U32 UR8, UR32, UR12, UR8 ;  /* 0x0000000c200872a5 */ /* 0x000fe4000f8e0008 */
[----:B------:R-:W-:-:S04]  /*9090*/  UIMAD UR5, UR32, UR13, UR5 ;  /* 0x0000000d200572a4 */ /* 0x000fc8000f8e0205 */
[----:B------:R-:W-:Y:S02]  /*90a0*/  UIADD3 UR12, UR9, UR5, URZ ;  /* 0x00000005090c7290 */ /* 0x000fe4000fffe03f */
[----:B------:R-:W-:Y:S02]  /*90b0*/  UMOV UR11, UR8 ;  /* 0x00000008000b7c82 */ /* 0x000fe40008000000 */
.L_x_399:
[----:B-1----:R-:W1:Y:S01]  /*90c0*/  S2R R4, SR_TID.X ;  /* 0x0000000000047919 */ /* 0x002e620000002100 */
[----:B------:R-:W-:Y:S01]  /*90d0*/  USHF.L.U32 UR5, UR20, 0x7, URZ ;  /* 0x0000000714057899 */ /* 0x000fe2000800063f */
[----:B------:R-:W-:Y:S01]  /*90e0*/  BSSY B0, `(.L_x_400) ;  /* 0x000002e000007945 */ /* 0x000fe20003800000 */
[----:B------:R-:W-:Y:S01]  /*90f0*/  ULDC.64 UR8, c[0x0][0x3a0] ;  /* 0x0000e80000087ab9 */ /* 0x000fe20000000a00 */
[----:B------:R-:W-:Y:S01]  /*9100*/  BAR.SYNC.DEFER_BLOCKING 0x0 ;  /* 0x0000000000007b1d */ /* 0x000fe20000010000 */
[----:B------:R-:W-:Y:S02]  /*9110*/  USHF.R.S32.HI UR10, URZ, 0x1f, UR5 ;  /* 0x0000001f3f0a7899 */ /* 0x000fe40008011405 */
[----:B------:R-:W-:Y:S01]  /*9120*/  IMAD.U32 R13, RZ, RZ, UR5 ;  /* 0x00000005ff0d7e24 */ /* 0x000fe2000f8e00ff */
[----:B------:R-:W-:-:S02]  /*9130*/  UIMAD UR4, UR20, -0x80, UR4 ;  /* 0xffffff80140478a4 */ /* 0x000fc4000f8e0204 */
[----:B------:R-:W-:Y:S02]  /*9140*/  UIMAD UR8, UR10, UR8, URZ ;  /* 0x000000080a0872a4 */ /* 0x000fe4000f8e023f */
[----:B------:R-:W-:Y:S02]  /*9150*/  USHF.R.S32.HI UR13, URZ, 0x1f, UR37 ;  /* 0x0000001f3f0d7899 */ /* 0x000fe40008011425 */
[----:B------:R-:W-:Y:S01]  /*9160*/  UIMAD UR8, UR5, UR9, UR8 ;  /* 0x00000009050872a4 */ /* 0x000fe2000f8e0208 */
[----:B-1----:R-:W-:-:S04]  /*9170*/  SHF.R.S32.HI R2, RZ, 0x1f, R4 ;  /* 0x0000001fff027819 */ /* 0x002fc80000011404 */
[----:B------:R-:W-:Y:S01]  /*9180*/  LEA.HI R2, R2, R4, RZ, 0x3 ;  /* 0x0000000402027211 */ /* 0x000fe200078f18ff */
[----:B------:R1:W2:Y:S03]  /*9190*/  LDS.128 R20, [R146+0xd000] ;  /* 0x00d0000092147984 */ /* 0x0002a60000000c00 */
[----:B------:R-:W-:Y:S01]  /*91a0*/  LOP3.LUT R0, R2, 0xfffffff8, RZ, 0xc0, !PT ;  /* 0xfffffff802007812 */ /* 0x000fe200078ec0ff */
[----:B------:R1:W3:Y:S04]  /*91b0*/  LDS.128 R24, [R146+0xe000] ;  /* 0x00e0000092187984 */ /* 0x0002e80000000c00 */
[----:B------:R-:W-:Y:S01]  /*91c0*/  IMAD.IADD R0, R4, 0x1, -R0 ;  /* 0x0000000104007824 */ /* 0x000fe200078e0a00 */
[----:B------:R1:W4:Y:S03]  /*91d0*/  LDS.128 R28, [R146+0xf000] ;  /* 0x00f00000921c7984 */ /* 0x0003260000000c00 */
[----:B------:R-:W-:Y:S01]  /*91e0*/  IMAD.SHL.U32 R6, R0, 0x8, RZ ;  /* 0x0000000800067824 */ /* 0x000fe200078e00ff */
[----:B------:R1:W1:Y:S01]  /*91f0*/  LDS.128 R32, [R146+0x10000] ;  /* 0x0100000092207984 */ /* 0x0002620000000c00 */
[----:B------:R-:W-:Y:S01]  /*9200*/  IMAD.U32 R0, RZ, RZ, UR8 ;  /* 0x00000008ff007e24 */ /* 0x000fe2000f8e00ff */
[----:B------:R-:W-:-:S02]  /*9210*/  ULDC.64 UR8, c[0x0][0x3b8] ;  /* 0x0000ee0000087ab9 */ /* 0x000fc40000000a00 */
[----:B------:R1:W1:Y:S01]  /*9220*/  LDS.128 R36, [R146+0x11000] ;  /* 0x0110000092247984 */ /* 0x0002620000000c00 */
[--C-:B------:R-:W-:Y:S01]  /*9230*/  SHF.R.S32.HI R7, RZ, 0x1f, R6.reuse ;  /* 0x0000001fff077819 */ /* 0x100fe20000011406 */
[----:B------:R-:W-:Y:S02]  /*9240*/  UIMAD UR8, UR13, UR8, URZ ;  /* 0x000000080d0872a4 */ /* 0x000fe4000f8e023f */
[----:B------:R1:W1:Y:S02]  /*9250*/  LDS.128 R40, [R146+0x12000] ;  /* 0x0120000092287984 */ /* 0x0002640000000c00 */
[----:B------:R-:W-:Y:S01]  /*9260*/  IMAD.WIDE.U32 R4, R13, c[0x0][0x3a0], R6 ;  /* 0x0000e8000d047a25 */ /* 0x000fe200078e0006 */
[----:B------:R-:W-:Y:S01]  /*9270*/  UIMAD UR8, UR37, UR9, UR8 ;  /* 0x00000009250872a4 */ /* 0x000fe2000f8e0208 */
[----:B------:R1:W1:Y:S03]  /*9280*/  LDS.128 R44, [R146+0x13000] ;  /* 0x01300000922c7984 */ /* 0x0002660000000c00 */
[----:B------:R-:W-:-:S04]  /*9290*/  IADD3 R4, P0, R4, UR15, RZ ;  /* 0x0000000f04047c10 */ /* 0x000fc8000ff1e0ff */
[----:B------:R-:W-:Y:S02]  /*92a0*/  IADD3.X R5, R5, UR16, R0, P0, !PT ;  /* 0x0000001005057c10 */ /* 0x000fe400087fe400 */
[----:B------:R-:W-:Y:S01]  /*92b0*/  SHF.R.S32.HI R0, RZ, 0x3, R2 ;  /* 0x00000003ff007819 */ /* 0x000fe20000011402 */
[----:B------:R-:W-:-:S03]  /*92c0*/  IMAD.U32 R2, RZ, RZ, UR37 ;  /* 0x00000025ff027e24 */ /* 0x000fc6000f8e00ff */
[----:B------:R-:W-:Y:S01]  /*92d0*/  ISETP.GE.AND P4, PT, R0, UR4, PT ;  /* 0x0000000400007c0c */ /* 0x000fe2000bf86270 */
[----:B------:R-:W-:Y:S01]  /*92e0*/  IMAD.WIDE.U32 R4, R2, c[0x0][0x3b8], R4 ;  /* 0x0000ee0002047a25 */ /* 0x000fe200078e0004 */
[----:B------:R-:W-:-:S04]  /*92f0*/  SHF.R.S32.HI R14, RZ, 0x1f, R0 ;  /* 0x0000001fff0e7819 */ /* 0x000fc80000011400 */
[----:B------:R-:W-:-:S07]  /*9300*/  IADD3 R12, R5, UR8, RZ ;  /* 0x00000008050c7c10 */ /* 0x000fce000fffe0ff */
[----:B------:R-:W-:Y:S05]  /*9310*/  @P4 BRA `(.L_x_401) ;  /* 0x000000a000004947 */ /* 0x000fea0003800000 */
[----:B--234-:R-:W2:Y:S01]  /*9320*/  LDS.128 R16, [R146+0xc000] ;  /* 0x00c0000092107984 */ /* 0x01cea20000000c00 */
        /* <DEDUP_REMOVED lines=9> */
.L_x_401:
[----:B--234-:R-:W-:Y:S05]  /*93c0*/  BSYNC B0 ;  /* 0x0000000000007941 */ /* 0x01cfea0003800000 */
.L_x_400:
[----:B------:R-:W-:Y:S01]  /*93d0*/  IADD3 R2, R0, 0x20, RZ ;  /* 0x0000002000027810 */ /* 0x000fe20007ffe0ff */
[----:B------:R-:W-:Y:S03]  /*93e0*/  BSSY B0, `(.L_x_402) ;  /* 0x000000e000007945 */ /* 0x000fe60003800000 */
[----:B------:R-:W-:-:S13]  /*93f0*/  ISETP.GE.AND P3, PT, R2, UR4, PT ;  /* 0x0000000402007c0c */ /* 0x000fda000bf66270 */
[----:B------:R-:W-:Y:S05]  /*9400*/  @P3 BRA `(.L_x_403) ;  /* 0x000000b000003947 */ /* 0x000fea0003800000 */
[----:B------:R-:W-:Y:S02]  /*9410*/  IADD3 R2, P0, R0, 0x20, RZ ;  /* 0x0000002000027810 */ /* 0x000fe40007f1e0ff */
[----:B------:R-:W-:-:S03]  /*9420*/  MOV R9, R12 ;  /* 0x0000000c00097202 */ /* 0x000fc60000000f00 */
[----:B------:R-:W-:-:S04]  /*9430*/  IMAD.X R8, RZ, RZ, R14, P0 ;  /* 0x000000ffff087224 */ /* 0x000fc800000e060e */
[----:B------:R-:W-:Y:S02]  /*9440*/  IMAD R10, R8, c[0x0][0x3a0], RZ ;  /* 0x0000e800080a7a24 */ /* 0x000fe400078e02ff */
[----:B------:R-:W-:-:S04]  /*9450*/  IMAD.MOV.U32 R8, RZ, RZ, R4 ;  /* 0x000000ffff087224 */ /* 0x000fc800078e0004 */
[----:B------:R-:W-:-:S04]  /*9460*/  IMAD.WIDE.U32 R8, R2, c[0x0][0x3a0], R8 ;  /* 0x0000e80002087a25 */ /* 0x000fc800078e0008 */
[----:B------:R-:W-:Y:S01]  /*9470*/  IMAD R2, R2, c[0x0][0x3a4], R10 ;  /* 0x0000e90002027a24 */ /* 0x000fe200078e020a */
[----:B------:R-:W-:-:S04]  /*9480*/  LEA R10, P0, R8, c[0x0][0x340], 0x1 ;  /* 0x0000d000080a7a11 */ /* 0x000fc800078008ff */
[----:B------:R-:W-:-:S04]  /*9490*/  IADD3 R2, R9, R2, RZ ;  /* 0x0000000209027210 */ /* 0x000fc80007ffe0ff */
[----:B------:R-:W-:-:S05]  /*94a0*/  LEA.HI.X R11, R8, c[0x0][0x344], R2, 0x1, P0 ;  /* 0x0000d100080b7a11 */ /* 0x000fca00000f0c02 */
[----:B------:R2:W-:Y:S02]  /*94b0*/  STG.E.128 [R10.64], R20 ;  /* 0x000000140a007986 */ /* 0x0005e4000c101d06 */
.L_x_403:
[----:B------:R-:W-:Y:S05]  /*94c0*/  BSYNC B0 ;  /* 0x0000000000007941 */ /* 0x000fea0003800000 */
.L_x_402:
[----:B------:R-:W-:Y:S01]  /*94d0*/  IADD3 R2, R0, 0x40, RZ ;  /* 0x0000004000027810 */ /* 0x000fe20007ffe0ff */
[----:B------:R-:W-:Y:S03]  /*94e0*/  BSSY B0, `(.L_x_404) ;  /* 0x000000e000007945 */ /* 0x000fe60003800000 */
[----:B------:R-:W-:-:S13]  /*94f0*/  ISETP.GE.AND P2, PT, R2, UR4, PT ;  /* 0x0000000402007c0c */ /* 0x000fda000bf46270 */
[----:B------:R-:W-:Y:S05]  /*9500*/  @P2 BRA `(.L_x_405) ;  /* 0x000000b000002947 */ /* 0x000fea0003800000 */
[----:B------:R-:W-:Y:S02]  /*9510*/  IADD3 R2, P0, R0, 0x40, RZ ;  /* 0x0000004000027810 */ /* 0x000fe40007f1e0ff */
[----:B------:R-:W-:-:S03]  /*9520*/  MOV R9, R12 ;  /* 0x0000000c00097202 */ /* 0x000fc60000000f00 */
[----:B------:R-:W-:-:S04]  /*9530*/  IMAD.X R8, RZ, RZ, R14, P0 ;  /* 0x000000ffff087224 */ /* 0x000fc800000e060e */
[----:B--2---:R-:W-:Y:S02]  /*9540*/  IMAD R10, R8, c[0x0][0x3a0], RZ ;  /* 0x0000e800080a7a24 */ /* 0x004fe400078e02ff */
[----:B------:R-:W-:-:S04]  /*9550*/  IMAD.MOV.U32 R8, RZ, RZ, R4 ;  /* 0x000000ffff087224 */ /* 0x000fc800078e0004 */
[----:B------:R-:W-:-:S04]  /*9560*/  IMAD.WIDE.U32 R8, R2, c[0x0][0x3a0], R8 ;  /* 0x0000e80002087a25 */ /* 0x000fc800078e0008 */
[----:B------:R-:W-:Y:S01]  /*9570*/  IMAD R2, R2, c[0x0][0x3a4], R10 ;  /* 0x0000e90002027a24 */ /* 0x000fe200078e020a */
[----:B------:R-:W-:-:S04]  /*9580*/  LEA R10, P0, R8, c[0x0][0x340], 0x1 ;  /* 0x0000d000080a7a11 */ /* 0x000fc800078008ff */
[----:B------:R-:W-:-:S04]  /*9590*/  IADD3 R2, R9, R2, RZ ;  /* 0x0000000209027210 */ /* 0x000fc80007ffe0ff */
[----:B------:R-:W-:-:S05]  /*95a0*/  LEA.HI.X R11, R8, c[0x0][0x344], R2, 0x1, P0 ;  /* 0x0000d100080b7a11 */ /* 0x000fca00000f0c02 */
[----:B------:R2:W-:Y:S02]  /*95b0*/  STG.E.128 [R10.64], R24 ;  /* 0x000000180a007986 */ /* 0x0005e4000c101d06 */
.L_x_405:
[----:B------:R-:W-:Y:S05]  /*95c0*/  BSYNC B0 ;  /* 0x0000000000007941 */ /* 0x000fea0003800000 */
.L_x_404:
[----:B------:R-:W-:Y:S01]  /*95d0*/  IADD3 R2, R0, 0x60, RZ ;  /* 0x0000006000027810 */ /* 0x000fe20007ffe0ff */
[----:B------:R-:W-:Y:S03]  /*95e0*/  BSSY B0, `(.L_x_406) ;  /* 0x000000d000007945 */ /* 0x000fe60003800000 */
[----:B------:R-:W-:-:S13]  /*95f0*/  ISETP.GE.AND P1, PT, R2, UR4, PT ;  /* 0x0000000402007c0c */ /* 0x000fda000bf26270 */
[----:B------:R-:W-:Y:S05]  /*9600*/  @P1 BRA `(.L_x_407) ;  /* 0x000000a000001947 */ /* 0x000fea0003800000 */
[----:B------:R-:W-:-:S04]  /*9610*/  IADD3 R2, P0, R0, 0x60, RZ ;  /* 0x0000006000027810 */ /* 0x000fc80007f1e0ff */
[----:B------:R-:W-:-:S05]  /*9620*/  IADD3.X R5, RZ, R14, RZ, P0, !PT ;  /* 0x0000000eff057210 */ /* 0x000fca00007fe4ff */
[----:B--2---:R-:W-:Y:S01]  /*9630*/  IMAD R10, R5, c[0x0][0x3a0], RZ ;  /* 0x0000e800050a7a24 */ /* 0x004fe200078e02ff */
[----:B------:R-:W-:-:S05]  /*9640*/  MOV R5, R12 ;  /* 0x0000000c00057202 */ /* 0x000fca0000000f00 */
[----:B------:R-:W-:-:S04]  /*9650*/  IMAD.WIDE.U32 R8, R2, c[0x0][0x3a0], R4 ;  /* 0x0000e80002087a25 */ /* 0x000fc800078e0004 */
[----:B------:R-:W-:Y:S01]  /*9660*/  IMAD R2, R2, c[0x0][0x3a4], R10 ;  /* 0x0000e90002027a24 */ /* 0x000fe200078e020a */
[----:B------:R-:W-:-:S04]  /*9670*/  LEA R4, P0, R8, c[0x0][0x340], 0x1 ;  /* 0x0000d00008047a11 */ /* 0x000fc800078008ff */
[----:B------:R-:W-:-:S04]  /*9680*/  IADD3 R2, R9, R2, RZ ;  /* 0x0000000209027210 */ /* 0x000fc80007ffe0ff */
[----:B------:R-:W-:-:S05]  /*9690*/  LEA.HI.X R5, R8, c[0x0][0x344], R2, 0x1, P0 ;  /* 0x0000d10008057a11 */ /* 0x000fca00000f0c02 */
[----:B------:R2:W-:Y:S02]  /*96a0*/  STG.E.128 [R4.64], R28 ;  /* 0x0000001c04007986 */ /* 0x0005e4000c101d06 */
.L_x_407:
[----:B------:R-:W-:Y:S05]  /*96b0*/  BSYNC B0 ;  /* 0x0000000000007941 */ /* 0x000fea0003800000 */
.L_x_406:
[----:B------:R-:W-:Y:S01]  /*96c0*/  ULDC.64 UR8, c[0x0][0x3a8] ;  /* 0x0000ea0000087ab9 */ /* 0x000fe20000000a00 */
[----:B------:R-:W-:Y:S01]  /*96d0*/  IMAD.WIDE.U32 R6, R13, c[0x0][0x3a8], R6 ;  /* 0x0000ea000d067a25 */ /* 0x000fe200078e0006 */
[----:B------:R-:W-:Y:S01]  /*96e0*/  UIMAD UR4, UR10, UR8, URZ ;  /* 0x000000080a0472a4 */ /* 0x000fe2000f8e023f */
[----:B------:R-:W-:Y:S01]  /*96f0*/  BSSY B0, `(.L_x_408) ;  /* 0x0000016000007945 */ /* 0x000fe20003800000 */
[----:B------:R-:W-:Y:S02]  /*9700*/  USHF.R.S32.HI UR13, URZ, 0x1f, UR37 ;  /* 0x0000001f3f0d7899 */ /* 0x000fe40008011425 */
[----:B------:R-:W-:Y:S01]  /*9710*/  UIMAD UR5, UR5, UR9, UR4 ;  /* 0x00000009050572a4 */ /* 0x000fe2000f8e0204 */
[----:B--2---:R-:W-:-:S05]  /*9720*/  IADD3 R4, P0, R6, UR11, RZ ;  /* 0x0000000b06047c10 */ /* 0x004fca000ff1e0ff */
[----:B------:R-:W-:Y:S01]  /*9730*/  IMAD.U32 R2, RZ, RZ, UR5 ;  /* 0x00000005ff027e24 */ /* 0x000fe2000f8e00ff */
[----:B------:R-:W-:Y:S02]  /*9740*/  ULDC.64 UR4, c[0x0][0x3c0] ;  /* 0x0000f00000047ab9 */ /* 0x000fe40000000a00 */
[----:B------:R-:W-:Y:S02]  /*9750*/  UIMAD UR4, UR13, UR4, URZ ;  /* 0x000000040d0472a4 */ /* 0x000fe4000f8e023f */
[----:B------:R-:W-:Y:S02]  /*9760*/  IADD3.X R5, R7, UR12, R2, P0, !PT ;  /* 0x0000000c07057c10 */ /* 0x000fe400087fe402 */
[----:B------:R-:W-:Y:S01]  /*9770*/  MOV R2, UR37 ;  /* 0x0000002500027c02 */ /* 0x000fe20008000f00 */
[----:B------:R-:W-:-:S04]  /*9780*/  UIMAD UR4, UR37, UR5, UR4 ;  /* 0x00000005250472a4 */ /* 0x000fc8000f8e0204 */
[----:B------:R-:W-:-:S05]  /*9790*/  IMAD.WIDE.U32 R4, R2, c[0x0][0x3c0], R4 ;  /* 0x0000f00002047a25 */ /* 0x000fca00078e0004 */
[----:B------:R-:W-:Y:S01]  /*97a0*/  IADD3 R10, R5, UR4, RZ ;  /* 0x00000004050a7c10 */ /* 0x000fe2000fffe0ff */
        /* <DEDUP_REMOVED lines=10> */
.L_x_409:
[----:B------:R-:W-:Y:S05]  /*9850*/  BSYNC B0 ;  /* 0x0000000000007941 */ /* 0x000fea0003800000 */
.L_x_408:
[----:B------:R-:W-:Y:S01]  /*9860*/  BSSY B0, `(.L_x_410) ;  /* 0x000000d000007945 */ /* 0x000fe20003800000 */
[----:B------:R-:W-:Y:S05]  /*9870*/  @P3 BRA `(.L_x_411) ;  /* 0x000000b000003947 */ /* 0x000fea0003800000 */
[----:B------:R-:W-:Y:S02]  /*9880*/  IADD3 R2, P0, R0, 0x20, RZ ;  /* 0x0000002000027810 */ /* 0x000fe40007f1e0ff */
[----:B------:R-:W-:-:S03]  /*9890*/  MOV R7, R10 ;  /* 0x0000000a00077202 */ /* 0x000fc60000000f00 */
[----:B------:R-:W-:-:S04]  /*98a0*/  IMAD.X R6, RZ, RZ, R14, P0 ;  /* 0x000000ffff067224 */ /* 0x000fc800000e060e */
[----:B-1----:R-:W-:Y:S02]  /*98b0*/  IMAD R8, R6, c[0x0][0x3a8], RZ ;  /* 0x0000ea0006087a24 */ /* 0x002fe400078e02ff */
[----:B------:R-:W-:-:S04]  /*98c0*/  IMAD.MOV.U32 R6, RZ, RZ, R4 ;  /* 0x000000ffff067224 */ /* 0x000fc800078e0004 */
[----:B------:R-:W-:-:S04]  /*98d0*/  IMAD.WIDE.U32 R6, R2, c[0x0][0x3a8], R6 ;  /* 0x0000ea0002067a25 */ /* 0x000fc800078e0006 */
[----:B------:R-:W-:Y:S01]  /*98e0*/  IMAD R2, R2, c[0x0][0x3ac], R8 ;  /* 0x0000eb0002027a24 */ /* 0x000fe200078e0208 */
[----:B------:R-:W-:-:S04]  /*98f0*/  LEA R8, P0, R6, c[0x0][0x348], 0x1 ;  /* 0x0000d20006087a11 */ /* 0x000fc800078008ff */
[----:B------:R-:W-:-:S04]  /*9900*/  IADD3 R2, R7, R2, RZ ;  /* 0x0000000207027210 */ /* 0x000fc80007ffe0ff */
[----:B------:R-:W-:-:S05]  /*9910*/  LEA.HI.X R9, R6, c[0x0][0x34c], R2, 0x1, P0 ;  /* 0x0000d30006097a11 */ /* 0x000fca00000f0c02 */
[----:B------:R1:W-:Y:S02]  /*9920*/  STG.E.128 [R8.64], R36 ;  /* 0x0000002408007986 */ /* 0x0003e4000c101d06 */
.L_x_411:
[----:B------:R-:W-:Y:S05]  /*9930*/  BSYNC B0 ;  /* 0x0000000000007941 */ /* 0x000fea0003800000 */
.L_x_410:
        /* <DEDUP_REMOVED lines=13> */
.L_x_413:
[----:B------:R-:W-:Y:S05]  /*9a10*/  BSYNC B0 ;  /* 0x0000000000007941 */ /* 0x000fea0003800000 */
.L_x_412:
        /* <DEDUP_REMOVED lines=10> */
[----:B-1----:R1:W-:Y:S01]  /*9ac0*/  STG.E.128 [R4.64], R44 ;  /* 0x0000002c04007986 */ /* 0x0023e2000c101d06 */
[----:B------:R-:W-:Y:S05]  /*9ad0*/  BRA `(.L_x_414) ;  /* 0x00000b8000007947 */ /* 0x000fea0003800000 */
.L_x_394:
[----:B------:R-:W-:Y:S02]  /*9ae0*/  UISETP.NE.AND UP0, UPT, UR22, -0x1, UPT ;  /* 0xffffffff1600788c */ /* 0x000fe4000bf05270 */
[----:B------:R-:W-:-:S04]  /*9af0*/  ULDC.64 UR10, c[0x0][0x3a0] ;  /* 0x0000e800000a7ab9 */ /* 0x000fc80000000a00 */
[----:B------:R-:W-:-:S05]  /*9b00*/  PLOP3.LUT P0, PT, PT, PT, UP0, 0x80, 0x0 ;  /* 0x000000000000781c */ /* 0x000fca0003f0f008 */
[----:B------:R-:W-:-:S04]  /*9b10*/  @UP0 UIADD3 UR5, UR14, UR22, URZ ;  /* 0x000000160e050290 */ /* 0x000fc8000fffe03f */
        /* <DEDUP_REMOVED lines=9> */
[----:B------:R-:W-:-:S02]  /*9bb0*/  ULDC.64 UR12, c[0x0][0x388] ;  /* 0x0000e200000c7ab9 */ /* 0x000fc40000000a00 */
[----:B------:R-:W-:Y:S02]  /*9bc0*/  UIADD3 UR9, UR9, UR11, URZ ;  /* 0x0000000b09097290 */ /* 0x000fe4000fffe03f */
[----:B------:R-:W-:Y:S02]  /*9bd0*/  UIMAD UR5, UR61, UR12, URZ ;  /* 0x0000000c3d0572a4 */ /* 0x000fe4000f8e023f */
[----:B------:R-:W-:Y:S02]  /*9be0*/  UIMAD.WIDE.U32 UR8, UR32, UR12, UR8 ;  /* 0x0000000c200872a5 */ /* 0x000fe4000f8e0008 */
[----:B------:R-:W-:-:S04]  /*9bf0*/  UIMAD UR5, UR32, UR13, UR5 ;  /* 0x0000000d200572a4 */ /* 0x000fc8000f8e0205 */
[----:B------:R-:W-:Y:S02]  /*9c00*/  UIADD3 UR16, UR9, UR5, URZ ;  /* 0x0000000509107290 */ /* 0x000fe4000fffe03f */
[----:B------:R-:W-:Y:S02]  /*9c10*/  UMOV UR15, UR8 ;  /* 0x00000008000f7c82 */ /* 0x000fe40008000000 */
.L_x_415:
        /* <DEDUP_REMOVED lines=18> */
.L_x_416:
[----:B------:R-:W1:Y:S01]  /*9d40*/  S2R R8, SR_TID.X ;  /* 0x0000000000087919 */ /* 0x000e620000002100 */
[----:B------:R-:W-:Y:S01]  /*9d50*/  USHF.L.U32 UR5, UR20, 0x7, URZ ;  /* 0x0000000714057899 */ /* 0x000fe2000800063f */
[----:B------:R-:W-:Y:S01]  /*9d60*/  BSSY B0, `(.L_x_417) ;  /* 0x0000020000007945 */ /* 0x000fe20003800000 */
[----:B------:R-:W-:Y:S02]  /*9d70*/  ULDC.64 UR8, c[0x0][0x3a0] ;  /* 0x0000e80000087ab9 */ /* 0x000fe40000000a00 */
[----:B------:R-:W-:Y:S02]  /*9d80*/  USHF.R.S32.HI UR10, URZ, 0x1f, UR5 ;  /* 0x0000001f3f0a7899 */ /* 0x000fe40008011405 */
[----:B------:R-:W-:Y:S01]  /*9d90*/  IMAD.U32 R13, RZ, RZ, UR5 ;  /* 0x00000005ff0d7e24 */ /* 0x000fe2000f8e00ff */
[----:B------:R-:W-:-:S02]  /*9da0*/  UIMAD UR4, UR20, -0x80, UR4 ;  /* 0xffffff80140478a4 */ /* 0x000fc4000f8e0204 */
[----:B------:R-:W-:Y:S01]  /*9db0*/  UIMAD UR8, UR10, UR8, URZ ;  /* 0x000000080a0872a4 */ /* 0x000fe2000f8e023f */
[----:B------:R-:W-:-:S03]  /*9dc0*/  IMAD.WIDE.U32 R6, R13, c[0x0][0x3a0], R4 ;  /* 0x0000e8000d067a25 */ /* 0x000fc600078e0004 */
[----:B------:R-:W-:Y:S02]  /*9dd0*/  UIMAD UR8, UR5, UR9, UR8 ;  /* 0x00000009050872a4 */ /* 0x000fe4000f8e0208 */
[----:B------:R-:W-:-:S04]  /*9de0*/  IADD3 R6, P0, R6, UR15, RZ ;  /* 0x0000000f06067c10 */ /* 0x000fc8000ff1e0ff */
[----:B------:R-:W-:Y:S01]  /*9df0*/  IMAD.U32 R2, RZ, RZ, UR8 ;  /* 0x00000008ff027e24 */ /* 0x000fe2000f8e00ff */
[----:B------:R-:W-:Y:S02]  /*9e00*/  ULDC.64 UR8, c[0x0][0x3b8] ;  /* 0x0000ee0000087ab9 */ /* 0x000fe40000000a00 */
[----:B------:R-:W-:Y:S01]  /*9e10*/  UIMAD UR8, UR60, UR8, URZ ;  /* 0x000000083c0872a4 */ /* 0x000fe2000f8e023f */
[----:B-1----:R-:W-:Y:S02]  /*9e20*/  SHF.R.S32.HI R0, RZ, 0x1f, R8 ;  /* 0x0000001fff007819 */ /* 0x002fe40000011408 */
[----:B------:R-:W-:Y:S01]  /*9e30*/  IADD3.X R7, R7, UR16, R2, P0, !PT ;  /* 0x0000001007077c10 */ /* 0x000fe200087fe402 */
[----:B------:R-:W-:Y:S01]  /*9e40*/  IMAD.U32 R2, RZ, RZ, UR37 ;  /* 0x00000025ff027e24 */ /* 0x000fe2000f8e00ff */
[----:B------:R-:W-:Y:S01]  /*9e50*/  LEA.HI R0, R0, R8, RZ, 0x3 ;  /* 0x0000000800007211 */ /* 0x000fe200078f18ff */
[----:B------:R-:W-:Y:S02]  /*9e60*/  UIMAD UR8, UR37, UR9, UR8 ;  /* 0x00000009250872a4 */ /* 0x000fe4000f8e0208 */
[----:B------:R-:W-:Y:S01]  /*9e70*/  IMAD.WIDE.U32 R6, R2, c[0x0][0x3b8], R6 ;  /* 0x0000ee0002067a25 */ /* 0x000fe200078e0006 */
[----:B------:R-:W-:-:S04]  /*9e80*/  SHF.R.S32.HI R0, RZ, 0x3, R0 ;  /* 0x00000003ff007819 */ /* 0x000fc80000011400 */
[----:B------:R-:W-:Y:S02]  /*9e90*/  ISETP.GE.AND P4, PT, R0, UR4, PT ;  /* 0x0000000400007c0c */ /* 0x000fe4000bf86270 */
[----:B------:R-:W-:Y:S02]  /*9ea0*/  IADD3 R12, R7, UR8, RZ ;  /* 0x00000008070c7c10 */ /* 0x000fe4000fffe0ff */
[----:B------:R-:W-:-:S09]  /*9eb0*/  SHF.R.S32.HI R14, RZ, 0x1f, R0 ;  /* 0x0000001fff0e7819 */ /* 0x000fd20000011400 */
        /* <DEDUP_REMOVED lines=10> */
.L_x_418:
[----:B------:R-:W-:Y:S05]  /*9f60*/  BSYNC B0 ;  /* 0x0000000000007941 */ /* 0x000fea0003800000 */
.L_x_417:
[----:B------:R-:W-:Y:S01]  /*9f70*/  IADD3 R2, R0, 0x20, RZ ;  /* 0x0000002000027810 */ /* 0x000fe20007ffe0ff */
[----:B------:R-:W-:Y:S03]  /*9f80*/  BSSY B0, `(.L_x_419) ;  /* 0x000000e000007945 */ /* 0x000fe60003800000 */
[----:B------:R-:W-:-:S13]  /*9f90*/  ISETP.GE.AND P3, PT, R2, UR4, PT ;  /* 0x0000000402007c0c */ /* 0x000fda000bf66270 */
        /* <DEDUP_REMOVED lines=11> */
[----:B------:R1:W-:Y:S02]  /*a050*/  STG.E.128 [R10.64], RZ ;  /* 0x000000ff0a007986 */ /* 0x0003e4000c101d2c */
.L_x_420:
[----:B------:R-:W-:Y:S05]  /*a060*/  BSYNC B0 ;  /* 0x0000000000007941 */ /* 0x000fea0003800000 */
.L_x_419:
        /* <DEDUP_REMOVED lines=15> */
.L_x_422:
[----:B------:R-:W-:Y:S05]  /*a160*/  BSYNC B0 ;  /* 0x0000000000007941 */ /* 0x000fea0003800000 */
.L_x_421:
[----:B------:R-:W-:Y:S01]  /*a170*/  IADD3 R2, R0, 0x60, RZ ;  /* 0x0000006000027810 */ /* 0x000fe20007ffe0ff */
[----:B------:R-:W-:Y:S03]  /*a180*/  BSSY B0, `(.L_x_423) ;  /* 0x000000d000007945 */ /* 0x000fe60003800000 */
[----:B------:R-:W-:-:S13]  /*a190*/  ISETP.GE.AND P1, PT, R2, UR4, PT ;  /* 0x0000000402007c0c */ /* 0x000fda000bf26270 */
[----:B------:R-:W-:Y:S05]  /*a1a0*/  @P1 BRA `(.L_x_424) ;  /* 0x000000a000001947 */ /* 0x000fea0003800000 */
[----:B------:R-:W-:-:S04]  /*a1b0*/  IADD3 R2, P0, R0, 0x60, RZ ;  /* 0x0000006000027810 */ /* 0x000fc80007f1e0ff */
[----:B------:R-:W-:-:S05]  /*a1c0*/  IADD3.X R7, RZ, R14, RZ, P0, !PT ;  /* 0x0000000eff077210 */ /* 0x000fca00007fe4ff */
[----:B-1----:R-:W-:Y:S01]  /*a1d0*/  IMAD R10, R7, c[0x0][0x3a0], RZ ;  /* 0x0000e800070a7a24 */ /* 0x002fe200078e02ff */
[----:B------:R-:W-:-:S05]  /*a1e0*/  MOV R7, R12 ;  /* 0x0000000c00077202 */ /* 0x000fca0000000f00 */
[----:B------:R-:W-:-:S04]  /*a1f0*/  IMAD.WIDE.U32 R8, R2, c[0x0][0x3a0], R6 ;  /* 0x0000e80002087a25 */ /* 0x000fc800078e0006 */
[----:B------:R-:W-:Y:S01]  /*a200*/  IMAD R2, R2, c[0x0][0x3a4], R10 ;  /* 0x0000e90002027a24 */ /* 0x000fe200078e020a */
[----:B------:R-:W-:-:S04]  /*a210*/  LEA R6, P0, R8, c[0x0][0x340], 0x1 ;  /* 0x0000d00008067a11 */ /* 0x000fc800078008ff */
[----:B------:R-:W-:-:S04]  /*a220*/  IADD3 R2, R2, R9, RZ ;  /* 0x0000000902027210 */ /* 0x000fc80007ffe0ff */
[----:B------:R-:W-:-:S05]  /*a230*/  LEA.HI.X R7, R8, c[0x0][0x344], R2, 0x1, P0 ;  /* 0x0000d10008077a11 */ /* 0x000fca00000f0c02 */
[----:B------:R1:W-:Y:S02]  /*a240*/  STG.E.128 [R6.64], RZ ;  /* 0x000000ff06007986 */ /* 0x0003e4000c101d2c */
.L_x_424:
[----:B------:R-:W-:Y:S05]  /*a250*/  BSYNC B0 ;  /* 0x0000000000007941 */ /* 0x000fea0003800000 */
.L_x_423:
[----:B------:R-:W-:Y:S01]  /*a260*/  ULDC.64 UR8, c[0x0][0x3a8] ;  /* 0x0000ea0000087ab9 */ /* 0x000fe20000000a00 */
[----:B------:R-:W-:Y:S01]  /*a270*/  IMAD.WIDE.U32 R4, R13, c[0x0][0x3a8], R4 ;  /* 0x0000ea000d047a25 */ /* 0x000fe200078e0004 */
[----:B------:R-:W-:Y:S01]  /*a280*/  UIMAD UR4, UR10, UR8, URZ ;  /* 0x000000080a0472a4 */ /* 0x000fe2000f8e023f */
[----:B------:R-:W-:Y:S03]  /*a290*/  BSSY B0, `(.L_x_425) ;  /* 0x0000015000007945 */ /* 0x000fe60003800000 */
[----:B------:R-:W-:Y:S01]  /*a2a0*/  UIMAD UR5, UR5, UR9, UR4 ;  /* 0x00000009050572a4 */ /* 0x000fe2000f8e0204 */
[----:B------:R-:W-:-:S05]  /*a2b0*/  IADD3 R4, P0, R4, UR11, RZ ;  /* 0x0000000b04047c10 */ /* 0x000fca000ff1e0ff */
[----:B------:R-:W-:Y:S01]  /*a2c0*/  IMAD.U32 R2, RZ, RZ, UR5 ;  /* 0x00000005ff027e24 */ /* 0x000fe2000f8e00ff */
[----:B------:R-:W-:Y:S02]  /*a2d0*/  ULDC.64 UR4, c[0x0][0x3c0] ;  /* 0x0000f00000047ab9 */ /* 0x000fe40000000a00 */
[----:B------:R-:W-:Y:S02]  /*a2e0*/  UIMAD UR4, UR60, UR4, URZ ;  /* 0x000000043c0472a4 */ /* 0x000fe4000f8e023f */
[----:B------:R-:W-:Y:S02]  /*a2f0*/  IADD3.X R5, R5, UR12, R2, P0, !PT ;  /* 0x0000000c05057c10 */ /* 0x000fe400087fe402 */
[----:B------:R-:W-:Y:S01]  /*a300*/  MOV R2, UR37 ;  /* 0x0000002500027c02 */ /* 0x000fe20008000f00 */
[----:B------:R-:W-:-:S04]  /*a310*/  UIMAD UR4, UR37, UR5, UR4 ;  /* 0x00000005250472a4 */ /* 0x000fc8000f8e0204 */
[----:B------:R-:W-:-:S05]  /*a320*/  IMAD.WIDE.U32 R4, R2, c[0x0][0x3c0], R4 ;  /* 0x0000f00002047a25 */ /* 0x000fca00078e0004 */
[----:B-1----:R-:W-:Y:S01]  /*a330*/  IADD3 R10, R5, UR4, RZ ;  /* 0x00000004050a7c10 */ /* 0x002fe2000fffe0ff */
        /* <DEDUP_REMOVED lines=10> */
.L_x_426:
[----:B------:R-:W-:Y:S05]  /*a3e0*/  BSYNC B0 ;  /* 0x0000000000007941 */ /* 0x000fea0003800000 */
.L_x_425:
        /* <DEDUP_REMOVED lines=13> */
.L_x_428:
[----:B------:R-:W-:Y:S05]  /*a4c0*/  BSYNC B0 ;  /* 0x0000000000007941 */ /* 0x000fea0003800000 */
.L_x_427:
        /* <DEDUP_REMOVED lines=13> */
.L_x_430:
[----:B------:R-:W-:Y:S05]  /*a5a0*/  BSYNC B0 ;  /* 0x0000000000007941 */ /* 0x000fea0003800000 */
.L_x_429:
        /* <DEDUP_REMOVED lines=11> */
.L_x_414:
[----:B------:R-:W-:Y:S05]  /*a660*/  BSYNC B1 ;  /* 0x0000000000017941 */ /* 0x000fea0003800000 */
.L_x_389:
        /* <DEDUP_REMOVED lines=11> */
.L_x_431:
[----:B------:R-:W-:Y:S05]  /*a720*/  EXIT ;  /* 0x000000000000794d */ /* 0x000fea0003800000 */
.L_x_433:
        /* <DEDUP_REMOVED lines=13> */
.L_x_2458:


//--------------------- .text._ZN5flash44flash_bwd_dq_dk_dv_loop_seqk_parallel_kernelI23Flash_bwd_kernel_traitsILi64ELi128ELi128ELi8ELi4ELi4ELi4ELb0ELb0EN7cutlass10bfloat16_tE19Flash_kernel_traitsILi64ELi128ELi128ELi8ES3_EELb0ELb0ELb0ELb0ELb0ELb0ELb0EEEvNS_16Flash_bwd_paramsE --------------------------
	.section	.text._ZN5flash44flash_bwd_dq_dk_dv_loop_seqk_parallel_kernelI23Flash_bwd_kernel_traitsILi64ELi128ELi128ELi8ELi4ELi4ELi4ELb0ELb0EN7cutlass10bfloat16_tE19Flash_kernel_traitsILi64ELi128ELi128ELi8ES3_EELb0ELb0ELb0ELb0ELb0ELb0ELb0EEEvNS_16Flash_bwd_paramsE,"ax",@progbits
	.sectioninfo	@"SHI_REGISTERS=255"
	.align	128
        .global         _ZN5flash44flash_bwd_dq_dk_dv_loop_seqk_parallel_kernelI23Flash_bwd_kernel_traitsILi64ELi128ELi128ELi8ELi4ELi4ELi4ELb0ELb0EN7cutlass10bfloat16_tE19Flash_kernel_traitsILi64ELi128ELi128ELi8ES3_EELb0ELb0ELb0ELb0ELb0ELb0ELb0EEEvNS_16Flash_bwd_paramsE
        .type           _ZN5flash44flash_bwd_dq_dk_dv_loop_seqk_parallel_kernelI23Flash_bwd_kernel_traitsILi64ELi128ELi128ELi8ELi4ELi4ELi4ELb0ELb0EN7cutlass10bfloat16_tE19Flash_kernel_traitsILi64ELi128ELi128ELi8ES3_EELb0ELb0ELb0ELb0ELb0ELb0ELb0EEEvNS_16Flash_bwd_paramsE,@function
        .size           _ZN5flash44flash_bwd_dq_dk_dv_loop_seqk_parallel_kernelI23Flash_bwd_kernel_traitsILi64ELi128ELi128ELi8ELi4ELi4ELi4ELb0ELb0EN7cutlass10bfloat16_tE19Flash_kernel_traitsILi64ELi128ELi128ELi8ES3_EELb0ELb0ELb0ELb0ELb0ELb0ELb0EEEvNS_16Flash_bwd_paramsE,(.L_x_2459 - _ZN5flash44flash_bwd_dq_dk_dv_loop_seqk_parallel_kernelI23Flash_bwd_kernel_traitsILi64ELi128ELi128ELi8ELi4ELi4ELi4ELb0ELb0EN7cutlass10bfloat16_tE19Flash_kernel_traitsILi64ELi128ELi128ELi8ES3_EELb0ELb0ELb0ELb0ELb0ELb0ELb0EEEvNS_16Flash_bwd_paramsE)
        .other          _ZN5flash44flash_bwd_dq_dk_dv_loop_seqk_parallel_kernelI23Flash_bwd_kernel_traitsILi64ELi128ELi128ELi8ELi4ELi4ELi4ELb0ELb0EN7cutlass10bfloat16_tE19Flash_kernel_traitsILi64ELi128ELi128ELi8ES3_EELb0ELb0ELb0ELb0ELb0ELb0ELb0EEEvNS_16Flash_bwd_paramsE,@"STO_CUDA_ENTRY STV_DEFAULT"
_ZN5flash44flash_bwd_dq_dk_dv_loop_seqk_parallel_kernelI23Flash_bwd_kernel_traitsILi64ELi128ELi128ELi8ELi4ELi4ELi4ELb0ELb0EN7cutlass10bfloat16_tE19Flash_kernel_traitsILi64ELi128ELi128ELi8ES3_EELb0ELb0ELb0ELb0ELb0ELb0ELb0EEEvNS_16Flash_bwd_paramsE:
.text._ZN5flash44flash_bwd_dq_dk_dv_loop_seqk_parallel_kernelI23Flash_bwd_kernel_traitsILi64ELi128ELi128ELi8ELi4ELi4ELi4ELb0ELb0EN7cutlass10bfloat16_tE19Flash_kernel_traitsILi64ELi128ELi128ELi8ES3_EELb0ELb0ELb0ELb0ELb0ELb0ELb0EEEvNS_16Flash_bwd_paramsE:
        /* <DEDUP_REMOVED lines=15> */
[----:B------:R-:W-:Y:S01]  /*00f0*/  USHF.R.S32.HI UR5, URZ, 0x1f, UR14 ;  /* 0x0000001f3f057899 */ /* 0x000fe2000801140e */
[----:B------:R-:W-:Y:S01]  /*0100*/  IMAD.MOV.U32 R194, RZ, RZ, -0x10 ;  /* 0xfffffff0ffc27424 */ /* 0x000fe200078e00ff */
[----:B------:R-:W-:Y:S02]  /*0110*/  UMOV UR8, 0x80 ;  /* 0x0000008000087882 */ /* 0x000fe40000000000 */
[----:B------:R-:W-:Y:S01]  /*0120*/  ULDC UR4, c[0x0][0x210] ;  /* 0x0000840000047ab9 */ /* 0x000fe20000000800 */
[----:B------:R-:W3:Y:S01]  /*0130*/  S2UR UR34, SR_CTAID.Y ;  /* 0x00000000002279c3 */ /* 0x000ee20000002600 */
[----:B------:R-:W-:-:S02]  /*0140*/  ULDC UR58, c[0x0][0x234] ;  /* 0x00008d00003a7ab9 */ /* 0x000fc40000000800 */
[----:B------:R-:W-:Y:S02]  /*0150*/  UIMAD UR58, UR8, UR4, UR58 ;  /* 0x00000004083a72a4 */ /* 0x000fe4000f8e023a */
[----:B------:R-:W-:Y:S02]  /*0160*/  ULDC.U8 UR9, c[0x0][0x328] ;  /* 0x0000ca0000097ab9 */ /* 0x000fe40000000000 */
[----:B------:R-:W-:Y:S02]  /*0170*/  UISETP.NE.AND UP2, UPT, UR9, URZ, UPT ;  /* 0x0000003f0900728c */ /* 0x000fe4000bf45270 */
[----:B------:R-:W-:Y:S02]  /*0180*/  ULDC UR49, c[0x0][0x22c] ;  /* 0x00008b0000317ab9 */ /* 0x000fe40000000800 */
[----:B------:R-:W-:Y:S02]  /*0190*/  ULDC UR38, c[0x0][0x1c0] ;  /* 0x0000700000267ab9 */ /* 0x000fe40000000800 */
[----:B------:R-:W-:Y:S01]  /*01a0*/  ULDC UR12, c[0x0][0x1c0] ;  /* 0x00007000000c7ab9 */ /* 0x000fe20000000800 */
[----:B-1----:R-:W-:Y:S01]  /*01b0*/  SHF.R.S32.HI R11, RZ, 0x1f, R13 ;  /* 0x0000001fff0b7819 */ /* 0x002fe2000001140d */
[----:B--2---:R-:W-:-:S02]  /*01c0*/  USHF.R.S32.HI UR15, URZ, 0x1f, UR37 ;  /* 0x0000001f3f0f7899 */ /* 0x004fc40008011425 */
[----:B------:R-:W-:Y:S01]  /*01d0*/  USHF.R.S32.HI UR9, URZ, 0x1f, UR37 ;  /* 0x0000001f3f097899 */ /* 0x000fe20008011425 */
[CC--:B------:R-:W-:Y:S01]  /*01e0*/  LEA.HI R6, R11.reuse, R13.reuse, RZ, 0x4 ;  /* 0x0000000d0b067211 */ /* 0x0c0fe200078f20ff */
[----:B------:R-:W-:Y:S01]  /*01f0*/  UIMAD.WIDE UR38, UR49, UR38, URZ ;  /* 0x00000026312672a5 */ /* 0x000fe2000f8e023f */
[C---:B------:R-:W-:Y:S01]  /*0200*/  LEA.HI R4, R11.reuse, R13, RZ, 0x5 ;  /* 0x0000000d0b047211 */ /* 0x040fe200078f28ff */
[----:B------:R-:W-:Y:S01]  /*0210*/  UIMAD UR50, UR37, UR49, URZ ;  /* 0x00000031253272a4 */ /* 0x000fe2000f8e023f */
[----:B------:R-:W-:Y:S01]  /*0220*/  SHF.R.S32.HI R3, RZ, 0x4, R6 ;  /* 0x00000004ff037819 */ /* 0x000fe20000011406 */
[----:B---3--:R-:W-:Y:S01]  /*0230*/  UIMAD.WIDE.U32 UR46, UR34, UR14, URZ ;  /* 0x0000000e222e72a5 */ /* 0x008fe2000f8e003f */
[--C-:B------:R-:W-:Y:S01]  /*0240*/  SHF.R.S32.HI R5, RZ, 0x5, R4.reuse ;  /* 0x00000005ff057819 */ /* 0x100fe20000011404 */
[----:B------:R-:W-:Y:S01]  /*0250*/  USHF.L.U32 UR14, UR34, 0x7, URZ ;  /* 0x00000007220e7899 */ /* 0x000fe2000800063f */
[----:B------:R-:W-:Y:S01]  /*0260*/  LEA.HI R0, R6, R3, RZ, 0x1 ;  /* 0x0000000306007211 */ /* 0x000fe200078f08ff */
[----:B------:R-:W-:Y:S01]  /*0270*/  USHF.R.S32.HI UR8, URZ, 0x1f, UR34 ;  /* 0x0000001f3f087899 */ /* 0x000fe20008011422 */
[----:B------:R-:W-:Y:S01]  /*0280*/  SHF.R.S32.HI R2, RZ, 0x1f, R4 ;  /* 0x0000001fff027819 */ /* 0x000fe20000011404 */
[----:B------:R-:W-:Y:S01]  /*0290*/  UIMAD UR49, UR49, UR12, URZ ;  /* 0x0000000c313172a4 */ /* 0x000fe2000f8e023f */
[----:B------:R-:W-:Y:S01]  /*02a0*/  LOP3.LUT R0, R0, 0xfffffffe, RZ, 0xc0, !PT ;  /* 0xfffffffe00007812 */ /* 0x000fe200078ec0ff */
[----:B------:R-:W-:Y:S01]  /*02b0*/  ULDC UR13, c[0x0][0x1c0] ;  /* 0x00007000000d7ab9 */ /* 0x000fe20000000800 */
[----:B------:R-:W-:Y:S01]  /*02c0*/  LEA.HI R2, R2, R5, RZ, 0x2 ;  /* 0x0000000502027211 */ /* 0x000fe200078f10ff */
[----:B------:R-:W-:Y:S01]  /*02d0*/  ULDC UR11, c[0x0][0x1c0] ;  /* 0x00007000000b7ab9 */ /* 0x000fe20000000800 */
[-C--:B------:R-:W-:Y:S01]  /*02e0*/  LEA.HI R15, R11, R13.reuse, RZ, 0x2 ;  /* 0x0000000d0b0f7211 */ /* 0x080fe200078f10ff */
[----:B------:R-:W-:Y:S01]  /*02f0*/  IMAD.IADD R188, R3, 0x1, -R0 ;  /* 0x0000000103bc7824 */ /* 0x000fe200078e0a00 */
[----:B------:R-:W-:Y:S01]  /*0300*/  LOP3.LUT R0, R2, 0xfffffffc, RZ, 0xc0, !PT ;  /* 0xfffffffc02007812 */ /* 0x000fe200078ec0ff */
[----:B------:R-:W-:Y:S01]  /*0310*/  UIMAD UR55, UR5, UR34, URZ ;  /* 0x00000022053772a4 */ /* 0x000fe2000f8e023f */
[--C-:B------:R-:W-:Y:S01]  /*0320*/  SHF.R.S32.HI R2, RZ, 0x1f, R15.reuse ;  /* 0x0000001fff027819 */ /* 0x100fe2000001140f */
[----:B------:R-:W-:Y:S01]  /*0330*/  UIMAD UR4, UR34, UR11, UR37 ;  /* 0x0000000b220472a4 */ /* 0x000fe2000f8e0225 */
[----:B------:R-:W-:Y:S01]  /*0340*/  LEA.HI R14, R11, R13, RZ, 0x3 ;  /* 0x0000000d0b0e7211 */ /* 0x000fe200078f18ff */
[----:B------:R-:W-:Y:S01]  /*0350*/  IMAD.IADD R8, R5, 0x1, -R0 ;  /* 0x0000000105087824 */ /* 0x000fe200078e0a00 */
[----:B------:R-:W-:Y:S01]  /*0360*/  LOP3.LUT R0, R4, 0xffffffe0, RZ, 0xc0, !PT ;  /* 0xffffffe004007812 */ /* 0x000fe200078ec0ff */
[----:B------:R-:W-:Y:S01]  /*0370*/  @!UP2 UIMAD UR5, UR34, UR13, UR37 ;  /* 0x0000000d2205a2a4 */ /* 0x000fe2000f8e0225 */
[----:B------:R-:W-:Y:S01]  /*0380*/  SHF.R.S32.HI R5, RZ, 0x2, R15 ;  /* 0x00000002ff057819 */ /* 0x000fe2000001140f */
[----:B------:R-:W-:Y:S01]  /*0390*/  USHF.L.U32 UR48, UR49, 0x7, URZ ;  /* 0x0000000731307899 */ /* 0x000fe2000800063f */
[----:B------:R-:W-:Y:S01]  /*03a0*/  LOP3.LUT R4, R6, 0xfffffff0, RZ, 0xc0, !PT ;  /* 0xfffffff006047812 */ /* 0x000fe200078ec0ff */
[----:B------:R-:W-:Y:S01]  /*03b0*/  IMAD.IADD R0, R13, 0x1, -R0 ;  /* 0x000000010d007824 */ /* 0x000fe200078e0a00 */
[----:B------:R-:W-:Y:S01]  /*03c0*/  LEA.HI R2, R2, R5, RZ, 0x3 ;  /* 0x0000000502027211 */ /* 0x000fe200078f18ff */
[----:B------:R-:W-:-:S02]  /*03d0*/  ULDC UR52, c[0x0][0x214] ;  /* 0x0000850000347ab9 */ /* 0x000fc40000000800 */
[----:B------:R-:W-:Y:S01]  /*03e0*/  ULDC UR59, c[0x0][0x1c8] ;  /* 0x00007200003b7ab9 */ /* 0x000fe20000000800 */
[----:B------:R-:W-:Y:S01]  /*03f0*/  SHF.R.S32.HI R3, RZ, 0x1f, R0 ;  /* 0x0000001fff037819 */ /* 0x000fe20000011400 */
[----:B------:R-:W-:Y:S01]  /*0400*/  ULDC.U8 UR10, c[0x0][0x3d0] ;  /* 0x0000f400000a7ab9 */ /* 0x000fe20000000000 */
[----:B------:R-:W-:Y:S01]  /*0410*/  LOP3.LUT R2, R2, 0xfffffff8, RZ, 0xc0, !PT ;  /* 0xfffffff802027812 */ /* 0x000fe200078ec0ff */
[----:B------:R-:W-:Y:S01]  /*0420*/  ULDC UR53, c[0x0][0x224] ;  /* 0x0000890000357ab9 */ /* 0x000fe20000000800 */
[----:B------:R-:W-:Y:S01]  /*0430*/  LEA.HI R10, R3, R0, RZ, 0x2 ;  /* 0x00000000030a7211 */ /* 0x000fe200078f10ff */
[----:B------:R-:W-:Y:S01]  /*0440*/  ULDC UR61, c[0x0][0x374] ;  /* 0x0000dd00003d7ab9 */ /* 0x000fe20000000800 */
[----:B------:R-:W-:Y:S01]  /*0450*/  SHF.R.S32.HI R0, RZ, 0x3, R14 ;  /* 0x00000003ff007819 */ /* 0x000fe2000001140e */
[----:B------:R-:W-:Y:S01]  /*0460*/  IMAD.IADD R7, R5, 0x1, -R2 ;  /* 0x0000000105077824 */ /* 0x000fe200078e0a02 */
[----:B------:R-:W-:Y:S01]  /*0470*/  LOP3.LUT R3, R14, 0xfffffff8, RZ, 0xc0, !PT ;  /* 0xfffffff80e037812 */ /* 0x000fe200078ec0ff */
[----:B------:R-:W-:-:S02]  /*0480*/  ULDC UR60, c[0x0][0x194] ;  /* 0x00006500003c7ab9 */ /* 0x000fc40000000800 */
[----:B------:R-:W-:Y:S01]  /*0490*/  IMAD.SHL.U32 R2, R0, 0x40, RZ ;  /* 0x0000004000027824 */ /* 0x000fe200078e00ff */
[----:B------:R-:W-:Y:S01]  /*04a0*/  @UP2 UIMAD UR57, UR34, UR52, URZ ;  /* 0x00000034223922a4 */ /* 0x000fe2000f8e023f */
[C---:B------:R-:W-:Y:S01]  /*04b0*/  IMAD.IADD R0, R13.reuse, 0x1, -R3 ;  /* 0x000000010d007824 */ /* 0x040fe200078e0a03 */
[----:B------:R-:W-:Y:S02]  /*04c0*/  ULDC.64 UR6, c[0x0][0x118] ;  /* 0x0000460000067ab9 */ /* 0x000fe40000000a00 */
[----:B------:R-:W-:Y:S01]  /*04d0*/  LOP3.LUT R3, R2, 0x1c0, RZ, 0xc0, !PT ;  /* 0x000001c002037812 */ /* 0x000fe200078ec0ff */
[----:B------:R-:W-:Y:S01]  /*04e0*/  IMAD.IADD R2, R13, 0x1, -R4 ;  /* 0x000000010d027824 */ /* 0x000fe200078e0a04 */
[C---:B------:R-:W-:Y:S01]  /*04f0*/  LOP3.LUT P4, RZ, R0.reuse, 0x2, RZ, 0xc0, !PT ;  /* 0x0000000200ff7812 */ /* 0x040fe2000788c0ff */
[C---:B------:R-:W-:Y:S01]  /*0500*/  IMAD.SHL.U32 R200, R0.reuse, 0x8, RZ ;  /* 0x0000000800c87824 */ /* 0x040fe200078e00ff */
[----:B------:R-:W-:Y:S01]  /*0510*/  SHF.R.U32.HI R4, RZ, 0x3, R3 ;  /* 0x00000003ff047819 */ /* 0x000fe20000011603 */
[----:B------:R-:W-:Y:S01]  /*0520*/  UMOV UR41, 0xffffc000 ;  /* 0xffffc00000297882 */ /* 0x000fe20000000000 */
[----:B------:R-:W-:Y:S01]  /*0530*/  SHF.R.S32.HI R5, RZ, 0x1f, R2 ;  /* 0x0000001fff057819 */ /* 0x000fe20000011402 */
[----:B------:R-:W-:Y:S01]  /*0540*/  ULOP3.LUT UR59, UR37, UR59, URZ, 0x3c, !UPT ;  /* 0x0000003b253b7292 */ /* 0x000fe2000f8e3c3f */
[----:B------:R-:W-:Y:S01]  /*0550*/  LOP3.LUT R3, R3, 0x38, R200, 0xf8, !PT ;  /* 0x0000003803037812 */ /* 0x000fe200078ef8c8 */
[----:B------:R-:W-:Y:S01]  /*0560*/  UISETP.NE.AND UP3, UPT, UR10, URZ, UPT ;  /* 0x0000003f0a00728c */ /* 0x000fe2000bf65270 */
[----:B------:R-:W-:Y:S01]  /*0570*/  LEA.HI R9, R5, R2, RZ, 0x3 ;  /* 0x0000000205097211 */ /* 0x000fe200078f18ff */
[----:B------:R-:W-:Y:S01]  /*0580*/  UIMAD UR61, UR61, 0xc0, URZ ;  /* 0x000000c03d3d78a4 */ /* 0x000fe2000f8e023f */
[-C--:B------:R-:W-:Y:S01]  /*0590*/  LEA.HI R5, R11, R13.reuse, RZ, 0x6 ;  /* 0x0000000d0b057211 */ /* 0x080fe200078f30ff */
[----:B------:R-:W-:Y:S01]  /*05a0*/  UIMAD UR60, UR60, 0xc0, URZ ;  /* 0x000000c03c3c78a4 */ /* 0x000fe2000f8e023f */
[----:B------:R-:W-:Y:S01]  /*05b0*/  LOP3.LUT R4, R3, R4, RZ, 0x3c, !PT ;  /* 0x0000000403047212 */ /* 0x000fe200078e3cff */
[----:B------:R-:W-:Y:S01]  /*05c0*/  UIMAD.WIDE.U32 UR42, UR38, UR46, URZ ;  /* 0x0000002e262a72a5 */ /* 0x000fe2000f8e003f */
[----:B------:R-:W-:Y:S01]  /*05d0*/  LOP3.LUT R3, R9, 0xfffffff8, RZ, 0xc0, !PT ;  /* 0xfffffff809037812 */ /* 0x000fe200078ec0ff */
[----:B------:R-:W-:Y:S01]  /*05e0*/  IMAD.SHL.U32 R5, R5, 0x8, RZ ;  /* 0x0000000805057824 */ /* 0x000fe200078e00ff */
[C---:B------:R-:W-:Y:S01]  /*05f0*/  LOP3.LUT P3, RZ, R0.reuse, 0x4, RZ, 0xc0, !PT ;  /* 0x0000000400ff7812 */ /* 0x040fe2000786c0ff */
[----:B------:R-:W-:Y:S01]  /*0600*/  IMAD.SHL.U32 R0, R0, 0x40, RZ ;  /* 0x0000004000007824 */ /* 0x000fe200078e00ff */
[----:B------:R-:W-:Y:S01]  /*0610*/  SEL R180, R196, 0xffffffe0, !P4 ;  /* 0xffffffe0c4b47807 */ /* 0x000fe20006000000 */
[----:B------:R-:W-:Y:S01]  /*0620*/  IMAD.IADD R12, R2, 0x1, -R3 ;  /* 0x00000001020c7824 */ /* 0x000fe200078e0a03 */
[----:B------:R-:W-:Y:S01]  /*0630*/  LOP3.LUT R2, R4, 0xfffffe00, R5, 0xf8, !PT ;  /* 0xfffffe0004027812 */ /* 0x000fe200078ef805 */
[----:B------:R-:W-:Y:S01]  /*0640*/  IMAD.U32 R3, RZ, RZ, UR15 ;  /* 0x0000000fff037e24 */ /* 0x000fe2000f8e00ff */
[----:B------:R-:W-:Y:S01]  /*0650*/  LEA.HI R3, R11, R13, RZ, 0x7 ;  /* 0x0000000d0b037211 */ /* 0x000fe200078f38ff */
[----:B------:R-:W-:Y:S01]  /*0660*/  IMAD.SHL.U32 R5, R188, 0x200, RZ ;  /* 0x00000200bc057824 */ /* 0x000fe200078e00ff */
[----:B------:R-:W-:Y:S01]  /*0670*/  LOP3.LUT R0, R0, 0x1c0, RZ, 0xc0, !PT ;  /* 0x000001c000007812 */ /* 0x000fe200078ec0ff */
[----:B------:R1:W-:Y:S01]  /*0680*/  STL [R1+0x24], R2 ;  /* 0x0000240201007387 */ /* 0x0003e20000100800 */
[----:B------:R-:W-:-:S02]  /*0690*/  UIMAD UR54, UR39, UR46, URZ ;  /* 0x0000002e273672a4 */ /* 0x000fc4000f8e023f */
[----:B------:R-:W-:Y:S01]  /*06a0*/  LOP3.LUT R178, R0, 0x8, R14, 0xf8, !PT ;  /* 0x0000000800b27812 */ /* 0x000fe200078ef80e */
[----:B------:R-:W-:Y:S01]  /*06b0*/  USHF.R.S32.HI UR56, URZ, 0x1f, UR50 ;  /* 0x0000001f3f387899 */ /* 0x000fe20008011432 */
[----:B------:R-:W-:Y:S01]  /*06c0*/  SHF.R.U32.HI R4, RZ, 0x3, R0 ;  /* 0x00000003ff047819 */ /* 0x000fe20000011600 */
[----:B------:R-:W-:Y:S02]  /*06d0*/  UIMAD UR53, UR4, UR53, URZ ;  /* 0x00000035043572a4 */ /* 0x000fe4000f8e023f */
[----:B------:R-:W-:Y:S01]  /*06e0*/  @!UP2 UIMAD UR52, UR5, UR52, URZ ;  /* 0x000000340534a2a4 */ /* 0x000fe2000f8e023f */
[----:B------:R-:W-:Y:S01]  /*06f0*/  LOP3.LUT R178, R178, R4, RZ, 0x3c, !PT ;  /* 0x00000004b2b27212 */ /* 0x000fe200078e3cff */
[----:B------:R-:W-:Y:S02]  /*0700*/  USHF.R.S32.HI UR51, URZ, 0x1f, UR48 ;  /* 0x0000001f3f337899 */ /* 0x000fe40008011430 */
[----:B------:R-:W-:Y:S01]  /*0710*/  ULDC.64 UR44, c[0x0][0x118] ;  /* 0x00004600002c7ab9 */ /* 0x000fe20000000a00 */
[----:B-1----:R-:W-:-:S04]  /*0720*/  LOP3.LUT R2, R7, 0x1, RZ, 0xc0, !PT ;  /* 0x0000000107027812 */ /* 0x002fc800078ec0ff */
[----:B------:R-:W-:Y:S02]  /*0730*/  ISETP.NE.U32.AND P0, PT, R2, 0x1, PT ;  /* 0x000000010200780c */ /* 0x000fe40003f05070 */
[----:B------:R-:W-:Y:S01]  /*0740*/  SHF.R.S32.HI R2, RZ, 0x7, R3 ;  /* 0x00000007ff027819 */ /* 0x000fe20000011403 */
[----:B------:R-:W-:Y:S01]  /*0750*/  IMAD.SHL.U32 R3, R8, 0x10, RZ ;  /* 0x0000001008037824 */ /* 0x000fe200078e00ff */
[----:B------:R-:W-:Y:S02]  /*0760*/  R2P PR, R7, 0x6 ;  /* 0x0000000607007804 */ /* 0x000fe40000000000 */
[----:B------:R-:W-:Y:S02]  /*0770*/  SEL R194, R194, 0x10, !P0 ;  /* 0x00000010c2c27807 */ /* 0x000fe40004000000 */
[----:B------:R-:W-:Y:S01]  /*0780*/  LOP3.LUT R6, R0, 0x30, R3, 0xf8, !PT ;  /* 0x0000003000067812 */ /* 0x000fe200078ef803 */
[----:B------:R-:W-:Y:S01]  /*0790*/  IMAD R0, R2, 0x1000, R5 ;  /* 0x0000100002007824 */ /* 0x000fe200078e0205 */
[----:B------:R-:W-:Y:S01]  /*07a0*/  LEA.HI.SX32 R16, R10, R3, 0x1e ;  /* 0x000000030a107211 */ /* 0x000fe200078ff2ff */
[----:B------:R-:W-:Y:S01]  /*07b0*/  IMAD.U32 R10, RZ, RZ, UR14 ;  /* 0x0000000eff0a7e24 */ /* 0x000fe2000f8e00ff */
[----:B------:R-:W-:Y:S01]  /*07c0*/  LOP3.LUT R3, R6, 0x8, R14, 0xf8, !PT ;  /* 0x0000000806037812 */ /* 0x000fe200078ef80e */
[----:B------:R-:W-:Y:S01]  /*07d0*/  IMAD.IADD R178, R0, 0x1, R178 ;  /* 0x0000000100b27824 */ /* 0x000fe200078e02b2 */
[----:B------:R-:W-:Y:S01]  /*07e0*/  LOP3.LUT R0, R15, 0x7ffffffc, RZ, 0xc0, !PT ;  /* 0x7ffffffc0f007812 */ /* 0x000fe200078ec0ff */
[----:B------:R-:W-:Y:S01]  /*07f0*/  IMAD.SHL.U32 R10, R13, 0x2, RZ ;  /* 0x000000020d0a7824 */ /* 0x000fe200078e00ff */
[----:B------:R-:W-:Y:S01]  /*0800*/  LOP3.LUT R3, R5, R3, R4, 0xf6, !PT ;  /* 0x0000000305037212 */ /* 0x000fe200078ef604 */
[----:B------:R-:W-:Y:S01]  /*0810*/  IMAD.SHL.U32 R4, R2, 0x8, RZ ;  /* 0x0000000802047824 */ /* 0x000fe200078e00ff */
[----:B------:R-:W-:Y:S01]  /*0820*/  STL [R1+0x30], R16 ;  /* 0x0000301001007387 */ /* 0x000fe20000100800 */
[----:B------:R-:W-:Y:S01]  /*0830*/  IMAD.IADD R6, R13, 0x1, -R0 ;  /* 0x000000010d067824 */ /* 0x000fe200078e0a00 */
[----:B------:R-:W-:Y:S01]  /*0840*/  LOP3.LUT R10, R10, 0x6, RZ, 0xc0, !PT ;  /* 0x000000060a0a7812 */ /* 0x000fe200078ec0ff */
[----:B------:R-:W-:Y:S01]  /*0850*/  IMAD.SHL.U32 R0, R7, 0x40, RZ ;  /* 0x0000004007007824 */ /* 0x000fe200078e00ff */
[----:B------:R-:W-:Y:S01]  /*0860*/  LOP3.LUT R4, R4, 0x8, RZ, 0xc0, !PT ;  /* 0x0000000804047812 */ /* 0x000fe200078ec0ff */
[----:B------:R-:W-:Y:S01]  /*0870*/  IMAD.SHL.U32 R6, R6, 0x2, RZ ;  /* 0x0000000206067824 */ /* 0x000fe200078e00ff */
[----:B------:R-:W-:Y:S01]  /*0880*/  SEL R196, R196, 0xffffffe0, !P1 ;  /* 0xffffffe0c4c47807 */ /* 0x000fe20004800000 */
[----:B------:R-:W-:Y:S01]  /*0890*/  IMAD.SHL.U32 R7, R188, 0x10, RZ ;  /* 0x00000010bc077824 */ /* 0x000fe200078e00ff */
[----:B------:R-:W-:Y:S01]  /*08a0*/  LOP3.LUT R0, R0, 0x1c0, RZ, 0xc0, !PT ;  /* 0x000001c000007812 */ /* 0x000fe200078ec0ff */
[----:B------:R-:W-:-:S02]  /*08b0*/  IMAD R10, R2, 0x40, R10 ;  /* 0x00000040020a7824 */ /* 0x000fc400078e020a */
[----:B------:R-:W-:Y:S01]  /*08c0*/  IMAD R2, R2, 0x2000, R6 ;  /* 0x0000200002027824 */ /* 0x000fe200078e0206 */
[----:B------:R-:W-:Y:S01]  /*08d0*/  SHF.R.U32.HI R5, RZ, 0x3, R0 ;  /* 0x00000003ff057819 */ /* 0x000fe20000011600 */
[----:B------:R-:W-:Y:S01]  /*08e0*/  IMAD.SHL.U32 R188, R188, 0x8, RZ ;  /* 0x00000008bcbc7824 */ /* 0x000fe200078e00ff */
[----:B------:R-:W-:Y:S01]  /*08f0*/  LOP3.LUT R7, R4, 0x10, R7, 0xf8, !PT ;  /* 0x0000001004077812 */ /* 0x000fe200078ef807 */
[C---:B------:R-:W-:Y:S01]  /*0900*/  IMAD R2, R8.reuse, 0x400, R2 ;  /* 0x0000040008027824 */ /* 0x040fe200078e0202 */
[CC--:B------:R-:W-:Y:S01]  /*0910*/  LOP3.LUT R4, R5.reuse, R0.reuse, R4, 0x1e, !PT ;  /* 0x0000000005047212 */ /* 0x0c0fe200078e1e04 */
[----:B------:R1:W-:Y:S01]  /*0920*/  STL [R1+0x2c], R10 ;  /* 0x00002c0a01007387 */ /* 0x0003e20000100800 */
[----:B------:R-:W-:Y:S01]  /*0930*/  LOP3.LUT R5, R5, R0, RZ, 0xfc, !PT ;  /* 0x0000000005057212 */ /* 0x000fe200078efcff */
[----:B------:R-:W-:Y:S02]  /*0940*/  IMAD R0, R8, 0x400, R6 ;  /* 0x0000040008007824 */ /* 0x000fe400078e0206 */
[----:B------:R-:W-:-:S02]  /*0950*/  IMAD.SHL.U32 R178, R178, 0x2, RZ ;  /* 0x00000002b2b27824 */ /* 0x000fc400078e00ff */
[----:B------:R-:W-:Y:S02]  /*0960*/  IMAD.IADD R192, R5, 0x1, R2 ;  /* 0x0000000105c07824 */ /* 0x000fe400078e0202 */
[----:B------:R-:W-:Y:S02]  /*0970*/  IMAD.U32 R2, RZ, RZ, UR8 ;  /* 0x00000008ff027e24 */ /* 0x000fe4000f8e00ff */
[----:B------:R-:W-:Y:S02]  /*0980*/  IMAD.SHL.U32 R2, R12, 0x40, RZ ;  /* 0x000000400c027824 */ /* 0x000fe400078e00ff */
[----:B------:R-:W-:Y:S01]  /*0990*/  IMAD.U32 R5, RZ, RZ, UR8 ;  /* 0x00000008ff057e24 */ /* 0x000fe2000f8e00ff */
[----:B------:R-:W-:Y:S01]  /*09a0*/  USHF.R.S32.HI UR8, URZ, 0x1f, UR37 ;  /* 0x0000001f3f087899 */ /* 0x000fe20008011425 */
[----:B------:R-:W-:Y:S01]  /*09b0*/  IMAD.SHL.U32 R192, R192, 0x2, RZ ;  /* 0x00000002c0c07824 */ /* 0x000fe200078e00ff */
[----:B------:R-:W-:Y:S01]  /*09c0*/  LOP3.LUT R2, R2, 0x1c0, RZ, 0xc0, !PT ;  /* 0x000001c002027812 */ /* 0x000fe200078ec0ff */
[----:B------:R-:W-:-:S02]  /*09d0*/  IMAD.IADD R181, R178, 0x1, R180 ;  /* 0x00000001b2b57824 */ /* 0x000fc400078e02b4 */
[C---:B------:R-:W-:Y:S01]  /*09e0*/  IMAD.IADD R195, R192.reuse, 0x1, R194 ;  /* 0x00000001c0c37824 */ /* 0x040fe200078e02c2 */
[----:B------:R-:W-:Y:S01]  /*09f0*/  SHF.R.U32.HI R5, RZ, 0x3, R2 ;  /* 0x00000003ff057819 */ /* 0x000fe20000011602 */
[----:B------:R-:W-:Y:S01]  /*0a00*/  IMAD.IADD R199, R192, 0x1, R196 ;  /* 0x00000001c0c77824 */ /* 0x000fe200078e02c4 */
[----:B------:R-:W-:Y:S01]  /*0a10*/  LOP3.LUT R188, R2, 0x8, R188, 0xf8, !PT ;  /* 0x0000000802bc7812 */ /* 0x000fe200078ef8bc */
[----:B------:R-:W-:Y:S01]  /*0a20*/  IMAD.IADD R198, R195, 0x1, R196 ;  /* 0x00000001c3c67824 */ /* 0x000fe200078e02c4 */
[----:B------:R-:W-:Y:S01]  /*0a30*/  LOP3.LUT R2, R5, R7, R2, 0x1e, !PT ;  /* 0x0000000705027212 */ /* 0x000fe200078e1e02 */
[----:B------:R-:W-:Y:S01]  /*0a40*/  IMAD.SHL.U32 R3, R3, 0x2, RZ ;  /* 0x0000000203037824 */ /* 0x000fe200078e00ff */
[----:B------:R-:W-:Y:S01]  /*0a50*/  LOP3.LUT R188, R188, R5, RZ, 0x3c, !PT ;  /* 0x00000005bcbc7212 */ /* 0x000fe200078e3cff */
[----:B-1----:R-:W-:Y:S02]  /*0a60*/  IMAD.IADD R10, R0, 0x1, R4 ;  /* 0x00000001000a7824 */ /* 0x002fe400078e0204 */
[----:B------:R-:W-:Y:S01]  /*0a70*/  IMAD.U32 R4, RZ, RZ, UR9 ;  /* 0x00000009ff047e24 */ /* 0x000fe2000f8e00ff */
[----:B------:R-:W-:Y:S01]  /*0a80*/  IADD3 R4, R16, -0x80, RZ ;  /* 0xffffff8010047810 */ /* 0x000fe20007ffe0ff */
[----:B------:R-:W-:Y:S01]  /*0a90*/  IMAD.SHL.U32 R0, R9, 0x40, RZ ;  /* 0x0000004009007824 */ /* 0x000fe200078e00ff */
[----:B------:R-:W-:Y:S01]  /*0aa0*/  LEA R10, R10, 0xc000, 0x1 ;  /* 0x0000c0000a0a7811 */ /* 0x000fe200078e08ff */
[----:B------:R-:W-:Y:S01]  /*0ab0*/  IMAD.U32 R9, RZ, RZ, UR8 ;  /* 0x00000008ff097e24 */ /* 0x000fe2000f8e00ff */
[----:B------:R-:W-:-:S02]  /*0ac0*/  SHF.R.S32.HI R6, RZ, 0x1f, R4 ;  /* 0x0000001fff067819 */ /* 0x000fc40000011404 */
[----:B------:R-:W-:Y:S01]  /*0ad0*/  LOP3.LUT R0, R0, 0xfffffe00, RZ, 0xc0, !PT ;  /* 0xfffffe0000007812 */ /* 0x000fe200078ec0ff */
[----:B------:R-:W-:Y:S01]  /*0ae0*/  IMAD.IADD R5, R196, 0x1, R10 ;  /* 0x00000001c4057824 */ /* 0x000fe200078e020a */
[----:B------:R-:W-:Y:S02]  /*0af0*/  SHF.L.U64.HI R6, R4, 0x2, R6 ;  /* 0x0000000204067819 */ /* 0x000fe40000010206 */
[----:B------:R-:W-:Y:S01]  /*0b00*/  LOP3.LUT R187, R2, R0, RZ, 0xfc, !PT ;  /* 0x0000000002bb7212 */ /* 0x000fe200078efcff */
[----:B------:R-:W-:Y:S01]  /*0b10*/  IMAD R4, R8, 0x400, R0 ;  /* 0x0000040008047824 */ /* 0x000fe200078e0200 */
[C---:B------:R-:W-:Y:S01]  /*0b20*/  IADD3 R13, R10.reuse, 0x420, RZ ;  /* 0x000004200a0d7810 */ /* 0x040fe20007ffe0ff */
[----:B------:R-:W-:Y:S01]  /*0b30*/  IMAD.MOV.U32 R0, RZ, RZ, 0x40 ;  /* 0x00000040ff007424 */ /* 0x000fe200078e00ff */
[----:B------:R1:W-:Y:S01]  /*0b40*/  STL [R1+0x28], R6 ;  /* 0x0000280601007387 */ /* 0x0003e20000100800 */
[----:B------:R-:W-:Y:S01]  /*0b50*/  IMAD.MOV.U32 R2, RZ, RZ, 0x440 ;  /* 0x00000440ff027424 */ /* 0x000fe200078e00ff */
[----:B------:R-:W-:Y:S01]  /*0b60*/  IADD3 R9, R10, 0x2020, RZ ;  /* 0x000020200a097810 */ /* 0x000fe20007ffe0ff */
[----:B------:R-:W-:Y:S01]  /*0b70*/  IMAD.IADD R188, R4, 0x1, R188 ;  /* 0x0000000104bc7824 */ /* 0x000fe200078e02bc */
[C---:B------:R-:W-:Y:S01]  /*0b80*/  SEL R179, R0.reuse, 0xffffffc0, !P3 ;  /* 0xffffffc000b37807 */ /* 0x040fe20005800000 */
[----:B------:R-:W-:Y:S01]  /*0b90*/  STL [R1+0x34], R10 ;  /* 0x0000340a01007387 */ /* 0x000fe20000100800 */
[----:B------:R-:W-:-:S02]  /*0ba0*/  SEL R0, R0, 0xffffffc0, !P2 ;  /* 0xffffffc000007807 */ /* 0x000fc40005000000 */
[----:B------:R-:W-:Y:S01]  /*0bb0*/  SEL R2, R2, 0x3c0, !P2 ;  /* 0x000003c002027807 */ /* 0x000fe20005000000 */
[----:B------:R-:W-:Y:S01]  /*0bc0*/  IMAD.IADD R179, R178, 0x1, R179 ;  /* 0x00000001b2b37824 */ /* 0x000fe200078e02b3 */
[----:B------:R-:W-:Y:S01]  /*0bd0*/  @P1 IADD3 R13, R10, 0x3e0, RZ ;  /* 0x000003e00a0d1810 */ /* 0x000fe20007ffe0ff */
[----:B------:R-:W-:Y:S01]  /*0be0*/  IMAD.IADD R11, R0, 0x1, R10 ;  /* 0x00000001000b7824 */ /* 0x000fe200078e020a */
[C---:B------:R-:W-:Y:S01]  /*0bf0*/  IADD3 R12, R10.reuse, 0x2420, RZ ;  /* 0x000024200a0c7810 */ /* 0x040fe20007ffe0ff */
[C---:B------:R-:W-:Y:S01]  /*0c00*/  IMAD.IADD R4, R10.reuse, 0x1, R2 ;  /* 0x000000010a047824 */ /* 0x040fe200078e0202 */
[----:B------:R-:W-:Y:S01]  /*0c10*/  @P1 IADD3 R9, R10, 0x1fe0, RZ ;  /* 0x00001fe00a091810 */ /* 0x000fe20007ffe0ff */
[----:B------:R-:W-:Y:S01]  /*0c20*/  IMAD.IADD R193, R192, 0x1, R0 ;  /* 0x00000001c0c17824 */ /* 0x000fe200078e0200 */
[----:B------:R-:W-:Y:S01]  /*0c30*/  STL [R1+0x48], R11 ;  /* 0x0000480b01007387 */ /* 0x000fe20000100800 */
[----:B------:R-:W-:Y:S01]  /*0c40*/  @P1 IADD3 R12, R10, 0x23e0, RZ ;  /* 0x000023e00a0c1810 */ /* 0x000fe20007ffe0ff */
[----:B------:R-:W-:-:S02]  /*0c50*/  IMAD.IADD R180, R180, 0x1, R179 ;  /* 0x00000001b4b47824 */ /* 0x000fc400078e02b3 */
[----:B------:R2:W-:Y:S01]  /*0c60*/  STL [R1+0x64], R5 ;  /* 0x0000640501007387 */ /* 0x0005e20000100800 */
[--C-:B------:R-:W-:Y:S02]  /*0c70*/  IMAD.IADD R194, R194, 0x1, R193.reuse ;  /* 0x00000001c2c27824 */ /* 0x100fe400078e02c1 */
[----:B------:R-:W-:Y:S01]  /*0c80*/  IMAD.IADD R197, R196, 0x1, R193 ;  /* 0x00000001c4c57824 */ /* 0x000fe200078e02c1 */
[----:B------:R-:W-:Y:S01]  /*0c90*/  STL [R1+0x44], R4 ;  /* 0x0000440401007387 */ /* 0x000fe20000100800 */
[C---:B-1----:R-:W-:Y:S02]  /*0ca0*/  IADD3 R6, R10.reuse, 0x2040, RZ ;  /* 0x000020400a067810 */ /* 0x042fe40007ffe0ff */
[C---:B------:R-:W-:Y:S01]  /*0cb0*/  @P2 IADD3 R6, R10.reuse, 0x1fc0, RZ ;  /* 0x00001fc00a062810 */ /* 0x040fe20007ffe0ff */
[----:B------:R-:W-:Y:S04]  /*0cc0*/  STL [R1+0x50], R13 ;  /* 0x0000500d01007387 */ /* 0x000fe80000100800 */
[----:B------:R-:W-:Y:S04]  /*0cd0*/  STL [R1+0x38], R9 ;  /* 0x0000380901007387 */ /* 0x000fe80000100800 */
[----:B------:R-:W-:Y:S04]  /*0ce0*/  STL [R1+0x4c], R12 ;  /* 0x00004c0c01007387 */ /* 0x000fe80000100800 */
[----:B------:R1:W-:Y:S01]  /*0cf0*/  STL [R1+0x40], R6 ;  /* 0x0000400601007387 */ /* 0x0003e20000100800 */
[----:B--2---:R-:W-:-:S02]  /*0d00*/  IADD3 R5, R10, 0x2440, RZ ;  /* 0x000024400a057810 */ /* 0x004fc40007ffe0ff */
[----:B------:R-:W-:-:S05]  /*0d10*/  @P2 IADD3 R5, R10, 0x23c0, RZ ;  /* 0x000023c00a052810 */ /* 0x000fca0007ffe0ff */
[----:B------:R2:W-:Y:S01]  /*0d20*/  STL [R1+0x3c], R5 ;  /* 0x00003c0501007387 */ /* 0x0005e20000100800 */
[----:B-1----:R-:W-:-:S05]  /*0d30*/  IMAD.IADD R6, R196, 0x1, R11 ;  /* 0x00000001c4067824 */ /* 0x002fca00078e020b */
[----:B------:R1:W-:Y:S01]  /*0d40*/  STL [R1+0x60], R6 ;  /* 0x0000600601007387 */ /* 0x0003e20000100800 */
[----:B--2---:R-:W-:Y:S02]  /*0d50*/  IMAD.IADD R5, R196, 0x1, R4 ;  /* 0x00000001c4057824 */ /* 0x004fe400078e0204 */
[--C-:B------:R-:W-:Y:S02]  /*0d60*/  IMAD.IADD R4, R0, 0x1, R9.reuse ;  /* 0x0000000100047824 */ /* 0x100fe400078e0209 */
[----:B------:R-:W-:Y:S01]  /*0d70*/  IMAD.IADD R0, R2, 0x1, R9 ;  /* 0x0000000102007824 */ /* 0x000fe200078e0209 */
[----:B------:R1:W-:Y:S01]  /*0d80*/  STL [R1+0x5c], R5 ;  /* 0x00005c0501007387 */ /* 0x0003e20000100800 */
[----:B------:R-:W-:-:S03]  /*0d90*/  IMAD.IADD R196, R196, 0x1, R194 ;  /* 0x00000001c4c47824 */ /* 0x000fc600078e02c2 */
[----:B------:R1:W-:Y:S04]  /*0da0*/  STL [R1+0x58], R4 ;  /* 0x0000580401007387 */ /* 0x0003e80000100800 */
[----:B------:R1:W-:Y:S02]  /*0db0*/  STL [R1+0x54], R0 ;  /* 0x0000540001007387 */ /* 0x0003e40000100800 */
.L_x_510:
        /* <DEDUP_REMOVED lines=22> */
[----:B---3--:R1:W3:Y:S01]  /*0f20*/  @P2 LDG.E R2, [R4.64+0x4] ;  /* 0x0000041204022981 */ /* 0x0082e2000c1e1900 */
[----:B------:R-:W-:Y:S01]  /*0f30*/  UISETP.EQ.U32.AND UP1, UPT, URZ, UR8, UPT ;  /* 0x000000083f00728c */ /* 0x000fe2000bf22070 */
[----:B------:R-:W-:-:S03]  /*0f40*/  MOV R6, UR4 ;  /* 0x0000000400067c02 */ /* 0x000fc60008000f00 */
[----:B------:R-:W-:Y:S01]  /*0f50*/  IMAD.U32 R7, RZ, RZ, UR5 ;  /* 0x00000005ff077e24 */ /* 0x000fe2000f8e00ff */
[----:B------:R-:W-:Y:S02]  /*0f60*/  UISETP.EQ.OR.EX UP1, UPT, URZ, UR9, !UP5, UP1 ;  /* 0x000000093f00728c */ /* 0x000fe4000ef22710 */
[----:B------:R-:W-:Y:S02]  /*0f70*/  UIADD3 UR8, UP0, UR15, UR8, URZ ;  /* 0x000000080f087290 */ /* 0x000fe4000ff1e03f */
[----:B----4-:R-:W4:Y:S02]  /*0f80*/  @P0 LDG.E R6, [R6.64] ;  /* 0x0000001206060981 */ /* 0x010f24000c1e1900 */
        /* <DEDUP_REMOVED lines=25> */
.L_x_434:
        /* <DEDUP_REMOVED lines=23> */
[----:B------:R-:W-:Y:S02]  /*1290*/  UISETP.NE.AND UP1, UPT, UR14, -0x1, UPT ;  /* 0xffffffff0e00788c */ /* 0x000fe4000bf25270 */
[----:B------:R-:W-:Y:S02]  /*12a0*/  UIMAD.WIDE.U32 UR10, UR34, UR8, URZ ;  /* 0x00000008220a72a5 */ /* 0x000fe4000f8e003f */
[----:B------:R-:W-:Y:S02]  /*12b0*/  UIMAD UR9, UR34, UR9, UR5 ;  /* 0x00000009220972a4 */ /* 0x000fe4000f8e0205 */
[----:B------:R-:W-:-:S02]  /*12c0*/  ULDC.64 UR12, c[0x0][0x190] ;  /* 0x00006400000c7ab9 */ /* 0x000fc40000000a00 */
[----:B------:R-:W-:Y:S02]  /*12d0*/  UIADD3 UR36, UR11, UR9, URZ ;  /* 0x000000090b247290 */ /* 0x000fe4000fffe03f */
[----:B------:R-:W-:Y:S02]  /*12e0*/  UIMAD.WIDE.U32 UR8, UR14, UR12, URZ ;  /* 0x0000000c0e0872a5 */ /* 0x000fe4000f8e003f */
[----:B------:R-:W-:Y:S02]  /*12f0*/  UIMAD UR5, UR14, UR13, URZ ;  /* 0x0000000d0e0572a4 */ /* 0x000fe4000f8e023f */
[----:B-1----:R-:W-:Y:S02]  /*1300*/  UISETP.NE.AND UP0, UPT, UR23, -0x1, UPT ;  /* 0xffffffff1700788c */ /* 0x002fe4000bf05270 */
[----:B------:R-:W-:Y:S02]  /*1310*/  @UP1 UIADD3 UR36, UR9, UR5, URZ ;  /* 0x0000000509241290 */ /* 0x000fe4000fffe03f */
[----:B------:R-:W-:-:S02]  /*1320*/  UIADD3 UR5, UR32, 0x7f, URZ ;  /* 0x0000007f20057890 */ /* 0x000fc4000fffe03f */
[----:B------:R-:W-:Y:S01]  /*1330*/  USEL UR40, UR10, UR8, !UP1 ;  /* 0x000000080a287287 */ /* 0x000fe2000c800000 */
[----:B------:R-:W-:Y:S01]  /*1340*/  PLOP3.LUT P0, PT, PT, PT, UP0, 0x80, 0x0 ;  /* 0x000000000000781c */ /* 0x000fe20003f0f008 */
[----:B------:R-:W-:Y:S02]  /*1350*/  USHF.R.S32.HI UR8, URZ, 0x1f, UR5 ;  /* 0x0000001f3f087899 */ /* 0x000fe40008011405 */
[----:B------:R-:W-:Y:S02]  /*1360*/  ULDC.64 UR10, c[0x0][0x198] ;  /* 0x00006600000a7ab9 */ /* 0x000fe40000000a00 */
[----:B------:R-:W-:Y:S02]  /*1370*/  ULEA.HI UR35, UR8, UR5, URZ, 0x7 ;  /* 0x0000000508237291 */ /* 0x000fe4000f8f383f */
[----:B------:R-:W-:Y:S02]  /*1380*/  @UP0 UIADD3 UR12, UR16, UR23, URZ ;  /* 0x00000017100c0290 */ /* 0x000fe4000fffe03f */
[----:B------:R-:W-:-:S02]  /*1390*/  ULOP3.LUT UR5, UR35, 0xffffff80, URZ, 0xc0, !UPT ;  /* 0xffffff8023057892 */ /* 0x000fc4000f8ec03f */
[----:B------:R-:W-:Y:S02]  /*13a0*/  @UP0 UIMAD.WIDE.U32 UR8, UR12, UR10, URZ ;  /* 0x0000000a0c0802a5 */ /* 0x000fe4000f8e003f */
[----:B------:R-:W-:Y:S02]  /*13b0*/  UIADD3 UR21, UR5, -0x80, URZ ;  /* 0xffffff8005157890 */ /* 0x000fe4000fffe03f */
[----:B------:R-:W-:Y:S02]  /*13c0*/  @UP0 UIMAD UR30, UR12, UR11, UR9 ;  /* 0x0000000b0c1e02a4 */ /* 0x000fe4000f8e0209 */
[----:B------:R-:W-:Y:S02]  /*13d0*/  USHF.R.S32.HI UR33, URZ, 0x1f, UR21 ;  /* 0x0000001f3f217899 */ /* 0x000fe40008011415 */
[----:B------:R-:W-:Y:S01]  /*13e0*/  @UP0 UMOV UR29, UR8 ;  /* 0x00000008001d0c82 */ /* 0x000fe20008000000 */
[----:B------:R-:W-:Y:S05]  /*13f0*/  @P0 BRA `(.L_x_436) ;  /* 0x000000c000000947 */ /* 0x000fea0003800000 */
[----:B------:R-:W-:Y:S02]  /*1400*/  USHF.R.S32.HI UR5, URZ, 0x1f, UR16 ;  /* 0x0000001f3f057899 */ /* 0x000fe40008011410 */
[----:B------:R-:W-:-:S02]  /*1410*/  ULDC.64 UR8, c[0x0][0x198] ;  /* 0x0000660000087ab9 */ /* 0x000fc40000000a00 */
[----:B------:R-:W-:Y:S02]  /*1420*/  UIMAD UR5, UR5, UR8, URZ ;  /* 0x00000008050572a4 */ /* 0x000fe4000f8e023f */
[----:B------:R-:W-:Y:S02]  /*1430*/  ULDC.64 UR10, c[0x0][0x180] ;  /* 0x00006000000a7ab9 */ /* 0x000fe40000000a00 */
[----:B------:R-:W-:Y:S02]  /*1440*/  UIMAD UR12, UR16, UR9, UR5 ;  /* 0x00000009100c72a4 */ /* 0x000fe4000f8e0205 */
[----:B------:R-:W-:Y:S02]  /*1450*/  UIMAD.WIDE.U32 UR8, UR16, UR8, URZ ;  /* 0x00000008100872a5 */ /* 0x000fe4000f8e003f */
[----:B------:R-:W-:Y:S02]  /*1460*/  UIMAD UR5, UR20, UR10, URZ ;  /* 0x0000000a140572a4 */ /* 0x000fe4000f8e023f */
[----:B------:R-:W-:-:S02]  /*1470*/  UIADD3 UR9, UR9, UR12, URZ ;  /* 0x0000000c09097290 */ /* 0x000fc4000fffe03f */
[----:B------:R-:W-:Y:S02]  /*1480*/  UIMAD UR5, UR34, UR11, UR5 ;  /* 0x0000000b220572a4 */ /* 0x000fe4000f8e0205 */
[----:B------:R-:W-:-:S04]  /*1490*/  UIMAD.WIDE.U32 UR8, UR34, UR10, UR8 ;  /* 0x0000000a220872a5 */ /* 0x000fc8000f8e0008 */
[----:B------:R-:W-:-:S03]  /*14a0*/  UIADD3 UR30, UR9, UR5, URZ ;  /* 0x00000005091e7290 */ /* 0x000fc6000fffe03f */
[----:B------:R-:W-:Y:S02]  /*14b0*/  UMOV UR29, UR8 ;  /* 0x00000008001d7c82 */ /* 0x000fe40008000000 */
.L_x_436:
        /* <DEDUP_REMOVED lines=18> */
.L_x_437:
        /* <DEDUP_REMOVED lines=71> */
.L_x_438:
[----:B------:R-:W-:Y:S02]  /*1a50*/  UMOV UR12, UR53 ;  /* 0x00000035000c7c82 */ /* 0x000fe40008000000 */
.L_x_439:
[----:B------:R-:W1:Y:S01]  /*1a60*/  S2R R19, SR_TID.X ;  /* 0x0000000000137919 */ /* 0x000e620000002100 */
[----:B------:R-:W-:Y:S01]  /*1a70*/  UIADD3 UR8, UP5, UP4, UR8, UR48, UR50 ;  /* 0x0000003008087290 */ /* 0x000fe2000fcbe032 */
[----:B------:R-:W-:Y:S01]  /*1a80*/  SHF.R.S32.HI R201, RZ, 0x1f, R200 ;  /* 0x0000001fffc97819 */ /* 0x000fe200000114c8 */
[----:B------:R-:W-:Y:S01]  /*1a90*/  USHF.R.S32.HI UR14, URZ, 0x1f, UR37 ;  /* 0x0000001f3f0e7899 */ /* 0x000fe20008011425 */
[----:B------:R-:W-:Y:S01]  /*1aa0*/  IMAD.U32 R9, RZ, RZ, UR21 ;  /* 0x00000015ff097e24 */ /* 0x000fe2000f8e00ff */
[----:B------:R-:W-:Y:S01]  /*1ab0*/  UIADD3 UR22, UP1, UP0, UR22, UR8, UR25 ;  /* 0x0000000816167290 */ /* 0x000fe2000f83e019 */
[----:B------:R-:W-:Y:S01]  /*1ac0*/  IMAD.U32 R14, RZ, RZ, UR7 ;  /* 0x00000007ff0e7e24 */ /* 0x000fe2000f8e00ff */
[----:B------:R-:W-:Y:S01]  /*1ad0*/  UIADD3.X UR5, UR10, UR51, UR56, UP5, UP4 ;  /* 0x000000330a057290 */ /* 0x000fe2000afe8438 */
[----:B------:R-:W-:Y:S01]  /*1ae0*/  IMAD.U32 R13, RZ, RZ, UR6 ;  /* 0x00000006ff0d7e24 */ /* 0x000fe2000f8e00ff */
[----:B------:R-:W-:Y:S01]  /*1af0*/  ULDC.64 UR8, c[0x0][0x1a8] ;  /* 0x00006a0000087ab9 */ /* 0x000fe20000000a00 */
[----:B------:R-:W-:Y:S01]  /*1b00*/  BSSY B1, `(.L_x_435) ;  /* 0x0000970000017945 */ /* 0x000fe20003800000 */
[----:B------:R-:W-:-:S02]  /*1b10*/  UIADD3.X UR13, UR11, UR5, UR13, UP1, UP0 ;  /* 0x000000050b0d7290 */ /* 0x000fc40008fe040d */
[----:B------:R-:W-:Y:S02]  /*1b20*/  UIMAD UR5, UR14, UR8, URZ ;  /* 0x000000080e0572a4 */ /* 0x000fe4000f8e023f */
[----:B------:R-:W-:Y:S02]  /*1b30*/  UISETP.GE.AND UP0, UPT, UR32, 0x1, UPT ;  /* 0x000000012000788c */ /* 0x000fe4000bf06270 */
[----:B------:R-:W-:Y:S02]  /*1b40*/  UIMAD UR11, UR37, UR9, UR5 ;  /* 0x00000009250b72a4 */ /* 0x000fe4000f8e0205 */
[----:B------:R-:W-:Y:S02]  /*1b50*/  UIADD3 UR12, UR21, UR12, URZ ;  /* 0x0000000c150c7290 */ /* 0x000fe4000fffe03f */
[----:B------:R-:W-:Y:S02]  /*1b60*/  ULDC.64 UR8, c[0x0][0x378] ;  /* 0x0000de0000087ab9 */ /* 0x000fe40000000a00 */
[----:B------:R-:W-:Y:S01]  /*1b70*/  UIMAD UR5, UR14, UR8, URZ ;  /* 0x000000080e0572a4 */ /* 0x000fe2000f8e023f */
[----:B-1----:R-:W-:Y:S01]  /*1b80*/  SHF.R.S32.HI R20, RZ, 0x1f, R19 ;  /* 0x0000001fff147819 */ /* 0x002fe20000011413 */
[----:B------:R-:W-:-:S02]  /*1b90*/  ULDC.64 UR6, c[0x0][0x200] ;  /* 0x0000800000067ab9 */ /* 0x000fc40000000a00 */
[----:B------:R-:W-:Y:S01]  /*1ba0*/  UIMAD UR10, UR37, UR9, UR5 ;  /* 0x00000009250a72a4 */ /* 0x000fe2000f8e0205 */
[CC--:B------:R-:W-:Y:S01]  /*1bb0*/  LEA.HI R2, R20.reuse, R19.reuse, RZ, 0x3 ;  /* 0x0000001314027211 */ /* 0x0c0fe200078f18ff */
[----:B------:R-:W-:Y:S01]  /*1bc0*/  UMOV UR14, 0x4 ;  /* 0x00000004000e7882 */ /* 0x000fe20000000000 */
[----:B------:R-:W-:Y:S01]  /*1bd0*/  LEA.HI R8, R20, R19, RZ, 0x5 ;  /* 0x0000001314087211 */ /* 0x000fe200078f28ff */
[----:B------:R-:W-:Y:S01]  /*1be0*/  ULDC.64 UR8, c[0x0][0x370] ;  /* 0x0000dc0000087ab9 */ /* 0x000fe20000000a00 */
[----:B------:R-:W-:Y:S01]  /*1bf0*/  SHF.R.S32.HI R2, RZ, 0x3, R2 ;  /* 0x00000003ff027819 */ /* 0x000fe20000011402 */
[----:B------:R-:W-:Y:S02]  /*1c00*/  UIMAD UR5, UR33, UR8, URZ ;  /* 0x00000008210572a4 */ /* 0x000fe4000f8e023f */
[----:B------:R-:W-:Y:S01]  /*1c10*/  UIADD3 UR8, UR21, UR15, URZ ;  /* 0x0000000f15087290 */ /* 0x000fe2000fffe03f */
[----:B------:R-:W-:Y:S01]  /*1c20*/  SHF.R.S32.HI R18, RZ, 0x1f, R2 ;  /* 0x0000001fff127819 */ /* 0x000fe20000011402 */
[----:B------:R-:W-:Y:S01]  /*1c30*/  UIMAD UR5, UR21, UR9, UR5 ;  /* 0x00000009150572a4 */ /* 0x000fe2000f8e0205 */
[----:B------:R-:W-:Y:S01]  /*1c40*/  IADD3 R0, P0, R2, UR21, RZ ;  /* 0x0000001502007c10 */ /* 0x000fe2000ff1e0ff */
[----:B------:R-:W-:Y:S01]  /*1c50*/  UIMAD.WIDE UR8, UR8, UR14, UR6 ;  /* 0x0000000e080872a5 */ /* 0x000fe2000f8e0206 */
[----:B------:R1:W2:Y:S02]  /*1c60*/  R2UR UR7, R14 ;  /* 0x000000000e0773c2 */ /* 0x0002a400000e0000 */
[----:B------:R-:W-:Y:S01]  /*1c70*/  IADD3.X R7, R18, UR33, RZ, P0, !PT ;  /* 0x0000002112077c10 */ /* 0x000fe200087fe4ff */
[----:B------:R-:W-:-:S04]  /*1c80*/  IMAD.WIDE.U32 R4, R0, c[0x0][0x190], R200 ;  /* 0x0000640000047a25 */ /* 0x000fc800078e00c8 */
[----:B------:R-:W-:Y:S01]  /*1c90*/  IMAD R7, R7, c[0x0][0x190], RZ ;  /* 0x0000640007077a24 */ /* 0x000fe200078e02ff */
[----:B------:R-:W-:Y:S01]  /*1ca0*/  IADD3 R6, P0, R4, UR40, RZ ;  /* 0x0000002804067c10 */ /* 0x000fe2000ff1e0ff */
[----:B------:R1:W3:Y:S02]  /*1cb0*/  R2UR UR6, R13 ;  /* 0x000000000d0673c2 */ /* 0x0002e400000e0000 */
[----:B------:R-:W-:-:S05]  /*1cc0*/  IMAD R0, R0, c[0x0][0x194], R7 ;  /* 0x0000650000007a24 */ /* 0x000fca00078e0207 */
[----:B------:R-:W-:Y:S02]  /*1cd0*/  IADD3.X R7, R5, UR36, R0, P0, !PT ;  /* 0x0000002405077c10 */ /* 0x000fe400087fe400 */
[----:B------:R-:W-:Y:S02]  /*1ce0*/  LOP3.LUT R0, R8, 0xffffffe0, RZ, 0xc0, !PT ;  /* 0xffffffe008007812 */ /* 0x000fe400078ec0ff */
[----:B------:R-:W-:Y:S02]  /*1cf0*/  IADD3 R4, P0, R200, UR28, RZ ;  /* 0x0000001cc8047c10 */ /* 0x000fe4000ff1e0ff */
[----:B------:R-:W-:Y:S01]  /*1d00*/  SHF.R.S32.HI R8, RZ, 0x5, R8 ;  /* 0x00000005ff087819 */ /* 0x000fe20000011408 */
[----:B------:R-:W-:Y:S01]  /*1d10*/  IMAD.IADD R0, R19, 0x1, -R0 ;  /* 0x0000000113007824 */ /* 0x000fe200078e0a00 */
[----:B------:R-:W-:-:S03]  /*1d20*/  IADD3.X R5, R201, UR31, RZ, P0, !PT ;  /* 0x0000001fc9057c10 */ /* 0x000fc600087fe4ff */
[----:B------:R-:W-:Y:S02]  /*1d30*/  IMAD R0, R8, UR49, R0 ;  /* 0x0000003108007c24 */ /* 0x000fe4000f8e0200 */
[----:B------:R-:W-:-:S03]  /*1d40*/  IMAD.WIDE.U32 R4, R9, c[0x0][0x370], R4 ;  /* 0x0000dc0009047a25 */ /* 0x000fc600078e0004 */
[C---:B------:R-:W-:Y:S02]  /*1d50*/  IADD3 R8, P0, R0.reuse, UR22, RZ ;  /* 0x0000001600087c10 */ /* 0x040fe4000ff1e0ff */
[----:B------:R-:W-:Y:S01]  /*1d60*/  IADD3 R5, R5, UR5, RZ ;  /* 0x0000000505057c10 */ /* 0x000fe2000fffe0ff */
[----:B------:R-:W-:Y:S01]  /*1d70*/  ULEA.HI.SX32 UR5, UR35, 0xffffffff, 0x19 ;  /* 0xffffffff23057891 */ /* 0x000fe2000f8fca3f */
[----:B------:R-:W-:Y:S01]  /*1d80*/  LEA.HI.X.SX32 R11, R0, UR13, 0x1, P0 ;  /* 0x0000000d000b7c11 */ /* 0x000fe200080f0eff */
[----:B------:R-:W-:Y:S01]  /*1d90*/  IMAD.U32 R0, RZ, RZ, UR37 ;  /* 0x00000025ff007e24 */ /* 0x000fe2000f8e00ff */
[----:B------:R-:W-:-:S03]  /*1da0*/  LEA R9, P0, R8, c[0x0][0x350], 0x2 ;  /* 0x0000d40008097a11 */ /* 0x000fc600078010ff */
[----:B------:R-:W-:Y:S01]  /*1db0*/  IMAD.WIDE.U32 R4, R0, c[0x0][0x378], R4 ;  /* 0x0000de0000047a25 */ /* 0x000fe200078e0004 */
[----:B------:R-:W-:Y:S02]  /*1dc0*/  LEA.HI.X R8, R8, c[0x0][0x354], R11, 0x2, P0 ;  /* 0x0000d50008087a11 */ /* 0x000fe400000f140b */
[----:B------:R-:W-:Y:S01]  /*1dd0*/  PLOP3.LUT P0, PT, PT, PT, UP0, 0x80, 0x0 ;  /* 0x000000000000781c */ /* 0x000fe20003f0f008 */
[----:B------:R-:W-:Y:S01]  /*1de0*/  IMAD.WIDE.U32 R6, R0, c[0x0][0x1a8], R6 ;  /* 0x00006a0000067a25 */ /* 0x000fe200078e0006 */
[----:B------:R-:W-:-:S03]  /*1df0*/  IADD3 R5, R5, UR10, RZ ;  /* 0x0000000a05057c10 */ /* 0x000fc6000fffe0ff */
[----:B------:R-:W-:Y:S01]  /*1e00*/  IMAD R0, R18, c[0x0][0x370], RZ ;  /* 0x0000dc0012007a24 */ /* 0x000fe200078e02ff */
[----:B------:R-:W-:Y:S01]  /*1e10*/  IADD3 R10, R7, UR11, RZ ;  /* 0x0000000b070a7c10 */ /* 0x000fe2000fffe0ff */
[C---:B------:R-:W-:Y:S01]  /*1e20*/  IMAD.WIDE.U32 R4, R2.reuse, c[0x0][0x370], R4 ;  /* 0x0000dc0002047a25 */ /* 0x040fe200078e0004 */
[----:B------:R-:W-:Y:S02]  /*1e30*/  ULDC.64 UR10, c[0x0][0x3c8] ;  /* 0x0000f200000a7ab9 */ /* 0x000fe40000000a00 */
[----:B------:R-:W-:Y:S01]  /*1e40*/  UIMAD.WIDE UR12, UR12, UR14, UR10 ;  /* 0x0000000e0c0c72a5 */ /* 0x000fe2000f8e020a */
[----:B------:R-:W-:Y:S01]  /*1e50*/  IMAD R0, R2, c[0x0][0x374], R0 ;  /* 0x0000dd0002007a24 */ /* 0x000fe200078e0200 */
[----:B------:R-:W-:-:S03]  /*1e60*/  LEA R7, P1, R4, c[0x0][0x330], 0x1 ;  /* 0x0000cc0004077a11 */ /* 0x000fc600078208ff */
[----:B------:R-:W-:Y:S01]  /*1e70*/  IMAD.IADD R0, R5, 0x1, R0 ;  /* 0x0000000105007824 */ /* 0x000fe200078e0200 */
[----:B------:R-:W-:-:S04]  /*1e80*/  LEA R5, P2, R6, c[0x0][0x160], 0x1 ;  /* 0x0000580006057a11 */ /* 0x000fc800078408ff */
[----:B------:R-:W-:Y:S02]  /*1e90*/  LEA.HI.X R4, R4, c[0x0][0x334], R0, 0x1, P1 ;  /* 0x0000cd0004047a11 */ /* 0x000fe400008f0c00 */
[----:B------:R-:W-:Y:S01]  /*1ea0*/  LEA.HI.X R6, R6, c[0x0][0x164], R10, 0x1, P2 ;  /* 0x0000590006067a11 */ /* 0x000fe200010f0c0a */
[----:B-123--:R-:W-:Y:S05]  /*1eb0*/  @!P0 BRA `(.L_x_440) ;  /* 0x0000877000008947 */ /* 0x00efea0003800000 */
[----:B------:R-:W2:Y:S01]  /*1ec0*/  LDL R21, [R1+0x24] ;  /* 0x0000240001157983 */ /* 0x000ea20000100800 */
[----:B------:R-:W-:Y:S01]  /*1ed0*/  PLOP3.LUT P1, PT, PT, PT, UP3, 0x80, 0x0 ;  /* 0x000000000000781c */ /* 0x000fe20003f2f038 */
[----:B------:R-:W-:Y:S01]  /*1ee0*/  UMOV UR10, UR8 ;  /* 0x00000008000a7c82 */ /* 0x000fe20008000000 */
[----:B------:R-:W-:Y:S01]  /*1ef0*/  BSSY B0, `(.L_x_441) ;  /* 0x000001c000007945 */ /* 0x000fe20003800000 */
[----:B------:R-:W-:Y:S01]  /*1f00*/  UMOV UR8, UR5 ;  /* 0x0000000500087c82 */ /* 0x000fe20008000000 */
[----:B------:R-:W-:Y:S01]  /*1f10*/  MOV R203, R5 ;  /* 0x0000000500cb7202 */ /* 0x000fe20000000f00 */
[----:B------:R-:W-:Y:S01]  /*1f20*/  ULEA.HI UR5, UR8, UR8, URZ, 0x1 ;  /* 0x0000000808057291 */ /* 0x000fe2000f8f083f */
[----:B------:R-:W-:Y:S01]  /*1f30*/  IMAD.MOV.U32 R204, RZ, RZ, R6 ;  /* 0x000000ffffcc7224 */ /* 0x000fe200078e0006 */
[----:B------:R-:W-:Y:S01]  /*1f40*/  UMOV UR11, UR13 ;  /* 0x0000000d000b7c82 */ /* 0x000fe20008000000 */
[----:B------:R-:W-:Y:S01]  /*1f50*/  MOV R205, R7 ;  /* 0x0000000700cd7202 */ /* 0x000fe20000000f00 */
[----:B------:R-:W-:Y:S01]  /*1f60*/  ULOP3.LUT UR5, UR5, 0xfffffffe, URZ, 0xc0, !UPT ;  /* 0xfffffffe05057892 */ /* 0x000fe2000f8ec03f */
[----:B------:R-:W-:Y:S01]  /*1f70*/  IMAD.MOV.U32 R206, RZ, RZ, R4 ;  /* 0x000000ffffce7224 */ /* 0x000fe200078e0004 */
[----:B------:R-:W-:Y:S01]  /*1f80*/  MOV R191, R9 ;  /* 0x0000000900bf7202 */ /* 0x000fe20000000f00 */
[----:B------:R-:W-:Y:S01]  /*1f90*/  IMAD.MOV.U32 R190, RZ, RZ, R8 ;  /* 0x000000ffffbe7224 */ /* 0x000fe200078e0008 */
[----:B------:R-:W-:-:S04]  /*1fa0*/  UIADD3 UR5, UR8, -UR5, URZ ;  /* 0x8000000508057290 */ /* 0x000fc8000fffe03f */
[----:B------:R-:W-:Y:S02]  /*1fb0*/  UISETP.NE.AND UP0, UPT, UR5, 0x1, UPT ;  /* 0x000000010500788c */ /* 0x000fe4000bf05270 */
[----:B------:R-:W-:Y:S01]  /*1fc0*/  UIMAD UR5, UR8, -0x80, UR32 ;  /* 0xffffff80080578a4 */ /* 0x000fe2000f8e0220 */
[----:B------:R-:W-:Y:S05]  /*1fd0*/  @P1 BAR.SYNC.DEFER_BLOCKING 0x0 ;  /* 0x0000000000001b1d */ /* 0x000fea0000010000 */
[----:B------:R-:W-:Y:S01]  /*1fe0*/  ISETP.GE.AND P0, PT, R2, UR5, PT ;  /* 0x0000000502007c0c */ /* 0x000fe2000bf06270 */
[----:B--2---:R-:W-:-:S12]  /*1ff0*/  IMAD.SHL.U32 R0, R21, 0x2, RZ ;  /* 0x0000000215007824 */ /* 0x004fd800078e00ff */
[----:B------:R1:W-:Y:S01]  /*2000*/  @P0 STS.128 [R0+0x8000], RZ ;  /* 0x008000ff00000388 */ /* 0x0003e20000000c00 */
[----:B------:R-:W-:Y:S05]  /*2010*/  @P0 BRA `(.L_x_442) ;  /* 0x0000009000000947 */ /* 0x000fea0003800000 */
[----:B------:R-:W-:-:S13]  /*2020*/  ISETP.GE.AND P1, PT, R200, c[0x0][0x220], PT ;  /* 0x00008800c8007a0c */ /* 0x000fda0003f26270 */
[----:B------:R2:W-:Y:S01]  /*2030*/  @P1 STS.128 [R0+0x8000], RZ ;  /* 0x008000ff00001388 */ /* 0x0005e20000000c00 */
[----:B------:R-:W-:Y:S05]  /*2040*/  @P1 BRA `(.L_x_442) ;  /* 0x0000006000001947 */ /* 0x000fea0003800000 */
[----:B------:R-:W-:Y:S02]  /*2050*/  MOV R4, R205 ;  /* 0x000000cd00047202 */ /* 0x000fe40000000f00 */
[----:B------:R-:W-:-:S05]  /*2060*/  MOV R5, R206 ;  /* 0x000000ce00057202 */ /* 0x000fca0000000f00 */
[----:B------:R-:W-:Y:S01]  /*2070*/  @!PT LDS RZ, [RZ] ;  /* 0x00000000fffff984 */ /* 0x000fe20000000800 */
[----:B------:R-:W-:Y:S01]  /*2080*/  @!PT LDS RZ, [RZ] ;  /* 0x00000000fffff984 */ /* 0x000fe20000000800 */
[----:B------:R-:W-:Y:S01]  /*2090*/  @!PT LDS RZ, [RZ] ;  /* 0x00000000fffff984 */ /* 0x000fe20000000800 */
[----:B------:R3:W-:Y:S02]  /*20a0*/  LDGSTS.E.BYPASS.LTC128B.128 [R0+0x8000], [R4.64] ;  /* 0x0800000004007fae */ /* 0x0007e4000b901d52 */
.L_x_442:
[----:B------:R-:W-:Y:S05]  /*20b0*/  BSYNC B0 ;  /* 0x0000000000007941 */ /* 0x000fea0003800000 */
.L_x_441:
[----:B------:R-:W-:Y:S01]  /*20c0*/  IADD3 R11, R2, 0x20, RZ ;  /* 0x00000020020b7810 */ /* 0x000fe20007ffe0ff */
[----:B------:R-:W-:Y:S03]  /*20d0*/  BSSY B0, `(.L_x_443) ;  /* 0x000000f000007945 */ /* 0x000fe60003800000 */
[----:B------:R-:W-:-:S13]  /*20e0*/  ISETP.GE.AND P4, PT, R11, UR5, PT ;  /* 0x000000050b007c0c */ /* 0x000fda000bf86270 */
        /* <DEDUP_REMOVED lines=13> */
.L_x_444:
[----:B------:R-:W-:Y:S05]  /*21c0*/  BSYNC B0 ;  /* 0x0000000000007941 */ /* 0x000fea0003800000 */
.L_x_443:
        /* <DEDUP_REMOVED lines=16> */
.L_x_446:
[----:B------:R-:W-:Y:S05]  /*22d0*/  BSYNC B0 ;  /* 0x0000000000007941 */ /* 0x000fea0003800000 */
.L_x_445:
        /* <DEDUP_REMOVED lines=8> */
[----:B------:R-:W-:Y:S02]  /*2360*/  MOV R6, c[0x0][0x370] ;  /* 0x0000dc0000067a02 */ /* 0x000fe40000000f00 */
[----:B---3--:R-:W-:Y:S02]  /*2370*/  MOV R4, R205 ;  /* 0x000000cd00047202 */ /* 0x008fe40000000f00 */
[----:B------:R-:W-:-:S05]  /*2380*/  MOV R5, R206 ;  /* 0x000000ce00057202 */ /* 0x000fca0000000f00 */
[----:B------:R-:W-:-:S05]  /*2390*/  IMAD.WIDE.U32 R4, R6, 0xc0, R4 ;  /* 0x000000c006047825 */ /* 0x000fca00078e0004 */
[----:B------:R-:W-:-:S05]  /*23a0*/  IADD3 R5, R5, UR61, RZ ;  /* 0x0000003d05057c10 */ /* 0x000fca000fffe0ff */
[----:B------:R-:W-:Y:S01]  /*23b0*/  @!PT LDS RZ, [RZ] ;  /* 0x00000000fffff984 */ /* 0x000fe20000000800 */
[----:B------:R-:W-:Y:S01]  /*23c0*/  @!PT LDS RZ, [RZ] ;  /* 0x00000000fffff984 */ /* 0x000fe20000000800 */
[----:B------:R-:W-:Y:S01]  /*23d0*/  @!PT LDS RZ, [RZ] ;  /* 0x00000000fffff984 */ /* 0x000fe20000000800 */
[----:B------:R3:W-:Y:S02]  /*23e0*/  LDGSTS.E.BYPASS.LTC128B.128 [R0+0xb000], [R4.64] ;  /* 0x0b00000004007fae */ /* 0x0007e4000b901d52 */
.L_x_448:
[----:B------:R-:W-:Y:S05]  /*23f0*/  BSYNC B0 ;  /* 0x0000000000007941 */ /* 0x000fea0003800000 */
.L_x_447:
[----:B------:R-:W-:Y:S01]  /*2400*/  PLOP3.LUT P2, PT, PT, PT, UP0, 0x80, 0x0 ;  /* 0x000000000000781c */ /* 0x000fe20003f4f008 */
[----:B------:R-:W-:Y:S01]  /*2410*/  BSSY B0, `(.L_x_449) ;  /* 0x0000015000007945 */ /* 0x000fe20003800000 */
[----:B---3--:R-:W-:-:S04]  /*2420*/  IADD3 R4, R21, 0x2000, RZ ;  /* 0x0000200015047810 */ /* 0x008fc80007ffe0ff */
        /* <DEDUP_REMOVED lines=13> */
[----:B------:R-:W-:Y:S02]  /*2500*/  MOV R4, R203 ;  /* 0x000000cb00047202 */ /* 0x000fe40000000f00 */
[----:B------:R-:W-:-:S05]  /*2510*/  MOV R5, R204 ;  /* 0x000000cc00057202 */ /* 0x000fca0000000f00 */
[----:B------:R-:W-:Y:S01]  /*2520*/  @!PT LDS RZ, [RZ] ;  /* 0x00000000fffff984 */ /* 0x000fe20000000800 */
[----:B------:R-:W-:Y:S01]  /*2530*/  @!PT LDS RZ, [RZ] ;  /* 0x00000000fffff984 */ /* 0x000fe20000000800 */
[----:B------:R-:W-:Y:S01]  /*2540*/  @!PT LDS RZ, [RZ] ;  /* 0x00000000fffff984 */ /* 0x000fe20000000800 */
[----:B------:R1:W-:Y:S02]  /*2550*/  LDGSTS.E.BYPASS.LTC128B.128 [R189], [R4.64] ;  /* 0x0000000004bd7fae */ /* 0x0003e4000b901d52 */
.L_x_450:
[----:B------:R-:W-:Y:S05]  /*2560*/  BSYNC B0 ;  /* 0x0000000000007941 */ /* 0x000fea0003800000 */
.L_x_449:
        /* <DEDUP_REMOVED lines=20> */
.L_x_452:
[----:B------:R-:W-:Y:S05]  /*26b0*/  BSYNC B0 ;  /* 0x0000000000007941 */ /* 0x000fea0003800000 */
.L_x_451:
        /* <DEDUP_REMOVED lines=20> */
.L_x_454:
[----:B------:R-:W-:Y:S05]  /*2800*/  BSYNC B0 ;  /* 0x0000000000007941 */ /* 0x000fea0003800000 */
.L_x_453:
        /* <DEDUP_REMOVED lines=12> */
[----:B------:R-:W-:Y:S02]  /*28d0*/  MOV R6, c[0x0][0x190] ;  /* 0x0000640000067a02 */ /* 0x000fe40000000f00 */
[----:B-1----:R-:W-:-:S02]  /*28e0*/  MOV R4, R203 ;  /* 0x000000cb00047202 */ /* 0x002fc40000000f00 */
[----:B------:R-:W-:-:S05]  /*28f0*/  MOV R5, R204 ;  /* 0x000000cc00057202 */ /* 0x000fca0000000f00 */
[----:B------:R-:W-:-:S05]  /*2900*/  IMAD.WIDE.U32 R4, R6, 0xc0, R4 ;  /* 0x000000c006047825 */ /* 0x000fca00078e0004 */
[----:B------:R-:W-:-:S05]  /*2910*/  IADD3 R5, R5, UR60, RZ ;  /* 0x0000003c05057c10 */ /* 0x000fca000fffe0ff */
[----:B------:R-:W-:Y:S01]  /*2920*/  @!PT LDS RZ, [RZ] ;  /* 0x00000000fffff984 */ /* 0x000fe20000000800 */
[----:B------:R-:W-:Y:S01]  /*2930*/  @!PT LDS RZ, [RZ] ;  /* 0x00000000fffff984 */ /* 0x000fe20000000800 */
[----:B------:R-:W-:Y:S01]  /*2940*/  @!PT LDS RZ, [RZ] ;  /* 0x00000000fffff984 */ /* 0x000fe20000000800 */
[----:B------:R1:W-:Y:S02]  /*2950*/  LDGSTS.E.BYPASS.LTC128B.128 [R189+0x3000], [R4.64] ;  /* 0x0300000004bd7fae */ /* 0x0003e4000b901d52 */
.L_x_456:
[----:B------:R-:W-:Y:S05]  /*2960*/  BSYNC B0 ;  /* 0x0000000000007941 */ /* 0x000fea0003800000 */
.L_x_455:
[----:B--2---:R-:W2:Y:S01]  /*2970*/  LDL R21, [R1+0x30] ;  /* 0x0000300001157983 */ /* 0x004ea20000100800 */
[----:B------:R-:W-:Y:S01]  /*2980*/  ULDC.64 UR14, c[0x0][0x198] ;  /* 0x00006600000e7ab9 */ /* 0x000fe20000000a00 */
[----:B------:R-:W-:Y:S01]  /*2990*/  IMAD.U32 R13, RZ, RZ, UR24 ;  /* 0x00000018ff0d7e24 */ /* 0x000fe2000f8e00ff */
[----:B------:R-:W-:Y:S01]  /*29a0*/  UIMAD UR13, UR20, UR14, URZ ;  /* 0x0000000e140d72a4 */ /* 0x000fe2000f8e023f */
[----:B------:R-:W-:Y:S02]  /*29b0*/  IMAD.MOV.U32 R247, RZ, RZ, 0x7f800000 ;  /* 0x7f800000fff77424 */ /* 0x000fe400078e00ff */
[----:B-1----:R-:W-:Y:S01]  /*29c0*/  IMAD.WIDE.U32 R4, R13, c[0x0][0x198], R200 ;  /* 0x000066000d047a25 */ /* 0x002fe200078e00c8 */
[----:B------:R-:W-:-:S03]  /*29d0*/  UIMAD UR13, UR24, UR15, UR13 ;  /* 0x0000000f180d72a4 */ /* 0x000fc6000f8e020d */
[----:B------:R-:W-:Y:S01]  /*29e0*/  IMAD.MOV.U32 R248, RZ, RZ, 0x7f800000 ;  /* 0x7f800000fff87424 */ /* 0x000fe200078e00ff */
[----:B------:R-:W-:Y:S01]  /*29f0*/  IADD3 R6, P0, R4, UR29, RZ ;  /* 0x0000001d04067c10 */ /* 0x000fe2000ff1e0ff */
[----:B------:R-:W-:Y:S02]  /*2a00*/  IMAD.MOV.U32 R249, RZ, RZ, 0x7f800000 ;  /* 0x7f800000fff97424 */ /* 0x000fe400078e00ff */
[----:B------:R-:W-:Y:S02]  /*2a10*/  IMAD.U32 R4, RZ, RZ, UR13 ;  /* 0x0000000dff047e24 */ /* 0x000fe4000f8e00ff */
[----:B------:R-:W-:-:S03]  /*2a20*/  IMAD.MOV.U32 R246, RZ, RZ, 0x7f800000 ;  /* 0x7f800000fff67424 */ /* 0x000fc600078e00ff */
[----:B------:R-:W-:Y:S02]  /*2a30*/  IADD3.X R7, R5, UR30, R4, P0, !PT ;  /* 0x0000001e05077c10 */ /* 0x000fe400087fe404 */
[C---:B--2---:R-:W-:Y:S01]  /*2a40*/  IADD3 R4, R21.reuse, 0x48, RZ ;  /* 0x0000004815047810 */ /* 0x044fe20007ffe0ff */
[C---:B------:R-:W-:Y:S01]  /*2a50*/  IMAD.SHL.U32 R10, R21.reuse, 0x4, RZ ;  /* 0x00000004150a7824 */ /* 0x040fe200078e00ff */
[C---:B------:R-:W-:Y:S02]  /*2a60*/  IADD3 R8, R21.reuse, 0x8, RZ ;  /* 0x0000000815087810 */ /* 0x040fe40007ffe0ff */
[----:B------:R-:W-:Y:S02]  /*2a70*/  ISETP.GE.AND P1, PT, R4, UR5, PT ;  /* 0x0000000504007c0c */ /* 0x000fe4000bf26270 */
[----:B------:R-:W-:Y:S02]  /*2a80*/  IADD3 R5, R21, 0x40, RZ ;  /* 0x0000004015057810 */ /* 0x000fe40007ffe0ff */
[----:B------:R-:W-:-:S02]  /*2a90*/  ISETP.GE.AND P4, PT, R8, UR5, PT ;  /* 0x0000000508007c0c */ /* 0x000fc4000bf86270 */
[----:B------:R-:W-:Y:S02]  /*2aa0*/  ISETP.GE.AND P3, PT, R5, UR5, PT ;  /* 0x0000000505007c0c */ /* 0x000fe4000bf66270 */
[----:B------:R-:W-:Y:S02]  /*2ab0*/  SHF.R.S32.HI R5, RZ, 0x1f, R4 ;  /* 0x0000001fff057819 */ /* 0x000fe40000011404 */
[----:B------:R-:W-:Y:S02]  /*2ac0*/  ISETP.GE.AND P5, PT, R21, UR5, PT ;  /* 0x0000000515007c0c */ /* 0x000fe4000bfa6270 */
[----:B------:R-:W-:Y:S02]  /*2ad0*/  SHF.R.S32.HI R14, RZ, 0x1f, R21 ;  /* 0x0000001fff0e7819 */ /* 0x000fe40000011415 */
[----:B------:R-:W-:-:S04]  /*2ae0*/  @!P1 LEA R8, P0, R4, UR10, 0x2 ;  /* 0x0000000a04089c11 */ /* 0x000fc8000f8010ff */
[----:B------:R-:W-:Y:S02]  /*2af0*/  @!P1 LEA.HI.X R9, R4, UR9, R5, 0x2, P0 ;  /* 0x0000000904099c11 */ /* 0x000fe400080f1405 */
[----:B------:R-:W-:Y:S02]  /*2b00*/  IADD3 R4, P0, R10, UR10, RZ ;  /* 0x0000000a0a047c10 */ /* 0x000fe4000ff1e0ff */
[----:B------:R-:W-:Y:S01]  /*2b10*/  SHF.L.U64.HI R5, R21, 0x2, R14 ;  /* 0x0000000215057819 */ /* 0x000fe2000001020e */
[----:B------:R1:W5:Y:S01]  /*2b20*/  @!P1 LDG.E R247, [R8.64] ;  /* 0x0000001208f79981 */ /* 0x000362000c1e1900 */
[----:B------:R-:W-:Y:S02]  /*2b30*/  UIMAD UR5, UR17, -0x80, UR4 ;  /* 0xffffff80110578a4 */ /* 0x000fe4000f8e0204 */
[----:B------:R-:W-:-:S05]  /*2b40*/  IADD3.X R5, R5, UR9, RZ, P0, !PT ;  /* 0x0000000905057c10 */ /* 0x000fca00087fe4ff */
[----:B------:R2:W5:Y:S01]  /*2b50*/  @!P5 LDG.E R248, [R4.64] ;  /* 0x0000001204f8d981 */ /* 0x000562000c1e1900 */
[----:B------:R-:W-:-:S03]  /*2b60*/  ISETP.GE.AND P5, PT, R2, UR5, PT ;  /* 0x0000000502007c0c */ /* 0x000fc6000bfa6270 */
[----:B------:R2:W5:Y:S04]  /*2b70*/  @!P4 LDG.E R249, [R4.64+0x20] ;  /* 0x0000201204f9c981 */ /* 0x000568000c1e1900 */
[----:B------:R2:W5:Y:S06]  /*2b80*/  @!P3 LDG.E R246, [R4.64+0x100] ;  /* 0x0001001204f6b981 */ /* 0x00056c000c1e1900 */
[----:B------:R1:W-:Y:S01]  /*2b90*/  @P5 STS.128 [R0+0xc000], RZ ;  /* 0x00c000ff00005388 */ /* 0x0003e20000000c00 */
[----:B------:R-:W-:Y:S01]  /*2ba0*/  BSSY B0, `(.L_x_457) ;  /* 0x0000015000007945 */ /* 0x000fe20003800000 */
[----:B--2---:R-:W-:-:S04]  /*2bb0*/  IMAD R4, R15, c[0x0][0x1b0], RZ ;  /* 0x00006c000f047a24 */ /* 0x004fc800078e02ff */
        /* <DEDUP_REMOVED lines=19> */
.L_x_458:
[----:B-1----:R-:W-:Y:S05]  /*2cf0*/  BSYNC B0 ;  /* 0x0000000000007941 */ /* 0x002fea0003800000 */
.L_x_457:
[----:B------:R-:W-:Y:S01]  /*2d00*/  ISETP.GE.AND P4, PT, R11, UR5, PT ;  /* 0x000000050b007c0c */ /* 0x000fe2000bf86270 */
[----:B------:R-:W-:-:S12]  /*2d10*/  BSSY B0, `(.L_x_459) ;  /* 0x0000014000007945 */ /* 0x000fd80003800000 */
[----:B------:R1:W-:Y:S01]  /*2d20*/  @P4 STS.128 [R0+0xd000], RZ ;  /* 0x00d000ff00004388 */ /* 0x0003e20000000c00 */
[----:B------:R-:W-:Y:S05]  /*2d30*/  @P4 BRA `(.L_x_460) ;  /* 0x0000011000004947 */ /* 0x000fea0003800000 */
[----:B------:R-:W-:-:S13]  /*2d40*/  ISETP.GE.AND P0, PT, R200, c[0x0][0x220], PT ;  /* 0x00008800c8007a0c */ /* 0x000fda0003f06270 */
[----:B------:R1:W-:Y:S01]  /*2d50*/  @P0 STS.128 [R0+0xd000], RZ ;  /* 0x00d000ff00000388 */ /* 0x0003e20000000c00 */
[----:B------:R-:W-:Y:S05]  /*2d60*/  @P0 BRA `(.L_x_460) ;  /* 0x000000e000000947 */ /* 0x000fea0003800000 */
[----:B--2---:R-:W-:Y:S02]  /*2d70*/  IADD3 R8, P0, R2, 0x20, RZ ;  /* 0x0000002002087810 */ /* 0x004fe40007f1e0ff */
[----:B------:R-:W-:-:S03]  /*2d80*/  MOV R7, R10 ;  /* 0x0000000a00077202 */ /* 0x000fc60000000f00 */
[----:B------:R-:W-:-:S04]  /*2d90*/  IMAD.X R6, RZ, RZ, R18, P0 ;  /* 0x000000ffff067224 */ /* 0x000fc800000e0612 */
[----:B------:R-:W-:Y:S02]  /*2da0*/  IMAD R9, R6, c[0x0][0x198], RZ ;  /* 0x0000660006097a24 */ /* 0x000fe400078e02ff */
[----:B------:R-:W-:Y:S02]  /*2db0*/  IMAD.MOV.U32 R6, RZ, RZ, R4 ;  /* 0x000000ffff067224 */ /* 0x000fe400078e0004 */
[C---:B------:R-:W-:Y:S02]  /*2dc0*/  IMAD R9, R8.reuse, c[0x0][0x19c], R9 ;  /* 0x0000670008097a24 */ /* 0x040fe400078e0209 */
[----:B------:R-:W-:-:S05]  /*2dd0*/  IMAD.WIDE.U32 R6, R8, c[0x0][0x198], R6 ;  /* 0x0000660008067a25 */ /* 0x000fca00078e0006 */
[----:B------:R-:W-:Y:S02]  /*2de0*/  LEA R8, P0, R6, c[0x0][0x168], 0x1 ;  /* 0x00005a0006087a11 */ /* 0x000fe400078008ff */
[----:B------:R-:W-:-:S04]  /*2df0*/  IADD3 R9, R7, R9, RZ ;  /* 0x0000000907097210 */ /* 0x000fc80007ffe0ff */
[----:B------:R-:W-:-:S05]  /*2e00*/  LEA.HI.X R9, R6, c[0x0][0x16c], R9, 0x1, P0 ;  /* 0x00005b0006097a11 */ /* 0x000fca00000f0c09 */
[----:B------:R-:W-:Y:S01]  /*2e10*/  @!PT LDS RZ, [RZ] ;  /* 0x00000000fffff984 */ /* 0x000fe20000000800 */
[----:B------:R-:W-:Y:S01]  /*2e20*/  @!PT LDS RZ, [RZ] ;  /* 0x00000000fffff984 */ /* 0x000fe20000000800 */
[----:B------:R-:W-:Y:S01]  /*2e30*/  @!PT LDS RZ, [RZ] ;  /* 0x00000000fffff984 */ /* 0x000fe20000000800 */
[----:B------:R2:W-:Y:S02]  /*2e40*/  LDGSTS.E.BYPASS.LTC128B.128 [R0+0xd000], [R8.64] ;  /* 0x0d00000008007fae */ /* 0x0005e4000b901d52 */
.L_x_460:
[----:B------:R-:W-:Y:S05]  /*2e50*/  BSYNC B0 ;  /* 0x0000000000007941 */ /* 0x000fea0003800000 */
.L_x_459:
        /* <DEDUP_REMOVED lines=21> */
.L_x_462:
[----:B------:R-:W-:Y:S05]  /*2fb0*/  BSYNC B0 ;  /* 0x0000000000007941 */ /* 0x000fea0003800000 */
.L_x_461:
[----:B------:R-:W-:Y:S01]  /*2fc0*/  ISETP.GE.AND P1, PT, R17, UR5, PT ;  /* 0x0000000511007c0c */ /* 0x000fe2000bf26270 */
[----:B------:R-:W-:-:S12]  /*2fd0*/  BSSY B0, `(.L_x_463) ;  /* 0x0000014000007945 */ /* 0x000fd80003800000 */
        /* <DEDUP_REMOVED lines=19> */
.L_x_464:
[----:B------:R-:W-:Y:S05]  /*3110*/  BSYNC B0 ;  /* 0x0000000000007941 */ /* 0x000fea0003800000 */
.L_x_463:
[----:B------:R-:W-:Y:S01]  /*3120*/  ULDC.64 UR14, c[0x0][0x1a0] ;  /* 0x00006800000e7ab9 */ /* 0x000fe20000000a00 */
[----:B------:R1:W-:Y:S01]  /*3130*/  @P5 STS.128 [R0+0x10000], RZ ;  /* 0x010000ff00005388 */ /* 0x0003e20000000c00 */
[----:B------:R-:W-:Y:S01]  /*3140*/  UIMAD UR5, UR20, UR14, URZ ;  /* 0x0000000e140572a4 */ /* 0x000fe2000f8e023f */
[----:B-1----:R-:W-:Y:S01]  /*3150*/  IMAD.WIDE.U32 R4, R13, c[0x0][0x1a0], R200 ;  /* 0x000068000d047a25 */ /* 0x002fe200078e00c8 */
[----:B------:R-:W-:Y:S02]  /*3160*/  BSSY B0, `(.L_x_465) ;  /* 0x0000019000007945 */ /* 0x000fe40003800000 */
[----:B------:R-:W-:Y:S01]  /*3170*/  UIMAD UR5, UR24, UR15, UR5 ;  /* 0x0000000f180572a4 */ /* 0x000fe2000f8e0205 */
[----:B------:R-:W-:Y:S01]  /*3180*/  IMAD R10, R15, c[0x0][0x1b8], RZ ;  /* 0x00006e000f0a7a24 */ /* 0x000fe200078e02ff */
[----:B------:R-:W-:-:S03]  /*3190*/  IADD3 R4, P0, R4, UR26, RZ ;  /* 0x0000001a04047c10 */ /* 0x000fc6000ff1e0ff */
[----:B------:R-:W-:Y:S01]  /*31a0*/  IMAD R10, R12, c[0x0][0x1bc], R10 ;  /* 0x00006f000c0a7a24 */ /* 0x000fe200078e020a */
[----:B------:R-:W-:-:S04]  /*31b0*/  MOV R6, UR5 ;  /* 0x0000000500067c02 */ /* 0x000fc80008000f00 */
[----:B------:R-:W-:-:S05]  /*31c0*/  IADD3.X R5, R5, UR27, R6, P0, !PT ;  /* 0x0000001b05057c10 */ /* 0x000fca00087fe406 */
[----:B------:R-:W-:-:S05]  /*31d0*/  IMAD.WIDE.U32 R4, R12, c[0x0][0x1b8], R4 ;  /* 0x00006e000c047a25 */ /* 0x000fca00078e0004 */
[----:B------:R-:W-:Y:S01]  /*31e0*/  IADD3 R10, R5, R10, RZ ;  /* 0x0000000a050a7210 */ /* 0x000fe20007ffe0ff */
[----:B------:R-:W-:Y:S05]  /*31f0*/  @P5 BRA `(.L_x_466) ;  /* 0x000000f000005947 */ /* 0x000fea0003800000 */
[----:B------:R-:W-:-:S13]  /*3200*/  ISETP.GE.AND P0, PT, R200, c[0x0][0x220], PT ;  /* 0x00008800c8007a0c */ /* 0x000fda0003f06270 */
[----:B------:R1:W-:Y:S01]  /*3210*/  @P0 STS.128 [R0+0x10000], RZ ;  /* 0x010000ff00000388 */ /* 0x0003e20000000c00 */
[----:B------:R-:W-:Y:S05]  /*3220*/  @P0 BRA `(.L_x_466) ;  /* 0x000000c000000947 */ /* 0x000fea0003800000 */
[----:B------:R-:W-:Y:S01]  /*3230*/  MOV R6, R4 ;  /* 0x0000000400067202 */ /* 0x000fe20000000f00 */
[----:B--2---:R-:W-:Y:S01]  /*3240*/  IMAD R8, R18, c[0x0][0x1a0], RZ ;  /* 0x0000680012087a24 */ /* 0x004fe200078e02ff */
        /* <DEDUP_REMOVED lines=10> */
.L_x_466:
[----:B------:R-:W-:Y:S05]  /*32f0*/  BSYNC B0 ;  /* 0x0000000000007941 */ /* 0x000fea0003800000 */
.L_x_465:
[----:B------:R1:W-:Y:S01]  /*3300*/  @P4 STS.128 [R0+0x11000], RZ ;  /* 0x011000ff00004388 */ /* 0x0003e20000000c00 */
[----:B------:R-:W-:Y:S01]  /*3310*/  BSSY B0, `(.L_x_467) ;  /* 0x0000013000007945 */ /* 0x000fe20003800000 */
        /* <DEDUP_REMOVED lines=18> */
.L_x_468:
[----:B------:R-:W-:Y:S05]  /*3440*/  BSYNC B0 ;  /* 0x0000000000007941 */ /* 0x000fea0003800000 */
.L_x_467:
        /* <DEDUP_REMOVED lines=20> */
.L_x_470:
[----:B------:R-:W-:Y:S05]  /*3590*/  BSYNC B0 ;  /* 0x0000000000007941 */ /* 0x000fea0003800000 */
.L_x_469:
[----:B------:R1:W-:Y:S01]  /*35a0*/  @P1 STS.128 [R0+0x13000], RZ ;  /* 0x013000ff00001388 */ /* 0x0003e20000000c00 */
[----:B------:R-:W-:Y:S01]  /*35b0*/  BSSY B0, `(.L_x_471) ;  /* 0x0000012000007945 */ /* 0x000fe20003800000 */
[----:B------:R-:W-:Y:S05]  /*35c0*/  @P1 BRA `(.L_x_472) ;  /* 0x0000010000001947 */ /* 0x000fea0003800000 */
[----:B------:R-:W-:-:S13]  /*35d0*/  ISETP.GE.AND P0, PT, R200, c[0x0][0x220], PT ;  /* 0x00008800c8007a0c */ /* 0x000fda0003f06270 */
[----:B------:R1:W-:Y:S01]  /*35e0*/  @P0 STS.128 [R0+0x13000], RZ ;  /* 0x013000ff00000388 */ /* 0x0003e20000000c00 */
[----:B------:R-:W-:Y:S05]  /*35f0*/  @P0 BRA `(.L_x_472) ;  /* 0x000000d000000947 */ /* 0x000fea0003800000 */
[----:B------:R-:W-:-:S04]  /*3600*/  IADD3 R2, P0, R2, 0x60, RZ ;  /* 0x0000006002027810 */ /* 0x000fc80007f1e0ff */
[----:B------:R-:W-:-:S05]  /*3610*/  IADD3.X R5, RZ, R18, RZ, P0, !PT ;  /* 0x00000012ff057210 */ /* 0x000fca00007fe4ff */
[----:B------:R-:W-:Y:S01]  /*3620*/  IMAD R6, R5, c[0x0][0x1a0], RZ ;  /* 0x0000680005067a24 */ /* 0x000fe200078e02ff */
[----:B------:R-:W-:-:S05]  /*3630*/  MOV R5, R10 ;  /* 0x0000000a00057202 */ /* 0x000fca0000000f00 */
[----:B--2---:R-:W-:-:S04]  /*3640*/  IMAD.WIDE.U32 R8, R2, c[0x0][0x1a0], R4 ;  /* 0x0000680002087a25 */ /* 0x004fc800078e0004 */
        /* <DEDUP_REMOVED lines=8> */
.L_x_472:
[----:B------:R-:W-:Y:S05]  /*36d0*/  BSYNC B0 ;  /* 0x0000000000007941 */ /* 0x000fea0003800000 */
.L_x_471:
[----:B-12-4-:R-:W-:Y:S01]  /*36e0*/  LEA.HI R0, R20, R19, RZ, 0x4 ;  /* 0x0000001314007211 */ /* 0x016fe200078f20ff */
[----:B------:R-:W0:Y:S01]  /*36f0*/  LDGDEPBAR ;  /* 0x00000000000079af */ /* 0x000e220000000000 */
[----:B------:R-:W-:Y:S01]  /*3700*/  IMAD.MOV.U32 R186, RZ, RZ, 0x20 ;  /* 0x00000020ffba7424 */ /* 0x000fe200078e00ff */
[----:B------:R-:W-:Y:S01]  /*3710*/  SHF.L.U32 R185, R188, 0x1, RZ ;  /* 0x00000001bcb97819 */ /* 0x000fe200000006ff */
[----:B------:R-:W-:Y:S01]  /*3720*/  UIADD3 UR5, UR24, 0x80, URZ ;  /* 0x0000008018057890 */ /* 0x000fe2000fffe03f */
[----:B------:R-:W-:Y:S01]  /*3730*/  LOP3.LUT R0, R0, 0xfffffff0, RZ, 0xc0, !PT ;  /* 0xfffffff000007812 */ /* 0x000fe200078ec0ff */
[----:B------:R-:W-:Y:S01]  /*3740*/  IMAD.MOV.U32 R202, RZ, RZ, R189 ;  /* 0x000000ffffca7224 */ /* 0x000fe200078e00bd */
[----:B------:R-:W-:Y:S01]  /*3750*/  MOV R177, 0x40 ;  /* 0x0000004000b17802 */ /* 0x000fe20000000f00 */
        /* <DEDUP_REMOVED lines=21> */
[----:B------:R-:W-:Y:S01]  /*38b0*/  IADD3 R2, R188, 0x2000, RZ ;  /* 0x00002000bc027810 */ /* 0x000fe20007ffe0ff */
[----:B------:R-:W-:Y:S01]  /*38c0*/  CS2R R94, SRZ ;  /* 0x00000000005e7805 */ /* 0x000fe2000001ff00 */
[----:B------:R-:W-:Y:S01]  /*38d0*/  CS2R R92, SRZ ;  /* 0x00000000005c7805 */ /* 0x000fe2000001ff00 */
[----:B------:R-:W-:Y:S01]  /*38e0*/  CS2R R98, SRZ ;  /* 0x0000000000627805 */ /* 0x000fe2000001ff00 */
[----:B------:R-:W-:Y:S01]  /*38f0*/  SEL R2, R2, R188, !P2 ;  /* 0x000000bc02027207 */ /* 0x000fe20005000000 */
[----:B------:R-:W-:Y:S01]  /*3900*/  CS2R R96, SRZ ;  /* 0x0000000000607805 */ /* 0x000fe2000001ff00 */
[C---:B------:R-:W-:Y:S01]  /*3910*/  LOP3.LUT P0, RZ, R0.reuse, 0x2, RZ, 0xc0, !PT ;  /* 0x0000000200ff7812 */ /* 0x040fe2000780c0ff */
[----:B------:R-:W-:Y:S01]  /*3920*/  CS2R R90, SRZ ;  /* 0x00000000005a7805 */ /* 0x000fe2000001ff00 */
[----:B------:R-:W-:Y:S01]  /*3930*/  LOP3.LUT P1, RZ, R0, 0x4, RZ, 0xc0, !PT ;  /* 0x0000000400ff7812 */ /* 0x000fe2000782c0ff */
[----:B------:R-:W-:Y:S01]  /*3940*/  IMAD.SHL.U32 R183, R2, 0x2, RZ ;  /* 0x0000000202b77824 */ /* 0x000fe200078e00ff */
[----:B------:R-:W-:Y:S01]  /*3950*/  MOV R2, c[0x0][0x22c] ;  /* 0x00008b0000027a02 */ /* 0x000fe20000000f00 */
[----:B------:R-:W-:Y:S01]  /*3960*/  CS2R R88, SRZ ;  /* 0x0000000000587805 */ /* 0x000fe2000001ff00 */
[----:B------:R-:W-:Y:S01]  /*3970*/  IADD3 R0, R187, 0x2000, RZ ;  /* 0x00002000bb007810 */ /* 0x000fe20007ffe0ff */
[----:B------:R-:W-:Y:S01]  /*3980*/  CS2R R86, SRZ ;  /* 0x0000000000567805 */ /* 0x000fe2000001ff00 */
[----:B------:R-:W-:Y:S01]  /*3990*/  SEL R186, R186, 0xffffffe0, !P0 ;  /* 0xffffffe0baba7807 */ /* 0x000fe20004000000 */
[----:B------:R-:W-:Y:S01]  /*39a0*/  IMAD R2, R2, c[0x0][0x1c0], RZ ;  /* 0x0000700002027a24 */ /* 0x000fe200078e02ff */
[----:B------:R-:W-:Y:S01]  /*39b0*/  SEL R0, R0, R187, !P2 ;  /* 0x000000bb00007207 */ /* 0x000fe20005000000 */
[----:B------:R-:W-:Y:S01]  /*39c0*/  CS2R R84, SRZ ;  /* 0x0000000000547805 */ /* 0x000fe2000001ff00 */
[----:B------:R-:W-:Y:S01]  /*39d0*/  CS2R R78, SRZ ;  /* 0x00000000004e7805 */ /* 0x000fe2000001ff00 */
[----:B------:R-:W-:Y:S01]  /*39e0*/  IMAD.SHL.U32 R5, R2, 0x10, RZ ;  /* 0x0000001002057824 */ /* 0x000fe200078e00ff */
[----:B------:R-:W-:Y:S01]  /*39f0*/  CS2R R76, SRZ ;  /* 0x00000000004c7805 */ /* 0x000fe2000001ff00 */
[----:B------:R-:W-:Y:S01]  /*3a00*/  IMAD.SHL.U32 R176, R0, 0x2, RZ ;  /* 0x0000000200b07824 */ /* 0x000fe200078e00ff */
[----:B------:R-:W-:Y:S01]  /*3a10*/  CS2R R82, SRZ ;  /* 0x0000000000527805 */ /* 0x000fe2000001ff00 */
[----:B------:R-:W-:Y:S01]  /*3a20*/  IMAD.SHL.U32 R4, R2, 0x8, RZ ;  /* 0x0000000802047824 */ /* 0x000fe200078e00ff */
[----:B------:R-:W-:Y:S01]  /*3a30*/  IADD3 R0, R5, 0x20, RZ ;  /* 0x0000002005007810 */ /* 0x000fe20007ffe0ff */
[----:B------:R-:W-:Y:S01]  /*3a40*/  CS2R R80, SRZ ;  /* 0x0000000000507805 */ /* 0x000fe2000001ff00 */
[----:B------:R-:W-:Y:S01]  /*3a50*/  SHF.L.U64.HI R5, R21, 0x2, R14 ;  /* 0x0000000215057819 */ /* 0x000fe2000001020e */
[----:B------:R-:W-:Y:S01]  /*3a60*/  CS2R R74, SRZ ;  /* 0x00000000004a7805 */ /* 0x000fe2000001ff00 */
[----:B------:R-:W-:Y:S01]  /*3a70*/  CS2R R72, SRZ ;  /* 0x0000000000487805 */ /* 0x000fe2000001ff00 */
[----:B------:R-:W-:Y:S01]  /*3a80*/  IMAD.IADD R0, R4, 0x1, R0 ;  /* 0x0000000104007824 */ /* 0x000fe200078e0200 */
[----:B------:R-:W-:Y:S01]  /*3a90*/  CS2R R70, SRZ ;  /* 0x0000000000467805 */ /* 0x000fe2000001ff00 */
[----:B------:R-:W-:Y:S01]  /*3aa0*/  CS2R R68, SRZ ;  /* 0x0000000000447805 */ /* 0x000fe2000001ff00 */
[----:B------:R-:W-:Y:S01]  /*3ab0*/  SEL R177, R177, 0xffffffc0, !P1 ;  /* 0xffffffc0b1b17807 */ /* 0x000fe20004800000 */
[----:B------:R-:W-:Y:S01]  /*3ac0*/  IMAD.SHL.U32 R184, R188, 0x2, RZ ;  /* 0x00000002bcb87824 */ /* 0x000fe200078e00ff */
[----:B------:R-:W-:Y:S01]  /*3ad0*/  IADD3 R0, R4, R0, RZ ;  /* 0x0000000004007210 */ /* 0x000fe20007ffe0ff */
[----:B------:R-:W-:Y:S01]  /*3ae0*/  IMAD.IADD R182, R186, 0x1, R185 ;  /* 0x00000001bab67824 */ /* 0x000fe200078e02b9 */
[----:B------:R-:W-:-:S03]  /*3af0*/  UISETP.GE.AND UP0, UPT, UR5, UR4, UPT ;  /* 0x000000040500728c */ /* 0x000fc6000bf06270 */
[----:B------:R-:W-:-:S04]  /*3b00*/  IMAD.IADD R0, R4, 0x1, R0 ;  /* 0x0000000104007824 */ /* 0x000fc800078e0200 */
[----:B------:R-:W-:-:S05]  /*3b10*/  IMAD.IADD R0, R4, 0x1, R0 ;  /* 0x0000000104007824 */ /* 0x000fca00078e0200 */
[----:B------:R1:W-:Y:S02]  /*3b20*/  STL [R1+0x14], R0 ;  /* 0x0000140001007387 */ /* 0x0003e40000100800 */
[----:B-1----:R-:W-:-:S05]  /*3b30*/  IADD3 R0, R4, R0, RZ ;  /* 0x0000000004007210 */ /* 0x002fca0007ffe0ff */
[----:B------:R-:W-:Y:S01]  /*3b40*/  IMAD.IADD R2, R4, 0x1, R0 ;  /* 0x0000000104027824 */ /* 0x000fe200078e0200 */
[----:B------:R1:W-:Y:S04]  /*3b50*/  STL [R1+0x10], R0 ;  /* 0x0000100001007387 */ /* 0x0003e80000100800 */
[----:B------:R2:W-:Y:S04]  /*3b60*/  STL [R1+0x20], R5 ;  /* 0x0000200501007387 */ /* 0x0005e80000100800 */
[----:B------:R4:W-:Y:S01]  /*3b70*/  STL [R1+0xc], R2 ;  /* 0x00000c0201007387 */ /* 0x0009e20000100800 */
[C---:B-1----:R-:W-:Y:S01]  /*3b80*/  IADD3 R0, R21.reuse, -0x80, RZ ;  /* 0xffffff8015007810 */ /* 0x042fe20007ffe0ff */
[----:B--2---:R-:W-:-:S03]  /*3b90*/  IMAD.SHL.U32 R5, R21, 0x4, RZ ;  /* 0x0000000415057824 */ /* 0x004fc600078e00ff */
[----:B------:R-:W-:Y:S01]  /*3ba0*/  SHF.L.U32 R0, R0, 0x2, RZ ;  /* 0x0000000200007819 */ /* 0x000fe200000006ff */
[C---:B----4-:R-:W-:Y:S01]  /*3bb0*/  IMAD.IADD R2, R4.reuse, 0x1, R2 ;  /* 0x0000000104027824 */ /* 0x050fe200078e0202 */
[----:B------:R1:W-:Y:S04]  /*3bc0*/  STL [R1+0x1c], R5 ;  /* 0x00001c0501007387 */ /* 0x0003e80000100800 */
[----:B------:R-:W-:Y:S04]  /*3bd0*/  STL [R1+0x8], R2 ;  /* 0x0000080201007387 */ /* 0x000fe80000100800 */
[----:B------:R2:W-:Y:S01]  /*3be0*/  STL [R1+0x18], R0 ;  /* 0x0000180001007387 */ /* 0x0005e20000100800 */
[----:B-1----:R-:W-:-:S05]  /*3bf0*/  IMAD.IADD R5, R4, 0x1, R2 ;  /* 0x0000000104057824 */ /* 0x002fca00078e0202 */
[----:B------:R-:W-:Y:S01]  /*3c00*/  STL [R1+0x4], R5 ;  /* 0x0000040501007387 */ /* 0x000fe20000100800 */
[----:B--2---:R-:W-:-:S05]  /*3c10*/  IADD3 R0, R4, R5, RZ ;  /* 0x0000000504007210 */ /* 0x004fca0007ffe0ff */
[C---:B------:R-:W-:Y:S01]  /*3c20*/  IMAD.IADD R252, R4.reuse, 0x1, R0 ;  /* 0x0000000104fc7824 */ /* 0x040fe200078e0200 */
[----:B------:R1:W-:Y:S03]  /*3c30*/  STL [R1], R0 ;  /* 0x0000000001007387 */ /* 0x0003e60000100800 */
[----:B------:R-:W-:-:S05]  /*3c40*/  IMAD.IADD R251, R4, 0x1, R252 ;  /* 0x0000000104fb7824 */ /* 0x000fca00078e02fc */
[----:B------:R-:W-:-:S05]  /*3c50*/  IADD3 R250, R4, R251, RZ ;  /* 0x000000fb04fa7210 */ /* 0x000fca0007ffe0ff */
[----:B-1----:R-:W-:Y:S02]  /*3c60*/  IMAD.IADD R0, R4, 0x1, R250 ;  /* 0x0000000104007824 */ /* 0x002fe400078e02fa */
.L_x_475:
        /* <DEDUP_REMOVED lines=15> */
[----:B------:R-:W4:Y:S08]  /*3d60*/  LDSM.16.M88.4 R60, [R183+0x2000] ;  /* 0x00200000b73c783b */ /* 0x000f300000000200 */
[----:B------:R-:W3:Y:S08]  /*3d70*/  LDSM.16.M88.4 R32, [R178+0xc800] ;  /* 0x00c80000b220783b */ /* 0x000ef00000000200 */
[----:B------:R-:W3:Y:S08]  /*3d80*/  LDSM.16.M88.4 R48, [R178+0xd000] ;  /* 0x00d00000b230783b */ /* 0x000ef00000000200 */
[----:B------:R-:W3:Y:S01]  /*3d90*/  LDSM.16.M88.4 R132, [R178+0xd800] ;  /* 0x00d80000b284783b */ /* 0x000ee20000000200 */
[-C--:B-1----:R-:W-:Y:S07]  /*3da0*/  HMMA.16816.F32.BF16 R4, R64, R16.reuse, RZ ;  /* 0x000000104004723c */ /* 0x082fee00000418ff */
[----:B------:R-:W-:Y:S01]  /*3db0*/  LDSM.16.M88.4 R136, [R0] ;  /* 0x000000000088783b */ /* 0x000fe20000000200 */
[C---:B----4-:R-:W-:Y:S07]  /*3dc0*/  HMMA.16816.F32.BF16 R8, R60.reuse, R16, RZ ;  /* 0x000000103c08723c */ /* 0x050fee00000418ff */
[----:B------:R-:W1:Y:S01]  /*3dd0*/  LDSM.16.M88.4 R140, [R181+0xc000] ;  /* 0x00c00000b58c783b */ /* 0x000e620000000200 */
[-C--:B------:R-:W-:Y:S07]  /*3de0*/  HMMA.16816.F32.BF16 R12, R60, R18.reuse, RZ ;  /* 0x000000123c0c723c */ /* 0x080fee00000418ff */
[----:B------:R4:W1:Y:S01]  /*3df0*/  LDSM.16.M88.4 R144, [R0+0x2000] ;  /* 0x002000000090783b */ /* 0x0008620000000200 */
[C---:B------:R-:W-:Y:S07]  /*3e00*/  HMMA.16816.F32.BF16 R16, R64.reuse, R18, RZ ;  /* 0x000000124010723c */ /* 0x040fee00000418ff */
[----:B------:R-:W1:Y:S01]  /*3e10*/  LDSM.16.M88.4 R148, [R181+0xc800] ;  /* 0x00c80000b594783b */ /* 0x000e620000000200 */
[-C--:B---3--:R-:W-:Y:S07]  /*3e20*/  HMMA.16816.F32.BF16 R20, R64, R32.reuse, RZ ;  /* 0x000000204014723c */ /* 0x088fee00000418ff */
[----:B------:R-:W3:Y:S01]  /*3e30*/  LDSM.16.M88.4 R152, [R181+0xd000] ;  /* 0x00d00000b598783b */ /* 0x000ee20000000200 */
[C---:B------:R-:W-:Y:S07]  /*3e40*/  HMMA.16816.F32.BF16 R24, R60.reuse, R32, RZ ;  /* 0x000000203c18723c */ /* 0x040fee00000418ff */
[----:B------:R-:W-:Y:S01]  /*3e50*/  LDSM.16.M88.4 R160, [R179+0xc800] ;  /* 0x00c80000b3a0783b */ /* 0x000fe20000000200 */
[----:B----4-:R-:W-:Y:S01]  /*3e60*/  IMAD.IADD R0, R0, 0x1, R177 ;  /* 0x0000000100007824 */ /* 0x010fe200078e02b1 */
        /* <DEDUP_REMOVED lines=13> */
[----:B------:R-:W4:Y:S07]  /*3f40*/  LDSM.16.M88.4 R132, [R181+0xd800] ;  /* 0x00d80000b584783b */ /* 0x000f2e0000000200 */
        /* <DEDUP_REMOVED lines=11> */
[-C--:B---3--:R-:W-:Y:S08]  /*4000*/  HMMA.16816.F32.BF16 R36, R136, R152.reuse, R36 ;  /* 0x000000988824723c */ /* 0x088ff00000041824 */
[C---:B------:R-:W-:Y:S08]  /*4010*/  HMMA.16816.F32.BF16 R40, R144.reuse, R152, R40 ;  /* 0x000000989028723c */ /* 0x040ff00000041828 */
[-C--:B------:R-:W-:Y:S08]  /*4020*/  HMMA.16816.F32.BF16 R44, R144, R154.reuse, R44 ;  /* 0x0000009a902c723c */ /* 0x080ff0000004182c */
[C---:B------:R-:W-:Y:S01]  /*4030*/  HMMA.16816.F32.BF16 R48, R136.reuse, R154, R48 ;  /* 0x0000009a8830723c */ /* 0x040fe20000041830 */
[----:B------:R-:W3:Y:S07]  /*4040*/  LDSM.16.M88.4 R152, [R179+0xd000] ;  /* 0x00d00000b398783b */ /* 0x000eee0000000200 */
[-C--:B----4-:R-:W-:Y:S08]  /*4050*/  HMMA.16816.F32.BF16 R52, R136, R132.reuse, R52 ;  /* 0x000000848834723c */ /* 0x090ff00000041834 */
[C---:B------:R-:W-:Y:S08]  /*4060*/  HMMA.16816.F32.BF16 R56, R144.reuse, R132, R56 ;  /* 0x000000849038723c */ /* 0x040ff00000041838 */
[-C--:B------:R-:W-:Y:S08]  /*4070*/  HMMA.16816.F32.BF16 R60, R144, R134.reuse, R60 ;  /* 0x00000086903c723c */ /* 0x080ff0000004183c */
[----:B------:R-:W-:Y:S01]  /*4080*/  HMMA.16816.F32.BF16 R64, R136, R134, R64 ;  /* 0x000000868840723c */ /* 0x000fe20000041840 */
[----:B------:R4:W3:Y:S06]  /*4090*/  LDSM.16.M88.4 R132, [R0+0x2000] ;  /* 0x002000000084783b */ /* 0x0008ec0000000200 */
        /* <DEDUP_REMOVED lines=13> */
[----:B----4-:R-:W-:Y:S02]  /*4170*/  @P2 IADD3 R0, R137, 0x1, RZ ;  /* 0x0000000189002810 */ /* 0x010fe40007ffe0ff */
        /* <DEDUP_REMOVED lines=12> */
[-C--:B---3--:R-:W-:Y:S08]  /*4240*/  HMMA.16816.F32.BF16 R36, R140, R152.reuse, R36 ;  /* 0x000000988c24723c */ /* 0x088ff00000041824 */
        /* <DEDUP_REMOVED lines=488> */
[----:B------:R-:W-:Y:S02]  /*60d0*/  FADD.FTZ R7, -R144, R7 ;  /* 0x0000000790077221 */ /* 0x000fe40000010100 */
[C---:B------:R-:W-:Y:S02]  /*60e0*/  FADD.FTZ R10, -R2.reuse, R10 ;  /* 0x0000000a020a7221 */ /* 0x040fe40000010100 */
        /* <DEDUP_REMOVED lines=8> */
[----:B------:R-:W-:Y:S02]  /*6170*/  FMUL.FTZ R156, R156, R6 ;  /* 0x000000069c9c7220 */ /* 0x000fe40000410000 */
[----:B------:R-:W-:Y:S02]  /*6180*/  FMUL.FTZ R152, R152, R16 ;  /* 0x0000001098987220 */ /* 0x000fe40000410000 */
[----:B------:R-:W-:Y:S02]  /*6190*/  FMUL.FTZ R16, R245, R10 ;  /* 0x0000000af5107220 */ /* 0x000fe40000410000 */
        /* <DEDUP_REMOVED lines=8> */
[C---:B------:R-:W-:Y:S02]  /*6220*/  FADD.FTZ R22, -R144.reuse, R22 ;  /* 0x0000001690167221 */ /* 0x040fe40000010100 */
[----:B------:R-:W-:Y:S04]  /*6230*/  FADD.FTZ R23, -R144, R23 ;  /* 0x0000001790177221 */ /* 0x000fe80000010100 */
[C---:B------:R-:W-:Y:S02]  /*6240*/  FADD.FTZ R26, -R2.reuse, R26 ;  /* 0x0000001a021a7221 */ /* 0x040fe40000010100 */
[----:B------:R-:W-:Y:S02]  /*6250*/  FMUL.FTZ R155, R155, R20 ;  /* 0x000000149b9b7220 */ /* 0x000fe40000410000 */
[----:B------:R-:W-:Y:S02]  /*6260*/  FADD.FTZ R30, -R2, R30 ;  /* 0x0000001e021e7221 */ /* 0x000fe40000010100 */
[----:B------:R-:W-:Y:S02]  /*6270*/  FMUL.FTZ R151, R151, R21 ;  /* 0x0000001597977220 */ /* 0x000fe40000410000 */
[----:B------:R-:W-:Y:S02]  /*6280*/  FMUL.FTZ R21, R242, R15 ;  /* 0x0000000ff2157220 */ /* 0x000fe40000410000 */
[----:B------:R-:W-:Y:S02]  /*6290*/  FMUL.FTZ R30, R234, R30 ;  /* 0x0000001eea1e7220 */ /* 0x000fe40000410000 */
[----:B------:R-:W-:Y:S02]  /*62a0*/  FADD.FTZ R33, -R146, R33 ;  /* 0x0000002192217221 */ /* 0x000fe40000010100 */
[C---:B------:R-:W-:Y:S02]  /*62b0*/  FADD.FTZ R34, -R144.reuse, R34 ;  /* 0x0000002290227221 */ /* 0x040fe40000010100 */
[----:B------:R-:W-:Y:S02]  /*62c0*/  FADD.FTZ R35, -R144, R35 ;  /* 0x0000002390237221 */ /* 0x000fe40000010100 */
[----:B------:R-:W-:Y:S04]  /*62d0*/  FADD.FTZ R32, -R146, R32 ;  /* 0x0000002092207221 */ /* 0x000fe80000010100 */
        /* <DEDUP_REMOVED lines=11> */
[----:B------:R-:W-:Y:S02]  /*6390*/  FMUL.FTZ R154, R154, R36 ;  /* 0x000000249a9a7220 */ /* 0x000fe40000410000 */
[----:B--2---:R-:W-:Y:S10]  /*63a0*/  FMUL.FTZ R149, R207, R37 ;  /* 0x00000025cf957220 */ /* 0x004ff40000410000 */
[C---:B------:R-:W-:Y:S02]  /*63b0*/  FADD.FTZ R48, -R146.reuse, R48 ;  /* 0x0000003092307221 */ /* 0x040fe40000010100 */
[----:B------:R-:W-:Y:S02]  /*63c0*/  FADD.FTZ R49, -R146, R49 ;  /* 0x0000003192317221 */ /* 0x000fe40000010100 */
[----:B------:R-:W-:Y:S02]  /*63d0*/  FMUL.FTZ R148, R165, R48 ;  /* 0x00000030a5947220 */ /* 0x000fe40000410000 */
[C---:B------:R-:W-:Y:S02]  /*63e0*/  FADD.FTZ R50, -R144.reuse, R50 ;  /* 0x0000003290327221 */ /* 0x040fe40000010100 */
[----:B------:R-:W-:Y:S01]  /*63f0*/  FADD.FTZ R51, -R144, R51 ;  /* 0x0000003390337221 */ /* 0x000fe20000010100 */
[-C--:B-1----:R-:W-:Y:S08]  /*6400*/  HMMA.16816.F32.BF16 R52, R132, R136.reuse, R52 ;  /* 0x000000888434723c */ /* 0x082ff00000041834 */
[C---:B------:R-:W-:Y:S07]  /*6410*/  HMMA.16816.F32.BF16 R56, R140.reuse, R136, R56 ;  /* 0x000000888c38723c */ /* 0x040fee0000041838 */
[----:B------:R-:W-:Y:S01]  /*6420*/  FMUL.FTZ R136, R216, R34 ;  /* 0x00000022d8887220 */ /* 0x000fe20000410000 */
[-C--:B------:R-:W-:Y:S04]  /*6430*/  HMMA.16816.F32.BF16 R60, R140, R138.reuse, R60 ;  /* 0x0000008a8c3c723c */ /* 0x080fe8000004183c */
[----:B------:R-:W-:Y:S02]  /*6440*/  FADD.FTZ R34, -R2, R46 ;  /* 0x0000002e02227221 */ /* 0x000fe40000010100 */
[----:B------:R-:W-:Y:S02]  /*6450*/  FMUL.FTZ R137, R224, R22 ;  /* 0x00000016e0897220 */ /* 0x000fe40000410000 */
[----:B------:R-:W-:Y:S01]  /*6460*/  FADD.FTZ R53, -R146, R53 ;  /* 0x0000003592357221 */ /* 0x000fe20000010100 */
[----:B------:R-:W-:Y:S04]  /*6470*/  HMMA.16816.F32.BF16 R64, R132, R138, R64 ;  /* 0x0000008a8440723c */ /* 0x000fe80000041840 */
[----:B------:R-:W-:Y:S02]  /*6480*/  FMUL.FTZ R142, R220, R17 ;  /* 0x00000011dc8e7220 */ /* 0x000fe40000410000 */
[----:B------:R-:W-:Y:S02]  /*6490*/  FMUL.FTZ R141, R209, R33 ;  /* 0x00000021d18d7220 */ /* 0x000fe40000410000 */
[----:B------:R-:W-:Y:S04]  /*64a0*/  FADD.FTZ R52, -R146, R52 ;  /* 0x0000003492347221 */ /* 0x000fe80000010100 */
[----:B------:R-:W-:Y:S02]  /*64b0*/  FMUL.FTZ R147, R163, R53 ;  /* 0x00000035a3937220 */ /* 0x000fe40000410000 */
[----:B------:R-:W-:Y:S02]  /*64c0*/  FMUL.FTZ R135, R213, R38 ;  /* 0x00000026d5877220 */ /* 0x000fe40000410000 */
[----:B------:R-:W-:Y:S02]  /*64d0*/  FMUL.FTZ R53, R212, R39 ;  /* 0x00000027d4357220 */ /* 0x000fe40000410000 */
[C---:B------:R-:W-:Y:S02]  /*64e0*/  FADD.FTZ R54, -R144.reuse, R54 ;  /* 0x0000003690367221 */ /* 0x040fe40000010100 */
[----:B------:R-:W-:Y:S02]  /*64f0*/  FADD.FTZ R55, -R144, R55 ;  /* 0x0000003790377221 */ /* 0x000fe40000010100 */
[----:B------:R-:W-:Y:S02]  /*6500*/  FADD.FTZ R17, -R2, R27 ;  /* 0x0000001b02117221 */ /* 0x000fe40000010100 */
[C---:B------:R-:W-:Y:S02]  /*6510*/  FADD.FTZ R64, -R146.reuse, R64 ;  /* 0x0000004092407221 */ /* 0x040fe40000010100 */
[----:B------:R-:W-:Y:S02]  /*6520*/  FADD.FTZ R65, -R146, R65 ;  /* 0x0000004192417221 */ /* 0x000fe40000010100 */
[----:B------:R-:W-:Y:S02]  /*6530*/  FMUL.FTZ R143, R160, R64 ;  /* 0x00000040a08f7220 */ /* 0x000fe40000410000 */
[----:B------:R-:W-:Y:S02]  /*6540*/  FMUL.FTZ R64, R214, R35 ;  /* 0x00000023d6407220 */ /* 0x000fe40000410000 */
        /* <DEDUP_REMOVED lines=29> */
[----:B------:R-:W-:Y:S02]  /*6720*/  IMAD.MOV.U32 R160, RZ, RZ, R191 ;  /* 0x000000ffffa07224 */ /* 0x000fe400078e00bf */
[----:B------:R-:W-:Y:S02]  /*6730*/  IMAD.MOV.U32 R161, RZ, RZ, R190 ;  /* 0x000000ffffa17224 */ /* 0x000fe400078e00be */
[C---:B---3--:R-:W-:Y:S02]  /*6740*/  FADD.FTZ R29, -R4.reuse, R29 ;  /* 0x0000001d041d7221 */ /* 0x048fe40000010100 */
        /* <DEDUP_REMOVED lines=37> */
[----:B------:R-:W-:Y:S01]  /*69a0*/  ISETP.GE.AND P2, PT, R200, c[0x0][0x220], PT ;  /* 0x00008800c8007a0c */ /* 0x000fe20003f46270 */
[----:B------:R-:W-:Y:S01]  /*69b0*/  IMAD.MOV.U32 R11, RZ, RZ, c[0x0][0x190] ;  /* 0x00006400ff0b7624 */ /* 0x000fe200078e00ff */
[----:B------:R-:W-:Y:S03]  /*69c0*/  ULOP3.LUT UR5, UR8, 0x1, URZ, 0xc0, !UPT ;  /* 0x0000000108057892 */ /* 0x000fe6000f8ec03f */
[C---:B------:R-:W-:Y:S01]  /*69d0*/  IMAD.U32 R4, R11.reuse, -0x80, RZ ;  /* 0xffffff800b047824 */ /* 0x040fe200078e00ff */
[----:B------:R-:W-:Y:S04]  /*69e0*/  UISETP.NE.U32.AND UP1, UPT, UR5, 0x1, UPT ;  /* 0x000000010500788c */ /* 0x000fe8000bf25070 */
[C---:B------:R-:W-:Y:S01]  /*69f0*/  LEA R6, P5, R4.reuse, R203, 0x1 ;  /* 0x000000cb04067211 */ /* 0x040fe200078a08ff */
[----:B------:R-:W-:Y:S01]  /*6a00*/  USEL UR5, UR41, 0x4000, !UP1 ;  /* 0x0000400029057887 */ /* 0x000fe2000c800000 */
[----:B------:R-:W-:Y:S01]  /*6a10*/  SHF.R.S32.HI R5, RZ, 0x1f, R4 ;  /* 0x0000001fff057819 */ /* 0x000fe20000011404 */
[----:B------:R-:W-:Y:S01]  /*6a20*/  @!P2 IMAD.MOV.U32 R9, RZ, RZ, c[0x0][0x194] ;  /* 0x00006500ff09a624 */ /* 0x000fe200078e00ff */
[----:B------:R-:W-:Y:S01]  /*6a30*/  @!P2 LEA R2, P3, R11, R4, 0x6 ;  /* 0x000000040b02a211 */ /* 0x000fe200078630ff */
[----:B------:R-:W-:Y:S01]  /*6a40*/  @!P2 IMAD.MOV.U32 R8, RZ, RZ, c[0x0][0x194] ;  /* 0x00006500ff08a624 */ /* 0x000fe200078e00ff */
[----:B------:R-:W-:Y:S01]  /*6a50*/  LEA.HI.X R7, R4, R204, R5, 0x1, P5 ;  /* 0x000000cc04077211 */ /* 0x000fe200028f0c05 */
[----:B------:R-:W-:Y:S01]  /*6a60*/  @!P2 IMAD.MOV.U32 R15, RZ, RZ, c[0x0][0x194] ;  /* 0x00006500ff0fa624 */ /* 0x000fe200078e00ff */
[----:B------:R-:W-:Y:S02]  /*6a70*/  IADD3 R189, R189, UR5, RZ ;  /* 0x00000005bdbd7c10 */ /* 0x000fe4000fffe0ff */
[C---:B------:R-:W-:Y:S02]  /*6a80*/  @!P2 LEA R0, P4, R11.reuse, R4, 0x5 ;  /* 0x000000040b00a211 */ /* 0x040fe400078828ff */
[C---:B------:R-:W-:Y:S01]  /*6a90*/  @!P2 LEA.HI.X R9, R11.reuse, R5, R9, 0x6, P3 ;  /* 0x000000050b09a211 */ /* 0x040fe200018f3409 */
[----:B------:R1:W-:Y:S01]  /*6aa0*/  @P2 STS [R189], RZ ;  /* 0x000000ffbd002388 */ /* 0x0003e20000000800 */
[----:B------:R-:W-:Y:S02]  /*6ab0*/  @!P2 LEA R10, P3, R2, R203, 0x1 ;  /* 0x000000cb020aa211 */ /* 0x000fe400078608ff */
[C---:B------:R-:W-:Y:S01]  /*6ac0*/  @!P2 LEA.HI.X R8, R11.reuse, R5, R8, 0x5, P4 ;  /* 0x000000050b08a211 */ /* 0x040fe200020f2c08 */
[----:B------:R1:W-:Y:S01]  /*6ad0*/  @P2 STS [R189+0x4], RZ ;  /* 0x000004ffbd002388 */ /* 0x0003e20000000800 */
[-C--:B------:R-:W-:Y:S01]  /*6ae0*/  @!P2 LEA R12, P4, R0, R203.reuse, 0x1 ;  /* 0x000000cb000ca211 */ /* 0x080fe200078808ff */
[----:B------:R-:W-:Y:S01]  /*6af0*/  @!P2 IMAD.WIDE.U32 R4, R11, 0x60, R4 ;  /* 0x000000600b04a825 */ /* 0x000fe200078e0004 */
[-C--:B------:R-:W-:Y:S01]  /*6b00*/  @!P2 LEA.HI.X R11, R2, R204.reuse, R9, 0x1, P3 ;  /* 0x000000cc020ba211 */ /* 0x080fe200018f0c09 */
[----:B------:R1:W-:Y:S01]  /*6b10*/  @P2 STS [R189+0x8], RZ ;  /* 0x000008ffbd002388 */ /* 0x0003e20000000800 */
[-C--:B------:R-:W-:Y:S01]  /*6b20*/  @!P2 LEA.HI.X R13, R0, R204.reuse, R8, 0x1, P4 ;  /* 0x000000cc000da211 */ /* 0x080fe200020f0c08 */
[----:B------:R-:W-:Y:S01]  /*6b30*/  @!P2 IMAD R2, R15, 0x60, RZ ;  /* 0x000000600f02a824 */ /* 0x000fe200078e02ff */
[----:B------:R-:W-:Y:S01]  /*6b40*/  IADD3 R0, R202, UR5, RZ ;  /* 0x00000005ca007c10 */ /* 0x000fe2000fffe0ff */
[----:B------:R1:W-:Y:S01]  /*6b50*/  @P2 STS [R189+0xc], RZ ;  /* 0x00000cffbd002388 */ /* 0x0003e20000000800 */
[C---:B------:R-:W-:Y:S01]  /*6b60*/  @!P2 LEA R8, P3, R4.reuse, R203, 0x1 ;  /* 0x000000cb0408a211 */ /* 0x040fe200078608ff */
[----:B------:R-:W-:Y:S01]  /*6b70*/  @!P2 IMAD.IADD R2, R5, 0x1, R2 ;  /* 0x000000010502a824 */ /* 0x000fe200078e0202 */
[----:B------:R-:W-:Y:S01]  /*6b80*/  IADD3 R183, R183, UR5, RZ ;  /* 0x00000005b7b77c10 */ /* 0x000fe2000fffe0ff */
[----:B------:R-:W-:Y:S01]  /*6b90*/  @!PT LDS RZ, [RZ] ;  /* 0x00000000fffff984 */ /* 0x000fe20000000800 */
[----:B------:R-:W-:Y:S01]  /*6ba0*/  @!PT LDS RZ, [RZ] ;  /* 0x00000000fffff984 */ /* 0x000fe20000000800 */
[----:B------:R-:W-:Y:S01]  /*6bb0*/  @!PT LDS RZ, [RZ] ;  /* 0x00000000fffff984 */ /* 0x000fe20000000800 */
[----:B------:R1:W-:Y:S01]  /*6bc0*/  @!P2 LDGSTS.E.BYPASS.LTC128B.128 [R0], [R6.64] ;  /* 0x000000000600afae */ /* 0x0003e2000b901d46 */
[----:B------:R-:W-:Y:S02]  /*6bd0*/  IMAD.MOV.U32 R203, RZ, RZ, R6 ;  /* 0x000000ffffcb7224 */ /* 0x000fe400078e0006 */
[----:B------:R-:W-:Y:S01]  /*6be0*/  @!P2 LEA.HI.X R9, R4, R204, R2, 0x1, P3 ;  /* 0x000000cc0409a211 */ /* 0x000fe200018f0c02 */
[----:B------:R1:W-:Y:S01]  /*6bf0*/  @P2 STS [R189+0x1000], RZ ;  /* 0x001000ffbd002388 */ /* 0x0003e20000000800 */
[C---:B------:R-:W-:Y:S01]  /*6c00*/  @!P2 IADD3 R2, R202.reuse, UR5, RZ ;  /* 0x00000005ca02ac10 */ /* 0x040fe2000fffe0ff */
[----:B------:R-:W-:Y:S01]  /*6c10*/  IMAD.MOV.U32 R204, RZ, RZ, R7 ;  /* 0x000000ffffcc7224 */ /* 0x000fe200078e0007 */
[----:B------:R-:W-:Y:S01]  /*6c20*/  @!P2 IADD3 R4, R202, UR5, RZ ;  /* 0x00000005ca04ac10 */ /* 0x000fe2000fffe0ff */
[----:B------:R1:W-:Y:S01]  /*6c30*/  @P2 STS [R189+0x1004], RZ ;  /* 0x001004ffbd002388 */ /* 0x0003e20000000800 */
[----:B------:R-:W-:Y:S03]  /*6c40*/  IMAD.MOV.U32 R202, RZ, RZ, R0 ;  /* 0x000000ffffca7224 */ /* 0x000fe600078e0000 */
[----:B------:R1:W-:Y:S04]  /*6c50*/  @P2 STS [R189+0x1008], RZ ;  /* 0x001008ffbd002388 */ /* 0x0003e80000000800 */
[----:B------:R1:W-:Y:S04]  /*6c60*/  @P2 STS [R189+0x100c], RZ ;  /* 0x00100cffbd002388 */ /* 0x0003e80000000800 */
[----:B------:R-:W-:Y:S01]  /*6c70*/  @!PT LDS RZ, [RZ] ;  /* 0x00000000fffff984 */ /* 0x000fe20000000800 */
[----:B------:R-:W-:Y:S01]  /*6c80*/  @!PT LDS RZ, [RZ] ;  /* 0x00000000fffff984 */ /* 0x000fe20000000800 */
[----:B------:R-:W-:Y:S01]  /*6c90*/  @!PT LDS RZ, [RZ] ;  /* 0x00000000fffff984 */ /* 0x000fe20000000800 */
[----:B------:R1:W-:Y:S04]  /*6ca0*/  @!P2 LDGSTS.E.BYPASS.LTC128B.128 [R2+0x1000], [R12.64] ;  /* 0x010000000c02afae */ /* 0x0003e8000b901d46 */
        /* <DEDUP_REMOVED lines=17> */
.L_x_473:
        /* <DEDUP_REMOVED lines=167> */
[----:B------:R-:W-:Y:S01]  /*7830*/  ISETP.GE.AND P2, PT, R200, c[0x0][0x220], PT ;  /* 0x00008800c8007a0c */ /* 0x000fe20003f46270 */
[----:B------:R-:W-:Y:S04]  /*7840*/  IMAD.MOV.U32 R8, RZ, RZ, c[0x0][0x370] ;  /* 0x0000dc00ff087624 */ /* 0x000fe800078e00ff */
[----:B------:R-:W-:Y:S05]  /*7850*/  IMAD.U32 R4, R8, -0x80, RZ ;  /* 0xffffff8008047824 */ /* 0x000fea00078e00ff */
[----:B------:R-:W-:Y:S02]  /*7860*/  LEA R6, P5, R4, R205, 0x1 ;  /* 0x000000cd04067211 */ /* 0x000fe400078a08ff */
[--C-:B------:R-:W-:Y:S01]  /*7870*/  SHF.R.S32.HI R5, RZ, 0x1f, R4.reuse ;  /* 0x0000001fff057819 */ /* 0x100fe20000011404 */
[----:B------:R1:W-:Y:S01]  /*7880*/  @P2 STS.128 [R146+0x8000], RZ ;  /* 0x008000ff92002388 */ /* 0x0003e20000000c00 */
[----:B------:R-:W-:Y:S01]  /*7890*/  @!P2 IMAD.MOV.U32 R13, RZ, RZ, c[0x0][0x374] ;  /* 0x0000dd00ff0da624 */ /* 0x000fe200078e00ff */
[----:B------:R-:W-:Y:S01]  /*78a0*/  @!P2 LEA R11, P4, R8, R4, 0x5 ;  /* 0x00000004080ba211 */ /* 0x000fe200078828ff */
[----:B------:R-:W-:Y:S01]  /*78b0*/  @!P2 IMAD.MOV.U32 R15, RZ, RZ, c[0x0][0x374] ;  /* 0x0000dd00ff0fa624 */ /* 0x000fe200078e00ff */
[----:B------:R-:W-:Y:S01]  /*78c0*/  LEA.HI.X R7, R4, R206, R5, 0x1, P5 ;  /* 0x000000ce04077211 */ /* 0x000fe200028f0c05 */
[----:B------:R-:W-:Y:S01]  /*78d0*/  @!P2 IMAD.MOV.U32 R16, RZ, RZ, c[0x0][0x374] ;  /* 0x0000dd00ff10a624 */ /* 0x000fe200078e00ff */
[C---:B------:R-:W-:Y:S02]  /*78e0*/  @!P2 LEA.HI.X R13, R8.reuse, R5, R13, 0x5, P4 ;  /* 0x00000005080da211 */ /* 0x040fe400020f2c0d */
[C---:B------:R-:W-:Y:S01]  /*78f0*/  @!P2 LEA R12, P4, R11.reuse, R205, 0x1 ;  /* 0x000000cd0b0ca211 */ /* 0x040fe200078808ff */
[----:B------:R-:W-:Y:S01]  /*7900*/  @!PT LDS RZ, [RZ] ;  /* 0x00000000fffff984 */ /* 0x000fe20000000800 */
[----:B------:R-:W-:Y:S01]  /*7910*/  @!PT LDS RZ, [RZ] ;  /* 0x00000000fffff984 */ /* 0x000fe20000000800 */
[----:B------:R-:W-:Y:S01]  /*7920*/  @!PT LDS RZ, [RZ] ;  /* 0x00000000fffff984 */ /* 0x000fe20000000800 */
[----:B------:R1:W-:Y:S01]  /*7930*/  @!P2 LDGSTS.E.BYPASS.LTC128B.128 [R146+0x8000], [R6.64] ;  /* 0x080000000692afae */ /* 0x0003e2000b901d46 */
[----:B------:R-:W-:Y:S01]  /*7940*/  @!P2 LEA R14, P3, R8, R4, 0x6 ;  /* 0x00000004080ea211 */ /* 0x000fe200078630ff */
[----:B------:R-:W-:Y:S01]  /*7950*/  @!P2 IMAD R16, R16, 0x60, RZ ;  /* 0x000000601010a824 */ /* 0x000fe200078e02ff */
[-C--:B------:R-:W-:Y:S01]  /*7960*/  @!P2 LEA.HI.X R13, R11, R206.reuse, R13, 0x1, P4 ;  /* 0x000000ce0b0da211 */ /* 0x080fe200020f0c0d */
[----:B------:R1:W-:Y:S01]  /*7970*/  @P2 STS.128 [R146+0x9000], RZ ;  /* 0x009000ff92002388 */ /* 0x0003e20000000c00 */
[C---:B------:R-:W-:Y:S01]  /*7980*/  @!P2 LEA.HI.X R15, R8.reuse, R5, R15, 0x6, P3 ;  /* 0x00000005080fa211 */ /* 0x040fe200018f340f */
[----:B------:R-:W-:Y:S01]  /*7990*/  @!P2 IMAD.WIDE.U32 R8, R8, 0x60, R4 ;  /* 0x000000600808a825 */ /* 0x000fe200078e0004 */
[CC--:B------:R-:W-:Y:S01]  /*79a0*/  @!P2 LEA R10, P3, R14.reuse, R205.reuse, 0x1 ;  /* 0x000000cd0e0aa211 */ /* 0x0c0fe200078608ff */
[----:B------:R-:W-:Y:S01]  /*79b0*/  @!PT LDS RZ, [RZ] ;  /* 0x00000000fffff984 */ /* 0x000fe20000000800 */
[----:B------:R-:W-:Y:S01]  /*79c0*/  @!PT LDS RZ, [RZ] ;  /* 0x00000000fffff984 */ /* 0x000fe20000000800 */
[----:B------:R-:W-:Y:S01]  /*79d0*/  @!PT LDS RZ, [RZ] ;  /* 0x00000000fffff984 */ /* 0x000fe20000000800 */
[----:B------:R1:W-:Y:S02]  /*79e0*/  @!P2 LDGSTS.E.BYPASS.LTC128B.128 [R146+0x9000], [R12.64] ;  /* 0x090000000c92afae */ /* 0x0003e4000b901d46 */
[----:B------:R-:W-:Y:S01]  /*79f0*/  @!P2 IMAD.IADD R5, R9, 0x1, R16 ;  /* 0x000000010905a824 */ /* 0x000fe200078e0210 */
[-C--:B------:R-:W-:Y:S01]  /*7a00*/  @!P2 LEA.HI.X R11, R14, R206.reuse, R15, 0x1, P3 ;  /* 0x000000ce0e0ba211 */ /* 0x080fe200018f0c0f */
[----:B------:R1:W-:Y:S01]  /*7a10*/  @P2 STS.128 [R146+0xa000], RZ ;  /* 0x00a000ff92002388 */ /* 0x0003e20000000c00 */
[C---:B------:R-:W-:Y:S01]  /*7a20*/  @!P2 LEA R4, P3, R8.reuse, R205, 0x1 ;  /* 0x000000cd0804a211 */ /* 0x040fe200078608ff */
[----:B------:R-:W-:Y:S02]  /*7a30*/  IMAD.MOV.U32 R205, RZ, RZ, R6 ;  /* 0x000000ffffcd7224 */ /* 0x000fe400078e0006 */
[----:B------:R-:W-:Y:S01]  /*7a40*/  @!PT LDS RZ, [RZ] ;  /* 0x00000000fffff984 */ /* 0x000fe20000000800 */
[----:B------:R-:W-:Y:S01]  /*7a50*/  @!PT LDS RZ, [RZ] ;  /* 0x00000000fffff984 */ /* 0x000fe20000000800 */
[----:B------:R-:W-:Y:S01]  /*7a60*/  @!PT LDS RZ, [RZ] ;  /* 0x00000000fffff984 */ /* 0x000fe20000000800 */
[----:B------:R1:W-:Y:S01]  /*7a70*/  @!P2 LDGSTS.E.BYPASS.LTC128B.128 [R146+0xa000], [R10.64] ;  /* 0x0a0000000a92afae */ /* 0x0003e2000b901d46 */
[----:B------:R-:W-:Y:S01]  /*7a80*/  @!P2 LEA.HI.X R5, R8, R206, R5, 0x1, P3 ;  /* 0x000000ce0805a211 */ /* 0x000fe200018f0c05 */
[----:B------:R-:W-:Y:S02]  /*7a90*/  IMAD.MOV.U32 R206, RZ, RZ, R7 ;  /* 0x000000ffffce7224 */ /* 0x000fe400078e0007 */
[----:B------:R1:W-:Y:S04]  /*7aa0*/  @P2 STS.128 [R146+0xb000], RZ ;  /* 0x00b000ff92002388 */ /* 0x0003e80000000c00 */
[----:B------:R-:W-:Y:S01]  /*7ab0*/  @!PT LDS RZ, [RZ] ;  /* 0x00000000fffff984 */ /* 0x000fe20000000800 */
[----:B------:R-:W-:Y:S01]  /*7ac0*/  @!PT LDS RZ, [RZ] ;  /* 0x00000000fffff984 */ /* 0x000fe20000000800 */
[----:B------:R-:W-:Y:S01]  /*7ad0*/  @!PT LDS RZ, [RZ] ;  /* 0x00000000fffff984 */ /* 0x000fe20000000800 */
[----:B------:R1:W-:Y:S04]  /*7ae0*/  @!P2 LDGSTS.E.BYPASS.LTC128B.128 [R146+0xb000], [R4.64] ;  /* 0x0b0000000492afae */ /* 0x0003e8000b901d46 */
[----:B------:R-:W0:Y:S02]  /*7af0*/  LDGDEPBAR ;  /* 0x00000000000079af */ /* 0x000e240000000000 */
.L_x_474:
        /* <DEDUP_REMOVED lines=11> */
[----:B------:R-:W-:Y:S02]  /*7bb0*/  IMAD.U32 R147, R147, -0x80, RZ ;  /* 0xffffff8093937824 */ /* 0x000fe400078e00ff */
[----:B------:R-:W3:Y:S01]  /*7bc0*/  LDSM.16.MT88.4 R36, [R2+0xc000] ;  /* 0x00c000000224783b */ /* 0x000ee20000004200 */
[----:B------:R-:W-:Y:S02]  /*7bd0*/  IMAD R151, R151, 0x18, RZ ;  /* 0x0000001897977824 */ /* 0x000fe400078e02ff */
[C---:B------:R-:W-:Y:S01]  /*7be0*/  LEA R191, P2, R147.reuse, R160, 0x2 ;  /* 0x000000a093bf7211 */ /* 0x040fe200078410ff */
[----:B------:R-:W-:Y:S01]  /*7bf0*/  IMAD.MOV.U32 R150, RZ, RZ, c[0x0][0x22c] ;  /* 0x00008b00ff967624 */ /* 0x000fe200078e00ff */
[----:B------:R-:W4:Y:S02]  /*7c00*/  LDL R149, [R1+0x18] ;  /* 0x0000180001957983 */ /* 0x000f240000100800 */
[----:B------:R-:W-:Y:S01]  /*7c10*/  LEA.HI.X.SX32 R190, R147, R161, 0x2, P2 ;  /* 0x000000a193be7211 */ /* 0x000fe200010f16ff */
[----:B------:R-:W-:Y:S02]  /*7c20*/  IMAD R150, R150, c[0x0][0x1c0], RZ ;  /* 0x0000700096967a24 */ /* 0x000fe400078e02ff */
[----:B------:R-:W-:Y:S01]  /*7c30*/  LDSM.16.M88.4 R40, [R182+0x14000] ;  /* 0x01400000b628783b */ /* 0x000fe20000000200 */
[----:B------:R-:W-:Y:S02]  /*7c40*/  IMAD.MOV.U32 R147, RZ, RZ, c[0x0][0x22c] ;  /* 0x00008b00ff937624 */ /* 0x000fe400078e00ff */
[----:B------:R-:W-:Y:S02]  /*7c50*/  IMAD.SHL.U32 R150, R150, 0x20, RZ ;  /* 0x0000002096967824 */ /* 0x000fe400078e00ff */
        /* <DEDUP_REMOVED lines=80> */
[----:B------:R-:W-:Y:S04]  /*8160*/  IMAD R2, R2, 0x38, RZ ;  /* 0x0000003802027824 */ /* 0x000fe800078e02ff */
[C---:B------:R-:W-:Y:S08]  /*8170*/  HMMA.16816.F32.BF16 R24, R64.reuse, R132, R24 ;  /* 0x000000844018723c */ /* 0x040ff00000041818 */
[-C--:B------:R-:W-:Y:S08]  /*8180*/  HMMA.16816.F32.BF16 R28, R64, R134.reuse, R28 ;  /* 0x00000086401c723c */ /* 0x080ff0000004181c */
[----:B------:R-:W-:Y:S08]  /*8190*/  HMMA.16816.F32.BF16 R32, R44, R134, R32 ;  /* 0x000000862c20723c */ /* 0x000ff00000041820 */
[-C--:B-1----:R-:W-:Y:S08]  /*81a0*/  HMMA.16816.F32.BF16 R4, R36, R48.reuse, R4 ;  /* 0x000000302404723c */ /* 0x082ff00000041804 */
[C---:B------:R-:W-:Y:S07]  /*81b0*/  HMMA.16816.F32.BF16 R8, R136.reuse, R48, R8 ;  /* 0x000000308808723c */ /* 0x040fee0000041808 */
[----:B------:R-:W-:Y:S01]  /*81c0*/  IMAD.MOV.U32 R48, RZ, RZ, c[0x0][0x22c] ;  /* 0x00008b00ff307624 */ /* 0x000fe200078e00ff */
[-C--:B------:R-:W-:Y:S04]  /*81d0*/  HMMA.16816.F32.BF16 R12, R136, R50.reuse, R12 ;  /* 0x00000032880c723c */ /* 0x080fe8000004180c */
[----:B------:R-:W-:Y:S04]  /*81e0*/  IMAD R48, R48, c[0x0][0x1c0], RZ ;  /* 0x0000700030307a24 */ /* 0x000fe800078e02ff */
[C---:B------:R-:W-:Y:S04]  /*81f0*/  HMMA.16816.F32.BF16 R16, R36.reuse, R50, R16 ;  /* 0x000000322410723c */ /* 0x040fe80000041810 */
[----:B------:R-:W-:Y:S04]  /*8200*/  IMAD R48, R48, 0x48, RZ ;  /* 0x0000004830307824 */ /* 0x000fe800078e02ff */
[-C--:B------:R-:W-:Y:S08]  /*8210*/  HMMA.16816.F32.BF16 R20, R36, R140.reuse, R20 ;  /* 0x0000008c2414723c */ /* 0x080ff00000041814 */
[C---:B------:R-:W-:Y:S08]  /*8220*/  HMMA.16816.F32.BF16 R24, R136.reuse, R140, R24 ;  /* 0x0000008c8818723c */ /* 0x040ff00000041818 */
        /* <DEDUP_REMOVED lines=13> */
[----:B------:R-:W3:Y:S01]  /*8300*/  LDL R52, [R1+0x4] ;  /* 0x0000040001347983 */ /* 0x000ee20000100800 */
[----:B------:R-:W-:Y:S01]  /*8310*/  IMAD R149, R149, c[0x0][0x1c0], RZ ;  /* 0x0000700095957a24 */ /* 0x000fe200078e02ff */
[-C--:B------:R-:W-:Y:S01]  /*8320*/  HMMA.16816.F32.BF16 R12, R56, R54.reuse, R12 ;  /* 0x00000036380c723c */ /* 0x080fe2000004180c */
[----:B------:R-:W-:Y:S02]  /*8330*/  IMAD.MOV.U32 R148, RZ, RZ, c[0x0][0x22c] ;  /* 0x00008b00ff947624 */ /* 0x000fe400078e00ff */
[----:B------:R1:W5:Y:S01]  /*8340*/  @P0 LDG.E R248, [R38.64] ;  /* 0x0000000626f80981 */ /* 0x000362000c1e1900 */
[-C--:B------:R-:W-:Y:S01]  /*8350*/  LEA.HI.X.SX32 R45, R147, R37.reuse, 0x2, P2 ;  /* 0x00000025932d7211 */ /* 0x080fe200010f16ff */
[----:B------:R-:W-:Y:S02]  /*8360*/  IMAD.SHL.U32 R149, R149, 0x10, RZ ;  /* 0x0000001095957824 */ /* 0x000fe400078e00ff */
[----:B------:R-:W-:Y:S01]  /*8370*/  IMAD R148, R148, c[0x0][0x1c0], RZ ;  /* 0x0000700094947a24 */ /* 0x000fe200078e02ff */
[C---:B------:R-:W-:Y:S01]  /*8380*/  HMMA.16816.F32.BF16 R16, R40.reuse, R54, R16 ;  /* 0x000000362810723c */ /* 0x040fe20000041810 */
[----:B------:R-:W4:Y:S03]  /*8390*/  LDL R55, [R1+0x14] ;  /* 0x0000140001377983 */ /* 0x000f260000100800 */
[----:B------:R-:W-:Y:S02]  /*83a0*/  IMAD R148, R148, 0x28, RZ ;  /* 0x0000002894947824 */ /* 0x000fe400078e02ff */
[----:B------:R-:W4:Y:S02]  /*83b0*/  LDL R54, [R1+0xc] ;  /* 0x00000c0001367983 */ /* 0x000f240000100800 */
[-C--:B------:R-:W-:Y:S03]  /*83c0*/  HMMA.16816.F32.BF16 R20, R40, R60.reuse, R20 ;  /* 0x0000003c2814723c */ /* 0x080fe60000041814 */
[----:B------:R1:W5:Y:S05]  /*83d0*/  @P0 LDG.E R249, [R38.64+0x20] ;  /* 0x0000200626f90981 */ /* 0x00036a000c1e1900 */
[C---:B------:R-:W-:Y:S01]  /*83e0*/  HMMA.16816.F32.BF16 R24, R56.reuse, R60, R24 ;  /* 0x0000003c3818723c */ /* 0x040fe20000041818 */
[----:B------:R1:W5:Y:S05]  /*83f0*/  @P0 LDG.E R246, [R38.64+0x100] ;  /* 0x0001000626f60981 */ /* 0x00036a000c1e1900 */
[----:B------:R1:W5:Y:S01]  /*8400*/  @P0 LDG.E R247, [R38.64+0x120] ;  /* 0x0001200626f70981 */ /* 0x000362000c1e1900 */
[CC--:B------:R-:W-:Y:S01]  /*8410*/  LEA R46, P0, R149.reuse, R36.reuse, 0x2 ;  /* 0x00000024952e7211 */ /* 0x0c0fe200078010ff */
[-C--:B------:R-:W-:Y:S03]  /*8420*/  HMMA.16816.F32.BF16 R28, R56, R62.reuse, R28 ;  /* 0x0000003e381c723c */ /* 0x080fe6000004181c */
[----:B------:R1:W-:Y:S01]  /*8430*/  RED.E.ADD.F32.FTZ.RN.STRONG.GPU [R36.64], R4 ;  /* 0x000000042400798e */ /* 0x0003e2000c10e786 */
[CC--:B------:R-:W-:Y:S03]  /*8440*/  LEA.HI.X.SX32 R47, R149.reuse, R37.reuse, 0x2, P0 ;  /* 0x00000025952f7211 */ /* 0x0c0fe600000f16ff */
[C---:B------:R-:W-:Y:S01]  /*8450*/  IADD3 R59, R149.reuse, 0x20, RZ ;  /* 0x00000020953b7810 */ /* 0x040fe20007ffe0ff */
[----:B------:R-:W-:Y:S01]  /*8460*/  HMMA.16816.F32.BF16 R32, R40, R62, R32 ;  /* 0x0000003e2820723c */ /* 0x000fe20000041820 */
[----:B------:R1:W-:Y:S03]  /*8470*/  RED.E.ADD.F32.FTZ.RN.STRONG.GPU [R44.64], R5 ;  /* 0x000000052c00798e */ /* 0x0003e6000c10e786 */
[----:B------:R-:W-:Y:S02]  /*8480*/  IADD3 R58, R149, 0x20, RZ ;  /* 0x00000020953a7810 */ /* 0x000fe40007ffe0ff */
[----:B------:R1:W-:Y:S01]  /*8490*/  RED.E.ADD.F32.FTZ.RN.STRONG.GPU [R46.64], R6 ;  /* 0x000000062e00798e */ /* 0x0003e2000c10e786 */
[-C--:B------:R-:W-:Y:S01]  /*84a0*/  LEA R40, P2, R151, R36.reuse, 0x2 ;  /* 0x0000002497287211 */ /* 0x080fe200078410ff */
[----:B------:R-:W-:Y:S01]  /*84b0*/  IMAD.MOV.U32 R43, RZ, RZ, c[0x0][0x22c] ;  /* 0x00008b00ff2b7624 */ /* 0x000fe200078e00ff */
[----:B------:R-:W-:Y:S03]  /*84c0*/  IADD3 R57, R149, 0x20, RZ ;  /* 0x0000002095397810 */ /* 0x000fe60007ffe0ff */
[-C--:B------:R-:W-:Y:S01]  /*84d0*/  LEA.HI.X.SX32 R41, R151, R37.reuse, 0x2, P2 ;  /* 0x0000002597297211 */ /* 0x080fe200010f16ff */
[----:B------:R-:W-:Y:S01]  /*84e0*/  IMAD R43, R43, c[0x0][0x1c0], RZ ;  /* 0x000070002b2b7a24 */ /* 0x000fe200078e02ff */
[----:B------:R-:W-:Y:S01]  /*84f0*/  IADD3 R56, R149, 0x20, RZ ;  /* 0x0000002095387810 */ /* 0x000fe20007ffe0ff */
[----:B------:R-:W-:Y:S01]  /*8500*/  IMAD.MOV.U32 R42, RZ, RZ, c[0x0][0x22c] ;  /* 0x00008b00ff2a7624 */ /* 0x000fe200078e00ff */
[CC--:B-1----:R-:W-:Y:S01]  /*8510*/  LEA R38, P2, R148.reuse, R36.reuse, 0x2 ;  /* 0x0000002494267211 */ /* 0x0c2fe200078410ff */
[----:B------:R1:W-:Y:S01]  /*8520*/  RED.E.ADD.F32.FTZ.RN.STRONG.GPU [R40.64], R7 ;  /* 0x000000072800798e */ /* 0x0003e2000c10e786 */
[----:B------:R-:W-:Y:S02]  /*8530*/  IMAD R43, R43, 0x60, RZ ;  /* 0x000000602b2b7824 */ /* 0x000fe400078e02ff */
[-C--:B------:R-:W-:Y:S01]  /*8540*/  LEA.HI.X.SX32 R39, R148, R37.reuse, 0x2, P2 ;  /* 0x0000002594277211 */ /* 0x080fe200010f16ff */
[----:B------:R-:W-:Y:S01]  /*8550*/  IMAD R42, R42, c[0x0][0x1c0], RZ ;  /* 0x000070002a2a7a24 */ /* 0x000fe200078e02ff */
[-C--:B------:R-:W-:Y:S01]  /*8560*/  LEA R4, P0, R150, R36.reuse, 0x2 ;  /* 0x0000002496047211 */ /* 0x080fe200078010ff */
[----:B------:R-:W-:Y:S02]  /*8570*/  IMAD.MOV.U32 R148, RZ, RZ, c[0x0][0x22c] ;  /* 0x00008b00ff947624 */ /* 0x000fe400078e00ff */
[----:B------:R-:W-:Y:S02]  /*8580*/  IMAD R42, R42, 0x68, RZ ;  /* 0x000000682a2a7824 */ /* 0x000fe400078e02ff */
[----:B------:R-:W-:Y:S01]  /*8590*/  IMAD R148, R148, c[0x0][0x1c0], RZ ;  /* 0x0000700094947a24 */ /* 0x000fe200078e02ff */
[-C--:B------:R-:W-:Y:S03]  /*85a0*/  LEA.HI.X.SX32 R5, R150, R37.reuse, 0x2, P0 ;  /* 0x0000002596057211 */ /* 0x080fe600000f16ff */
[----:B------:R-:W-:Y:S02]  /*85b0*/  IMAD.SHL.U32 R148, R148, 0x8, RZ ;  /* 0x0000000894947824 */ /* 0x000fe400078e00ff */
[----:B------:R1:W-:Y:S01]  /*85c0*/  RED.E.ADD.F32.FTZ.RN.STRONG.GPU [R4.64], R8 ;  /* 0x000000080400798e */ /* 0x0003e2000c10e786 */
[-C--:B------:R-:W-:Y:S01]  /*85d0*/  LEA R6, P0, R0, R36.reuse, 0x2 ;  /* 0x0000002400067211 */ /* 0x080fe200078010ff */
[C---:B------:R-:W-:Y:S02]  /*85e0*/  IMAD.IADD R58, R148.reuse, 0x1, R58 ;  /* 0x00000001943a7824 */ /* 0x040fe400078e023a */
[C---:B------:R-:W-:Y:S01]  /*85f0*/  IMAD.IADD R57, R148.reuse, 0x1, R57 ;  /* 0x0000000194397824 */ /* 0x040fe200078e0239 */
[----:B------:R1:W-:Y:S01]  /*8600*/  RED.E.ADD.F32.FTZ.RN.STRONG.GPU [R38.64], R9 ;  /* 0x000000092600798e */ /* 0x0003e2000c10e786 */
[C---:B------:R-:W-:Y:S02]  /*8610*/  IMAD.IADD R56, R148.reuse, 0x1, R56 ;  /* 0x0000000194387824 */ /* 0x040fe400078e0238 */
[C---:B------:R-:W-:Y:S02]  /*8620*/  IMAD.IADD R57, R148.reuse, 0x1, R57 ;  /* 0x0000000194397824 */ /* 0x040fe400078e0239 */
[----:B------:R-:W-:Y:S01]  /*8630*/  IMAD.IADD R56, R148, 0x1, R56 ;  /* 0x0000000194387824 */ /* 0x000fe200078e0238 */
[-C--:B-1----:R-:W-:Y:S01]  /*8640*/  LEA.HI.X.SX32 R7, R0, R37.reuse, 0x2, P0 ;  /* 0x0000002500077211 */ /* 0x082fe200000f16ff */
[----:B------:R-:W-:Y:S01]  /*8650*/  IMAD.MOV.U32 R0, RZ, RZ, c[0x0][0x22c] ;  /* 0x00008b00ff007624 */ /* 0x000fe200078e00ff */
[CC--:B------:R-:W-:Y:S01]  /*8660*/  LEA R46, P6, R57.reuse, R36.reuse, 0x2 ;  /* 0x00000024392e7211 */ /* 0x0c0fe200078c10ff */
[----:B------:R-:W-:Y:S02]  /*8670*/  IMAD.MOV.U32 R41, RZ, RZ, c[0x0][0x22c] ;  /* 0x00008b00ff297624 */ /* 0x000fe400078e00ff */
[----:B------:R1:W-:Y:S01]  /*8680*/  RED.E.ADD.F32.FTZ.RN.STRONG.GPU [R6.64], R10 ;  /* 0x0000000a0600798e */ /* 0x0003e2000c10e786 */
[----:B------:R-:W-:Y:S01]  /*8690*/  IMAD R0, R0, c[0x0][0x1c0], RZ ;  /* 0x0000700000007a24 */ /* 0x000fe200078e02ff */
[-C--:B------:R-:W-:Y:S01]  /*86a0*/  LEA.HI.X.SX32 R47, R57, R37.reuse, 0x2, P6 ;  /* 0x00000025392f7211 */ /* 0x080fe200030f16ff */
[----:B------:R-:W-:Y:S02]  /*86b0*/  IMAD R41, R41, c[0x0][0x1c0], RZ ;  /* 0x0000700029297a24 */ /* 0x000fe400078e02ff */
[----:B------:R-:W-:Y:S02]  /*86c0*/  IMAD.SHL.U32 R0, R0, 0x40, RZ ;  /* 0x0000004000007824 */ /* 0x000fe400078e00ff */
[----:B------:R-:W-:Y:S02]  /*86d0*/  IMAD.MOV.U32 R40, RZ, RZ, c[0x0][0x22c] ;  /* 0x00008b00ff287624 */ /* 0x000fe400078e00ff */
[----:B------:R-:W-:Y:S01]  /*86e0*/  IMAD R41, R41, 0x70, RZ ;  /* 0x0000007029297824 */ /* 0x000fe200078e02ff */
[-C--:B------:R-:W-:Y:S01]  /*86f0*/  LEA R4, P2, R2, R36.reuse, 0x2 ;  /* 0x0000002402047211 */ /* 0x080fe200078410ff */
[----:B------:R-:W-:Y:S01]  /*8700*/  IMAD R40, R40, c[0x0][0x1c0], RZ ;  /* 0x0000700028287a24 */ /* 0x000fe200078e02ff */
[-C--:B------:R-:W-:Y:S01]  /*8710*/  LEA R8, P0, R0, R36.reuse, 0x2 ;  /* 0x0000002400087211 */ /* 0x080fe200078010ff */
[----:B------:R-:W-:Y:S01]  /*8720*/  IMAD.IADD R56, R148, 0x1, R56 ;  /* 0x0000000194387824 */ /* 0x000fe200078e0238 */
[-C--:B------:R-:W-:Y:S01]  /*8730*/  LEA.HI.X.SX32 R5, R2, R37.reuse, 0x2, P2 ;  /* 0x0000002502057211 */ /* 0x080fe200010f16ff */
[----:B------:R-:W-:Y:S01]  /*8740*/  IMAD.MOV.U32 R2, RZ, RZ, c[0x0][0x22c] ;  /* 0x00008b00ff027624 */ /* 0x000fe200078e00ff */
[-C--:B------:R-:W-:Y:S01]  /*8750*/  LEA.HI.X.SX32 R9, R0, R37.reuse, 0x2, P0 ;  /* 0x0000002500097211 */ /* 0x080fe200000f16ff */
[----:B------:R-:W-:Y:S01]  /*8760*/  IMAD R40, R40, 0x78, RZ ;  /* 0x0000007828287824 */ /* 0x000fe200078e02ff */
[----:B------:R-:W4:Y:S01]  /*8770*/  LDL R0, [R1+0x10] ;  /* 0x0000100001007983 */ /* 0x000f220000100800 */
[----:B------:R-:W-:Y:S04]  /*8780*/  IMAD R2, R2, c[0x0][0x1c0], RZ ;  /* 0x0000700002027a24 */ /* 0x000fe800078e02ff */
[----:B------:R1:W-:Y:S01]  /*8790*/  RED.E.ADD.F32.FTZ.RN.STRONG.GPU [R4.64], R11 ;  /* 0x0000000b0400798e */ /* 0x0003e2000c10e786 */
[----:B------:R-:W-:Y:S01]  /*87a0*/  IMAD R2, R2, 0x50, RZ ;  /* 0x0000005002027824 */ /* 0x000fe200078e02ff */
[CC--:B-1----:R-:W-:Y:S03]  /*87b0*/  LEA R6, P2, R48.reuse, R36.reuse, 0x2 ;  /* 0x0000002430067211 */ /* 0x0c2fe600078410ff */
[----:B------:R1:W-:Y:S01]  /*87c0*/  RED.E.ADD.F32.FTZ.RN.STRONG.GPU [R8.64], R16 ;  /* 0x000000100800798e */ /* 0x0003e2000c10e786 */
[-C--:B------:R-:W-:Y:S01]  /*87d0*/  LEA.HI.X.SX32 R7, R48, R37.reuse, 0x2, P2 ;  /* 0x0000002530077211 */ /* 0x080fe200010f16ff */
[----:B------:R-:W-:Y:S04]  /*87e0*/  IMAD.MOV.U32 R48, RZ, RZ, c[0x0][0x22c] ;  /* 0x00008b00ff307624 */ /* 0x000fe800078e00ff */
[----:B------:R1:W-:Y:S01]  /*87f0*/  RED.E.ADD.F32.FTZ.RN.STRONG.GPU [R6.64], R17 ;  /* 0x000000110600798e */ /* 0x0003e2000c10e786 */
[----:B------:R-:W-:Y:S04]  /*8800*/  IMAD R48, R48, c[0x0][0x1c0], RZ ;  /* 0x0000700030307a24 */ /* 0x000fe800078e02ff */
[----:B------:R-:W-:Y:S01]  /*8810*/  IMAD R48, R48, 0x58, RZ ;  /* 0x0000005830307824 */ /* 0x000fe200078e02ff */
[CC--:B------:R-:W-:Y:S04]  /*8820*/  LEA R4, P0, R2.reuse, R36.reuse, 0x2 ;  /* 0x0000002402047211 */ /* 0x0c0fe800078010ff */
[-C--:B------:R-:W-:Y:S02]  /*8830*/  LEA.HI.X.SX32 R5, R2, R37.reuse, 0x2, P0 ;  /* 0x0000002502057211 */ /* 0x080fe400000f16ff */
[----:B------:R-:W4:Y:S01]  /*8840*/  LDL R2, [R1] ;  /* 0x0000000001027983 */ /* 0x000f220000100800 */
[CC--:B-1----:R-:W-:Y:S02]  /*8850*/  LEA R16, P2, R48.reuse, R36.reuse, 0x2 ;  /* 0x0000002430107211 */ /* 0x0c2fe400078410ff */
[CC--:B------:R-:W-:Y:S02]  /*8860*/  LEA R10, P0, R43.reuse, R36.reuse, 0x2 ;  /* 0x000000242b0a7211 */ /* 0x0c0fe400078010ff */
[----:B------:R1:W-:Y:S01]  /*8870*/  RED.E.ADD.F32.FTZ.RN.STRONG.GPU [R4.64], R18 ;  /* 0x000000120400798e */ /* 0x0003e2000c10e786 */
[-C--:B------:R-:W-:Y:S02]  /*8880*/  LEA.HI.X.SX32 R17, R48, R37.reuse, 0x2, P2 ;  /* 0x0000002530117211 */ /* 0x080fe400010f16ff */
[-C--:B------:R-:W-:Y:S02]  /*8890*/  LEA.HI.X.SX32 R11, R43, R37.reuse, 0x2, P0 ;  /* 0x000000252b0b7211 */ /* 0x080fe400000f16ff */
[CC--:B------:R-:W-:Y:S01]  /*88a0*/  LEA R8, P3, R42.reuse, R36.reuse, 0x2 ;  /* 0x000000242a087211 */ /* 0x0c0fe200078610ff */
[----:B------:R2:W-:Y:S01]  /*88b0*/  RED.E.ADD.F32.FTZ.RN.STRONG.GPU [R16.64], R19 ;  /* 0x000000131000798e */ /* 0x0005e2000c10e786 */
[CC--:B------:R-:W-:Y:S02]  /*88c0*/  LEA R6, P2, R41.reuse, R36.reuse, 0x2 ;  /* 0x0000002429067211 */ /* 0x0c0fe400078410ff */
[-C--:B------:R-:W-:Y:S02]  /*88d0*/  LEA.HI.X.SX32 R9, R42, R37.reuse, 0x2, P3 ;  /* 0x000000252a097211 */ /* 0x080fe400018f16ff */
[----:B------:R-:W-:Y:S01]  /*88e0*/  RED.E.ADD.F32.FTZ.RN.STRONG.GPU [R10.64], R12 ;  /* 0x0000000c0a00798e */ /* 0x000fe2000c10e786 */
[-C--:B------:R-:W-:Y:S02]  /*88f0*/  LEA.HI.X.SX32 R7, R41, R37.reuse, 0x2, P2 ;  /* 0x0000002529077211 */ /* 0x080fe400010f16ff */
[CC--:B------:R-:W-:Y:S02]  /*8900*/  LEA R50, P2, R59.reuse, R36.reuse, 0x2 ;  /* 0x000000243b327211 */ /* 0x0c0fe400078410ff */
[----:B------:R-:W-:Y:S01]  /*8910*/  RED.E.ADD.F32.FTZ.RN.STRONG.GPU [R8.64], R13 ;  /* 0x0000000d0800798e */ /* 0x000fe2000c10e786 */
[CC--:B------:R-:W-:Y:S02]  /*8920*/  LEA R42, P5, R56.reuse, R36.reuse, 0x2 ;  /* 0x00000024382a7211 */ /* 0x0c0fe400078a10ff */
[-C--:B------:R-:W-:Y:S02]  /*8930*/  LEA.HI.X.SX32 R51, R59, R37.reuse, 0x2, P2 ;  /* 0x000000253b337211 */ /* 0x080fe400010f16ff */
[----:B------:R3:W-:Y:S01]  /*8940*/  RED.E.ADD.F32.FTZ.RN.STRONG.GPU [R6.64], R14 ;  /* 0x0000000e0600798e */ /* 0x0007e2000c10e786 */
[-C--:B------:R-:W-:Y:S02]  /*8950*/  LEA.HI.X.SX32 R43, R56, R37.reuse, 0x2, P5 ;  /* 0x00000025382b7211 */ /* 0x080fe400028f16ff */
[CC--:B-1----:R-:W-:Y:S04]  /*8960*/  LEA R4, P0, R40.reuse, R36.reuse, 0x2 ;  /* 0x0000002428047211 */ /* 0x0c2fe800078010ff */
[-C--:B------:R-:W-:Y:S02]  /*8970*/  LEA.HI.X.SX32 R5, R40, R37.reuse, 0x2, P0 ;  /* 0x0000002528057211 */ /* 0x080fe400000f16ff */
[CC--:B------:R-:W-:Y:S03]  /*8980*/  LEA R48, P0, R58.reuse, R36.reuse, 0x2 ;  /* 0x000000243a307211 */ /* 0x0c0fe600078010ff */
[----:B------:R1:W-:Y:S01]  /*8990*/  RED.E.ADD.F32.FTZ.RN.STRONG.GPU [R4.64], R15 ;  /* 0x0000000f0400798e */ /* 0x0003e2000c10e786 */
[-C--:B------:R-:W-:Y:S04]  /*89a0*/  LEA.HI.X.SX32 R49, R58, R37.reuse, 0x2, P0 ;  /* 0x000000253a317211 */ /* 0x080fe800000f16ff */
[----:B------:R-:W-:Y:S05]  /*89b0*/  RED.E.ADD.F32.FTZ.RN.STRONG.GPU [R36.64+0x80], R20 ;  /* 0x000080142400798e */ /* 0x000fea000c10e786 */
[----:B------:R-:W-:Y:S05]  /*89c0*/  RED.E.ADD.F32.FTZ.RN.STRONG.GPU [R44.64+0x80], R21 ;  /* 0x000080152c00798e */ /* 0x000fea000c10e786 */
[----:B------:R-:W-:Y:S05]  /*89d0*/  RED.E.ADD.F32.FTZ.RN.STRONG.GPU [R50.64], R22 ;  /* 0x000000163200798e */ /* 0x000fea000c10e786 */
[----:B------:R-:W-:Y:S05]  /*89e0*/  RED.E.ADD.F32.FTZ.RN.STRONG.GPU [R48.64], R23 ;  /* 0x000000173000798e */ /* 0x000fea000c10e786 */
[----:B------:R-:W-:Y:S05]  /*89f0*/  RED.E.ADD.F32.FTZ.RN.STRONG.GPU [R46.64], R24 ;  /* 0x000000182e00798e */ /* 0x000fea000c10e786 */
[----:B------:R-:W-:Y:S05]  /*8a00*/  RED.E.ADD.F32.FTZ.RN.STRONG.GPU [R42.64], R25 ;  /* 0x000000192a00798e */ /* 0x000fea000c10e786 */
[----:B------:R-:W-:Y:S01]  /*8a10*/  LDSM.16.MT88.4 R20, [R3+0x14800] ;  /* 0x014800000314783b */ /* 0x000fe20000004200 */
[CC--:B--2---:R-:W-:Y:S04]  /*8a20*/  LEA R16, P0, R53.reuse, R36.reuse, 0x2 ;  /* 0x0000002435107211 */ /* 0x0c4fe800078010ff */
[-C--:B------:R-:W-:Y:S02]  /*8a30*/  LEA.HI.X.SX32 R17, R53, R37.reuse, 0x2, P0 ;  /* 0x0000002535117211 */ /* 0x080fe400000f16ff */
[CC--:B---3--:R-:W-:Y:S04]  /*8a40*/  LEA R14, P6, R52.reuse, R36.reuse, 0x2 ;  /* 0x00000024340e7211 */ /* 0x0c8fe800078c10ff */
[-C--:B-1----:R-:W-:Y:S02]  /*8a50*/  LEA.HI.X.SX32 R15, R52, R37.reuse, 0x2, P6 ;  /* 0x00000025340f7211 */ /* 0x082fe400030f16ff */
[CC--:B----4-:R-:W-:Y:S04]  /*8a60*/  LEA R40, P4, R55.reuse, R36.reuse, 0x2 ;  /* 0x0000002437287211 */ /* 0x0d0fe800078810ff */
[-C--:B------:R-:W-:Y:S02]  /*8a70*/  LEA.HI.X.SX32 R41, R55, R37.reuse, 0x2, P4 ;  /* 0x0000002537297211 */ /* 0x080fe400020f16ff */
[-C--:B------:R-:W-:Y:S02]  /*8a80*/  LEA R18, P2, R54, R36.reuse, 0x2 ;  /* 0x0000002436127211 */ /* 0x080fe400078410ff */
[-C--:B------:R-:W-:Y:S01]  /*8a90*/  LEA R10, P4, R252, R36.reuse, 0x2 ;  /* 0x00000024fc0a7211 */ /* 0x080fe200078810ff */
[----:B------:R-:W-:Y:S01]  /*8aa0*/  RED.E.ADD.F32.FTZ.RN.STRONG.GPU [R40.64], R26 ;  /* 0x0000001a2800798e */ /* 0x000fe2000c10e786 */
[-C--:B------:R-:W-:Y:S02]  /*8ab0*/  LEA.HI.X.SX32 R19, R54, R37.reuse, 0x2, P2 ;  /* 0x0000002536137211 */ /* 0x080fe400010f16ff */
[-C--:B------:R-:W-:Y:S02]  /*8ac0*/  LEA.HI.X.SX32 R11, R252, R37.reuse, 0x2, P4 ;  /* 0x00000025fc0b7211 */ /* 0x080fe400020f16ff */
[CC--:B------:R-:W-:Y:S04]  /*8ad0*/  LEA R6, P2, R250.reuse, R36.reuse, 0x2 ;  /* 0x00000024fa067211 */ /* 0x0c0fe800078410ff */
[-C--:B------:R-:W-:Y:S02]  /*8ae0*/  LEA.HI.X.SX32 R7, R250, R37.reuse, 0x2, P2 ;  /* 0x00000025fa077211 */ /* 0x080fe400010f16ff */
[----:B------:R-:W-:Y:S01]  /*8af0*/  ISETP.LT.AND P2, PT, RZ, UR8, PT ;  /* 0x00000008ff007c0c */ /* 0x000fe2000bf41270 */
[----:B------:R-:W-:Y:S01]  /*8b00*/  UMOV UR8, UR5 ;  /* 0x0000000500087c82 */ /* 0x000fe20008000000 */
[CC--:B------:R-:W-:Y:S04]  /*8b10*/  LEA R38, P3, R0.reuse, R36.reuse, 0x2 ;  /* 0x0000002400267211 */ /* 0x0c0fe800078610ff */
[-C--:B------:R-:W-:Y:S01]  /*8b20*/  LEA.HI.X.SX32 R39, R0, R37.reuse, 0x2, P3 ;  /* 0x0000002500277211 */ /* 0x080fe200018f16ff */
[----:B------:R-:W-:Y:S01]  /*8b30*/  IMAD.IADD R0, R147, 0x1, R250 ;  /* 0x0000000193007824 */ /* 0x000fe200078e02fa */
[CC--:B------:R-:W-:Y:S03]  /*8b40*/  LEA R8, P3, R251.reuse, R36.reuse, 0x2 ;  /* 0x00000024fb087211 */ /* 0x0c0fe600078610ff */
[----:B------:R-:W-:Y:S01]  /*8b50*/  RED.E.ADD.F32.FTZ.RN.STRONG.GPU [R38.64], R27 ;  /* 0x0000001b2600798e */ /* 0x000fe2000c10e786 */
[-C--:B------:R-:W-:Y:S02]  /*8b60*/  LEA.HI.X.SX32 R9, R251, R37.reuse, 0x2, P3 ;  /* 0x00000025fb097211 */ /* 0x080fe400018f16ff */
[CC--:B------:R-:W-:Y:S02]  /*8b70*/  LEA R4, P0, R0.reuse, R36.reuse, 0x2 ;  /* 0x0000002400047211 */ /* 0x0c0fe400078010ff */
[----:B------:R-:W-:Y:S02]  /*8b80*/  RED.E.ADD.F32.FTZ.RN.STRONG.GPU [R18.64], R32 ;  /* 0x000000201200798e */ /* 0x000fe4000c10e786 */
[-C--:B------:R-:W-:Y:S01]  /*8b90*/  LEA.HI.X.SX32 R5, R0, R37.reuse, 0x2, P0 ;  /* 0x0000002500057211 */ /* 0x080fe200000f16ff */
[----:B------:R-:W-:Y:S01]  /*8ba0*/  IMAD.MOV.U32 R0, RZ, RZ, 0x40 ;  /* 0x00000040ff007424 */ /* 0x000fe200078e00ff */
[----:B------:R-:W-:Y:S01]  /*8bb0*/  PLOP3.LUT P0, PT, PT, PT, UP1, 0x80, 0x0 ;  /* 0x000000000000781c */ /* 0x000fe20003f0f018 */
[----:B------:R-:W-:Y:S01]  /*8bc0*/  RED.E.ADD.F32.FTZ.RN.STRONG.GPU [R16.64], R33 ;  /* 0x000000211000798e */ /* 0x000fe2000c10e786 */
[----:B------:R-:W-:Y:S02]  /*8bd0*/  @UP5 UIADD3 UR12, UP1, UR12, -0x200, URZ ;  /* 0xfffffe000c0c5890 */ /* 0x000fe4000ff3e03f */
[----:B------:R-:W-:Y:S02]  /*8be0*/  SEL R177, R0, 0xffffffc0, !P1 ;  /* 0xffffffc000b17807 */ /* 0x000fe40004800000 */
[----:B------:R-:W-:Y:S01]  /*8bf0*/  RED.E.ADD.F32.FTZ.RN.STRONG.GPU [R14.64], R34 ;  /* 0x000000220e00798e */ /* 0x000fe2000c10e786 */
[----:B------:R-:W-:Y:S02]  /*8c00*/  @UP5 UIADD3.X UR11, UR11, -0x1, URZ, UP1, !UPT ;  /* 0xffffffff0b0b5890 */ /* 0x000fe40008ffe43f */
[----:B------:R-:W-:Y:S02]  /*8c10*/  IMAD.IADD R0, R177, 0x1, R176 ;  /* 0x00000001b1007824 */ /* 0x000fe400078e02b0 */
[----:B------:R-:W-:Y:S05]  /*8c20*/  LDSM.16.MT88.4 R24, [R176+0x800] ;  /* 0x00080000b018783b */ /* 0x000fea0000004200 */
[----:B------:R-:W-:Y:S01]  /*8c30*/  LDSM.16.MT88.4 R16, [R0] ;  /* 0x000000000010783b */ /* 0x000fe20000004200 */
[C---:B------:R-:W-:Y:S04]  /*8c40*/  LEA R12, P5, R2.reuse, R36, 0x2 ;  /* 0x00000024020c7211 */ /* 0x040fe800078a10ff */
[----:B------:R-:W-:Y:S01]  /*8c50*/  LDSM.16.MT88.4 R40, [R0+0x1000] ;  /* 0x001000000028783b */ /* 0x000fe20000004200 */
[----:B------:R-:W-:Y:S04]  /*8c60*/  LEA.HI.X.SX32 R13, R2, R37, 0x2, P5 ;  /* 0x00000025020d7211 */ /* 0x000fe800028f16ff */
[----:B------:R-:W-:Y:S05]  /*8c70*/  LDSM.16.MT88.4 R36, [R3+0x19000] ;  /* 0x019000000324783b */ /* 0x000fea0000004200 */
[----:B------:R-:W-:Y:S05]  /*8c80*/  RED.E.ADD.F32.FTZ.RN.STRONG.GPU [R12.64], R35 ;  /* 0x000000230c00798e */ /* 0x000fea000c10e786 */
[----:B------:R-:W-:Y:S05]  /*8c90*/  RED.E.ADD.F32.FTZ.RN.STRONG.GPU [R10.64], R28 ;  /* 0x0000001c0a00798e */ /* 0x000fea000c10e786 */
[----:B------:R-:W-:Y:S05]  /*8ca0*/  RED.E.ADD.F32.FTZ.RN.STRONG.GPU [R8.64], R29 ;  /* 0x0000001d0800798e */ /* 0x000fea000c10e786 */
[----:B------:R-:W-:Y:S05]  /*8cb0*/  RED.E.ADD.F32.FTZ.RN.STRONG.GPU [R6.64], R30 ;  /* 0x0000001e0600798e */ /* 0x000fea000c10e786 */
[----:B------:R-:W-:Y:S05]  /*8cc0*/  LDSM.16.MT88.4 R8, [R176] ;  /* 0x00000000b008783b */ /* 0x000fea0000004200 */
[----:B------:R-:W-:Y:S05]  /*8cd0*/  RED.E.ADD.F32.FTZ.RN.STRONG.GPU [R4.64], R31 ;  /* 0x0000001f0400798e */ /* 0x000fea000c10e786 */
[----:B------:R-:W1:Y:S05]  /*8ce0*/  LDSM.16.MT88.4 R4, [R3+0x14000] ;  /* 0x014000000304783b */ /* 0x000e6a0000004200 */
[----:B------:R-:W2:Y:S05]  /*8cf0*/  LDSM.16.MT88.4 R12, [R3+0x18000] ;  /* 0x01800000030c783b */ /* 0x000eaa0000004200 */
[----:B------:R-:W3:Y:S05]  /*8d00*/  LDSM.16.MT88.4 R32, [R3+0x18800] ;  /* 0x018800000320783b */ /* 0x000eea0000004200 */
[----:B------:R-:W4:Y:S01]  /*8d10*/  LDSM.16.MT88.4 R28, [R0+0x800] ;  /* 0x00080000001c783b */ /* 0x000f220000004200 */
        /* <DEDUP_REMOVED lines=10> */
[----:B------:R-:W-:Y:S05]  /*8dc0*/  LDSM.16.MT88.4 R4, [R3+0x15800] ;  /* 0x015800000304783b */ /* 0x000fea0000004200 */
[----:B------:R-:W2:Y:S02]  /*8dd0*/  LDSM.16.MT88.4 R16, [R176+0x1800] ;  /* 0x00180000b010783b */ /* 0x000ea40000004200 */
[-C--:B------:R-:W-:Y:S08]  /*8de0*/  HMMA.16816.F32.BF16 R100, R20, R24.reuse, R100 ;  /* 0x000000181464723c */ /* 0x080ff00000041864 */
[C---:B---3--:R-:W-:Y:S08]  /*8df0*/  HMMA.16816.F32.BF16 R104, R32.reuse, R24, R104 ;  /* 0x000000182068723c */ /* 0x048ff00000041868 */
[-C--:B------:R-:W-:Y:S08]  /*8e00*/  HMMA.16816.F32.BF16 R108, R32, R26.reuse, R108 ;  /* 0x0000001a206c723c */ /* 0x080ff0000004186c */
[C---:B------:R-:W-:Y:S01]  /*8e10*/  HMMA.16816.F32.BF16 R112, R20.reuse, R26, R112 ;  /* 0x0000001a1470723c */ /* 0x040fe20000041870 */
[----:B------:R-:W3:Y:S07]  /*8e20*/  LDSM.16.MT88.4 R24, [R3+0x19800] ;  /* 0x019800000318783b */ /* 0x000eee0000004200 */
[-C--:B----4-:R-:W-:Y:S08]  /*8e30*/  HMMA.16816.F32.BF16 R116, R20, R28.reuse, R116 ;  /* 0x0000001c1474723c */ /* 0x090ff00000041874 */
        /* <DEDUP_REMOVED lines=203> */
.L_x_476:
        /* <DEDUP_REMOVED lines=19> */
.L_x_477:
[----:B------:R-:W-:Y:S01]  /*9c20*/  BAR.SYNC.DEFER_BLOCKING 0x0 ;  /* 0x0000000000007b1d */ /* 0x000fe20000010000 */
[----:B------:R-:W-:Y:S01]  /*9c30*/  USHF.L.U32 UR5, UR17, 0x7, URZ ;  /* 0x0000000711057899 */ /* 0x000fe2000800063f */
[--C-:B-1----:R-:W-:Y:S01]  /*9c40*/  SHF.R.S32.HI R7, RZ, 0x1f, R200.reuse ;  /* 0x0000001fff077819 */ /* 0x102fe200000114c8 */
[----:B------:R-:W-:Y:S01]  /*9c50*/  IMAD.MOV.U32 R6, RZ, RZ, R200 ;  /* 0x000000ffff067224 */ /* 0x000fe200078e00c8 */
[----:B------:R-:W-:Y:S01]  /*9c60*/  UIMAD UR4, UR17, -0x80, UR4 ;  /* 0xffffff80110478a4 */ /* 0x000fe2000f8e0204 */
[----:B------:R-:W-:Y:S01]  /*9c70*/  ISETP.GE.AND P1, PT, R200, c[0x0][0x220], PT ;  /* 0x00008800c8007a0c */ /* 0x000fe20003f26270 */
[----:B------:R-:W1:Y:S01]  /*9c80*/  S2R R8, SR_TID.X ;  /* 0x0000000000087919 */ /* 0x000e620000002100 */
[----:B------:R-:W-:Y:S01]  /*9c90*/  USHF.R.S32.HI UR10, URZ, 0x1f, UR5 ;  /* 0x0000001f3f0a7899 */ /* 0x000fe20008011405 */
[----:B------:R-:W-:Y:S01]  /*9ca0*/  IMAD.U32 R13, RZ, RZ, UR5 ;  /* 0x00000005ff0d7e24 */ /* 0x000fe2000f8e00ff */
[----:B------:R-:W-:Y:S01]  /*9cb0*/  ULDC.64 UR8, c[0x0][0x3a0] ;  /* 0x0000e80000087ab9 */ /* 0x000fe20000000a00 */
[----:B------:R-:W-:Y:S01]  /*9cc0*/  BSSY B0, `(.L_x_478) ;  /* 0x0000025000007945 */ /* 0x000fe20003800000 */
[----:B------:R-:W-:Y:S01]  /*9cd0*/  UIMAD UR8, UR10, UR8, URZ ;  /* 0x000000080a0872a4 */ /* 0x000fe2000f8e023f */
[----:B------:R-:W-:Y:S01]  /*9ce0*/  IMAD.WIDE.U32 R4, R13, c[0x0][0x3a0], R6 ;  /* 0x0000e8000d047a25 */ /* 0x000fe200078e0006 */
[----:B------:R-:W-:-:S02]  /*9cf0*/  USHF.R.S32.HI UR13, URZ, 0x1f, UR37 ;  /* 0x0000001f3f0d7899 */ /* 0x000fc40008011425 */
[----:B------:R-:W-:Y:S02]  /*9d00*/  UIMAD UR8, UR5, UR9, UR8 ;  /* 0x00000009050872a4 */ /* 0x000fe4000f8e0208 */
[----:B------:R-:W-:-:S04]  /*9d10*/  IADD3 R4, P0, R4, UR14, RZ ;  /* 0x0000000e04047c10 */ /* 0x000fc8000ff1e0ff */
[----:B------:R-:W-:Y:S01]  /*9d20*/  IMAD.U32 R2, RZ, RZ, UR8 ;  /* 0x00000008ff027e24 */ /* 0x000fe2000f8e00ff */
[----:B------:R-:W-:Y:S01]  /*9d30*/  ULDC.64 UR8, c[0x0][0x3b8] ;  /* 0x0000ee0000087ab9 */ /* 0x000fe20000000a00 */
[----:B------:R2:W3:Y:S01]  /*9d40*/  LDS.128 R16, [R146+0xd000] ;  /* 0x00d0000092107984 */ /* 0x0004e20000000c00 */
[----:B------:R-:W-:Y:S02]  /*9d50*/  UIMAD UR8, UR13, UR8, URZ ;  /* 0x000000080d0872a4 */ /* 0x000fe4000f8e023f */
[----:B------:R-:W-:Y:S01]  /*9d60*/  IADD3.X R5, R5, UR15, R2, P0, !PT ;  /* 0x0000000f05057c10 */ /* 0x000fe200087fe402 */
[----:B------:R-:W-:Y:S01]  /*9d70*/  IMAD.U32 R2, RZ, RZ, UR37 ;  /* 0x00000025ff027e24 */ /* 0x000fe2000f8e00ff */
[----:B------:R2:W4:Y:S01]  /*9d80*/  LDS.128 R20, [R146+0xe000] ;  /* 0x00e0000092147984 */ /* 0x0005220000000c00 */
[----:B------:R-:W-:Y:S01]  /*9d90*/  UIMAD UR8, UR37, UR9, UR8 ;  /* 0x00000009250872a4 */ /* 0x000fe2000f8e0208 */
[----:B-1----:R-:W-:Y:S01]  /*9da0*/  SHF.R.S32.HI R0, RZ, 0x1f, R8 ;  /* 0x0000001fff007819 */ /* 0x002fe20000011408 */
[----:B------:R-:W-:Y:S01]  /*9db0*/  IMAD.WIDE.U32 R4, R2, c[0x0][0x3b8], R4 ;  /* 0x0000ee0002047a25 */ /* 0x000fe200078e0004 */
[----:B------:R2:W1:Y:S02]  /*9dc0*/  LDS.128 R24, [R146+0xf000] ;  /* 0x00f0000092187984 */ /* 0x0004640000000c00 */
[----:B------:R-:W-:-:S02]  /*9dd0*/  LEA.HI R0, R0, R8, RZ, 0x3 ;  /* 0x0000000800007211 */ /* 0x000fc400078f18ff */
[----:B------:R2:W1:Y:S01]  /*9de0*/  LDS.128 R28, [R146+0x10000] ;  /* 0x01000000921c7984 */ /* 0x0004620000000c00 */
[----:B------:R-:W-:Y:S02]  /*9df0*/  IADD3 R12, R5, UR8, RZ ;  /* 0x00000008050c7c10 */ /* 0x000fe4000fffe0ff */
[----:B------:R-:W-:Y:S01]  /*9e00*/  SHF.R.S32.HI R0, RZ, 0x3, R0 ;  /* 0x00000003ff007819 */ /* 0x000fe20000011400 */
[----:B------:R2:W1:Y:S03]  /*9e10*/  LDS.128 R32, [R146+0x11000] ;  /* 0x0110000092207984 */ /* 0x0004660000000c00 */
[----:B------:R-:W-:Y:S01]  /*9e20*/  ISETP.GE.OR P4, PT, R0, UR4, P1 ;  /* 0x0000000400007c0c */ /* 0x000fe20008f86670 */
[----:B------:R2:W1:Y:S01]  /*9e30*/  LDS.128 R36, [R146+0x12000] ;  /* 0x0120000092247984 */ /* 0x0004620000000c00 */
[----:B------:R-:W-:-:S03]  /*9e40*/  SHF.R.S32.HI R14, RZ, 0x1f, R0 ;  /* 0x0000001fff0e7819 */ /* 0x000fc60000011400 */
[----:B------:R2:W1:Y:S08]  /*9e50*/  LDS.128 R40, [R146+0x13000] ;  /* 0x0130000092287984 */ /* 0x0004700000000c00 */
[----:B------:R-:W-:Y:S05]  /*9e60*/  @P4 BRA `(.L_x_479) ;  /* 0x000000a000004947 */ /* 0x000fea0003800000 */
[----:B--2---:R-:W2:Y:S01]  /*9e70*/  LDS.128 R144, [R146+0xc000] ;  /* 0x00c0000092907984 */ /* 0x004ea20000000c00 */
        /* <DEDUP_REMOVED lines=9> */
.L_x_479:
[----:B------:R-:W-:Y:S05]  /*9f10*/  BSYNC B0 ;  /* 0x0000000000007941 */ /* 0x000fea0003800000 */
.L_x_478:
[----:B------:R-:W-:Y:S01]  /*9f20*/  IADD3 R2, R0, 0x20, RZ ;  /* 0x0000002000027810 */ /* 0x000fe20007ffe0ff */
[----:B------:R-:W-:Y:S03]  /*9f30*/  BSSY B0, `(.L_x_480) ;  /* 0x000000e000007945 */ /* 0x000fe60003800000 */
[----:B------:R-:W-:-:S13]  /*9f40*/  ISETP.GE.OR P3, PT, R2, UR4, P1 ;  /* 0x0000000402007c0c */ /* 0x000fda0008f66670 */
        /* <DEDUP_REMOVED lines=11> */
[----:B---3--:R2:W-:Y:S02]  /*a000*/  STG.E.128 [R10.64], R16 ;  /* 0x000000100a007986 */ /* 0x0085e4000c101d06 */
.L_x_481:
[----:B------:R-:W-:Y:S05]  /*a010*/  BSYNC B0 ;  /* 0x0000000000007941 */ /* 0x000fea0003800000 */
.L_x_480:
        /* <DEDUP_REMOVED lines=14> */
[----:B----4-:R2:W-:Y:S02]  /*a100*/  STG.E.128 [R10.64], R20 ;  /* 0x000000140a007986 */ /* 0x0105e4000c101d06 */
.L_x_483:
[----:B------:R-:W-:Y:S05]  /*a110*/  BSYNC B0 ;  /* 0x0000000000007941 */ /* 0x000fea0003800000 */
.L_x_482:
[----:B------:R-:W-:Y:S01]  /*a120*/  IADD3 R2, R0, 0x60, RZ ;  /* 0x0000006000027810 */ /* 0x000fe20007ffe0ff */
[----:B------:R-:W-:Y:S03]  /*a130*/  BSSY B0, `(.L_x_484) ;  /* 0x000000d000007945 */ /* 0x000fe60003800000 */
[----:B------:R-:W-:-:S13]  /*a140*/  ISETP.GE.OR P1, PT, R2, UR4, P1 ;  /* 0x0000000402007c0c */ /* 0x000fda0008f26670 */
        /* <DEDUP_REMOVED lines=10> */
[----:B-1----:R1:W-:Y:S02]  /*a1f0*/  STG.E.128 [R4.64], R24 ;  /* 0x0000001804007986 */ /* 0x0023e4000c101d06 */
.L_x_485:
[----:B------:R-:W-:Y:S05]  /*a200*/  BSYNC B0 ;  /* 0x0000000000007941 */ /* 0x000fea0003800000 */
.L_x_484:
[----:B------:R-:W-:Y:S01]  /*a210*/  ULDC.64 UR8, c[0x0][0x3a8] ;  /* 0x0000ea0000087ab9 */ /* 0x000fe20000000a00 */
[----:B------:R-:W-:Y:S01]  /*a220*/  IMAD.WIDE.U32 R6, R13, c[0x0][0x3a8], R6 ;  /* 0x0000ea000d067a25 */ /* 0x000fe200078e0006 */
[----:B------:R-:W-:Y:S01]  /*a230*/  UIMAD UR4, UR10, UR8, URZ ;  /* 0x000000080a0472a4 */ /* 0x000fe2000f8e023f */
[----:B------:R-:W-:Y:S01]  /*a240*/  BSSY B0, `(.L_x_486) ;  /* 0x0000016000007945 */ /* 0x000fe20003800000 */
[----:B------:R-:W-:Y:S02]  /*a250*/  USHF.R.S32.HI UR13, URZ, 0x1f, UR37 ;  /* 0x0000001f3f0d7899 */ /* 0x000fe40008011425 */
[----:B------:R-:W-:Y:S01]  /*a260*/  UIMAD UR5, UR5, UR9, UR4 ;  /* 0x00000009050572a4 */ /* 0x000fe2000f8e0204 */
[----:B-1----:R-:W-:-:S05]  /*a270*/  IADD3 R4, P0, R6, UR11, RZ ;  /* 0x0000000b06047c10 */ /* 0x002fca000ff1e0ff */
[----:B------:R-:W-:Y:S01]  /*a280*/  IMAD.U32 R2, RZ, RZ, UR5 ;  /* 0x00000005ff027e24 */ /* 0x000fe2000f8e00ff */
[----:B------:R-:W-:Y:S02]  /*a290*/  ULDC.64 UR4, c[0x0][0x3c0] ;  /* 0x0000f00000047ab9 */ /* 0x000fe40000000a00 */
[----:B------:R-:W-:Y:S02]  /*a2a0*/  UIMAD UR4, UR13, UR4, URZ ;  /* 0x000000040d0472a4 */ /* 0x000fe4000f8e023f */
[----:B------:R-:W-:Y:S02]  /*a2b0*/  IADD3.X R5, R7, UR12, R2, P0, !PT ;  /* 0x0000000c07057c10 */ /* 0x000fe400087fe402 */
[----:B------:R-:W-:Y:S01]  /*a2c0*/  MOV R2, UR37 ;  /* 0x0000002500027c02 */ /* 0x000fe20008000f00 */
[----:B------:R-:W-:-:S04]  /*a2d0*/  UIMAD UR4, UR37, UR5, UR4 ;  /* 0x00000005250472a4 */ /* 0x000fc8000f8e0204 */
[----:B------:R-:W-:-:S05]  /*a2e0*/  IMAD.WIDE.U32 R4, R2, c[0x0][0x3c0], R4 ;  /* 0x0000f00002047a25 */ /* 0x000fca00078e0004 */
[----:B--2---:R-:W-:Y:S01]  /*a2f0*/  IADD3 R10, R5, UR4, RZ ;  /* 0x00000004050a7c10 */ /* 0x004fe2000fffe0ff */
        /* <DEDUP_REMOVED lines=9> */
[----:B------:R1:W-:Y:S04]  /*a390*/  STG.E.128 [R8.64], R28 ;  /* 0x0000001c08007986 */ /* 0x0003e8000c101d06 */
.L_x_487:
[----:B------:R-:W-:Y:S05]  /*a3a0*/  BSYNC B0 ;  /* 0x0000000000007941 */ /* 0x000fea0003800000 */
.L_x_486:
        /* <DEDUP_REMOVED lines=13> */
.L_x_489:
[----:B------:R-:W-:Y:S05]  /*a480*/  BSYNC B0 ;  /* 0x0000000000007941 */ /* 0x000fea0003800000 */
.L_x_488:
        /* <DEDUP_REMOVED lines=13> */
.L_x_491:
[----:B------:R-:W-:Y:S05]  /*a560*/  BSYNC B0 ;  /* 0x0000000000007941 */ /* 0x000fea0003800000 */
.L_x_490:
        /* <DEDUP_REMOVED lines=10> */
[----:B------:R2:W-:Y:S01]  /*a610*/  STG.E.128 [R4.64], R40 ;  /* 0x0000002804007986 */ /* 0x0005e2000c101d06 */
[----:B------:R-:W-:Y:S05]  /*a620*/  BRA `(.L_x_492) ;  /* 0x00000bd000007947 */ /* 0x000fea0003800000 */
.L_x_440:
        /* <DEDUP_REMOVED lines=21> */
.L_x_493:
        /* <DEDUP_REMOVED lines=19> */
.L_x_494:
[----:B------:R-:W1:Y:S01]  /*a8b0*/  S2R R6, SR_TID.X ;  /* 0x0000000000067919 */ /* 0x000e620000002100 */
[----:B------:R-:W-:Y:S01]  /*a8c0*/  USHF.L.U32 UR5, UR17, 0x7, URZ ;  /* 0x0000000711057899 */ /* 0x000fe2000800063f */
[----:B------:R-:W-:Y:S01]  /*a8d0*/  ISETP.GE.AND P1, PT, R200, c[0x0][0x220], PT ;  /* 0x00008800c8007a0c */ /* 0x000fe20003f26270 */
[----:B------:R-:W-:Y:S01]  /*a8e0*/  ULDC.64 UR8, c[0x0][0x3a0] ;  /* 0x0000e80000087ab9 */ /* 0x000fe20000000a00 */
[----:B------:R-:W-:Y:S01]  /*a8f0*/  BSSY B0, `(.L_x_495) ;  /* 0x0000020000007945 */ /* 0x000fe20003800000 */
[----:B------:R-:W-:Y:S02]  /*a900*/  USHF.R.S32.HI UR10, URZ, 0x1f, UR5 ;  /* 0x0000001f3f0a7899 */ /* 0x000fe40008011405 */
[----:B------:R-:W-:Y:S01]  /*a910*/  IMAD.U32 R11, RZ, RZ, UR5 ;  /* 0x00000005ff0b7e24 */ /* 0x000fe2000f8e00ff */
[----:B------:R-:W-:-:S02]  /*a920*/  UIMAD UR4, UR17, -0x80, UR4 ;  /* 0xffffff80110478a4 */ /* 0x000fc4000f8e0204 */
[----:B------:R-:W-:Y:S01]  /*a930*/  UIMAD UR8, UR10, UR8, URZ ;  /* 0x000000080a0872a4 */ /* 0x000fe2000f8e023f */
[----:B------:R-:W-:Y:S01]  /*a940*/  IMAD.WIDE.U32 R4, R11, c[0x0][0x3a0], R200 ;  /* 0x0000e8000b047a25 */ /* 0x000fe200078e00c8 */
[----:B------:R-:W-:Y:S02]  /*a950*/  USHF.R.S32.HI UR13, URZ, 0x1f, UR37 ;  /* 0x0000001f3f0d7899 */ /* 0x000fe40008011425 */
        /* <DEDUP_REMOVED lines=12> */
[----:B------:R-:W-:Y:S02]  /*aa20*/  ISETP.GE.OR P4, PT, R0, UR4, P1 ;  /* 0x0000000400007c0c */ /* 0x000fe40008f86670 */
        /* <DEDUP_REMOVED lines=12> */
.L_x_496:
[----:B------:R-:W-:Y:S05]  /*aaf0*/  BSYNC B0 ;  /* 0x0000000000007941 */ /* 0x000fea0003800000 */
.L_x_495:
[----:B------:R-:W-:Y:S01]  /*ab00*/  IADD3 R2, R0, 0x20, RZ ;  /* 0x0000002000027810 */ /* 0x000fe20007ffe0ff */
[----:B------:R-:W-:Y:S03]  /*ab10*/  BSSY B0, `(.L_x_497) ;  /* 0x000000e000007945 */ /* 0x000fe60003800000 */
[----:B------:R-:W-:-:S13]  /*ab20*/  ISETP.GE.OR P3, PT, R2, UR4, P1 ;  /* 0x0000000402007c0c */ /* 0x000fda0008f66670 */
        /* <DEDUP_REMOVED lines=12> */
.L_x_498:
[----:B------:R-:W-:Y:S05]  /*abf0*/  BSYNC B0 ;  /* 0x0000000000007941 */ /* 0x000fea0003800000 */
.L_x_497:
        /* <DEDUP_REMOVED lines=15> */
.L_x_500:
[----:B------:R-:W-:Y:S05]  /*acf0*/  BSYNC B0 ;  /* 0x0000000000007941 */ /* 0x000fea0003800000 */
.L_x_499:
[----:B------:R-:W-:Y:S01]  /*ad00*/  IADD3 R2, R0, 0x60, RZ ;  /* 0x0000006000027810 */ /* 0x000fe20007ffe0ff */
[----:B------:R-:W-:Y:S03]  /*ad10*/  BSSY B0, `(.L_x_501) ;  /* 0x000000d000007945 */ /* 0x000fe60003800000 */
[----:B------:R-:W-:-:S13]  /*ad20*/  ISETP.GE.OR P1, PT, R2, UR4, P1 ;  /* 0x0000000402007c0c */ /* 0x000fda0008f26670 */
[----:B------:R-:W-:Y:S05]  /*ad30*/  @P1 BRA `(.L_x_502) ;  /* 0x000000a000001947 */ /* 0x000fea0003800000 */
[----:B------:R-:W-:-:S04]  /*ad40*/  IADD3 R2, P0, R0, 0x60, RZ ;  /* 0x0000006000027810 */ /* 0x000fc80007f1e0ff */
[----:B------:R-:W-:-:S05]  /*ad50*/  IADD3.X R5, RZ, R12, RZ, P0, !PT ;  /* 0x0000000cff057210 */ /* 0x000fca00007fe4ff */
[----:B------:R-:W-:Y:S01]  /*ad60*/  IMAD R6, R5, c[0x0][0x3a0], RZ ;  /* 0x0000e80005067a24 */ /* 0x000fe200078e02ff */
[----:B------:R-:W-:-:S05]  /*ad70*/  MOV R5, R10 ;  /* 0x0000000a00057202 */ /* 0x000fca0000000f00 */
[----:B-1----:R-:W-:-:S04]  /*ad80*/  IMAD.WIDE.U32 R8, R2, c[0x0][0x3a0], R4 ;  /* 0x0000e80002087a25 */ /* 0x002fc800078e0004 */
[----:B------:R-:W-:Y:S01]  /*ad90*/  IMAD R2, R2, c[0x0][0x3a4], R6 ;  /* 0x0000e90002027a24 */ /* 0x000fe200078e0206 */
[----:B------:R-:W-:-:S04]  /*ada0*/  LEA R4, P0, R8, c[0x0][0x340], 0x1 ;  /* 0x0000d00008047a11 */ /* 0x000fc800078008ff */
[----:B------:R-:W-:-:S04]  /*adb0*/  IADD3 R2, R2, R9, RZ ;  /* 0x0000000902027210 */ /* 0x000fc80007ffe0ff */
[----:B------:R-:W-:-:S05]  /*adc0*/  LEA.HI.X R5, R8, c[0x0][0x344], R2, 0x1, P0 ;  /* 0x0000d10008057a11 */ /* 0x000fca00000f0c02 */
[----:B------:R1:W-:Y:S02]  /*add0*/  STG.E.128 [R4.64], RZ ;  /* 0x000000ff04007986 */ /* 0x0003e4000c101d2c */
.L_x_502:
[----:B------:R-:W-:Y:S05]  /*ade0*/  BSYNC B0 ;  /* 0x0000000000007941 */ /* 0x000fea0003800000 */
.L_x_501:
[----:B------:R-:W-:Y:S01]  /*adf0*/  ULDC.64 UR8, c[0x0][0x3a8] ;  /* 0x0000ea0000087ab9 */ /* 0x000fe20000000a00 */
[----:B-1----:R-:W-:Y:S01]  /*ae00*/  IMAD.WIDE.U32 R4, R11, c[0x0][0x3a8], R200 ;  /* 0x0000ea000b047a25 */ /* 0x002fe200078e00c8 */
[----:B------:R-:W-:Y:S01]  /*ae10*/  UIMAD UR4, UR10, UR8, URZ ;  /* 0x000000080a0472a4 */ /* 0x000fe2000f8e023f */
[----:B------:R-:W-:Y:S01]  /*ae20*/  BSSY B0, `(.L_x_503) ;  /* 0x0000016000007945 */ /* 0x000fe20003800000 */
[----:B------:R-:W-:Y:S02]  /*ae30*/  USHF.R.S32.HI UR13, URZ, 0x1f, UR37 ;  /* 0x0000001f3f0d7899 */ /* 0x000fe40008011425 */
        /* <DEDUP_REMOVED lines=20> */
.L_x_504:
[----:B------:R-:W-:Y:S05]  /*af80*/  BSYNC B0 ;  /* 0x0000000000007941 */ /* 0x000fea0003800000 */
.L_x_503:
        /* <DEDUP_REMOVED lines=13> */
.L_x_506:
[----:B------:R-:W-:Y:S05]  /*b060*/  BSYNC B0 ;  /* 0x0000000000007941 */ /* 0x000fea0003800000 */
.L_x_505:
        /* <DEDUP_REMOVED lines=13> */
.L_x_508:
[----:B------:R-:W-:Y:S05]  /*b140*/  BSYNC B0 ;  /* 0x0000000000007941 */ /* 0x000fea0003800000 */
.L_x_507:
        /* <DEDUP_REMOVED lines=11> */
.L_x_492:
[----:B------:R-:W-:Y:S05]  /*b200*/  BSYNC B1 ;  /* 0x0000000000017941 */ /* 0x000fea0003800000 */
.L_x_435:
        /* <DEDUP_REMOVED lines=11> */
.L_x_509:
[----:B------:R-:W-:Y:S05]  /*b2c0*/  EXIT ;  /* 0x000000000000794d */ /* 0x000fea0003800000 */
.L_x_511:
        /* <DEDUP_REMOVED lines=11> */
.L_x_2459:


//--------------------- .text._ZN5flash44flash_bwd_dq_dk_dv_loop_seqk_parallel_kernelI23Flash_bwd_kernel_traitsILi64ELi128ELi128ELi8ELi4ELi4ELi4ELb0ELb0EN7cutlass10bfloat16_tE19Flash_kernel_traitsILi64ELi128ELi128ELi8ES3_EELb0ELb0ELb1ELb0ELb0ELb0ELb0EEEvNS_16Flash_bwd_paramsE --------------------------
	.section	.text._ZN5flash44flash_bwd_dq_dk_dv_loop_seqk_parallel_kernelI23Flash_bwd_kernel_traitsILi64ELi128ELi128ELi8ELi4ELi4ELi4ELb0ELb0EN7cutlass10bfloat16_tE19Flash_kernel_traitsILi64ELi128ELi128ELi8ES3_EELb0ELb0ELb1ELb0ELb0ELb0ELb0EEEvNS_16Flash_bwd_paramsE,"ax",@progbits
	.sectioninfo	@"SHI_REGISTERS=255"
	.align	128
        .global         _ZN5flash44flash_bwd_dq_dk_dv_loop_seqk_parallel_kernelI23Flash_bwd_kernel_traitsILi64ELi128ELi128ELi8ELi4ELi4ELi4ELb0ELb0EN7cutlass10bfloat16_tE19Flash_kernel_traitsILi64ELi128ELi128ELi8ES3_EELb0ELb0ELb1ELb0ELb0ELb0ELb0EEEvNS_16Flash_bwd_paramsE
        .type           _ZN5flash44flash_bwd_dq_dk_dv_loop_seqk_parallel_kernelI23Flash_bwd_kernel_traitsILi64ELi128ELi128ELi8ELi4ELi4ELi4ELb0ELb0EN7cutlass10bfloat16_tE19Flash_kernel_traitsILi64ELi128ELi128ELi8ES3_EELb0ELb0ELb1ELb0ELb0ELb0ELb0EEEvNS_16Flash_bwd_paramsE,@function
        .size           _ZN5flash44flash_bwd_dq_dk_dv_loop_seqk_parallel_kernelI23Flash_bwd_kernel_traitsILi64ELi128ELi128ELi8ELi4ELi4ELi4ELb0ELb0EN7cutlass10bfloat16_tE19Flash_kernel_traitsILi64ELi128ELi128ELi8ES3_EELb0ELb0ELb1ELb0ELb0ELb0ELb0EEEvNS_16Flash_bwd_paramsE,(.L_x_2460 - _ZN5flash44flash_bwd_dq_dk_dv_loop_seqk_parallel_kernelI23Flash_bwd_kernel_traitsILi64ELi128ELi128ELi8ELi4ELi4ELi4ELb0ELb0EN7cutlass10bfloat16_tE19Flash_kernel_traitsILi64ELi128ELi128ELi8ES3_EELb0ELb0ELb1ELb0ELb0ELb0ELb0EEEvNS_16Flash_bwd_paramsE)
        .other          _ZN5flash44flash_bwd_dq_dk_dv_loop_seqk_parallel_kernelI23Flash_bwd_kernel_traitsILi64ELi128ELi128ELi8ELi4ELi4ELi4ELb0ELb0EN7cutlass10bfloat16_tE19Flash_kernel_traitsILi64ELi128ELi128ELi8ES3_EELb0ELb0ELb1ELb0ELb0ELb0ELb0EEEvNS_16Flash_bwd_paramsE,@"STO_CUDA_ENTRY STV_DEFAULT"
_ZN5flash44flash_bwd_dq_dk_dv_loop_seqk_parallel_kernelI23Flash_bwd_kernel_traitsILi64ELi128ELi128ELi8ELi4ELi4ELi4ELb0ELb0EN7cutlass10bfloat16_tE19Flash_kernel_traitsILi64ELi128ELi128ELi8ES3_EELb0ELb0ELb1ELb0ELb0ELb0ELb0EEEvNS_16Flash_bwd_paramsE:
.text._ZN5flash44flash_bwd_dq_dk_dv_loop_seqk_parallel_kernelI23Flash_bwd_kernel_traitsILi64ELi128ELi128ELi8ELi4ELi4ELi4ELb0ELb0EN7cutlass10bfloat16_tE19Flash_kernel_traitsILi64ELi128ELi128ELi8ES3_EELb0ELb0ELb1ELb0ELb0ELb0ELb0EEEvNS_16Flash_bwd_paramsE:
        /* <DEDUP_REMOVED lines=15> */
[----:B------:R-:W-:Y:S01]  /*00f0*/  UMOV UR6, 0x80 ;  /* 0x0000008000067882 */ /* 0x000fe20000000000 */
[----:B------:R-:W-:Y:S01]  /*0100*/  IMAD.MOV.U32 R197, RZ, RZ, -0x10 ;  /* 0xfffffff0ffc57424 */ /* 0x000fe200078e00ff */
[----:B------:R-:W-:Y:S02]  /*0110*/  ULDC UR4, c[0x0][0x210] ;  /* 0x0000840000047ab9 */ /* 0x000fe40000000800 */
[----:B------:R-:W-:Y:S01]  /*0120*/  ULDC UR60, c[0x0][0x234] ;  /* 0x00008d00003c7ab9 */ /* 0x000fe20000000800 */
[----:B------:R-:W3:Y:S01]  /*0130*/  S2UR UR37, SR_CTAID.Y ;  /* 0x00000000002579c3 */ /* 0x000ee20000002600 */
[----:B------:R-:W-:-:S02]  /*0140*/  ULDC UR11, c[0x0][0x374] ;  /* 0x0000dd00000b7ab9 */ /* 0x000fc40000000800 */
[----:B------:R-:W-:Y:S02]  /*0150*/  UIMAD UR60, UR6, UR4, UR60 ;  /* 0x00000004063c72a4 */ /* 0x000fe4000f8e023c */
[----:B------:R-:W-:Y:S02]  /*0160*/  UIMAD UR6, UR11, 0xc0, URZ ;  /* 0x000000c00b0678a4 */ /* 0x000fe4000f8e023f */
[----:B------:R-:W-:Y:S02]  /*0170*/  ULDC.U8 UR7, c[0x0][0x328] ;  /* 0x0000ca0000077ab9 */ /* 0x000fe40000000000 */
[----:B------:R-:W-:Y:S02]  /*0180*/  ULDC UR12, c[0x0][0x194] ;  /* 0x00006500000c7ab9 */ /* 0x000fe40000000800 */
[----:B------:R-:W-:Y:S02]  /*0190*/  UISETP.NE.AND UP5, UPT, UR7, URZ, UPT ;  /* 0x0000003f0700728c */ /* 0x000fe4000bfa5270 */
[----:B------:R-:W-:Y:S01]  /*01a0*/  UIMAD UR7, UR12, 0xc0, URZ ;  /* 0x000000c00c0778a4 */ /* 0x000fe2000f8e023f */
[----:B-1----:R-:W-:Y:S01]  /*01b0*/  SHF.R.S32.HI R10, RZ, 0x1f, R12 ;  /* 0x0000001fff0a7819 */ /* 0x002fe2000001140c */
[----:B--2---:R-:W-:-:S02]  /*01c0*/  USHF.R.S32.HI UR5, URZ, 0x1f, UR39 ;  /* 0x0000001f3f057899 */ /* 0x004fc40008011427 */
[----:B------:R-:W-:Y:S01]  /*01d0*/  ULDC UR51, c[0x0][0x22c] ;  /* 0x00008b0000337ab9 */ /* 0x000fe20000000800 */
[CC--:B------:R-:W-:Y:S01]  /*01e0*/  LEA.HI R9, R10.reuse, R12.reuse, RZ, 0x4 ;  /* 0x0000000c0a097211 */ /* 0x0c0fe200078f20ff */
[----:B------:R-:W-:Y:S01]  /*01f0*/  ULDC UR40, c[0x0][0x1c0] ;  /* 0x0000700000287ab9 */ /* 0x000fe20000000800 */
[----:B------:R-:W-:Y:S01]  /*0200*/  LEA.HI R4, R10, R12, RZ, 0x5 ;  /* 0x0000000c0a047211 */ /* 0x000fe200078f28ff */
[----:B------:R-:W-:Y:S01]  /*0210*/  ULDC UR10, c[0x0][0x1c0] ;  /* 0x00007000000a7ab9 */ /* 0x000fe20000000800 */
[----:B------:R-:W-:Y:S01]  /*0220*/  SHF.R.S32.HI R2, RZ, 0x4, R9 ;  /* 0x00000004ff027819 */ /* 0x000fe20000011409 */
[----:B---3--:R-:W-:Y:S01]  /*0230*/  UIMAD.WIDE.U32 UR48, UR37, UR14, URZ ;  /* 0x0000000e253072a5 */ /* 0x008fe2000f8e003f */
[--C-:B------:R-:W-:Y:S01]  /*0240*/  SHF.R.S32.HI R6, RZ, 0x5, R4.reuse ;  /* 0x00000005ff067819 */ /* 0x100fe20000011404 */
[----:B------:R-:W-:Y:S01]  /*0250*/  ULDC UR13, c[0x0][0x1c0] ;  /* 0x00007000000d7ab9 */ /* 0x000fe20000000800 */
[----:B------:R-:W-:Y:S01]  /*0260*/  LEA.HI R0, R9, R2, RZ, 0x1 ;  /* 0x0000000209007211 */ /* 0x000fe200078f08ff */
[----:B------:R-:W-:Y:S01]  /*0270*/  ULDC UR9, c[0x0][0x1c0] ;  /* 0x0000700000097ab9 */ /* 0x000fe20000000800 */
[----:B------:R-:W-:Y:S01]  /*0280*/  SHF.R.S32.HI R3, RZ, 0x1f, R4 ;  /* 0x0000001fff037819 */ /* 0x000fe20000011404 */
[----:B------:R-:W-:Y:S01]  /*0290*/  UIMAD.WIDE UR40, UR51, UR40, URZ ;  /* 0x00000028332872a5 */ /* 0x000fe2000f8e023f */
[----:B------:R-:W-:Y:S01]  /*02a0*/  LOP3.LUT R0, R0, 0xfffffffe, RZ, 0xc0, !PT ;  /* 0xfffffffe00007812 */ /* 0x000fe200078ec0ff */
[----:B------:R-:W-:Y:S01]  /*02b0*/  UIMAD UR52, UR39, UR51, URZ ;  /* 0x00000033273472a4 */ /* 0x000fe2000f8e023f */
[CC--:B------:R-:W-:Y:S01]  /*02c0*/  LEA.HI R15, R10.reuse, R12.reuse, RZ, 0x2 ;  /* 0x0000000c0a0f7211 */ /* 0x0c0fe200078f10ff */
[----:B------:R-:W-:Y:S01]  /*02d0*/  UIMAD UR51, UR51, UR10, URZ ;  /* 0x0000000a333372a4 */ /* 0x000fe2000f8e023f */
[----:B------:R-:W-:Y:S01]  /*02e0*/  LEA.HI R14, R10, R12, RZ, 0x3 ;  /* 0x0000000c0a0e7211 */ /* 0x000fe200078f18ff */
[----:B------:R-:W-:Y:S01]  /*02f0*/  IMAD.IADD R11, R2, 0x1, -R0 ;  /* 0x00000001020b7824 */ /* 0x000fe200078e0a00 */
[----:B------:R-:W-:Y:S01]  /*0300*/  LEA.HI R0, R3, R6, RZ, 0x2 ;  /* 0x0000000603007211 */ /* 0x000fe200078f10ff */
[----:B------:R-:W-:Y:S01]  /*0310*/  UIMAD UR4, UR37, UR9, UR39 ;  /* 0x00000009250472a4 */ /* 0x000fe2000f8e0227 */
[--C-:B------:R-:W-:Y:S01]  /*0320*/  SHF.R.S32.HI R5, RZ, 0x2, R15.reuse ;  /* 0x00000002ff057819 */ /* 0x100fe2000001140f */
[----:B------:R-:W-:Y:S01]  /*0330*/  ULDC UR54, c[0x0][0x214] ;  /* 0x0000850000367ab9 */ /* 0x000fe20000000800 */
[----:B------:R-:W-:Y:S01]  /*0340*/  SHF.R.S32.HI R3, RZ, 0x1f, R15 ;  /* 0x0000001fff037819 */ /* 0x000fe2000001140f */
[----:B------:R-:W-:Y:S01]  /*0350*/  USHF.L.U32 UR50, UR51, 0x7, URZ ;  /* 0x0000000733327899 */ /* 0x000fe2000800063f */
[----:B------:R-:W-:Y:S01]  /*0360*/  LOP3.LUT R2, R0, 0xfffffffc, RZ, 0xc0, !PT ;  /* 0xfffffffc00027812 */ /* 0x000fe200078ec0ff */
[----:B------:R-:W-:Y:S01]  /*0370*/  ULDC UR55, c[0x0][0x224] ;  /* 0x0000890000377ab9 */ /* 0x000fe20000000800 */
[----:B------:R-:W-:Y:S01]  /*0380*/  LEA.HI R0, R3, R5, RZ, 0x3 ;  /* 0x0000000503007211 */ /* 0x000fe200078f18ff */
[----:B------:R-:W-:Y:S01]  /*0390*/  ULDC UR61, c[0x0][0x1c8] ;  /* 0x00007200003d7ab9 */ /* 0x000fe20000000800 */
[----:B------:R-:W-:Y:S01]  /*03a0*/  SHF.R.S32.HI R3, RZ, 0x3, R14 ;  /* 0x00000003ff037819 */ /* 0x000fe2000001140e */
[----:B------:R-:W-:Y:S01]  /*03b0*/  IMAD.IADD R8, R6, 0x1, -R2 ;  /* 0x0000000106087824 */ /* 0x000fe200078e0a02 */
[----:B------:R-:W-:Y:S01]  /*03c0*/  LOP3.LUT R0, R0, 0xfffffff8, RZ, 0xc0, !PT ;  /* 0xfffffff800007812 */ /* 0x000fe200078ec0ff */
[----:B------:R-:W-:Y:S01]  /*03d0*/  ULDC.U8 UR8, c[0x0][0x3d0] ;  /* 0x0000f40000087ab9 */ /* 0x000fe20000000000 */
[----:B------:R-:W-:Y:S01]  /*03e0*/  LOP3.LUT R2, R4, 0xffffffe0, RZ, 0xc0, !PT ;  /* 0xffffffe004027812 */ /* 0x000fe200078ec0ff */
[----:B------:R-:W-:Y:S01]  /*03f0*/  @UP5 UIMAD UR59, UR37, UR54, URZ ;  /* 0x00000036253b52a4 */ /* 0x000fe2000f8e023f */
[----:B------:R-:W-:Y:S01]  /*0400*/  LOP3.LUT R4, R14, 0xfffffff8, RZ, 0xc0, !PT ;  /* 0xfffffff80e047812 */ /* 0x000fe200078ec0ff */
[----:B------:R-:W-:Y:S01]  /*0410*/  IMAD.IADD R7, R5, 0x1, -R0 ;  /* 0x0000000105077824 */ /* 0x000fe200078e0a00 */
[----:B------:R-:W-:Y:S01]  /*0420*/  UIMAD UR55, UR4, UR55, URZ ;  /* 0x00000037043772a4 */ /* 0x000fe2000f8e023f */
[----:B------:R-:W-:Y:S01]  /*0430*/  IMAD.IADD R0, R12, 0x1, -R2 ;  /* 0x000000010c007824 */ /* 0x000fe200078e0a02 */
[----:B------:R-:W-:-:S02]  /*0440*/  ULDC UR45, c[0x0][0x2e8] ;  /* 0x0000ba00002d7ab9 */ /* 0x000fc40000000800 */
[----:B------:R-:W-:Y:S02]  /*0450*/  ULDC UR44, c[0x0][0x2e8] ;  /* 0x0000ba00002c7ab9 */ /* 0x000fe40000000800 */
[----:B------:R-:W-:Y:S01]  /*0460*/  SHF.R.S32.HI R2, RZ, 0x1f, R0 ;  /* 0x0000001fff027819 */ /* 0x000fe20000011400 */
[----:B------:R-:W-:Y:S02]  /*0470*/  ULOP3.LUT UR61, UR39, UR61, URZ, 0x3c, !UPT ;  /* 0x0000003d273d7292 */ /* 0x000fe4000f8e3c3f */
[----:B------:R-:W-:Y:S01]  /*0480*/  UISETP.NE.AND UP6, UPT, UR8, URZ, UPT ;  /* 0x0000003f0800728c */ /* 0x000fe2000bfc5270 */
[----:B------:R-:W-:Y:S01]  /*0490*/  LEA.HI R248, R2, R0, RZ, 0x2 ;  /* 0x0000000002f87211 */ /* 0x000fe200078f10ff */
[----:B------:R-:W-:Y:S01]  /*04a0*/  IMAD.SHL.U32 R2, R3, 0x40, RZ ;  /* 0x0000004003027824 */ /* 0x000fe200078e00ff */
[----:B------:R-:W-:Y:S01]  /*04b0*/  LOP3.LUT R3, R9, 0xfffffff0, RZ, 0xc0, !PT ;  /* 0xfffffff009037812 */ /* 0x000fe200078ec0ff */
[----:B------:R-:W-:Y:S01]  /*04c0*/  IMAD.IADD R0, R12, 0x1, -R4 ;  /* 0x000000010c007824 */ /* 0x000fe200078e0a04 */
[----:B------:R-:W-:-:S02]  /*04d0*/  UIMAD.WIDE.U32 UR46, UR40, UR48, URZ ;  /* 0x00000030282e72a5 */ /* 0x000fc4000f8e003f */
[----:B------:R-:W-:Y:S01]  /*04e0*/  LOP3.LUT R2, R2, 0x1c0, RZ, 0xc0, !PT ;  /* 0x000001c002027812 */ /* 0x000fe200078ec0ff */
[C---:B------:R-:W-:Y:S01]  /*04f0*/  IMAD.SHL.U32 R204, R0.reuse, 0x8, RZ ;  /* 0x0000000800cc7824 */ /* 0x040fe200078e00ff */
[----:B------:R-:W-:Y:S01]  /*0500*/  LOP3.LUT P4, RZ, R0, 0x2, RZ, 0xc0, !PT ;  /* 0x0000000200ff7812 */ /* 0x000fe2000788c0ff */
[----:B------:R-:W-:Y:S01]  /*0510*/  UIMAD UR56, UR41, UR48, URZ ;  /* 0x00000030293872a4 */ /* 0x000fe2000f8e023f */
[----:B------:R-:W-:Y:S01]  /*0520*/  SHF.R.U32.HI R5, RZ, 0x3, R2 ;  /* 0x00000003ff057819 */ /* 0x000fe20000011602 */
[----:B------:R-:W-:Y:S01]  /*0530*/  USHF.R.S32.HI UR58, URZ, 0x1f, UR52 ;  /* 0x0000001f3f3a7899 */ /* 0x000fe20008011434 */
[----:B------:R-:W-:Y:S01]  /*0540*/  LOP3.LUT R4, R2, 0x38, R204, 0xf8, !PT ;  /* 0x0000003802047812 */ /* 0x000fe200078ef8cc */
[----:B------:R-:W-:Y:S01]  /*0550*/  IMAD.IADD R2, R12, 0x1, -R3 ;  /* 0x000000010c027824 */ /* 0x000fe200078e0a03 */
[C---:B------:R-:W-:Y:S01]  /*0560*/  LOP3.LUT P3, RZ, R0.reuse, 0x4, RZ, 0xc0, !PT ;  /* 0x0000000400ff7812 */ /* 0x040fe2000786c0ff */
[----:B------:R-:W-:Y:S01]  /*0570*/  IMAD.SHL.U32 R0, R0, 0x40, RZ ;  /* 0x0000004000007824 */ /* 0x000fe200078e00ff */
[----:B------:R-:W-:Y:S01]  /*0580*/  LOP3.LUT R4, R4, R5, RZ, 0x3c, !PT ;  /* 0x0000000504047212 */ /* 0x000fe200078e3cff */
[----:B------:R-:W-:Y:S01]  /*0590*/  USHF.R.S32.HI UR53, URZ, 0x1f, UR50 ;  /* 0x0000001f3f357899 */ /* 0x000fe20008011432 */
[----:B------:R-:W-:-:S02]  /*05a0*/  SHF.R.S32.HI R3, RZ, 0x1f, R2 ;  /* 0x0000001fff037819 */ /* 0x000fc40000011402 */
[----:B------:R-:W-:Y:S02]  /*05b0*/  LEA.HI R5, R10, R12, RZ, 0x6 ;  /* 0x0000000c0a057211 */ /* 0x000fe400078f30ff */
[----:B------:R-:W-:Y:S02]  /*05c0*/  LEA.HI R9, R3, R2, RZ, 0x3 ;  /* 0x0000000203097211 */ /* 0x000fe400078f18ff */
[----:B------:R-:W-:Y:S01]  /*05d0*/  LOP3.LUT R0, R0, 0x1c0, RZ, 0xc0, !PT ;  /* 0x000001c000007812 */ /* 0x000fe200078ec0ff */
[----:B------:R-:W-:Y:S01]  /*05e0*/  IMAD.SHL.U32 R5, R5, 0x8, RZ ;  /* 0x0000000805057824 */ /* 0x000fe200078e00ff */
[----:B------:R-:W-:Y:S02]  /*05f0*/  LOP3.LUT R3, R9, 0xfffffff8, RZ, 0xc0, !PT ;  /* 0xfffffff809037812 */ /* 0x000fe400078ec0ff */
[----:B------:R-:W-:Y:S02]  /*0600*/  LOP3.LUT R178, R0, 0x8, R14, 0xf8, !PT ;  /* 0x0000000800b27812 */ /* 0x000fe400078ef80e */
[----:B------:R-:W-:Y:S01]  /*0610*/  SEL R180, R199, 0xffffffe0, !P4 ;  /* 0xffffffe0c7b47807 */ /* 0x000fe20006000000 */
[----:B------:R-:W-:Y:S01]  /*0620*/  IMAD.IADD R13, R2, 0x1, -R3 ;  /* 0x00000001020d7824 */ /* 0x000fe200078e0a03 */
[----:B------:R-:W-:Y:S01]  /*0630*/  LOP3.LUT R2, R4, 0xfffffe00, R5, 0xf8, !PT ;  /* 0xfffffe0004027812 */ /* 0x000fe200078ef805 */
[----:B------:R-:W-:Y:S01]  /*0640*/  IMAD.U32 R3, RZ, RZ, UR5 ;  /* 0x00000005ff037e24 */ /* 0x000fe2000f8e00ff */
[----:B------:R-:W-:Y:S01]  /*0650*/  LEA.HI R3, R10, R12, RZ, 0x7 ;  /* 0x0000000c0a037211 */ /* 0x000fe200078f38ff */
[----:B------:R-:W-:Y:S01]  /*0660*/  IMAD.SHL.U32 R4, R11, 0x200, RZ ;  /* 0x000002000b047824 */ /* 0x000fe200078e00ff */
[----:B------:R-:W-:Y:S01]  /*0670*/  SHF.R.U32.HI R5, RZ, 0x3, R0 ;  /* 0x00000003ff057819 */ /* 0x000fe20000011600 */
[----:B------:R1:W-:Y:S01]  /*0680*/  STL [R1], R2 ;  /* 0x0000000201007387 */ /* 0x0003e20000100800 */
[----:B------:R-:W-:Y:S01]  /*0690*/  USHF.R.S32.HI UR5, URZ, 0x1f, UR14 ;  /* 0x0000001f3f057899 */ /* 0x000fe2000801140e */
[----:B------:R-:W-:Y:S01]  /*06a0*/  IMAD.SHL.U32 R10, R12, 0x2, RZ ;  /* 0x000000020c0a7824 */ /* 0x000fe200078e00ff */
[----:B------:R-:W-:Y:S01]  /*06b0*/  LOP3.LUT R178, R178, R5, RZ, 0x3c, !PT ;  /* 0x00000005b2b27212 */ /* 0x000fe200078e3cff */
[----:B------:R-:W-:-:S02]  /*06c0*/  USHF.L.U32 UR14, UR37, 0x7, URZ ;  /* 0x00000007250e7899 */ /* 0x000fc4000800063f */
[----:B------:R-:W-:Y:S01]  /*06d0*/  UIMAD UR57, UR5, UR37, URZ ;  /* 0x00000025053972a4 */ /* 0x000fe2000f8e023f */
[----:B------:R-:W-:Y:S01]  /*06e0*/  LOP3.LUT R10, R10, 0x6, RZ, 0xc0, !PT ;  /* 0x000000060a0a7812 */ /* 0x000fe200078ec0ff */
[----:B------:R-:W-:-:S04]  /*06f0*/  @!UP5 UIMAD UR5, UR37, UR13, UR39 ;  /* 0x0000000d2505d2a4 */ /* 0x000fc8000f8e0227 */
[----:B------:R-:W-:-:S03]  /*0700*/  @!UP5 UIMAD UR54, UR5, UR54, URZ ;  /* 0x000000360536d2a4 */ /* 0x000fc6000f8e023f */
        /* <DEDUP_REMOVED lines=9> */
[----:B------:R-:W-:-:S02]  /*07a0*/  LEA.HI.SX32 R248, R248, R3, 0x1e ;  /* 0x00000003f8f87211 */ /* 0x000fc400078ff2ff */
[----:B------:R-:W-:Y:S01]  /*07b0*/  LOP3.LUT R3, R6, 0x8, R14, 0xf8, !PT ;  /* 0x0000000806037812 */ /* 0x000fe200078ef80e */
[----:B------:R-:W-:Y:S01]  /*07c0*/  IMAD.IADD R178, R0, 0x1, R178 ;  /* 0x0000000100b27824 */ /* 0x000fe200078e02b2 */
[----:B------:R-:W-:Y:S01]  /*07d0*/  LOP3.LUT R0, R15, 0x7ffffffc, RZ, 0xc0, !PT ;  /* 0x7ffffffc0f007812 */ /* 0x000fe200078ec0ff */
[----:B------:R-:W-:Y:S01]  /*07e0*/  IMAD.U32 R6, RZ, RZ, UR14 ;  /* 0x0000000eff067e24 */ /* 0x000fe2000f8e00ff */
[----:B------:R-:W-:Y:S01]  /*07f0*/  LOP3.LUT R5, R4, R3, R5, 0xf6, !PT ;  /* 0x0000000304057212 */ /* 0x000fe200078ef605 */
[----:B------:R-:W-:Y:S01]  /*0800*/  IMAD.SHL.U32 R3, R2, 0x8, RZ ;  /* 0x0000000802037824 */ /* 0x000fe200078e00ff */
[----:B------:R-:W-:Y:S01]  /*0810*/  SEL R199, R199, 0xffffffe0, !P1 ;  /* 0xffffffe0c7c77807 */ /* 0x000fe20004800000 */
[----:B------:R-:W-:Y:S02]  /*0820*/  IMAD.IADD R6, R12, 0x1, -R0 ;  /* 0x000000010c067824 */ /* 0x000fe400078e0a00 */
[----:B------:R-:W-:Y:S01]  /*0830*/  IMAD.SHL.U32 R0, R7, 0x40, RZ ;  /* 0x0000004007007824 */ /* 0x000fe200078e00ff */
[----:B------:R-:W-:Y:S01]  /*0840*/  LOP3.LUT R3, R3, 0x8, RZ, 0xc0, !PT ;  /* 0x0000000803037812 */ /* 0x000fe200078ec0ff */
[----:B------:R-:W-:-:S02]  /*0850*/  IMAD.SHL.U32 R6, R6, 0x2, RZ ;  /* 0x0000000206067824 */ /* 0x000fc400078e00ff */
[----:B------:R-:W-:Y:S01]  /*0860*/  IMAD.SHL.U32 R7, R11, 0x10, RZ ;  /* 0x000000100b077824 */ /* 0x000fe200078e00ff */
[----:B------:R-:W-:Y:S01]  /*0870*/  LOP3.LUT R0, R0, 0x1c0, RZ, 0xc0, !PT ;  /* 0x000001c000007812 */ /* 0x000fe200078ec0ff */
[C---:B------:R-:W-:Y:S02]  /*0880*/  IMAD R12, R2.reuse, 0x40, R10 ;  /* 0x00000040020c7824 */ /* 0x040fe400078e020a */
[----:B------:R-:W-:Y:S01]  /*0890*/  IMAD R2, R2, 0x2000, R6 ;  /* 0x0000200002027824 */ /* 0x000fe200078e0206 */
[----:B------:R-:W-:Y:S01]  /*08a0*/  SHF.R.U32.HI R4, RZ, 0x3, R0 ;  /* 0x00000003ff047819 */ /* 0x000fe20000011600 */
[----:B------:R-:W-:Y:S01]  /*08b0*/  IMAD.SHL.U32 R178, R178, 0x2, RZ ;  /* 0x00000002b2b27824 */ /* 0x000fe200078e00ff */
[----:B------:R-:W-:Y:S01]  /*08c0*/  LOP3.LUT R10, R3, 0x10, R7, 0xf8, !PT ;  /* 0x00000010030a7812 */ /* 0x000fe200078ef807 */
[----:B------:R-:W-:Y:S01]  /*08d0*/  IMAD R2, R8, 0x400, R2 ;  /* 0x0000040008027824 */ /* 0x000fe200078e0202 */
[CC--:B------:R-:W-:Y:S01]  /*08e0*/  LOP3.LUT R3, R4.reuse, R0.reuse, R3, 0x1e, !PT ;  /* 0x0000000004037212 */ /* 0x0c0fe200078e1e03 */
[----:B------:R1:W-:Y:S01]  /*08f0*/  STL [R1+0x4], R12 ;  /* 0x0000040c01007387 */ /* 0x0003e20000100800 */
[----:B------:R-:W-:Y:S01]  /*0900*/  LOP3.LUT R4, R4, R0, RZ, 0xfc, !PT ;  /* 0x0000000004047212 */ /* 0x000fe200078efcff */
[----:B------:R-:W-:-:S02]  /*0910*/  IMAD R0, R8, 0x400, R6 ;  /* 0x0000040008007824 */ /* 0x000fc400078e0206 */
[----:B------:R-:W-:Y:S02]  /*0920*/  IMAD.SHL.U32 R7, R11, 0x8, RZ ;  /* 0x000000080b077824 */ /* 0x000fe400078e00ff */
[----:B------:R-:W-:Y:S02]  /*0930*/  IMAD.IADD R195, R4, 0x1, R2 ;  /* 0x0000000104c37824 */ /* 0x000fe400078e0202 */
[----:B------:R-:W-:Y:S01]  /*0940*/  IMAD.U32 R2, RZ, RZ, UR6 ;  /* 0x00000006ff027e24 */ /* 0x000fe2000f8e00ff */
[----:B------:R-:W-:Y:S01]  /*0950*/  USHF.R.S32.HI UR6, URZ, 0x1f, UR37 ;  /* 0x0000001f3f067899 */ /* 0x000fe20008011425 */
[----:B------:R-:W-:Y:S02]  /*0960*/  IMAD.SHL.U32 R195, R195, 0x2, RZ ;  /* 0x00000002c3c37824 */ /* 0x000fe400078e00ff */
[----:B------:R-:W-:Y:S01]  /*0970*/  IMAD.IADD R181, R178, 0x1, R180 ;  /* 0x00000001b2b57824 */ /* 0x000fe200078e02b4 */
[----:B------:R2:W-:Y:S01]  /*0980*/  STL [R1+0x40], R2 ;  /* 0x0000400201007387 */ /* 0x0005e20000100800 */
[----:B------:R-:W-:-:S02]  /*0990*/  IMAD.IADD R198, R195, 0x1, R197 ;  /* 0x00000001c3c67824 */ /* 0x000fc400078e02c5 */
[----:B------:R-:W-:Y:S01]  /*09a0*/  IMAD.U32 R4, RZ, RZ, UR6 ;  /* 0x00000006ff047e24 */ /* 0x000fe2000f8e00ff */
[----:B------:R-:W-:Y:S01]  /*09b0*/  USHF.R.S32.HI UR6, URZ, 0x1f, UR39 ;  /* 0x0000001f3f067899 */ /* 0x000fe20008011427 */
[--C-:B------:R-:W-:Y:S02]  /*09c0*/  IMAD.IADD R202, R195, 0x1, R199.reuse ;  /* 0x00000001c3ca7824 */ /* 0x100fe400078e02c7 */
[----:B------:R-:W-:Y:S02]  /*09d0*/  IMAD.IADD R201, R198, 0x1, R199 ;  /* 0x00000001c6c97824 */ /* 0x000fe400078e02c7 */
[----:B-1----:R-:W-:Y:S02]  /*09e0*/  IMAD.IADD R12, R0, 0x1, R3 ;  /* 0x00000001000c7824 */ /* 0x002fe400078e0203 */
[----:B------:R-:W-:Y:S02]  /*09f0*/  IMAD.U32 R3, RZ, RZ, UR7 ;  /* 0x00000007ff037e24 */ /* 0x000fe4000f8e00ff */
[----:B------:R-:W-:Y:S01]  /*0a00*/  IMAD.SHL.U32 R0, R9, 0x40, RZ ;  /* 0x0000004009007824 */ /* 0x000fe200078e00ff */
[----:B------:R-:W-:Y:S01]  /*0a10*/  LEA R12, R12, 0xc000, 0x1 ;  /* 0x0000c0000c0c7811 */ /* 0x000fe200078e08ff */
[----:B------:R-:W-:Y:S01]  /*0a20*/  IMAD.U32 R9, RZ, RZ, UR6 ;  /* 0x00000006ff097e24 */ /* 0x000fe2000f8e00ff */
[----:B------:R1:W-:Y:S02]  /*0a30*/  STL [R1+0x3c], R3 ;  /* 0x00003c0301007387 */ /* 0x0003e40000100800 */
[----:B------:R-:W-:-:S02]  /*0a40*/  LOP3.LUT R0, R0, 0xfffffe00, RZ, 0xc0, !PT ;  /* 0xfffffe0000007812 */ /* 0x000fc400078ec0ff */
[C---:B------:R-:W-:Y:S01]  /*0a50*/  IADD3 R14, R12.reuse, 0x420, RZ ;  /* 0x000004200c0e7810 */ /* 0x040fe20007ffe0ff */
[----:B------:R-:W-:Y:S01]  /*0a60*/  STL [R1+0x8], R12 ;  /* 0x0000080c01007387 */ /* 0x000fe20000100800 */
[----:B--2---:R-:W-:Y:S01]  /*0a70*/  IMAD.SHL.U32 R2, R13, 0x40, RZ ;  /* 0x000000400d027824 */ /* 0x004fe200078e00ff */
[C---:B------:R-:W-:Y:S02]  /*0a80*/  IADD3 R9, R12.reuse, 0x2020, RZ ;  /* 0x000020200c097810 */ /* 0x040fe40007ffe0ff */
[----:B------:R-:W-:Y:S02]  /*0a90*/  @P1 IADD3 R14, R12, 0x3e0, RZ ;  /* 0x000003e00c0e1810 */ /* 0x000fe40007ffe0ff */
[----:B------:R-:W-:Y:S02]  /*0aa0*/  LOP3.LUT R2, R2, 0x1c0, RZ, 0xc0, !PT ;  /* 0x000001c002027812 */ /* 0x000fe400078ec0ff */
[----:B------:R-:W-:Y:S02]  /*0ab0*/  IADD3 R13, R12, 0x2420, RZ ;  /* 0x000024200c0d7810 */ /* 0x000fe40007ffe0ff */
[----:B------:R-:W-:-:S02]  /*0ac0*/  SHF.R.U32.HI R6, RZ, 0x3, R2 ;  /* 0x00000003ff067819 */ /* 0x000fc40000011602 */
[----:B------:R-:W-:Y:S02]  /*0ad0*/  LOP3.LUT R7, R2, 0x8, R7, 0xf8, !PT ;  /* 0x0000000802077812 */ /* 0x000fe400078ef807 */
[----:B------:R-:W-:Y:S02]  /*0ae0*/  LOP3.LUT R2, R6, R10, R2, 0x1e, !PT ;  /* 0x0000000a06027212 */ /* 0x000fe400078e1e02 */
[----:B------:R-:W-:Y:S02]  /*0af0*/  @P1 IADD3 R9, R12, 0x1fe0, RZ ;  /* 0x00001fe00c091810 */ /* 0x000fe40007ffe0ff */
[----:B------:R-:W-:Y:S01]  /*0b00*/  LOP3.LUT R186, R2, R0, RZ, 0xfc, !PT ;  /* 0x0000000002ba7212 */ /* 0x000fe200078efcff */
[----:B------:R-:W-:Y:S01]  /*0b10*/  IMAD.MOV.U32 R2, RZ, RZ, 0x440 ;  /* 0x00000440ff027424 */ /* 0x000fe200078e00ff */
[----:B-1----:R-:W-:Y:S02]  /*0b20*/  IADD3 R3, R248, -0x80, RZ ;  /* 0xffffff80f8037810 */ /* 0x002fe40007ffe0ff */
[----:B------:R-:W-:-:S02]  /*0b30*/  @P1 IADD3 R13, R12, 0x23e0, RZ ;  /* 0x000023e00c0d1810 */ /* 0x000fc40007ffe0ff */
[----:B------:R-:W-:Y:S02]  /*0b40*/  SHF.R.S32.HI R4, RZ, 0x1f, R3 ;  /* 0x0000001fff047819 */ /* 0x000fe40000011403 */
[----:B------:R-:W-:Y:S02]  /*0b50*/  SEL R2, R2, 0x3c0, !P2 ;  /* 0x000003c002027807 */ /* 0x000fe40005000000 */
[----:B------:R-:W-:Y:S01]  /*0b60*/  SHF.L.U64.HI R3, R3, 0x2, R4 ;  /* 0x0000000203037819 */ /* 0x000fe20000010204 */
[----:B------:R-:W-:Y:S01]  /*0b70*/  IMAD R4, R8, 0x400, R0 ;  /* 0x0000040008047824 */ /* 0x000fe200078e0200 */
[----:B------:R-:W-:Y:S01]  /*0b80*/  LOP3.LUT R3, R7, R6, RZ, 0x3c, !PT ;  /* 0x0000000607037212 */ /* 0x000fe200078e3cff */
[----:B------:R-:W-:Y:S01]  /*0b90*/  IMAD.MOV.U32 R0, RZ, RZ, 0x40 ;  /* 0x00000040ff007424 */ /* 0x000fe200078e00ff */
[C---:B------:R-:W-:Y:S02]  /*0ba0*/  IADD3 R6, R12.reuse, 0x2040, RZ ;  /* 0x000020400c067810 */ /* 0x040fe40007ffe0ff */
[----:B------:R-:W-:Y:S01]  /*0bb0*/  @P2 IADD3 R6, R12, 0x1fc0, RZ ;  /* 0x00001fc00c062810 */ /* 0x000fe20007ffe0ff */
[----:B------:R-:W-:Y:S01]  /*0bc0*/  IMAD.IADD R185, R4, 0x1, R3 ;  /* 0x0000000104b97824 */ /* 0x000fe200078e0203 */
[C---:B------:R-:W-:Y:S01]  /*0bd0*/  SEL R179, R0.reuse, 0xffffffc0, !P3 ;  /* 0xffffffc000b37807 */ /* 0x040fe20005800000 */
[----:B------:R-:W-:Y:S01]  /*0be0*/  IMAD.SHL.U32 R3, R5, 0x2, RZ ;  /* 0x0000000205037824 */ /* 0x000fe200078e00ff */
[----:B------:R-:W-:Y:S01]  /*0bf0*/  SEL R0, R0, 0xffffffc0, !P2 ;  /* 0xffffffc000007807 */ /* 0x000fe20005000000 */
[----:B------:R-:W-:-:S02]  /*0c00*/  IMAD.IADD R5, R199, 0x1, R12 ;  /* 0x00000001c7057824 */ /* 0x000fc400078e020c */
[----:B------:R-:W-:Y:S02]  /*0c10*/  IMAD.IADD R4, R12, 0x1, R2 ;  /* 0x000000010c047824 */ /* 0x000fe400078e0202 */
[----:B------:R-:W-:Y:S02]  /*0c20*/  IMAD.IADD R11, R0, 0x1, R12 ;  /* 0x00000001000b7824 */ /* 0x000fe400078e020c */
[----:B------:R-:W-:Y:S02]  /*0c30*/  IMAD.IADD R196, R195, 0x1, R0 ;  /* 0x00000001c3c47824 */ /* 0x000fe400078e0200 */
[----:B------:R-:W-:Y:S01]  /*0c40*/  IMAD.IADD R179, R178, 0x1, R179 ;  /* 0x00000001b2b37824 */ /* 0x000fe200078e02b3 */
[----:B------:R-:W-:Y:S01]  /*0c50*/  STL [R1+0x1c], R11 ;  /* 0x00001c0b01007387 */ /* 0x000fe20000100800 */
[--C-:B------:R-:W-:Y:S02]  /*0c60*/  IMAD.IADD R197, R197, 0x1, R196.reuse ;  /* 0x00000001c5c57824 */ /* 0x100fe400078e02c4 */
[----:B------:R-:W-:Y:S01]  /*0c70*/  IMAD.IADD R200, R199, 0x1, R196 ;  /* 0x00000001c7c87824 */ /* 0x000fe200078e02c4 */
[----:B------:R1:W-:Y:S01]  /*0c80*/  STL [R1+0x38], R5 ;  /* 0x0000380501007387 */ /* 0x0003e20000100800 */
[----:B------:R-:W-:-:S03]  /*0c90*/  IMAD.IADD R180, R180, 0x1, R179 ;  /* 0x00000001b4b47824 */ /* 0x000fc600078e02b3 */
[----:B------:R-:W-:Y:S04]  /*0ca0*/  STL [R1+0x18], R4 ;  /* 0x0000180401007387 */ /* 0x000fe80000100800 */
[----:B------:R-:W-:Y:S04]  /*0cb0*/  STL [R1+0x24], R14 ;  /* 0x0000240e01007387 */ /* 0x000fe80000100800 */
[----:B------:R-:W-:Y:S04]  /*0cc0*/  STL [R1+0xc], R9 ;  /* 0x00000c0901007387 */ /* 0x000fe80000100800 */
[----:B------:R-:W-:Y:S04]  /*0cd0*/  STL [R1+0x20], R13 ;  /* 0x0000200d01007387 */ /* 0x000fe80000100800 */
[----:B------:R2:W-:Y:S01]  /*0ce0*/  STL [R1+0x14], R6 ;  /* 0x0000140601007387 */ /* 0x0005e20000100800 */
[----:B-1----:R-:W-:-:S02]  /*0cf0*/  IADD3 R5, R12, 0x2440, RZ ;  /* 0x000024400c057810 */ /* 0x002fc40007ffe0ff */
        /* <DEDUP_REMOVED lines=11> */
.L_x_590:
        /* <DEDUP_REMOVED lines=12> */
[----:B--2---:R-:W-:Y:S01]  /*0e70*/  IMAD.U32 R4, RZ, RZ, UR13 ;  /* 0x0000000dff047e24 */ /* 0x004fe2000f8e00ff */
[----:B------:R-:W-:Y:S02]  /*0e80*/  ULDC.U8 UR6, c[0x0][0x312] ;  /* 0x0000c48000067ab9 */ /* 0x000fe40000000000 */
[----:B------:R-:W-:Y:S01]  /*0e90*/  UISETP.NE.AND UP4, UPT, UR6, URZ, UPT ;  /* 0x0000003f0600728c */ /* 0x000fe2000bf85270 */
[----:B------:R-:W-:Y:S01]  /*0ea0*/  IMAD.U32 R5, RZ, RZ, UR7 ;  /* 0x00000007ff057e24 */ /* 0x000fe2000f8e00ff */
[----:B------:R-:W-:Y:S02]  /*0eb0*/  ULDC.64 UR22, c[0x0][0x118] ;  /* 0x0000460000167ab9 */ /* 0x000fe40000000a00 */
[----:B------:R-:W-:Y:S01]  /*0ec0*/  @UP3 UIADD3 UR6, UP0, UR14, UR10, URZ ;  /* 0x0000000a0e063290 */ /* 0x000fe2000ff1e03f */
[----:B------:R-:W-:Y:S01]  /*0ed0*/  PLOP3.LUT P0, PT, PT, PT, UP3, 0x80, 0x0 ;  /* 0x000000000000781c */ /* 0x000fe20003f0f038 */
[----:B-1----:R1:W2:Y:S01]  /*0ee0*/  @P2 LDG.E R8, [R4.64] ;  /* 0x0000001604082981 */ /* 0x0022a2000c1e1900 */
        /* <DEDUP_REMOVED lines=34> */
.L_x_512:
        /* <DEDUP_REMOVED lines=24> */
[----:B------:R-:W-:Y:S02]  /*1290*/  ULDC.64 UR14, c[0x0][0x190] ;  /* 0x00006400000e7ab9 */ /* 0x000fe40000000a00 */
[----:B------:R-:W-:Y:S02]  /*12a0*/  UIMAD.WIDE.U32 UR12, UR37, UR10, URZ ;  /* 0x0000000a250c72a5 */ /* 0x000fe4000f8e003f */
[----:B------:R-:W-:-:S02]  /*12b0*/  UIMAD UR7, UR37, UR11, UR7 ;  /* 0x0000000b250772a4 */ /* 0x000fc4000f8e0207 */
[----:B------:R-:W-:Y:S02]  /*12c0*/  UIMAD.WIDE.U32 UR10, UR16, UR14, URZ ;  /* 0x0000000e100a72a5 */ /* 0x000fe4000f8e003f */
[----:B------:R-:W-:Y:S02]  /*12d0*/  UIADD3 UR8, UR9, 0x80, UR21 ;  /* 0x0000008009087890 */ /* 0x000fe4000fffe015 */
[----:B------:R-:W-:Y:S02]  /*12e0*/  UIADD3 UR38, UR13, UR7, URZ ;  /* 0x000000070d267290 */ /* 0x000fe4000fffe03f */
[----:B------:R-:W-:Y:S02]  /*12f0*/  ULDC UR17, c[0x0][0x2e4] ;  /* 0x0000b90000117ab9 */ /* 0x000fe40000000800 */
[----:B------:R-:W-:Y:S02]  /*1300*/  USEL UR42, UR12, UR10, !UP3 ;  /* 0x0000000a0c2a7287 */ /* 0x000fe4000d800000 */
[----:B------:R-:W-:-:S02]  /*1310*/  UIMAD UR7, UR16, UR15, URZ ;  /* 0x0000000f100772a4 */ /* 0x000fc4000f8e023f */
[----:B------:R-:W-:Y:S02]  /*1320*/  UIADD3 UR10, UR8, UR17, -UR6 ;  /* 0x00000011080a7290 */ /* 0x000fe4000fffe806 */
[----:B------:R-:W-:Y:S02]  /*1330*/  @UP3 UIADD3 UR38, UR11, UR7, URZ ;  /* 0x000000070b263290 */ /* 0x000fe4000fffe03f */
[----:B------:R-:W-:Y:S02]  /*1340*/  UIADD3 UR8, UR9, 0x7f, URZ ;  /* 0x0000007f09087890 */ /* 0x000fe4000fffe03f */
[----:B------:R-:W-:Y:S02]  /*1350*/  UIADD3 UR7, UR10, 0x7f, URZ ;  /* 0x0000007f0a077890 */ /* 0x000fe4000fffe03f */
[----:B------:R-:W-:Y:S02]  /*1360*/  USHF.R.S32.HI UR10, URZ, 0x1f, UR8 ;  /* 0x0000001f3f0a7899 */ /* 0x000fe40008011408 */
[----:B------:R-:W-:-:S02]  /*1370*/  USHF.R.S32.HI UR11, URZ, 0x1f, UR7 ;  /* 0x0000001f3f0b7899 */ /* 0x000fc40008011407 */
[----:B-1----:R-:W-:Y:S02]  /*1380*/  UISETP.NE.AND UP0, UPT, UR25, -0x1, UPT ;  /* 0xffffffff1900788c */ /* 0x002fe4000bf05270 */
[----:B------:R-:W-:Y:S02]  /*1390*/  ULEA.HI UR8, UR10, UR8, URZ, 0x7 ;  /* 0x000000080a087291 */ /* 0x000fe4000f8f383f */
[----:B------:R-:W-:Y:S02]  /*13a0*/  ULEA.HI UR7, UR11, UR7, URZ, 0x7 ;  /* 0x000000070b077291 */ /* 0x000fe4000f8f383f */
[----:B------:R-:W-:Y:S01]  /*13b0*/  USHF.R.S32.HI UR8, URZ, 0x7, UR8 ;  /* 0x000000073f087899 */ /* 0x000fe20008011408 */
[----:B------:R-:W-:Y:S01]  /*13c0*/  PLOP3.LUT P1, PT, PT, PT, UP0, 0x80, 0x0 ;  /* 0x000000000000781c */ /* 0x000fe20003f2f008 */
[----:B------:R-:W-:Y:S02]  /*13d0*/  USHF.R.S32.HI UR7, URZ, 0x7, UR7 ;  /* 0x000000073f077899 */ /* 0x000fe40008011407 */
[----:B------:R-:W-:-:S02]  /*13e0*/  ULDC.64 UR14, c[0x0][0x198] ;  /* 0x00006600000e7ab9 */ /* 0x000fc40000000a00 */
[----:B------:R-:W-:Y:S02]  /*13f0*/  UISETP.LT.AND UP2, UPT, UR8, UR7, UPT ;  /* 0x000000070800728c */ /* 0x000fe4000bf41270 */
[----:B------:R-:W-:Y:S02]  /*1400*/  @UP0 UIADD3 UR12, UR20, UR25, URZ ;  /* 0x00000019140c0290 */ /* 0x000fe4000fffe03f */
[----:B------:R-:W-:Y:S02]  /*1410*/  USEL UR36, UR8, UR7, UP2 ;  /* 0x0000000708247287 */ /* 0x000fe40009000000 */
[----:B------:R-:W-:Y:S02]  /*1420*/  @UP0 UIMAD.WIDE.U32 UR10, UR12, UR14, URZ ;  /* 0x0000000e0c0a02a5 */ /* 0x000fe4000f8e003f */
[----:B------:R-:W-:Y:S02]  /*1430*/  ULEA UR17, UR36, 0xffffff80, 0x7 ;  /* 0xffffff8024117891 */ /* 0x000fe4000f8e383f */
[----:B------:R-:W-:-:S02]  /*1440*/  @UP0 UIMAD UR31, UR12, UR15, UR11 ;  /* 0x0000000f0c1f02a4 */ /* 0x000fc4000f8e020b */
[----:B------:R-:W-:Y:S02]  /*1450*/  USHF.R.S32.HI UR34, URZ, 0x1f, UR17 ;  /* 0x0000001f3f227899 */ /* 0x000fe40008011411 */
[----:B------:R-:W-:Y:S01]  /*1460*/  @UP0 UMOV UR30, UR10 ;  /* 0x0000000a001e0c82 */ /* 0x000fe20008000000 */
[----:B------:R-:W-:Y:S05]  /*1470*/  @P1 BRA `(.L_x_514) ;  /* 0x000000c000001947 */ /* 0x000fea0003800000 */
[----:B------:R-:W-:Y:S02]  /*1480*/  USHF.R.S32.HI UR7, URZ, 0x1f, UR20 ;  /* 0x0000001f3f077899 */ /* 0x000fe40008011414 */
[----:B------:R-:W-:Y:S02]  /*1490*/  ULDC.64 UR10, c[0x0][0x198] ;  /* 0x00006600000a7ab9 */ /* 0x000fe40000000a00 */
[----:B------:R-:W-:Y:S02]  /*14a0*/  UIMAD UR7, UR7, UR10, URZ ;  /* 0x0000000a070772a4 */ /* 0x000fe4000f8e023f */
[----:B------:R-:W-:Y:S02]  /*14b0*/  ULDC.64 UR12, c[0x0][0x180] ;  /* 0x00006000000c7ab9 */ /* 0x000fe40000000a00 */
[----:B------:R-:W-:-:S02]  /*14c0*/  UIMAD UR8, UR20, UR11, UR7 ;  /* 0x0000000b140872a4 */ /* 0x000fc4000f8e0207 */
[----:B------:R-:W-:Y:S02]  /*14d0*/  UIMAD.WIDE.U32 UR10, UR20, UR10, URZ ;  /* 0x0000000a140a72a5 */ /* 0x000fe4000f8e003f */
[----:B------:R-:W-:Y:S02]  /*14e0*/  UIMAD UR7, UR43, UR12, URZ ;  /* 0x0000000c2b0772a4 */ /* 0x000fe4000f8e023f */
[----:B------:R-:W-:Y:S02]  /*14f0*/  UIADD3 UR11, UR11, UR8, URZ ;  /* 0x000000080b0b7290 */ /* 0x000fe4000fffe03f */
[----:B------:R-:W-:Y:S02]  /*1500*/  UIMAD UR7, UR37, UR13, UR7 ;  /* 0x0000000d250772a4 */ /* 0x000fe4000f8e0207 */
[----:B------:R-:W-:-:S04]  /*1510*/  UIMAD.WIDE.U32 UR10, UR37, UR12, UR10 ;  /* 0x0000000c250a72a5 */ /* 0x000fc8000f8e000a */
[----:B------:R-:W-:-:S03]  /*1520*/  UIADD3 UR31, UR11, UR7, URZ ;  /* 0x000000070b1f7290 */ /* 0x000fc6000fffe03f */
[----:B------:R-:W-:Y:S02]  /*1530*/  UMOV UR30, UR10 ;  /* 0x0000000a001e7c82 */ /* 0x000fe40008000000 */
.L_x_514:
        /* <DEDUP_REMOVED lines=18> */
.L_x_515:
[----:B------:R-:W-:Y:S01]  /*1660*/  IABS R6, c[0x0][0x1c8] ;  /* 0x0000720000067a13 */ /* 0x000fe20000000000 */
[----:B------:R-:W-:Y:S01]  /*1670*/  ULDC.64 UR12, c[0x0][0x370] ;  /* 0x0000dc00000c7ab9 */ /* 0x000fe20000000a00 */
[----:B------:R-:W-:Y:S01]  /*1680*/  IABS R2, UR39 ;  /* 0x0000002700027c13 */ /* 0x000fe20008000000 */
[----:B------:R-:W-:Y:S01]  /*1690*/  @UP3 UIMAD.WIDE.U32 UR10, UR16, UR12, URZ ;  /* 0x0000000c100a32a5 */ /* 0x000fe2000f8e003f */
[----:B------:R-:W1:Y:S01]  /*16a0*/  I2F.RP R4, R6 ;  /* 0x0000000600047306 */ /* 0x000e620000209400 */
[----:B------:R-:W-:Y:S01]  /*16b0*/  ULDC UR8, c[0x0][0x224] ;  /* 0x0000890000087ab9 */ /* 0x000fe20000000800 */
[----:B------:R-:W-:Y:S01]  /*16c0*/  ISETP.NE.AND P2, PT, RZ, c[0x0][0x1c8], PT ;  /* 0x00007200ff007a0c */ /* 0x000fe20003f45270 */
[----:B------:R-:W-:Y:S02]  /*16d0*/  @UP3 UIMAD UR35, UR16, UR13, UR11 ;  /* 0x0000000d102332a4 */ /* 0x000fe4000f8e020b */
[----:B------:R-:W-:Y:S02]  /*16e0*/  ULDC UR14, c[0x0][0x234] ;  /* 0x00008d00000e7ab9 */ /* 0x000fe40000000800 */
[----:B------:R-:W-:-:S02]  /*16f0*/  @UP3 UMOV UR32, UR10 ;  /* 0x0000000a00203c82 */ /* 0x000fc40008000000 */
[----:B------:R-:W-:Y:S02]  /*1700*/  ULDC.64 UR10, c[0x0][0x368] ;  /* 0x0000da00000a7ab9 */ /* 0x000fe40000000a00 */
[----:B------:R-:W-:Y:S02]  /*1710*/  @!UP3 UIMAD UR7, UR43, UR10, URZ ;  /* 0x0000000a2b07b2a4 */ /* 0x000fe4000f8e023f */
[----:B------:R-:W-:Y:S02]  /*1720*/  ULDC.64 UR12, c[0x0][0x3d8] ;  /* 0x0000f600000c7ab9 */ /* 0x000fe40000000a00 */
[----:B------:R-:W-:Y:S01]  /*1730*/  @!UP3 UIMAD UR7, UR37, UR11, UR7 ;  /* 0x0000000b2507b2a4 */ /* 0x000fe2000f8e0207 */
[----:B-1----:R-:W1:Y:S01]  /*1740*/  MUFU.RCP R4, R4 ;  /* 0x0000000400047308 */ /* 0x002e620000001000 */
[----:B------:R-:W-:Y:S02]  /*1750*/  @!UP3 UIMAD.WIDE.U32 UR10, UR37, UR10, URZ ;  /* 0x0000000a250ab2a5 */ /* 0x000fe4000f8e003f */
[----:B------:R-:W-:-:S02]  /*1760*/  USHF.R.S32.HI UR24, URZ, 0x1f, UR21 ;  /* 0x0000001f3f187899 */ /* 0x000fc40008011415 */
        /* <DEDUP_REMOVED lines=13> */
[----:B------:R-:W-:-:S04]  /*1840*/  USHF.L.U64.HI UR7, UR37, 0x7, UR43 ;  /* 0x0000000725077899 */ /* 0x000fc8000801022b */
        /* <DEDUP_REMOVED lines=11> */
[----:B------:R-:W-:-:S03]  /*1900*/  UIADD3 UR10, UP1, UR17, UR10, URZ ;  /* 0x0000000a110a7290 */ /* 0x000fc6000ff3e03f */
[----:B------:R-:W-:Y:S01]  /*1910*/  IMAD.HI.U32 R0, R0, R2, RZ ;  /* 0x0000000200007227 */ /* 0x000fe200078e00ff */
[----:B------:R-:W-:Y:S02]  /*1920*/  UIADD3.X UR8, UR34, UR7, URZ, UP1, !UPT ;  /* 0x0000000722087290 */ /* 0x000fe40008ffe43f */
[----:B------:R-:W-:Y:S01]  /*1930*/  UIMAD UR7, UR41, UR10, URZ ;  /* 0x0000000a290772a4 */ /* 0x000fe2000f8e023f */
[----:B------:R-:W-:Y:S01]  /*1940*/  IMAD.MOV R4, RZ, RZ, -R0 ;  /* 0x000000ffff047224 */ /* 0x000fe200078e0a00 */
[----:B------:R-:W-:Y:S02]  /*1950*/  UIMAD.WIDE.U32 UR10, UR40, UR10, URZ ;  /* 0x0000000a280a72a5 */ /* 0x000fe4000f8e003f */
[----:B------:R-:W-:Y:S01]  /*1960*/  UIMAD UR8, UR40, UR8, UR7 ;  /* 0x00000008280872a4 */ /* 0x000fe2000f8e0207 */
[----:B------:R-:W-:Y:S01]  /*1970*/  IMAD R2, R6, R4, R2 ;  /* 0x0000000406027224 */ /* 0x000fe200078e0202 */
[----:B------:R-:W-:Y:S02]  /*1980*/  @UP5 USEL UR7, UR59, UR16, !UP3 ;  /* 0x000000103b075287 */ /* 0x000fe4000d800000 */
[----:B------:R-:W-:-:S02]  /*1990*/  UIADD3 UR8, UR11, UR8, URZ ;  /* 0x000000080b087290 */ /* 0x000fc4000fffe03f */
[----:B------:R-:W-:Y:S01]  /*19a0*/  ISETP.GT.U32.AND P0, PT, R6, R2, PT ;  /* 0x000000020600720c */ /* 0x000fe20003f04070 */
[----:B------:R-:W-:-:S07]  /*19b0*/  @UP5 UIMAD UR14, UR39, UR14, UR7 ;  /* 0x0000000e270e52a4 */ /* 0x000fce000f8e0207 */
        /* <DEDUP_REMOVED lines=17> */
.L_x_516:
[----:B------:R-:W-:Y:S02]  /*1ad0*/  UMOV UR13, UR55 ;  /* 0x00000037000d7c82 */ /* 0x000fe40008000000 */
.L_x_517:
[----:B------:R-:W1:Y:S01]  /*1ae0*/  S2R R19, SR_TID.X ;  /* 0x0000000000137919 */ /* 0x000e620000002100 */
[----:B------:R-:W-:Y:S01]  /*1af0*/  UIADD3 UR10, UP4, UP3, UR10, UR50, UR52 ;  /* 0x000000320a0a7290 */ /* 0x000fe2000fb9e034 */
[----:B------:R-:W-:Y:S01]  /*1b00*/  IMAD.U32 R10, RZ, RZ, UR5 ;  /* 0x00000005ff0a7e24 */ /* 0x000fe2000f8e00ff */
[----:B------:R-:W-:Y:S01]  /*1b10*/  USHF.R.S32.HI UR16, URZ, 0x1f, UR39 ;  /* 0x0000001f3f107899 */ /* 0x000fe20008011427 */
[----:B------:R-:W-:Y:S01]  /*1b20*/  IMAD.U32 R8, RZ, RZ, UR4 ;  /* 0x00000004ff087e24 */ /* 0x000fe2000f8e00ff */
[----:B------:R-:W-:Y:S01]  /*1b30*/  UIADD3 UR33, UP2, UP1, UR18, UR10, UR26 ;  /* 0x0000000a12217290 */ /* 0x000fe2000f95e01a */
[----:B------:R-:W-:Y:S01]  /*1b40*/  SHF.R.S32.HI R205, RZ, 0x1f, R204 ;  /* 0x0000001fffcd7819 */ /* 0x000fe200000114cc */
[----:B------:R-:W-:Y:S01]  /*1b50*/  UIADD3.X UR7, UR8, UR53, UR58, UP4, UP3 ;  /* 0x0000003508077290 */ /* 0x000fe2000a7e643a */
[----:B------:R-:W-:Y:S01]  /*1b60*/  IMAD.U32 R9, RZ, RZ, UR17 ;  /* 0x00000011ff097e24 */ /* 0x000fe2000f8e00ff */
[----:B------:R-:W-:Y:S01]  /*1b70*/  ULDC.64 UR10, c[0x0][0x1a8] ;  /* 0x00006a00000a7ab9 */ /* 0x000fe20000000a00 */
[----:B------:R-:W-:Y:S01]  /*1b80*/  BSSY B1, `(.L_x_513) ;  /* 0x0000988000017945 */ /* 0x000fe20003800000 */
[----:B------:R-:W-:-:S02]  /*1b90*/  UIADD3.X UR29, UR12, UR7, UR15, UP2, UP1 ;  /* 0x000000070c1d7290 */ /* 0x000fc400097e240f */
[----:B------:R-:W-:Y:S02]  /*1ba0*/  UIMAD UR7, UR16, UR10, URZ ;  /* 0x0000000a100772a4 */ /* 0x000fe4000f8e023f */
[----:B------:R-:W-:Y:S02]  /*1bb0*/  ULDC.64 UR4, c[0x0][0x200] ;  /* 0x0000800000047ab9 */ /* 0x000fe40000000a00 */
[----:B------:R-:W-:Y:S02]  /*1bc0*/  UIMAD UR26, UR39, UR11, UR7 ;  /* 0x0000000b271a72a4 */ /* 0x000fe4000f8e0207 */
[----:B------:R-:W-:Y:S02]  /*1bd0*/  ULDC UR18, c[0x0][0x2e8] ;  /* 0x0000ba0000127ab9 */ /* 0x000fe40000000800 */
[----:B------:R-:W-:Y:S02]  /*1be0*/  ULDC.64 UR10, c[0x0][0x378] ;  /* 0x0000de00000a7ab9 */ /* 0x000fe40000000a00 */
[----:B------:R-:W-:Y:S01]  /*1bf0*/  UIMAD UR7, UR16, UR10, URZ ;  /* 0x0000000a100772a4 */ /* 0x000fe2000f8e023f */
[----:B-1----:R-:W-:-:S02]  /*1c00*/  SHF.R.S32.HI R20, RZ, 0x1f, R19 ;  /* 0x0000001fff147819 */ /* 0x002fc40000011413 */
[----:B------:R-:W-:Y:S02]  /*1c10*/  UMOV UR16, 0x4 ;  /* 0x0000000400107882 */ /* 0x000fe40000000000 */
[----:B------:R-:W-:Y:S01]  /*1c20*/  LEA.HI R0, R20, R19, RZ, 0x3 ;  /* 0x0000001314007211 */ /* 0x000fe200078f18ff */
[----:B------:R-:W-:-:S03]  /*1c30*/  UIMAD UR12, UR39, UR11, UR7 ;  /* 0x0000000b270c72a4 */ /* 0x000fc6000f8e0207 */
[----:B------:R-:W-:Y:S01]  /*1c40*/  ULDC.64 UR10, c[0x0][0x370] ;  /* 0x0000dc00000a7ab9 */ /* 0x000fe20000000a00 */
[----:B------:R-:W-:Y:S01]  /*1c50*/  SHF.R.S32.HI R0, RZ, 0x3, R0 ;  /* 0x00000003ff007819 */ /* 0x000fe20000011400 */
[----:B------:R-:W-:Y:S02]  /*1c60*/  UIMAD UR7, UR34, UR10, URZ ;  /* 0x0000000a220772a4 */ /* 0x000fe4000f8e023f */
[----:B------:R-:W-:Y:S01]  /*1c70*/  UIADD3 UR10, UR17, UR14, URZ ;  /* 0x0000000e110a7290 */ /* 0x000fe2000fffe03f */
[----:B------:R-:W-:Y:S01]  /*1c80*/  SHF.R.S32.HI R18, RZ, 0x1f, R0 ;  /* 0x0000001fff127819 */ /* 0x000fe20000011400 */
[----:B------:R-:W-:Y:S01]  /*1c90*/  UIMAD UR8, UR17, UR11, UR7 ;  /* 0x0000000b110872a4 */ /* 0x000fe2000f8e0207 */
[----:B------:R-:W-:Y:S01]  /*1ca0*/  IADD3 R2, P0, R0, UR17, RZ ;  /* 0x0000001100027c10 */ /* 0x000fe2000ff1e0ff */
[----:B------:R-:W-:Y:S02]  /*1cb0*/  UIMAD.WIDE UR10, UR10, UR16, UR4 ;  /* 0x000000100a0a72a5 */ /* 0x000fe4000f8e0204 */
[----:B------:R-:W-:Y:S01]  /*1cc0*/  UIADD3 UR7, -UR6, UR9, UR21 ;  /* 0x0000000906077290 */ /* 0x000fe2000fffe115 */
[----:B------:R-:W-:Y:S01]  /*1cd0*/  IADD3.X R7, R18, UR34, RZ, P0, !PT ;  /* 0x0000002212077c10 */ /* 0x000fe200087fe4ff */
[----:B------:R-:W-:Y:S01]  /*1ce0*/  IMAD.WIDE.U32 R4, R2, c[0x0][0x190], R204 ;  /* 0x0000640002047a25 */ /* 0x000fe200078e00cc */
[----:B------:R-:W-:-:S02]  /*1cf0*/  ULDC.64 UR4, c[0x0][0x3c8] ;  /* 0x0000f20000047ab9 */ /* 0x000fc40000000a00 */
[----:B------:R-:W-:Y:S01]  /*1d00*/  UMOV UR15, UR10 ;  /* 0x0000000a000f7c82 */ /* 0x000fe20008000000 */
[----:B------:R-:W-:Y:S01]  /*1d10*/  IMAD R7, R7, c[0x0][0x190], RZ ;  /* 0x0000640007077a24 */ /* 0x000fe200078e02ff */
[----:B------:R-:W-:Y:S01]  /*1d20*/  UIADD3 UR10, UR17, UR13, URZ ;  /* 0x0000000d110a7290 */ /* 0x000fe2000fffe03f */
[----:B------:R-:W-:Y:S01]  /*1d30*/  IADD3 R6, P0, R4, UR42, RZ ;  /* 0x0000002a04067c10 */ /* 0x000fe2000ff1e0ff */
[----:B------:R-:W-:Y:S01]  /*1d40*/  UMOV UR14, UR11 ;  /* 0x0000000b000e7c82 */ /* 0x000fe20008000000 */
[----:B------:R-:W-:Y:S01]  /*1d50*/  IMAD R2, R2, c[0x0][0x194], R7 ;  /* 0x0000650002027a24 */ /* 0x000fe200078e0207 */
[----:B------:R-:W-:Y:S01]  /*1d60*/  UIMAD.WIDE UR10, UR10, UR16, UR4 ;  /* 0x000000100a0a72a5 */ /* 0x000fe2000f8e0204 */
[----:B------:R1:W2:Y:S01]  /*1d70*/  R2UR UR4, R8 ;  /* 0x00000000080473c2 */ /* 0x0002a200000e0000 */
[----:B------:R-:W-:Y:S02]  /*1d80*/  UIADD3 UR7, UR7, -UR18, URZ ;  /* 0x8000001207077290 */ /* 0x000fe4000fffe03f */
[----:B------:R-:W-:-:S02]  /*1d90*/  IADD3.X R7, R5, UR38, R2, P0, !PT ;  /* 0x0000002605077c10 */ /* 0x000fc400087fe402 */
[----:B------:R-:W-:Y:S01]  /*1da0*/  USHF.R.S32.HI UR18, URZ, 0x1f, UR7 ;  /* 0x0000001f3f127899 */ /* 0x000fe20008011407 */
[----:B------:R-:W-:Y:S01]  /*1db0*/  IADD3 R4, P0, R204, UR32, RZ ;  /* 0x00000020cc047c10 */ /* 0x000fe2000ff1e0ff */
[----:B------:R-:W-:Y:S01]  /*1dc0*/  UMOV UR17, UR10 ;  /* 0x0000000a00117c82 */ /* 0x000fe20008000000 */
[----:B------:R3:W4:Y:S01]  /*1dd0*/  R2UR UR5, R10 ;  /* 0x000000000a0573c2 */ /* 0x00072200000e0000 */
[----:B------:R-:W-:Y:S01]  /*1de0*/  ULEA.HI UR18, UR18, UR7, URZ, 0x7 ;  /* 0x0000000712127291 */ /* 0x000fe2000f8f383f */
[----:B------:R-:W-:Y:S01]  /*1df0*/  IADD3.X R5, R205, UR35, RZ, P0, !PT ;  /* 0x00000023cd057c10 */ /* 0x000fe200087fe4ff */
[----:B------:R-:W-:Y:S02]  /*1e00*/  UMOV UR16, UR11 ;  /* 0x0000000b00107c82 */ /* 0x000fe40008000000 */
[----:B------:R-:W-:Y:S02]  /*1e10*/  USHF.R.S32.HI UR18, URZ, 0x7, UR18 ;  /* 0x000000073f127899 */ /* 0x000fe40008011412 */
[----:B------:R-:W-:Y:S01]  /*1e20*/  IMAD.WIDE.U32 R4, R9, c[0x0][0x370], R4 ;  /* 0x0000dc0009047a25 */ /* 0x000fe200078e0004 */
[----:B------:R-:W-:-:S02]  /*1e30*/  UIADD3 UR7, UR36, -0x1, URZ ;  /* 0xffffffff24077890 */ /* 0x000fc4000fffe03f */
[----:B------:R-:W-:Y:S02]  /*1e40*/  UISETP.LT.AND UP1, UPT, URZ, UR18, UPT ;  /* 0x000000123f00728c */ /* 0x000fe4000bf21270 */
[----:B------:R-:W-:Y:S02]  /*1e50*/  IADD3 R5, R5, UR8, RZ ;  /* 0x0000000805057c10 */ /* 0x000fe4000fffe0ff */
[----:B------:R-:W-:Y:S01]  /*1e60*/  USEL UR18, URZ, UR18, !UP1 ;  /* 0x000000123f127287 */ /* 0x000fe2000c800000 */
[----:B-1----:R-:W-:-:S03]  /*1e70*/  LEA.HI R8, R20, R19, RZ, 0x5 ;  /* 0x0000001314087211 */ /* 0x002fc600078f28ff */
[----:B------:R-:W-:Y:S01]  /*1e80*/  UISETP.GT.AND UP1, UPT, UR36, UR18, UPT ;  /* 0x000000122400728c */ /* 0x000fe2000bf24270 */
[----:B------:R-:W-:Y:S02]  /*1e90*/  LOP3.LUT R2, R8, 0xffffffe0, RZ, 0xc0, !PT ;  /* 0xffffffe008027812 */ /* 0x000fe400078ec0ff */
[----:B------:R-:W-:-:S03]  /*1ea0*/  SHF.R.S32.HI R8, RZ, 0x5, R8 ;  /* 0x00000005ff087819 */ /* 0x000fc60000011408 */
[----:B------:R-:W-:-:S04]  /*1eb0*/  IMAD.IADD R2, R19, 0x1, -R2 ;  /* 0x0000000113027824 */ /* 0x000fc800078e0a02 */
[----:B------:R-:W-:-:S05]  /*1ec0*/  IMAD R2, R8, UR51, R2 ;  /* 0x0000003308027c24 */ /* 0x000fca000f8e0202 */
[----:B------:R-:W-:-:S04]  /*1ed0*/  IADD3 R8, P0, R2, UR33, RZ ;  /* 0x0000002102087c10 */ /* 0x000fc8000ff1e0ff */
[----:B------:R-:W-:Y:S01]  /*1ee0*/  LEA.HI.X.SX32 R9, R2, UR29, 0x1, P0 ;  /* 0x0000001d02097c11 */ /* 0x000fe200080f0eff */
[----:B------:R-:W-:Y:S01]  /*1ef0*/  IMAD.U32 R2, RZ, RZ, UR39 ;  /* 0x00000027ff027e24 */ /* 0x000fe2000f8e00ff */
[----:B------:R-:W-:Y:S02]  /*1f00*/  PLOP3.LUT P0, PT, PT, PT, UP1, 0x80, 0x0 ;  /* 0x000000000000781c */ /* 0x000fe40003f0f018 */
[----:B------:R-:W-:Y:S01]  /*1f10*/  LEA R188, P2, R8, c[0x0][0x350], 0x2 ;  /* 0x0000d40008bc7a11 */ /* 0x000fe200078410ff */
[----:B------:R-:W-:-:S03]  /*1f20*/  IMAD.WIDE.U32 R4, R2, c[0x0][0x378], R4 ;  /* 0x0000de0002047a25 */ /* 0x000fc600078e0004 */
[----:B------:R-:W-:Y:S01]  /*1f30*/  LEA.HI.X R189, R8, c[0x0][0x354], R9, 0x2, P2 ;  /* 0x0000d50008bd7a11 */ /* 0x000fe200010f1409 */
[----:B------:R-:W-:Y:S01]  /*1f40*/  IMAD.WIDE.U32 R6, R2, c[0x0][0x1a8], R6 ;  /* 0x00006a0002067a25 */ /* 0x000fe200078e0006 */
[----:B------:R-:W-:-:S03]  /*1f50*/  IADD3 R5, R5, UR12, RZ ;  /* 0x0000000c05057c10 */ /* 0x000fc6000fffe0ff */
[----:B------:R-:W-:Y:S01]  /*1f60*/  IMAD R2, R18, c[0x0][0x370], RZ ;  /* 0x0000dc0012027a24 */ /* 0x000fe200078e02ff */
[----:B------:R-:W-:Y:S01]  /*1f70*/  IADD3 R7, R7, UR26, RZ ;  /* 0x0000001a07077c10 */ /* 0x000fe2000fffe0ff */
[----:B------:R-:W-:Y:S01]  /*1f80*/  IMAD.WIDE.U32 R4, R0, c[0x0][0x370], R4 ;  /* 0x0000dc0000047a25 */ /* 0x000fe200078e0004 */
[----:B------:R-:W-:-:S03]  /*1f90*/  LEA R206, P4, R6, c[0x0][0x160], 0x1 ;  /* 0x0000580006ce7a11 */ /* 0x000fc600078808ff */
[----:B------:R-:W-:Y:S01]  /*1fa0*/  IMAD R2, R0, c[0x0][0x374], R2 ;  /* 0x0000dd0000027a24 */ /* 0x000fe200078e0202 */
[----:B------:R-:W-:Y:S02]  /*1fb0*/  LEA R208, P3, R4, c[0x0][0x330], 0x1 ;  /* 0x0000cc0004d07a11 */ /* 0x000fe400078608ff */
[----:B------:R-:W-:Y:S01]  /*1fc0*/  LEA.HI.X R203, R6, c[0x0][0x164], R7, 0x1, P4 ;  /* 0x0000590006cb7a11 */ /* 0x000fe200020f0c07 */
[----:B------:R-:W-:-:S05]  /*1fd0*/  IMAD.IADD R2, R5, 0x1, R2 ;  /* 0x0000000105027824 */ /* 0x000fca00078e0202 */
[----:B------:R-:W-:Y:S01]  /*1fe0*/  LEA.HI.X R207, R4, c[0x0][0x334], R2, 0x1, P3 ;  /* 0x0000cd0004cf7a11 */ /* 0x000fe200018f0c02 */
[----:B--234-:R-:W-:Y:S05]  /*1ff0*/  @P0 BRA `(.L_x_518) ;  /* 0x00000b3000000947 */ /* 0x01cfea0003800000 */
        /* <DEDUP_REMOVED lines=18> */
.L_x_519:
        /* <DEDUP_REMOVED lines=18> */
.L_x_520:
[----:B------:R-:W-:Y:S01]  /*2240*/  ULDC.64 UR8, c[0x0][0x3a0] ;  /* 0x0000e80000087ab9 */ /* 0x000fe20000000a00 */
[----:B------:R-:W-:Y:S01]  /*2250*/  IMAD.U32 R11, RZ, RZ, UR21 ;  /* 0x00000015ff0b7e24 */ /* 0x000fe2000f8e00ff */
[----:B------:R-:W-:Y:S01]  /*2260*/  UIMAD UR7, UR24, UR8, URZ ;  /* 0x00000008180772a4 */ /* 0x000fe2000f8e023f */
[----:B------:R-:W-:Y:S01]  /*2270*/  ISETP.GE.AND P4, PT, R204, c[0x0][0x220], PT ;  /* 0x00008800cc007a0c */ /* 0x000fe20003f86270 */
[----:B------:R-:W-:Y:S01]  /*2280*/  UIMAD UR6, UR19, -0x80, UR6 ;  /* 0xffffff80130678a4 */ /* 0x000fe2000f8e0206 */
[----:B------:R-:W-:Y:S01]  /*2290*/  IMAD.WIDE.U32 R4, R11, c[0x0][0x3a0], R204 ;  /* 0x0000e8000b047a25 */ /* 0x000fe200078e00cc */
[----:B------:R-:W-:Y:S01]  /*22a0*/  UIMAD UR7, UR21, UR9, UR7 ;  /* 0x00000009150772a4 */ /* 0x000fe2000f8e0207 */
[----:B------:R-:W-:Y:S01]  /*22b0*/  BSSY B0, `(.L_x_521) ;  /* 0x0000016000007945 */ /* 0x000fe20003800000 */
[----:B------:R-:W-:-:S02]  /*22c0*/  USHF.R.S32.HI UR12, URZ, 0x1f, UR39 ;  /* 0x0000001f3f0c7899 */ /* 0x000fc40008011427 */
[----:B------:R-:W-:Y:S01]  /*22d0*/  IADD3 R4, P0, R4, UR14, RZ ;  /* 0x0000000e04047c10 */ /* 0x000fe2000ff1e0ff */
[----:B------:R-:W-:Y:S01]  /*22e0*/  ULDC.64 UR8, c[0x0][0x3b8] ;  /* 0x0000ee0000087ab9 */ /* 0x000fe20000000a00 */
[----:B------:R-:W-:Y:S01]  /*22f0*/  IMAD.U32 R2, RZ, RZ, UR7 ;  /* 0x00000007ff027e24 */ /* 0x000fe2000f8e00ff */
[----:B------:R-:W-:Y:S01]  /*2300*/  ISETP.GE.OR P3, PT, R0, UR6, P4 ;  /* 0x0000000600007c0c */ /* 0x000fe2000a766670 */
[----:B------:R-:W-:-:S03]  /*2310*/  UIMAD UR7, UR12, UR8, URZ ;  /* 0x000000080c0772a4 */ /* 0x000fc6000f8e023f */
[----:B------:R-:W-:Y:S01]  /*2320*/  IADD3.X R5, R5, UR15, R2, P0, !PT ;  /* 0x0000000f05057c10 */ /* 0x000fe200087fe402 */
[----:B------:R-:W-:Y:S01]  /*2330*/  IMAD.U32 R2, RZ, RZ, UR39 ;  /* 0x00000027ff027e24 */ /* 0x000fe2000f8e00ff */
[----:B------:R-:W-:-:S03]  /*2340*/  UIMAD UR7, UR39, UR9, UR7 ;  /* 0x00000009270772a4 */ /* 0x000fc6000f8e0207 */
        /* <DEDUP_REMOVED lines=12> */
.L_x_522:
[----:B------:R-:W-:Y:S05]  /*2410*/  BSYNC B0 ;  /* 0x0000000000007941 */ /* 0x000fea0003800000 */
.L_x_521:
        /* <DEDUP_REMOVED lines=15> */
.L_x_524:
[----:B------:R-:W-:Y:S05]  /*2510*/  BSYNC B0 ;  /* 0x0000000000007941 */ /* 0x000fea0003800000 */
.L_x_523:
        /* <DEDUP_REMOVED lines=15> */
.L_x_526:
[----:B------:R-:W-:Y:S05]  /*2610*/  BSYNC B0 ;  /* 0x0000000000007941 */ /* 0x000fea0003800000 */
.L_x_525:
        /* <DEDUP_REMOVED lines=14> */
.L_x_528:
[----:B------:R-:W-:Y:S05]  /*2700*/  BSYNC B0 ;  /* 0x0000000000007941 */ /* 0x000fea0003800000 */
.L_x_527:
        /* <DEDUP_REMOVED lines=25> */
.L_x_530:
[----:B------:R-:W-:Y:S05]  /*28a0*/  BSYNC B0 ;  /* 0x0000000000007941 */ /* 0x000fea0003800000 */
.L_x_529:
        /* <DEDUP_REMOVED lines=13> */
.L_x_532:
[----:B------:R-:W-:Y:S05]  /*2980*/  BSYNC B0 ;  /* 0x0000000000007941 */ /* 0x000fea0003800000 */
.L_x_531:
        /* <DEDUP_REMOVED lines=13> */
.L_x_534:
[----:B------:R-:W-:Y:S05]  /*2a60*/  BSYNC B0 ;  /* 0x0000000000007941 */ /* 0x000fea0003800000 */
.L_x_533:
        /* <DEDUP_REMOVED lines=12> */
.L_x_518:
[----:B------:R-:W2:Y:S01]  /*2b30*/  LDL R7, [R1] ;  /* 0x0000000001077983 */ /* 0x000ea20000100800 */
[----:B------:R-:W-:Y:S01]  /*2b40*/  PLOP3.LUT P1, PT, PT, PT, UP6, 0x80, 0x0 ;  /* 0x000000000000781c */ /* 0x000fe20003f2f068 */
[----:B------:R-:W-:Y:S01]  /*2b50*/  ULEA.HI UR8, UR7, UR7, URZ, 0x1 ;  /* 0x0000000707087291 */ /* 0x000fe2000f8f083f */
[----:B------:R-:W-:Y:S03]  /*2b60*/  BSSY B0, `(.L_x_536) ;  /* 0x0000013000007945 */ /* 0x000fe60003800000 */
[----:B------:R-:W-:-:S04]  /*2b70*/  ULOP3.LUT UR8, UR8, 0xfffffffe, URZ, 0xc0, !UPT ;  /* 0xfffffffe08087892 */ /* 0x000fc8000f8ec03f */
        /* <DEDUP_REMOVED lines=17> */
.L_x_537:
[----:B------:R-:W-:Y:S05]  /*2c90*/  BSYNC B0 ;  /* 0x0000000000007941 */ /* 0x000fea0003800000 */
.L_x_536:
        /* <DEDUP_REMOVED lines=16> */
.L_x_539:
[----:B------:R-:W-:Y:S05]  /*2da0*/  BSYNC B0 ;  /* 0x0000000000007941 */ /* 0x000fea0003800000 */
.L_x_538:
        /* <DEDUP_REMOVED lines=16> */
.L_x_541:
[----:B------:R-:W-:Y:S05]  /*2eb0*/  BSYNC B0 ;  /* 0x0000000000007941 */ /* 0x000fea0003800000 */
.L_x_540:
        /* <DEDUP_REMOVED lines=8> */
[----:B---3--:R-:W3:Y:S01]  /*2f40*/  LDL R4, [R1+0x40] ;  /* 0x0000400001047983 */ /* 0x008ee20000100800 */
[----:B------:R-:W-:Y:S02]  /*2f50*/  MOV R6, c[0x0][0x370] ;  /* 0x0000dc0000067a02 */ /* 0x000fe40000000f00 */
[----:B------:R-:W-:Y:S01]  /*2f60*/  MOV R5, R207 ;  /* 0x000000cf00057202 */ /* 0x000fe20000000f00 */
[----:B---3--:R3:W5:Y:S02]  /*2f70*/  R2UR UR10, R4 ;  /* 0x00000000040a73c2 */ /* 0x00876400000e0000 */
[----:B---3--:R-:W-:-:S05]  /*2f80*/  MOV R4, R208 ;  /* 0x000000d000047202 */ /* 0x008fca0000000f00 */
[----:B------:R-:W-:-:S05]  /*2f90*/  IMAD.WIDE.U32 R4, R6, 0xc0, R4 ;  /* 0x000000c006047825 */ /* 0x000fca00078e0004 */
[----:B-----5:R-:W-:-:S05]  /*2fa0*/  IADD3 R5, R5, UR10, RZ ;  /* 0x0000000a05057c10 */ /* 0x020fca000fffe0ff */
[----:B------:R-:W-:Y:S01]  /*2fb0*/  @!PT LDS RZ, [RZ] ;  /* 0x00000000fffff984 */ /* 0x000fe20000000800 */
[----:B------:R-:W-:Y:S01]  /*2fc0*/  @!PT LDS RZ, [RZ] ;  /* 0x00000000fffff984 */ /* 0x000fe20000000800 */
[----:B------:R-:W-:Y:S01]  /*2fd0*/  @!PT LDS RZ, [RZ] ;  /* 0x00000000fffff984 */ /* 0x000fe20000000800 */
[----:B------:R3:W-:Y:S02]  /*2fe0*/  LDGSTS.E.BYPASS.LTC128B.128 [R2+0xb000], [R4.64] ;  /* 0x0b00000004027fae */ /* 0x0007e4000b901d56 */
.L_x_543:
[----:B------:R-:W-:Y:S05]  /*2ff0*/  BSYNC B0 ;  /* 0x0000000000007941 */ /* 0x000fea0003800000 */
.L_x_542:
        /* <DEDUP_REMOVED lines=22> */
.L_x_545:
[----:B------:R-:W-:Y:S05]  /*3160*/  BSYNC B0 ;  /* 0x0000000000007941 */ /* 0x000fea0003800000 */
.L_x_544:
        /* <DEDUP_REMOVED lines=20> */
.L_x_547:
[----:B------:R-:W-:Y:S05]  /*32b0*/  BSYNC B0 ;  /* 0x0000000000007941 */ /* 0x000fea0003800000 */
.L_x_546:
        /* <DEDUP_REMOVED lines=20> */
.L_x_549:
[----:B------:R-:W-:Y:S05]  /*3400*/  BSYNC B0 ;  /* 0x0000000000007941 */ /* 0x000fea0003800000 */
.L_x_548:
        /* <DEDUP_REMOVED lines=12> */
[----:B-1----:R-:W5:Y:S01]  /*34d0*/  LDL R4, [R1+0x3c] ;  /* 0x00003c0001047983 */ /* 0x002f620000100800 */
[----:B------:R-:W-:-:S02]  /*34e0*/  MOV R6, c[0x0][0x190] ;  /* 0x0000640000067a02 */ /* 0x000fc40000000f00 */
[----:B------:R-:W-:Y:S01]  /*34f0*/  MOV R5, R203 ;  /* 0x000000cb00057202 */ /* 0x000fe20000000f00 */
[----:B-----5:R1:W5:Y:S02]  /*3500*/  R2UR UR10, R4 ;  /* 0x00000000040a73c2 */ /* 0x02036400000e0000 */
[----:B-1----:R-:W-:-:S05]  /*3510*/  MOV R4, R206 ;  /* 0x000000ce00047202 */ /* 0x002fca0000000f00 */
[----:B------:R-:W-:-:S05]  /*3520*/  IMAD.WIDE.U32 R4, R6, 0xc0, R4 ;  /* 0x000000c006047825 */ /* 0x000fca00078e0004 */
[----:B-----5:R-:W-:-:S05]  /*3530*/  IADD3 R5, R5, UR10, RZ ;  /* 0x0000000a05057c10 */ /* 0x020fca000fffe0ff */
[----:B------:R-:W-:Y:S01]  /*3540*/  @!PT LDS RZ, [RZ] ;  /* 0x00000000fffff984 */ /* 0x000fe20000000800 */
[----:B------:R-:W-:Y:S01]  /*3550*/  @!PT LDS RZ, [RZ] ;  /* 0x00000000fffff984 */ /* 0x000fe20000000800 */
[----:B------:R-:W-:Y:S01]  /*3560*/  @!PT LDS RZ, [RZ] ;  /* 0x00000000fffff984 */ /* 0x000fe20000000800 */
[----:B------:R1:W-:Y:S02]  /*3570*/  LDGSTS.E.BYPASS.LTC128B.128 [R193+0x3000], [R4.64] ;  /* 0x0300000004c17fae */ /* 0x0003e4000b901d56 */
.L_x_551:
[----:B------:R-:W-:Y:S05]  /*3580*/  BSYNC B0 ;  /* 0x0000000000007941 */ /* 0x000fea0003800000 */
.L_x_550:
[----:B------:R-:W-:Y:S01]  /*3590*/  ULDC.64 UR10, c[0x0][0x198] ;  /* 0x00006600000a7ab9 */ /* 0x000fe20000000a00 */
[----:B------:R-:W-:Y:S01]  /*35a0*/  IMAD.U32 R13, RZ, RZ, UR21 ;  /* 0x00000015ff0d7e24 */ /* 0x000fe2000f8e00ff */
[----:B------:R-:W-:Y:S01]  /*35b0*/  UIMAD UR10, UR24, UR10, URZ ;  /* 0x0000000a180a72a4 */ /* 0x000fe2000f8e023f */
[C---:B------:R-:W-:Y:S01]  /*35c0*/  IADD3 R8, R248.reuse, 0x8, RZ ;  /* 0x00000008f8087810 */ /* 0x040fe20007ffe0ff */
[----:B------:R-:W-:Y:S01]  /*35d0*/  IMAD.MOV.U32 R244, RZ, RZ, 0x7f800000 ;  /* 0x7f800000fff47424 */ /* 0x000fe200078e00ff */
[----:B------:R-:W-:Y:S01]  /*35e0*/  ISETP.GE.AND P5, PT, R248, UR8, PT ;  /* 0x00000008f8007c0c */ /* 0x000fe2000bfa6270 */
[----:B------:R-:W-:Y:S01]  /*35f0*/  UIMAD UR10, UR21, UR11, UR10 ;  /* 0x0000000b150a72a4 */ /* 0x000fe2000f8e020a */
[----:B-1----:R-:W-:Y:S01]  /*3600*/  IMAD.WIDE.U32 R4, R13, c[0x0][0x198], R204 ;  /* 0x000066000d047a25 */ /* 0x002fe200078e00cc */
[----:B------:R-:W-:Y:S02]  /*3610*/  ISETP.GE.AND P4, PT, R8, UR8, PT ;  /* 0x0000000808007c0c */ /* 0x000fe4000bf86270 */
[----:B------:R-:W-:Y:S01]  /*3620*/  SHF.R.S32.HI R15, RZ, 0x1f, R248 ;  /* 0x0000001fff0f7819 */ /* 0x000fe200000114f8 */
[----:B------:R-:W-:Y:S01]  /*3630*/  IMAD.SHL.U32 R10, R248, 0x4, RZ ;  /* 0x00000004f80a7824 */ /* 0x000fe200078e00ff */
[----:B------:R-:W-:Y:S01]  /*3640*/  IADD3 R6, P0, R4, UR30, RZ ;  /* 0x0000001e04067c10 */ /* 0x000fe2000ff1e0ff */
[----:B------:R-:W-:-:S02]  /*3650*/  IMAD.U32 R4, RZ, RZ, UR10 ;  /* 0x0000000aff047e24 */ /* 0x000fc4000f8e00ff */
[----:B------:R-:W-:Y:S02]  /*3660*/  IMAD.MOV.U32 R245, RZ, RZ, 0x7f800000 ;  /* 0x7f800000fff57424 */ /* 0x000fe400078e00ff */
[----:B------:R-:W-:Y:S01]  /*3670*/  IMAD.MOV.U32 R246, RZ, RZ, 0x7f800000 ;  /* 0x7f800000fff67424 */ /* 0x000fe200078e00ff */
[----:B------:R-:W-:Y:S01]  /*3680*/  IADD3.X R7, R5, UR31, R4, P0, !PT ;  /* 0x0000001f05077c10 */ /* 0x000fe200087fe404 */
[----:B------:R-:W-:Y:S01]  /*3690*/  IMAD.MOV.U32 R243, RZ, RZ, 0x7f800000 ;  /* 0x7f800000fff37424 */ /* 0x000fe200078e00ff */
[C---:B------:R-:W-:Y:S02]  /*36a0*/  IADD3 R4, R248.reuse, 0x48, RZ ;  /* 0x00000048f8047810 */ /* 0x040fe40007ffe0ff */
[----:B------:R-:W-:Y:S02]  /*36b0*/  IADD3 R5, R248, 0x40, RZ ;  /* 0x00000040f8057810 */ /* 0x000fe40007ffe0ff */
[----:B------:R-:W-:Y:S02]  /*36c0*/  ISETP.GE.AND P2, PT, R4, UR8, PT ;  /* 0x0000000804007c0c */ /* 0x000fe4000bf46270 */
[----:B------:R-:W-:-:S02]  /*36d0*/  ISETP.GE.AND P3, PT, R5, UR8, PT ;  /* 0x0000000805007c0c */ /* 0x000fc4000bf66270 */
[----:B------:R-:W-:-:S09]  /*36e0*/  SHF.R.S32.HI R5, RZ, 0x1f, R4 ;  /* 0x0000001fff057819 */ /* 0x000fd20000011404 */
        /* <DEDUP_REMOVED lines=33> */
.L_x_553:
[----:B-1----:R-:W-:Y:S05]  /*3900*/  BSYNC B0 ;  /* 0x0000000000007941 */ /* 0x002fea0003800000 */
.L_x_552:
        /* <DEDUP_REMOVED lines=21> */
.L_x_555:
[----:B------:R-:W-:Y:S05]  /*3a60*/  BSYNC B0 ;  /* 0x0000000000007941 */ /* 0x000fea0003800000 */
.L_x_554:
        /* <DEDUP_REMOVED lines=21> */
.L_x_557:
[----:B------:R-:W-:Y:S05]  /*3bc0*/  BSYNC B0 ;  /* 0x0000000000007941 */ /* 0x000fea0003800000 */
.L_x_556:
        /* <DEDUP_REMOVED lines=21> */
.L_x_559:
[----:B------:R-:W-:Y:S05]  /*3d20*/  BSYNC B0 ;  /* 0x0000000000007941 */ /* 0x000fea0003800000 */
.L_x_558:
        /* <DEDUP_REMOVED lines=29> */
.L_x_561:
[----:B------:R-:W-:Y:S05]  /*3f00*/  BSYNC B0 ;  /* 0x0000000000007941 */ /* 0x000fea0003800000 */
.L_x_560:
        /* <DEDUP_REMOVED lines=20> */
.L_x_563:
[----:B------:R-:W-:Y:S05]  /*4050*/  BSYNC B0 ;  /* 0x0000000000007941 */ /* 0x000fea0003800000 */
.L_x_562:
        /* <DEDUP_REMOVED lines=20> */
.L_x_565:
[----:B------:R-:W-:Y:S05]  /*41a0*/  BSYNC B0 ;  /* 0x0000000000007941 */ /* 0x000fea0003800000 */
.L_x_564:
        /* <DEDUP_REMOVED lines=19> */
.L_x_567:
[----:B------:R-:W-:Y:S05]  /*42e0*/  BSYNC B0 ;  /* 0x0000000000007941 */ /* 0x000fea0003800000 */
.L_x_566:
[----:B------:R-:W-:Y:S01]  /*42f0*/  LEA.HI R0, R20, R19, RZ, 0x4 ;  /* 0x0000001314007211 */ /* 0x000fe200078f20ff */
[----:B------:R-:W0:Y:S01]  /*4300*/  LDGDEPBAR ;  /* 0x00000000000079af */ /* 0x000e220000000000 */
[----:B------:R-:W-:Y:S01]  /*4310*/  IMAD.MOV.U32 R184, RZ, RZ, 0x20 ;  /* 0x00000020ffb87424 */ /* 0x000fe200078e00ff */
[----:B------:R-:W-:Y:S01]  /*4320*/  CS2R R126, SRZ ;  /* 0x00000000007e7805 */ /* 0x000fe2000001ff00 */
[----:B------:R-:W-:Y:S01]  /*4330*/  LOP3.LUT R0, R0, 0xfffffff0, RZ, 0xc0, !PT ;  /* 0xfffffff000007812 */ /* 0x000fe200078ec0ff */
[----:B------:R-:W-:Y:S01]  /*4340*/  IMAD.MOV.U32 R177, RZ, RZ, 0x40 ;  /* 0x00000040ffb17424 */ /* 0x000fe200078e00ff */
[----:B------:R-:W-:Y:S01]  /*4350*/  CS2R R124, SRZ ;  /* 0x00000000007c7805 */ /* 0x000fe2000001ff00 */
[----:B------:R-:W-:Y:S01]  /*4360*/  IMAD.MOV.U32 R252, RZ, RZ, 0x40 ;  /* 0x00000040fffc7424 */ /* 0x000fe200078e00ff */
[----:B------:R-:W-:Y:S01]  /*4370*/  CS2R R130, SRZ ;  /* 0x0000000000827805 */ /* 0x000fe2000001ff00 */
[----:B------:R-:W-:Y:S01]  /*4380*/  IMAD.IADD R0, R19, 0x1, -R0 ;  /* 0x0000000113007824 */ /* 0x000fe200078e0a00 */
[----:B------:R-:W-:Y:S01]  /*4390*/  CS2R R128, SRZ ;  /* 0x0000000000807805 */ /* 0x000fe2000001ff00 */
[----:B------:R-:W-:Y:S01]  /*43a0*/  IMAD.MOV.U32 R194, RZ, RZ, R193 ;  /* 0x000000ffffc27224 */ /* 0x000fe200078e00c1 */
[----:B------:R-:W-:Y:S01]  /*43b0*/  CS2R R122, SRZ ;  /* 0x00000000007a7805 */ /* 0x000fe2000001ff00 */
[----:B------:R-:W-:Y:S01]  /*43c0*/  CS2R R120, SRZ ;  /* 0x0000000000787805 */ /* 0x000fe2000001ff00 */
[----:B-12-4-:R-:W-:Y:S01]  /*43d0*/  SHF.R.S32.HI R2, RZ, 0x1f, R0 ;  /* 0x0000001fff027819 */ /* 0x016fe20000011400 */
        /* <DEDUP_REMOVED lines=17> */
[C---:B------:R-:W-:Y:S01]  /*44f0*/  LOP3.LUT P0, RZ, R0.reuse, 0x2, RZ, 0xc0, !PT ;  /* 0x0000000200ff7812 */ /* 0x040fe2000780c0ff */
[----:B------:R-:W-:Y:S01]  /*4500*/  CS2R R96, SRZ ;  /* 0x0000000000607805 */ /* 0x000fe2000001ff00 */
[----:B------:R-:W-:Y:S01]  /*4510*/  LOP3.LUT P2, RZ, R0, 0x4, RZ, 0xc0, !PT ;  /* 0x0000000400ff7812 */ /* 0x000fe2000784c0ff */
[----:B------:R-:W-:Y:S01]  /*4520*/  CS2R R90, SRZ ;  /* 0x00000000005a7805 */ /* 0x000fe2000001ff00 */
[----:B------:R-:W-:Y:S01]  /*4530*/  IADD3 R0, R186, 0x2000, RZ ;  /* 0x00002000ba007810 */ /* 0x000fe20007ffe0ff */
[----:B------:R-:W-:Y:S01]  /*4540*/  CS2R R88, SRZ ;  /* 0x0000000000587805 */ /* 0x000fe2000001ff00 */
[----:B------:R-:W-:Y:S01]  /*4550*/  SEL R2, R2, R185, !P1 ;  /* 0x000000b902027207 */ /* 0x000fe20004800000 */
[----:B------:R-:W-:Y:S01]  /*4560*/  CS2R R86, SRZ ;  /* 0x0000000000567805 */ /* 0x000fe2000001ff00 */
[----:B------:R-:W-:Y:S01]  /*4570*/  SEL R0, R0, R186, !P1 ;  /* 0x000000ba00007207 */ /* 0x000fe20004800000 */
[----:B------:R-:W-:Y:S01]  /*4580*/  CS2R R84, SRZ ;  /* 0x0000000000547805 */ /* 0x000fe2000001ff00 */
[----:B------:R-:W-:Y:S01]  /*4590*/  CS2R R78, SRZ ;  /* 0x00000000004e7805 */ /* 0x000fe2000001ff00 */
[----:B------:R-:W-:Y:S01]  /*45a0*/  CS2R R76, SRZ ;  /* 0x00000000004c7805 */ /* 0x000fe2000001ff00 */
[----:B------:R-:W-:Y:S01]  /*45b0*/  CS2R R82, SRZ ;  /* 0x0000000000527805 */ /* 0x000fe2000001ff00 */
[----:B------:R-:W-:Y:S01]  /*45c0*/  IMAD.SHL.U32 R176, R0, 0x2, RZ ;  /* 0x0000000200b07824 */ /* 0x000fe200078e00ff */
[----:B------:R-:W-:Y:S01]  /*45d0*/  IADD3 R0, R248, -0x80, RZ ;  /* 0xffffff80f8007810 */ /* 0x000fe20007ffe0ff */
[----:B------:R-:W-:Y:S01]  /*45e0*/  CS2R R80, SRZ ;  /* 0x0000000000507805 */ /* 0x000fe2000001ff00 */
[----:B------:R-:W-:Y:S01]  /*45f0*/  CS2R R74, SRZ ;  /* 0x00000000004a7805 */ /* 0x000fe2000001ff00 */
[----:B------:R-:W-:Y:S01]  /*4600*/  CS2R R72, SRZ ;  /* 0x0000000000487805 */ /* 0x000fe2000001ff00 */
[----:B------:R-:W-:Y:S01]  /*4610*/  CS2R R70, SRZ ;  /* 0x0000000000467805 */ /* 0x000fe2000001ff00 */
[----:B------:R-:W-:Y:S01]  /*4620*/  CS2R R68, SRZ ;  /* 0x0000000000447805 */ /* 0x000fe2000001ff00 */
[----:B------:R-:W-:Y:S01]  /*4630*/  IMAD.SHL.U32 R182, R2, 0x2, RZ ;  /* 0x0000000202b67824 */ /* 0x000fe200078e00ff */
[----:B------:R-:W-:Y:S01]  /*4640*/  SEL R184, R184, 0xffffffe0, !P0 ;  /* 0xffffffe0b8b87807 */ /* 0x000fe20004000000 */
[----:B------:R-:W-:Y:S01]  /*4650*/  IMAD.SHL.U32 R251, R248, 0x4, RZ ;  /* 0x00000004f8fb7824 */ /* 0x000fe200078e00ff */
[----:B------:R-:W-:Y:S01]  /*4660*/  SEL R177, R177, 0xffffffc0, !P2 ;  /* 0xffffffc0b1b17807 */ /* 0x000fe20005000000 */
[----:B------:R-:W-:Y:S01]  /*4670*/  IMAD.SHL.U32 R183, R185, 0x2, RZ ;  /* 0x00000002b9b77824 */ /* 0x000fe200078e00ff */
[----:B------:R-:W-:Y:S01]  /*4680*/  SEL R252, R252, 0xffffffc0, !P2 ;  /* 0xffffffc0fcfc7807 */ /* 0x000fe20005000000 */
[----:B------:R-:W-:Y:S01]  /*4690*/  IMAD.SHL.U32 R249, R0, 0x4, RZ ;  /* 0x0000000400f97824 */ /* 0x000fe200078e00ff */
[----:B------:R-:W-:Y:S01]  /*46a0*/  SHF.L.U64.HI R250, R248, 0x2, R15 ;  /* 0x00000002f8fa7819 */ /* 0x000fe2000001020f */
[----:B------:R-:W-:-:S02]  /*46b0*/  ULDC UR13, c[0x0][0x2e4] ;  /* 0x0000b900000d7ab9 */ /* 0x000fc40000000800 */
.L_x_572:
[----:B------:R-:W0:Y:S01]  /*46c0*/  LDGDEPBAR ;  /* 0x00000000000079af */ /* 0x000e220000000000 */
[----:B------:R-:W-:Y:S01]  /*46d0*/  IADD3 R20, P0, R251, UR17, RZ ;  /* 0x00000011fb147c10 */ /* 0x000fe2000ff1e0ff */
[----:B------:R-:W-:Y:S01]  /*46e0*/  IMAD.IADD R0, R182, 0x1, R184 ;  /* 0x00000001b6007824 */ /* 0x000fe200078e02b8 */
[----:B------:R-:W-:Y:S02]  /*46f0*/  USHF.L.U32 UR12, UR19, 0x7, URZ ;  /* 0x00000007130c7899 */ /* 0x000fe4000800063f */
[----:B------:R-:W-:Y:S02]  /*4700*/  IADD3.X R21, R250, UR16, RZ, P0, !PT ;  /* 0x00000010fa157c10 */ /* 0x000fe400087fe4ff */
[----:B------:R-:W-:Y:S04]  /*4710*/  UIADD3 UR10, UR12, UR9, URZ ;  /* 0x000000090c0a7290 */ /* 0x000fe8000fffe03f */
[----:B------:R-:W-:Y:S04]  /*4720*/  UIADD3 UR8, -UR6, 0x80, UR10 ;  /* 0x0000008006087890 */ /* 0x000fe8000fffe10a */
[----:B------:R-:W-:Y:S02]  /*4730*/  UIADD3 UR11, UR8, -UR45, URZ ;  /* 0x8000002d080b7290 */ /* 0x000fe4000fffe03f */
[----:B------:R-:W-:Y:S04]  /*4740*/  USHF.L.U32 UR8, UR7, 0x7, URZ ;  /* 0x0000000707087899 */ /* 0x000fe8000800063f */
[----:B------:R-:W-:Y:S01]  /*4750*/  UISETP.GE.AND UP0, UPT, UR8, UR11, UPT ;  /* 0x0000000b0800728c */ /* 0x000fe2000bf06270 */
[----:B------:R-:W-:Y:S04]  /*4760*/  DEPBAR.LE SB0, 0x0 ;  /* 0x000080000000791a */ /* 0x000fe80000000000 */
[----:B------:R-:W-:Y:S01]  /*4770*/  BAR.SYNC.DEFER_BLOCKING 0x0 ;  /* 0x0000000000007b1d */ /* 0x000fe20000010000 */
[----:B------:R-:W-:Y:S07]  /*4780*/  PLOP3.LUT P0, PT, PT, PT, UP0, 0x80, 0x0 ;  /* 0x000000000000781c */ /* 0x000fee0003f0f008 */
[----:B------:R-:W-:Y:S01]  /*4790*/  LDSM.16.M88.4 R64, [R182] ;  /* 0x00000000b640783b */ /* 0x000fe20000000200 */
[----:B------:R-:W-:Y:S07]  /*47a0*/  ULDC UR11, c[0x0][0x2e4] ;  /* 0x0000b900000b7ab9 */ /* 0x000fee0000000800 */
[----:B------:R-:W1:Y:S08]  /*47b0*/  LDSM.16.M88.4 R16, [R178+0xc000] ;  /* 0x00c00000b210783b */ /* 0x000e700000000200 */
[----:B------:R-:W2:Y:S08]  /*47c0*/  LDSM.16.M88.4 R60, [R182+0x2000] ;  /* 0x00200000b63c783b */ /* 0x000eb00000000200 */
[----:B------:R-:W4:Y:S08]  /*47d0*/  LDSM.16.M88.4 R32, [R178+0xc800] ;  /* 0x00c80000b220783b */ /* 0x000f300000000200 */
[----:B------:R-:W3:Y:S08]  /*47e0*/  LDSM.16.M88.4 R48, [R178+0xd000] ;  /* 0x00d00000b230783b */ /* 0x000ef00000000200 */
[----:B------:R-:W3:Y:S01]  /*47f0*/  LDSM.16.M88.4 R132, [R178+0xd800] ;  /* 0x00d80000b284783b */ /* 0x000ee20000000200 */
[-C--:B-1----:R-:W-:Y:S07]  /*4800*/  HMMA.16816.F32.BF16 R4, R64, R16.reuse, RZ ;  /* 0x000000104004723c */ /* 0x082fee00000418ff */
[----:B-----5:R4:W5:Y:S04]  /*4810*/  LDG.E R191, [R20.64] ;  /* 0x0000001614bf7981 */ /* 0x020968000c1e1900 */
[----:B------:R4:W5:Y:S01]  /*4820*/  LDG.E R192, [R20.64+0x20] ;  /* 0x0000201614c07981 */ /* 0x000962000c1e1900 */
[C---:B--2---:R-:W-:Y:S03]  /*4830*/  HMMA.16816.F32.BF16 R8, R60.reuse, R16, RZ ;  /* 0x000000103c08723c */ /* 0x044fe600000418ff */
[----:B------:R4:W5:Y:S04]  /*4840*/  LDG.E R190, [R20.64+0x100] ;  /* 0x0001001614be7981 */ /* 0x000968000c1e1900 */
[----:B------:R4:W5:Y:S01]  /*4850*/  LDG.E R187, [R20.64+0x120] ;  /* 0x0001201614bb7981 */ /* 0x000962000c1e1900 */
[-C--:B------:R-:W-:Y:S03]  /*4860*/  HMMA.16816.F32.BF16 R12, R60, R18.reuse, RZ ;  /* 0x000000123c0c723c */ /* 0x080fe600000418ff */
[----:B------:R-:W-:Y:S05]  /*4870*/  LDSM.16.M88.4 R136, [R0] ;  /* 0x000000000088783b */ /* 0x000fea0000000200 */
[C---:B------:R-:W-:Y:S03]  /*4880*/  HMMA.16816.F32.BF16 R16, R64.reuse, R18, RZ ;  /* 0x000000124010723c */ /* 0x040fe600000418ff */
[----:B------:R-:W1:Y:S08]  /*4890*/  LDSM.16.M88.4 R140, [R181+0xc000] ;  /* 0x00c00000b58c783b */ /* 0x000e700000000200 */
[----:B------:R-:W2:Y:S01]  /*48a0*/  LDSM.16.M88.4 R144, [R0+0x2000] ;  /* 0x002000000090783b */ /* 0x000ea20000000200 */
[-C--:B----4-:R-:W-:Y:S07]  /*48b0*/  HMMA.16816.F32.BF16 R20, R64, R32.reuse, RZ ;  /* 0x000000204014723c */ /* 0x090fee00000418ff */
[----:B------:R-:W4:Y:S01]  /*48c0*/  LDSM.16.M88.4 R148, [R181+0xc800] ;  /* 0x00c80000b594783b */ /* 0x000f220000000200 */
[C---:B------:R-:W-:Y:S07]  /*48d0*/  HMMA.16816.F32.BF16 R24, R60.reuse, R32, RZ ;  /* 0x000000203c18723c */ /* 0x040fee00000418ff */
[----:B------:R-:W1:Y:S01]  /*48e0*/  LDSM.16.M88.4 R152, [R181+0xd000] ;  /* 0x00d00000b598783b */ /* 0x000e620000000200 */
[-C--:B------:R-:W-:Y:S07]  /*48f0*/  HMMA.16816.F32.BF16 R28, R60, R34.reuse, RZ ;  /* 0x000000223c1c723c */ /* 0x080fee00000418ff */
[----:B------:R-:W1:Y:S01]  /*4900*/  LDSM.16.M88.4 R156, [R181+0xd800] ;  /* 0x00d80000b59c783b */ /* 0x000e620000000200 */
[C---:B------:R-:W-:Y:S07]  /*4910*/  HMMA.16816.F32.BF16 R32, R64.reuse, R34, RZ ;  /* 0x000000224020723c */ /* 0x040fee00000418ff */
[----:B------:R-:W-:Y:S01]  /*4920*/  LDSM.16.M88.4 R164, [R179+0xc000] ;  /* 0x00c00000b3a4783b */ /* 0x000fe20000000200 */
[-C--:B---3--:R-:W-:Y:S07]  /*4930*/  HMMA.16816.F32.BF16 R36, R64, R48.reuse, RZ ;  /* 0x000000304024723c */ /* 0x088fee00000418ff */
[----:B------:R-:W-:Y:S01]  /*4940*/  LDSM.16.M88.4 R168, [R180+0xc800] ;  /* 0x00c80000b4a8783b */ /* 0x000fe20000000200 */
[C---:B------:R-:W-:Y:S07]  /*4950*/  HMMA.16816.F32.BF16 R40, R60.reuse, R48, RZ ;  /* 0x000000303c28723c */ /* 0x040fee00000418ff */
[----:B------:R-:W-:Y:S01]  /*4960*/  LDSM.16.M88.4 R172, [R180+0xd000] ;  /* 0x00d00000b4ac783b */ /* 0x000fe20000000200 */
[-C--:B------:R-:W-:Y:S08]  /*4970*/  HMMA.16816.F32.BF16 R44, R60, R50.reuse, RZ ;  /* 0x000000323c2c723c */ /* 0x080ff000000418ff */
[C---:B------:R-:W-:Y:S08]  /*4980*/  HMMA.16816.F32.BF16 R48, R64.reuse, R50, RZ ;  /* 0x000000324030723c */ /* 0x040ff000000418ff */
[-C--:B------:R-:W-:Y:S08]  /*4990*/  HMMA.16816.F32.BF16 R52, R64, R132.reuse, RZ ;  /* 0x000000844034723c */ /* 0x080ff000000418ff */
[C---:B------:R-:W-:Y:S07]  /*49a0*/  HMMA.16816.F32.BF16 R56, R60.reuse, R132, RZ ;  /* 0x000000843c38723c */ /* 0x040fee00000418ff */
[--C-:B------:R-:W-:Y:S01]  /*49b0*/  IMAD.IADD R132, R182, 0x1, R177.reuse ;  /* 0x00000001b6847824 */ /* 0x100fe200078e02b1 */
[-C--:B------:R-:W-:Y:S04]  /*49c0*/  HMMA.16816.F32.BF16 R60, R60, R134.reuse, RZ ;  /* 0x000000863c3c723c */ /* 0x080fe800000418ff */
[----:B------:R-:W3:Y:S04]  /*49d0*/  LDSM.16.M88.4 R160, [R132] ;  /* 0x0000000084a0783b */ /* 0x000ee80000000200 */
[----:B------:R-:W-:Y:S04]  /*49e0*/  HMMA.16816.F32.BF16 R64, R64, R134, RZ ;  /* 0x000000864040723c */ /* 0x000fe800000418ff */
[----:B------:R-:W3:Y:S04]  /*49f0*/  LDSM.16.M88.4 R132, [R132+0x2000] ;  /* 0x002000008484783b */ /* 0x000ee80000000200 */
[-C--:B-1----:R-:W-:Y:S08]  /*4a00*/  HMMA.16816.F32.BF16 R4, R136, R140.reuse, R4 ;  /* 0x0000008c8804723c */ /* 0x082ff00000041804 */
[C---:B--2---:R-:W-:Y:S08]  /*4a10*/  HMMA.16816.F32.BF16 R8, R144.reuse, R140, R8 ;  /* 0x0000008c9008723c */ /* 0x044ff00000041808 */
[-C--:B------:R-:W-:Y:S08]  /*4a20*/  HMMA.16816.F32.BF16 R12, R144, R142.reuse, R12 ;  /* 0x0000008e900c723c */ /* 0x080ff0000004180c */
[C---:B------:R-:W-:Y:S01]  /*4a30*/  HMMA.16816.F32.BF16 R16, R136.reuse, R142, R16 ;  /* 0x0000008e8810723c */ /* 0x040fe20000041810 */
[----:B------:R-:W1:Y:S07]  /*4a40*/  LDSM.16.M88.4 R140, [R179+0xc800] ;  /* 0x00c80000b38c783b */ /* 0x000e6e0000000200 */
[-C--:B----4-:R-:W-:Y:S08]  /*4a50*/  HMMA.16816.F32.BF16 R20, R136, R148.reuse, R20 ;  /* 0x000000948814723c */ /* 0x090ff00000041814 */
[C---:B------:R-:W-:Y:S08]  /*4a60*/  HMMA.16816.F32.BF16 R24, R144.reuse, R148, R24 ;  /* 0x000000949018723c */ /* 0x040ff00000041818 */
[-C--:B------:R-:W-:Y:S08]  /*4a70*/  HMMA.16816.F32.BF16 R28, R144, R150.reuse, R28 ;  /* 0x00000096901c723c */ /* 0x080ff0000004181c */
[C---:B------:R-:W-:Y:S08]  /*4a80*/  HMMA.16816.F32.BF16 R32, R136.reuse, R150, R32 ;  /* 0x000000968820723c */ /* 0x040ff00000041820 */
[-C--:B------:R-:W-:Y:S08]  /*4a90*/  HMMA.16816.F32.BF16 R36, R136, R152.reuse, R36 ;  /* 0x000000988824723c */ /* 0x080ff00000041824 */
[C---:B------:R-:W-:Y:S08]  /*4aa0*/  HMMA.16816.F32.BF16 R40, R144.reuse, R152, R40 ;  /* 0x000000989028723c */ /* 0x040ff00000041828 */
[-C--:B------:R-:W-:Y:S08]  /*4ab0*/  HMMA.16816.F32.BF16 R44, R144, R154.reuse, R44 ;  /* 0x0000009a902c723c */ /* 0x080ff0000004182c */
[C---:B------:R-:W-:Y:S01]  /*4ac0*/  HMMA.16816.F32.BF16 R48, R136.reuse, R154, R48 ;  /* 0x0000009a8830723c */ /* 0x040fe20000041830 */
[----:B------:R-:W-:Y:S07]  /*4ad0*/  LDSM.16.M88.4 R152, [R180+0xc000] ;  /* 0x00c00000b498783b */ /* 0x000fee0000000200 */
[-C--:B------:R-:W-:Y:S08]  /*4ae0*/  HMMA.16816.F32.BF16 R52, R136, R156.reuse, R52 ;  /* 0x0000009c8834723c */ /* 0x080ff00000041834 */
[C---:B------:R-:W-:Y:S07]  /*4af0*/  HMMA.16816.F32.BF16 R56, R144.reuse, R156, R56 ;  /* 0x0000009c9038723c */ /* 0x040fee0000041838 */
[----:B------:R-:W-:Y:S01]  /*4b00*/  IMAD.IADD R156, R0, 0x1, R177 ;  /* 0x00000001009c7824 */ /* 0x000fe200078e02b1 */
[-C--:B------:R-:W-:Y:S01]  /*4b10*/  HMMA.16816.F32.BF16 R60, R144, R158.reuse, R60 ;  /* 0x0000009e903c723c */ /* 0x080fe2000004183c */
[----:B------:R-:W2:Y:S07]  /*4b20*/  LDSM.16.M88.4 R144, [R179+0xd000] ;  /* 0x00d00000b390783b */ /* 0x000eae0000000200 */
[----:B------:R-:W-:Y:S01]  /*4b30*/  HMMA.16816.F32.BF16 R64, R136, R158, R64 ;  /* 0x0000009e8840723c */ /* 0x000fe20000041840 */
[----:B------:R-:W4:Y:S07]  /*4b40*/  LDSM.16.M88.4 R136, [R179+0xd800] ;  /* 0x00d80000b388783b */ /* 0x000f2e0000000200 */
[-C--:B---3--:R-:W-:Y:S01]  /*4b50*/  HMMA.16816.F32.BF16 R4, R160, R164.reuse, R4 ;  /* 0x000000a4a004723c */ /* 0x088fe20000041804 */
[----:B------:R-:W3:Y:S07]  /*4b60*/  LDSM.16.M88.4 R148, [R156] ;  /* 0x000000009c94783b */ /* 0x000eee0000000200 */
[C---:B------:R-:W-:Y:S01]  /*4b70*/  HMMA.16816.F32.BF16 R8, R132.reuse, R164, R8 ;  /* 0x000000a48408723c */ /* 0x040fe20000041808 */
[----:B------:R-:W2:Y:S07]  /*4b80*/  LDSM.16.M88.4 R156, [R156+0x2000] ;  /* 0x002000009c9c783b */ /* 0x000eae0000000200 */
[-C--:B------:R-:W-:Y:S08]  /*4b90*/  HMMA.16816.F32.BF16 R12, R132, R166.reuse, R12 ;  /* 0x000000a6840c723c */ /* 0x080ff0000004180c */
[C---:B------:R-:W-:Y:S01]  /*4ba0*/  HMMA.16816.F32.BF16 R16, R160.reuse, R166, R16 ;  /* 0x000000a6a010723c */ /* 0x040fe20000041810 */
[----:B------:R-:W3:Y:S07]  /*4bb0*/  LDSM.16.M88.4 R164, [R180+0xd800] ;  /* 0x00d80000b4a4783b */ /* 0x000eee0000000200 */
[-C--:B-1----:R-:W-:Y:S08]  /*4bc0*/  HMMA.16816.F32.BF16 R20, R160, R140.reuse, R20 ;  /* 0x0000008ca014723c */ /* 0x082ff00000041814 */
[C---:B------:R-:W-:Y:S08]  /*4bd0*/  HMMA.16816.F32.BF16 R24, R132.reuse, R140, R24 ;  /* 0x0000008c8418723c */ /* 0x040ff00000041818 */
[-C--:B------:R-:W-:Y:S08]  /*4be0*/  HMMA.16816.F32.BF16 R28, R132, R142.reuse, R28 ;  /* 0x0000008e841c723c */ /* 0x080ff0000004181c */
[C---:B------:R-:W-:Y:S08]  /*4bf0*/  HMMA.16816.F32.BF16 R32, R160.reuse, R142, R32 ;  /* 0x0000008ea020723c */ /* 0x040ff00000041820 */
[-C--:B--2---:R-:W-:Y:S08]  /*4c00*/  HMMA.16816.F32.BF16 R36, R160, R144.reuse, R36 ;  /* 0x00000090a024723c */ /* 0x084ff00000041824 */
[C---:B------:R-:W-:Y:S08]  /*4c10*/  HMMA.16816.F32.BF16 R40, R132.reuse, R144, R40 ;  /* 0x000000908428723c */ /* 0x040ff00000041828 */
[-C--:B------:R-:W-:Y:S08]  /*4c20*/  HMMA.16816.F32.BF16 R44, R132, R146.reuse, R44 ;  /* 0x00000092842c723c */ /* 0x080ff0000004182c */
[C---:B------:R-:W-:Y:S08]  /*4c30*/  HMMA.16816.F32.BF16 R48, R160.reuse, R146, R48 ;  /* 0x00000092a030723c */ /* 0x040ff00000041830 */
[-C--:B----4-:R-:W-:Y:S08]  /*4c40*/  HMMA.16816.F32.BF16 R52, R160, R136.reuse, R52 ;  /* 0x00000088a034723c */ /* 0x090ff00000041834 */
[C---:B------:R-:W-:Y:S08]  /*4c50*/  HMMA.16816.F32.BF16 R56, R132.reuse, R136, R56 ;  /* 0x000000888438723c */ /* 0x040ff00000041838 */
[-C--:B------:R-:W-:Y:S08]  /*4c60*/  HMMA.16816.F32.BF16 R60, R132, R138.reuse, R60 ;  /* 0x0000008a843c723c */ /* 0x080ff0000004183c */
[----:B------:R-:W-:Y:S08]  /*4c70*/  HMMA.16816.F32.BF16 R64, R160, R138, R64 ;  /* 0x0000008aa040723c */ /* 0x000ff00000041840 */
[-C--:B---3--:R-:W-:Y:S08]  /*4c80*/  HMMA.16816.F32.BF16 R4, R148, R152.reuse, R4 ;  /* 0x000000989404723c */ /* 0x088ff00000041804 */
[C---:B------:R-:W-:Y:S08]  /*4c90*/  HMMA.16816.F32.BF16 R8, R156.reuse, R152, R8 ;  /* 0x000000989c08723c */ /* 0x040ff00000041808 */
[-C--:B------:R-:W-:Y:S08]  /*4ca0*/  HMMA.16816.F32.BF16 R12, R156, R154.reuse, R12 ;  /* 0x0000009a9c0c723c */ /* 0x080ff0000004180c */
        /* <DEDUP_REMOVED lines=12> */
[----:B------:R-:W-:Y:S01]  /*4d70*/  HMMA.16816.F32.BF16 R64, R148, R166, R64 ;  /* 0x000000a69440723c */ /* 0x000fe20000041840 */
[----:B------:R-:W-:-:S07]  /*4d80*/  @!P0 BRA `(.L_x_568) ;  /* 0x000000a000008947 */ /* 0x000fce0003800000 */
[----:B------:R-:W-:Y:S02]  /*4d90*/  UIADD3 UR12, UR12, 0x80, URZ ;  /* 0x000000800c0c7890 */ /* 0x000fe4000fffe03f */
[----:B------:R-:W-:Y:S02]  /*4da0*/  UIADD3 UR11, UR13, UR10, -UR6 ;  /* 0x0000000a0d0b7290 */ /* 0x000fe4000fffe806 */
[----:B------:R-:W-:Y:S02]  /*4db0*/  UIADD3 UR10, UR8, 0x80, URZ ;  /* 0x00000080080a7890 */ /* 0x000fe4000fffe03f */
[----:B------:R-:W-:Y:S02]  /*4dc0*/  IMAD.U32 R0, RZ, RZ, UR12 ;  /* 0x0000000cff007e24 */ /* 0x000fe4000f8e00ff */
[----:B------:R-:W-:Y:S03]  /*4dd0*/  UISETP.GE.AND UP0, UPT, UR10, UR11, UPT ;  /* 0x0000000b0a00728c */ /* 0x000fe6000bf06270 */
[----:B------:R-:W-:Y:S01]  /*4de0*/  ISETP.LT.AND P0, PT, R0, UR6, PT ;  /* 0x0000000600007c0c */ /* 0x000fe2000bf01270 */
[----:B------:R-:W-:Y:S02]  /*4df0*/  UMOV UR11, UR13 ;  /* 0x0000000d000b7c82 */ /* 0x000fe40008000000 */
[----:B------:R-:W-:Y:S11]  /*4e00*/  PLOP3.LUT P1, PT, PT, PT, UP0, 0x80, 0x0 ;  /* 0x000000000000781c */ /* 0x000ff60003f2f008 */
[----:B------:R-:W-:Y:S02]  /*4e10*/  @!UPT UIADD3 URZ, URZ, URZ, URZ ;  /* 0x0000003f3f3ff290 */ /* 0x000fe4000fffe03f */
[----:B------:R-:W-:-:S05]  /*4e20*/  @!P1 BRA P0, `(.L_x_569) ;  /* 0x00000ea000009947 */ /* 0x000fca0000000000 */
.L_x_568:
[----:B------:R-:W-:Y:S01]  /*4e30*/  IADD3 R149, R248, UR8, RZ ;  /* 0x00000008f8957c10 */ /* 0x000fe2000fffe0ff */
[----:B------:R-:W2:Y:S01]  /*4e40*/  LDL R132, [R1+0x4] ;  /* 0x0000040001847983 */ /* 0x000ea20000100800 */
[----:B------:R-:W-:Y:S01]  /*4e50*/  UIADD3 UR10, -UR11, UR6, -UR9 ;  /* 0x000000060b0a7290 */ /* 0x000fe2000fffe909 */
[----:B------:R-:W-:Y:S01]  /*4e60*/  IMAD.U32 R0, RZ, RZ, UR19 ;  /* 0x00000013ff007e24 */ /* 0x000fe2000f8e00ff */
[----:B------:R-:W-:Y:S02]  /*4e70*/  UIADD3 UR8, UR6, 0x1, -UR9 ;  /* 0x0000000106087890 */ /* 0x000fe4000fffe809 */
[----:B------:R-:W-:Y:S02]  /*4e80*/  UMOV UR13, UR11 ;  /* 0x0000000b000d7c82 */ /* 0x000fe40008000000 */
[C---:B------:R-:W-:Y:S01]  /*4e90*/  IADD3 R2, R149.reuse, UR10, RZ ;  /* 0x0000000a95027c10 */ /* 0x040fe2000fffe0ff */
[----:B------:R-:W-:Y:S03]  /*4ea0*/  UIADD3 UR8, UR8, UR44, URZ ;  /* 0x0000002c08087290 */ /* 0x000fe6000fffe03f */
[----:B------:R-:W-:Y:S03]  /*4eb0*/  IMNMX R2, RZ, R2, !PT ;  /* 0x00000002ff027217 */ /* 0x000fe60007800200 */
[----:B------:R-:W-:Y:S04]  /*4ec0*/  IADD3 R133, R149, UR8, RZ ;  /* 0x0000000895857c10 */ /* 0x000fe8000fffe0ff */
[----:B------:R-:W-:Y:S01]  /*4ed0*/  IMNMX R133, R133, UR6, PT ;  /* 0x0000000685857c17 */ /* 0x000fe2000b800200 */
[----:B--2---:R-:W-:Y:S01]  /*4ee0*/  IMAD R0, R0, 0x80, R132 ;  /* 0x0000008000007824 */ /* 0x004fe200078e0284 */
[----:B------:R-:W-:Y:S04]  /*4ef0*/  IADD3 R132, R149, 0x8, RZ ;  /* 0x0000000895847810 */ /* 0x000fe80007ffe0ff */
[C---:B------:R-:W-:Y:S02]  /*4f00*/  IADD3 R148, R0.reuse, 0x1, RZ ;  /* 0x0000000100947810 */ /* 0x040fe40007ffe0ff */
[C---:B------:R-:W-:Y:S02]  /*4f10*/  IADD3 R147, R0.reuse, 0x8, RZ ;  /* 0x0000000800937810 */ /* 0x040fe40007ffe0ff */
[C---:B------:R-:W-:Y:S02]  /*4f20*/  IADD3 R146, R0.reuse, 0x9, RZ ;  /* 0x0000000900927810 */ /* 0x040fe40007ffe0ff */
[-C--:B------:R-:W-:Y:S02]  /*4f30*/  ISETP.GE.AND P0, PT, R0, R2.reuse, PT ;  /* 0x000000020000720c */ /* 0x080fe40003f06270 */
[-C--:B------:R-:W-:Y:S02]  /*4f40*/  ISETP.GE.AND P6, PT, R148, R2.reuse, PT ;  /* 0x000000029400720c */ /* 0x080fe40003fc6270 */
[C---:B------:R-:W-:Y:S02]  /*4f50*/  IADD3 R145, R0.reuse, 0x10, RZ ;  /* 0x0000001000917810 */ /* 0x040fe40007ffe0ff */
[C---:B------:R-:W-:Y:S02]  /*4f60*/  IADD3 R144, R0.reuse, 0x11, RZ ;  /* 0x0000001100907810 */ /* 0x040fe40007ffe0ff */
[C---:B------:R-:W-:Y:S02]  /*4f70*/  IADD3 R143, R0.reuse, 0x18, RZ ;  /* 0x00000018008f7810 */ /* 0x040fe40007ffe0ff */
[C---:B------:R-:W-:Y:S02]  /*4f80*/  IADD3 R142, R0.reuse, 0x19, RZ ;  /* 0x00000019008e7810 */ /* 0x040fe40007ffe0ff */
[----:B------:R-:W-:Y:S02]  /*4f90*/  IADD3 R141, R0, 0x20, RZ ;  /* 0x00000020008d7810 */ /* 0x000fe40007ffe0ff */
[-C--:B------:R-:W-:Y:S02]  /*4fa0*/  ISETP.GE.AND P5, PT, R147, R2.reuse, PT ;  /* 0x000000029300720c */ /* 0x080fe40003fa6270 */
[-C--:B------:R-:W-:Y:S02]  /*4fb0*/  ISETP.GE.AND P4, PT, R146, R2.reuse, PT ;  /* 0x000000029200720c */ /* 0x080fe40003f86270 */
[-C--:B------:R-:W-:Y:S02]  /*4fc0*/  ISETP.GE.OR P0, PT, R0, R133.reuse, !P0 ;  /* 0x000000850000720c */ /* 0x080fe40004706670 */
[-C--:B------:R-:W-:Y:S02]  /*4fd0*/  ISETP.GE.OR P6, PT, R148, R133.reuse, !P6 ;  /* 0x000000859400720c */ /* 0x080fe400077c6670 */
[C---:B------:R-:W-:Y:S02]  /*4fe0*/  IADD3 R140, R0.reuse, 0x21, RZ ;  /* 0x00000021008c7810 */ /* 0x040fe40007ffe0ff */
[----:B------:R-:W-:Y:S02]  /*4ff0*/  IADD3 R139, R0, 0x28, RZ ;  /* 0x00000028008b7810 */ /* 0x000fe40007ffe0ff */
[-C--:B------:R-:W-:Y:S02]  /*5000*/  ISETP.GE.AND P3, PT, R145, R2.reuse, PT ;  /* 0x000000029100720c */ /* 0x080fe40003f66270 */
[-C--:B------:R-:W-:Y:S02]  /*5010*/  ISETP.GE.AND P2, PT, R144, R2.reuse, PT ;  /* 0x000000029000720c */ /* 0x080fe40003f46270 */
[-C--:B------:R-:W-:Y:S02]  /*5020*/  ISETP.GE.AND P1, PT, R143, R2.reuse, PT ;  /* 0x000000028f00720c */ /* 0x080fe40003f26270 */
[----:B------:R-:W-:Y:S02]  /*5030*/  FSEL R4, R4, -INF , !P0 ;  /* 0xff80000004047808 */ /* 0x000fe40004000000 */
[-C--:B------:R-:W-:Y:S02]  /*5040*/  ISETP.GE.AND P0, PT, R142, R2.reuse, PT ;  /* 0x000000028e00720c */ /* 0x080fe40003f06270 */
[-C--:B------:R-:W-:Y:S02]  /*5050*/  ISETP.GE.OR P5, PT, R147, R133.reuse, !P5 ;  /* 0x000000859300720c */ /* 0x080fe40006fa6670 */
[----:B------:R-:W-:Y:S02]  /*5060*/  FSEL R5, R5, -INF , !P6 ;  /* 0xff80000005057808 */ /* 0x000fe40007000000 */
[-C--:B------:R-:W-:Y:S02]  /*5070*/  ISETP.GE.AND P6, PT, R141, R2.reuse, PT ;  /* 0x000000028d00720c */ /* 0x080fe40003fc6270 */
[-C--:B------:R-:W-:Y:S02]  /*5080*/  ISETP.GE.OR P4, PT, R146, R133.reuse, !P4 ;  /* 0x000000859200720c */ /* 0x080fe40006786670 */
[C---:B------:R-:W-:Y:S02]  /*5090*/  IADD3 R138, R0.reuse, 0x29, RZ ;  /* 0x00000029008a7810 */ /* 0x040fe40007ffe0ff */
[C---:B------:R-:W-:Y:S02]  /*50a0*/  IADD3 R137, R0.reuse, 0x30, RZ ;  /* 0x0000003000897810 */ /* 0x040fe40007ffe0ff */
[C---:B------:R-:W-:Y:S02]  /*50b0*/  IADD3 R136, R0.reuse, 0x31, RZ ;  /* 0x0000003100887810 */ /* 0x040fe40007ffe0ff */
[C---:B------:R-:W-:Y:S02]  /*50c0*/  IADD3 R135, R0.reuse, 0x38, RZ ;  /* 0x0000003800877810 */ /* 0x040fe40007ffe0ff */
[----:B------:R-:W-:Y:S02]  /*50d0*/  IADD3 R134, R0, 0x39, RZ ;  /* 0x0000003900867810 */ /* 0x000fe40007ffe0ff */
[----:B------:R-:W-:Y:S02]  /*50e0*/  IADD3 R150, R132, UR10, RZ ;  /* 0x0000000a84967c10 */ /* 0x000fe4000fffe0ff */
[----:B------:R-:W-:Y:S02]  /*50f0*/  FSEL R16, R16, -INF , !P5 ;  /* 0xff80000010107808 */ /* 0x000fe40006800000 */
[-C--:B------:R-:W-:Y:S02]  /*5100*/  ISETP.GE.AND P5, PT, R140, R2.reuse, PT ;  /* 0x000000028c00720c */ /* 0x080fe40003fa6270 */
[-C--:B------:R-:W-:Y:S02]  /*5110*/  ISETP.GE.OR P3, PT, R145, R133.reuse, !P3 ;  /* 0x000000859100720c */ /* 0x080fe40005f66670 */
[----:B------:R-:W-:Y:S02]  /*5120*/  FSEL R17, R17, -INF , !P4 ;  /* 0xff80000011117808 */ /* 0x000fe40006000000 */
[-C--:B------:R-:W-:Y:S02]  /*5130*/  ISETP.GE.AND P4, PT, R139, R2.reuse, PT ;  /* 0x000000028b00720c */ /* 0x080fe40003f86270 */
[-C--:B------:R-:W-:Y:S02]  /*5140*/  ISETP.GE.OR P2, PT, R144, R133.reuse, !P2 ;  /* 0x000000859000720c */ /* 0x080fe40005746670 */
[-C--:B------:R-:W-:Y:S02]  /*5150*/  ISETP.GE.OR P1, PT, R143, R133.reuse, !P1 ;  /* 0x000000858f00720c */ /* 0x080fe40004f26670 */
        /* <DEDUP_REMOVED lines=12> */
[----:B------:R-:W-:Y:S02]  /*5220*/  IADD3 R2, R132, UR8, RZ ;  /* 0x0000000884027c10 */ /* 0x000fe4000fffe0ff */
[----:B------:R-:W-:Y:S02]  /*5230*/  IMNMX R132, RZ, R150, !PT ;  /* 0x00000096ff847217 */ /* 0x000fe40007800200 */
[-C--:B------:R-:W-:Y:S02]  /*5240*/  ISETP.GE.OR P5, PT, R140, R133.reuse, !P5 ;  /* 0x000000858c00720c */ /* 0x080fe40006fa6670 */
[-C--:B------:R-:W-:Y:S02]  /*5250*/  ISETP.GE.OR P4, PT, R139, R133.reuse, !P4 ;  /* 0x000000858b00720c */ /* 0x080fe40006786670 */
[----:B------:R-:W-:Y:S02]  /*5260*/  IMNMX R2, R2, UR6, PT ;  /* 0x0000000602027c17 */ /* 0x000fe4000b800200 */
        /* <DEDUP_REMOVED lines=46> */
[----:B------:R-:W-:Y:S02]  /*5550*/  IADD3 R132, R149, 0x40, RZ ;  /* 0x0000004095847810 */ /* 0x000fe40007ffe0ff */
[-C--:B------:R-:W-:Y:S02]  /*5560*/  ISETP.GE.OR P3, PT, R140, R2.reuse, !P3 ;  /* 0x000000028c00720c */ /* 0x080fe40005f66670 */
[-C--:B------:R-:W-:Y:S02]  /*5570*/  ISETP.GE.OR P2, PT, R139, R2.reuse, !P2 ;  /* 0x000000028b00720c */ /* 0x080fe40005746670 */
[-C--:B------:R-:W-:Y:S02]  /*5580*/  ISETP.GE.OR P1, PT, R138, R2.reuse, !P1 ;  /* 0x000000028a00720c */ /* 0x080fe40004f26670 */
[-C--:B------:R-:W-:Y:S02]  /*5590*/  ISETP.GE.OR P0, PT, R137, R2.reuse, !P0 ;  /* 0x000000028900720c */ /* 0x080fe40004706670 */
[-C--:B------:R-:W-:Y:S02]  /*55a0*/  ISETP.GE.OR P6, PT, R136, R2.reuse, !P6 ;  /* 0x000000028800720c */ /* 0x080fe400077c6670 */
[-C--:B------:R-:W-:Y:S02]  /*55b0*/  ISETP.GE.OR P5, PT, R135, R2.reuse, !P5 ;  /* 0x000000028700720c */ /* 0x080fe40006fa6670 */
[----:B------:R-:W-:Y:S02]  /*55c0*/  ISETP.GE.OR P4, PT, R134, R2, !P4 ;  /* 0x000000028600720c */ /* 0x000fe40006786670 */
[C---:B------:R-:W-:Y:S02]  /*55d0*/  IADD3 R2, R132.reuse, UR10, RZ ;  /* 0x0000000a84027c10 */ /* 0x040fe4000fffe0ff */
[----:B------:R-:W-:Y:S02]  /*55e0*/  IADD3 R133, R132, UR8, RZ ;  /* 0x0000000884857c10 */ /* 0x000fe4000fffe0ff */
[----:B------:R-:W-:Y:S02]  /*55f0*/  IMNMX R2, RZ, R2, !PT ;  /* 0x00000002ff027217 */ /* 0x000fe40007800200 */
[----:B------:R-:W-:Y:S02]  /*5600*/  IMNMX R133, R133, UR6, PT ;  /* 0x0000000685857c17 */ /* 0x000fe4000b800200 */
        /* <DEDUP_REMOVED lines=8> */
[----:B------:R-:W-:Y:S02]  /*5690*/  IADD3 R149, R149, 0x48, RZ ;  /* 0x0000004895957810 */ /* 0x000fe40007ffe0ff */
[-C--:B------:R-:W-:Y:S02]  /*56a0*/  ISETP.GE.OR P3, PT, R0, R133.reuse, !P3 ;  /* 0x000000850000720c */ /* 0x080fe40005f66670 */
[-C--:B------:R-:W-:Y:S02]  /*56b0*/  ISETP.GE.OR P2, PT, R148, R133.reuse, !P2 ;  /* 0x000000859400720c */ /* 0x080fe40005746670 */
[-C--:B------:R-:W-:Y:S02]  /*56c0*/  ISETP.GE.OR P1, PT, R147, R133.reuse, !P1 ;  /* 0x000000859300720c */ /* 0x080fe40004f26670 */
[-C--:B------:R-:W-:Y:S02]  /*56d0*/  ISETP.GE.OR P0, PT, R146, R133.reuse, !P0 ;  /* 0x000000859200720c */ /* 0x080fe40004706670 */
[----:B------:R-:W-:Y:S02]  /*56e0*/  IADD3 R132, R149, UR10, RZ ;  /* 0x0000000a95847c10 */ /* 0x000fe4000fffe0ff */
        /* <DEDUP_REMOVED lines=18> */
[-C--:B------:R-:W-:Y:S02]  /*5810*/  ISETP.GE.OR P4, PT, R143, R133.reuse, !P4 ;  /* 0x000000858f00720c */ /* 0x080fe40006786670 */
        /* <DEDUP_REMOVED lines=74> */
[----:B------:R-:W-:Y:S02]  /*5cc0*/  FSEL R63, R63, -INF , !P0 ;  /* 0xff8000003f3f7808 */ /* 0x000fe40004000000 */
.L_x_569:
[C---:B------:R-:W-:Y:S01]  /*5cd0*/  FMUL.FTZ R132, R245.reuse, 1.4426950216293334961 ;  /* 0x3fb8aa3bf5847820 */ /* 0x040fe20000410000 */
[----:B------:R-:W-:Y:S01]  /*5ce0*/  FSETP.NEU.FTZ.AND P0, PT, R245, -INF , PT ;  /* 0xff800000f500780b */ /* 0x000fe20003f1d000 */
[----:B------:R-:W-:Y:S01]  /*5cf0*/  FMUL.FTZ R2, R243, 1.4426950216293334961 ;  /* 0x3fb8aa3bf3027820 */ /* 0x000fe20000410000 */
[----:B------:R-:W-:Y:S01]  /*5d00*/  MOV R247, c[0x0][0x22c] ;  /* 0x00008b0000f77a02 */ /* 0x000fe20000000f00 */
[----:B------:R-:W-:Y:S01]  /*5d10*/  FMUL.FTZ R0, R244, 1.4426950216293334961 ;  /* 0x3fb8aa3bf4007820 */ /* 0x000fe20000410000 */
[----:B------:R-:W-:Y:S01]  /*5d20*/  FSEL R132, R132, RZ, P0 ;  /* 0x000000ff84847208 */ /* 0x000fe20000000000 */
[----:B------:R-:W-:Y:S01]  /*5d30*/  UISETP.GT.AND UP3, UPT, UR7, UR18, UPT ;  /* 0x000000120700728c */ /* 0x000fe2000bf64270 */
[----:B------:R-:W-:Y:S01]  /*5d40*/  FSETP.NEU.FTZ.AND P0, PT, R246, -INF , PT ;  /* 0xff800000f600780b */ /* 0x000fe20003f1d000 */
[----:B------:R-:W-:Y:S02]  /*5d50*/  IMAD R247, R247, c[0x0][0x1c0], RZ ;  /* 0x00007000f7f77a24 */ /* 0x000fe400078e02ff */
[--C-:B------:R-:W-:Y:S02]  /*5d60*/  FFMA.FTZ R4, R4, c[0x0][0x23c], -R132.reuse ;  /* 0x00008f0004047a23 */ /* 0x100fe40000010884 */
        /* <DEDUP_REMOVED lines=16> */
[----:B-1----:R-:W-:Y:S02]  /*5e70*/  FMUL.FTZ R4, R246, 1.4426950216293334961 ;  /* 0x3fb8aa3bf6047820 */ /* 0x002fe40000410000 */
[--C-:B------:R-:W-:Y:S02]  /*5e80*/  FFMA.FTZ R53, R53, c[0x0][0x23c], -R132.reuse ;  /* 0x00008f0035357a23 */ /* 0x100fe40000010884 */
[----:B------:R-:W-:Y:S01]  /*5e90*/  FFMA.FTZ R132, R65, c[0x0][0x23c], -R132 ;  /* 0x00008f0041847a23 */ /* 0x000fe20000010884 */
[----:B------:R-:W-:Y:S01]  /*5ea0*/  MUFU.EX2 R153, R17 ;  /* 0x0000001100997308 */ /* 0x000fe20000000800 */
[----:B------:R-:W-:Y:S02]  /*5eb0*/  FSEL R4, R4, RZ, P0 ;  /* 0x000000ff04047208 */ /* 0x000fe40000000000 */
[----:B------:R-:W-:Y:S03]  /*5ec0*/  FSETP.NEU.FTZ.AND P0, PT, R243, -INF , PT ;  /* 0xff800000f300780b */ /* 0x000fe60003f1d000 */
[--C-:B------:R-:W-:Y:S01]  /*5ed0*/  FFMA.FTZ R6, R6, c[0x0][0x23c], -R4.reuse ;  /* 0x00008f0006067a23 */ /* 0x100fe20000010804 */
[----:B------:R-:W-:Y:S01]  /*5ee0*/  FSEL R2, R2, RZ, P0 ;  /* 0x000000ff02027208 */ /* 0x000fe20000000000 */
[--C-:B------:R-:W-:Y:S01]  /*5ef0*/  FFMA.FTZ R18, R18, c[0x0][0x23c], -R4.reuse ;  /* 0x00008f0012127a23 */ /* 0x100fe20000010804 */
[----:B------:R-:W-:Y:S01]  /*5f00*/  FSETP.NEU.FTZ.AND P0, PT, R244, -INF , PT ;  /* 0xff800000f400780b */ /* 0x000fe20003f1d000 */
[----:B------:R2:W-:Y:S01]  /*5f10*/  MUFU.EX2 R164, R6 ;  /* 0x0000000600a47308 */ /* 0x0005e20000000800 */
[--C-:B------:R-:W-:Y:S02]  /*5f20*/  FFMA.FTZ R7, R7, c[0x0][0x23c], -R4.reuse ;  /* 0x00008f0007077a23 */ /* 0x100fe40000010804 */
[--C-:B------:R-:W-:Y:S01]  /*5f30*/  FFMA.FTZ R19, R19, c[0x0][0x23c], -R4.reuse ;  /* 0x00008f0013137a23 */ /* 0x100fe20000010804 */
[----:B------:R-:W-:Y:S01]  /*5f40*/  FSEL R0, R0, RZ, P0 ;  /* 0x000000ff00007208 */ /* 0x000fe20000000000 */
[--C-:B------:R-:W-:Y:S02]  /*5f50*/  FFMA.FTZ R34, R34, c[0x0][0x23c], -R4.reuse ;  /* 0x00008f0022227a23 */ /* 0x100fe40000010804 */
[--C-:B------:R-:W-:Y:S02]  /*5f60*/  FFMA.FTZ R35, R35, c[0x0][0x23c], -R4.reuse ;  /* 0x00008f0023237a23 */ /* 0x100fe40000010804 */
[--C-:B------:R-:W-:Y:S01]  /*5f70*/  FFMA.FTZ R50, R50, c[0x0][0x23c], -R4.reuse ;  /* 0x00008f0032327a23 */ /* 0x100fe20000010804 */
[----:B------:R-:W1:Y:S01]  /*5f80*/  MUFU.EX2 R163, R7 ;  /* 0x0000000700a37308 */ /* 0x000e620000000800 */
        /* <DEDUP_REMOVED lines=8> */
[--C-:B------:R-:W-:Y:S02]  /*6010*/  FFMA.FTZ R55, R55, c[0x0][0x23c], -R4.reuse ;  /* 0x00008f0037377a23 */ /* 0x100fe40000010804 */
[----:B------:R-:W-:Y:S02]  /*6020*/  FFMA.FTZ R4, R67, c[0x0][0x23c], -R4 ;  /* 0x00008f0043047a23 */ /* 0x000fe40000010804 */
[----:B------:R-:W-:Y:S01]  /*6030*/  FFMA.FTZ R60, R60, c[0x0][0x23c], -R2 ;  /* 0x00008f003c3c7a23 */ /* 0x000fe20000010802 */
[----:B------:R-:W-:Y:S01]  /*6040*/  MUFU.EX2 R151, R19 ;  /* 0x0000001300977308 */ /* 0x000fe20000000800 */
[----:B------:R-:W-:Y:S02]  /*6050*/  FFMA.FTZ R62, R62, c[0x0][0x23c], -R0 ;  /* 0x00008f003e3e7a23 */ /* 0x000fe40000010800 */
[--C-:B------:R-:W-:Y:S02]  /*6060*/  FFMA.FTZ R8, R8, c[0x0][0x23c], -R2.reuse ;  /* 0x00008f0008087a23 */ /* 0x100fe40000010802 */
[----:B------:R-:W-:Y:S02]  /*6070*/  FFMA.FTZ R9, R9, c[0x0][0x23c], -R2 ;  /* 0x00008f0009097a23 */ /* 0x000fe40000010802 */
[--C-:B------:R-:W-:Y:S02]  /*6080*/  FFMA.FTZ R10, R10, c[0x0][0x23c], -R0.reuse ;  /* 0x00008f000a0a7a23 */ /* 0x100fe40000010800 */
[--C-:B------:R-:W-:Y:S01]  /*6090*/  FFMA.FTZ R11, R11, c[0x0][0x23c], -R0.reuse ;  /* 0x00008f000b0b7a23 */ /* 0x100fe20000010800 */
[----:B------:R3:W-:Y:S01]  /*60a0*/  MUFU.EX2 R235, R4 ;  /* 0x0000000400eb7308 */ /* 0x0007e20000000800 */
[--C-:B------:R-:W-:Y:S02]  /*60b0*/  FFMA.FTZ R14, R14, c[0x0][0x23c], -R0.reuse ;  /* 0x00008f000e0e7a23 */ /* 0x100fe40000010800 */
[----:B------:R-:W-:Y:S02]  /*60c0*/  FFMA.FTZ R15, R15, c[0x0][0x23c], -R0 ;  /* 0x00008f000f0f7a23 */ /* 0x000fe40000010800 */
[--C-:B------:R-:W-:Y:S02]  /*60d0*/  FFMA.FTZ R12, R12, c[0x0][0x23c], -R2.reuse ;  /* 0x00008f000c0c7a23 */ /* 0x100fe40000010802 */
[--C-:B------:R-:W-:Y:S02]  /*60e0*/  FFMA.FTZ R13, R13, c[0x0][0x23c], -R2.reuse ;  /* 0x00008f000d0d7a23 */ /* 0x100fe40000010802 */
[--C-:B------:R-:W-:Y:S01]  /*60f0*/  FFMA.FTZ R24, R24, c[0x0][0x23c], -R2.reuse ;  /* 0x00008f0018187a23 */ /* 0x100fe20000010802 */
[----:B------:R-:W-:Y:S01]  /*6100*/  MUFU.EX2 R162, R8 ;  /* 0x0000000800a27308 */ /* 0x000fe20000000800 */
[--C-:B------:R-:W-:Y:S02]  /*6110*/  FFMA.FTZ R25, R25, c[0x0][0x23c], -R2.reuse ;  /* 0x00008f0019197a23 */ /* 0x100fe40000010802 */
[--C-:B------:R-:W-:Y:S02]  /*6120*/  FFMA.FTZ R28, R28, c[0x0][0x23c], -R2.reuse ;  /* 0x00008f001c1c7a23 */ /* 0x100fe40000010802 */
[--C-:B------:R-:W-:Y:S02]  /*6130*/  FFMA.FTZ R29, R29, c[0x0][0x23c], -R2.reuse ;  /* 0x00008f001d1d7a23 */ /* 0x100fe40000010802 */
[--C-:B------:R-:W-:Y:S02]  /*6140*/  FFMA.FTZ R40, R40, c[0x0][0x23c], -R2.reuse ;  /* 0x00008f0028287a23 */ /* 0x100fe40000010802 */
[--C-:B------:R-:W-:Y:S01]  /*6150*/  FFMA.FTZ R41, R41, c[0x0][0x23c], -R2.reuse ;  /* 0x00008f0029297a23 */ /* 0x100fe20000010802 */
[----:B------:R-:W4:Y:S01]  /*6160*/  MUFU.EX2 R161, R9 ;  /* 0x0000000900a17308 */ /* 0x000f220000000800 */
[--C-:B------:R-:W-:Y:S02]  /*6170*/  FFMA.FTZ R44, R44, c[0x0][0x23c], -R2.reuse ;  /* 0x00008f002c2c7a23 */ /* 0x100fe40000010802 */
[--C-:B------:R-:W-:Y:S02]  /*6180*/  FFMA.FTZ R45, R45, c[0x0][0x23c], -R2.reuse ;  /* 0x00008f002d2d7a23 */ /* 0x100fe40000010802 */
[--C-:B------:R-:W-:Y:S02]  /*6190*/  FFMA.FTZ R56, R56, c[0x0][0x23c], -R2.reuse ;  /* 0x00008f0038387a23 */ /* 0x100fe40000010802 */
[--C-:B------:R-:W-:Y:S02]  /*61a0*/  FFMA.FTZ R57, R57, c[0x0][0x23c], -R2.reuse ;  /* 0x00008f0039397a23 */ /* 0x100fe40000010802 */
[----:B------:R-:W-:Y:S01]  /*61b0*/  FFMA.FTZ R2, R61, c[0x0][0x23c], -R2 ;  /* 0x00008f003d027a23 */ /* 0x000fe20000010802 */
[----:B------:R-:W-:Y:S01]  /*61c0*/  MUFU.EX2 R160, R10 ;  /* 0x0000000a00a07308 */ /* 0x000fe20000000800 */
[--C-:B------:R-:W-:Y:S02]  /*61d0*/  FFMA.FTZ R26, R26, c[0x0][0x23c], -R0.reuse ;  /* 0x00008f001a1a7a23 */ /* 0x100fe40000010800 */
[--C-:B------:R-:W-:Y:S02]  /*61e0*/  FFMA.FTZ R27, R27, c[0x0][0x23c], -R0.reuse ;  /* 0x00008f001b1b7a23 */ /* 0x100fe40000010800 */
        /* <DEDUP_REMOVED lines=10> */
[----:B------:R-:W-:Y:S09]  /*6290*/  FFMA.FTZ R0, R63, c[0x0][0x23c], -R0 ;  /* 0x00008f003f007a23 */ /* 0x000ff20000010800 */
[----:B------:R-:W-:Y:S10]  /*62a0*/  MUFU.EX2 R155, R15 ;  /* 0x0000000f009b7308 */ /* 0x000ff40000000800 */
        /* <DEDUP_REMOVED lines=56> */
[----:B------:R-:W-:Y:S02]  /*6630*/  F2FP.BF16.PACK_AB R2, R226, R228 ;  /* 0x000000e4e202723e */ /* 0x000fe400000010ff */
[----:B------:R-:W-:Y:S01]  /*6640*/  F2FP.BF16.PACK_AB R0, R216, R218 ;  /* 0x000000dad800723e */ /* 0x000fe200000010ff */
[----:B------:R3:W-:Y:S01]  /*6650*/  STS [R198+0x1c000], R4 ;  /* 0x01c00004c6007388 */ /* 0x0007e20000000800 */
[----:B-1----:R-:W-:Y:S02]  /*6660*/  F2FP.BF16.PACK_AB R6, R151, R152 ;  /* 0x000000989706723e */ /* 0x002fe400000010ff */
[----:B--2---:R-:W-:Y:S03]  /*6670*/  F2FP.BF16.PACK_AB R5, R157, R158 ;  /* 0x0000009e9d05723e */ /* 0x004fe600000010ff */
[----:B------:R1:W-:Y:S01]  /*6680*/  STS [R198+0x1c400], R6 ;  /* 0x01c40006c6007388 */ /* 0x0003e20000000800 */
[----:B---3--:R-:W-:Y:S03]  /*6690*/  F2FP.BF16.PACK_AB R4, R155, R156 ;  /* 0x0000009c9b04723e */ /* 0x008fe600000010ff */
[----:B------:R-:W-:Y:S04]  /*66a0*/  STS [R195+0x1e000], R8 ;  /* 0x01e00008c3007388 */ /* 0x000fe80000000800 */
[----:B------:R2:W-:Y:S04]  /*66b0*/  STS [R195+0x1e400], R7 ;  /* 0x01e40007c3007388 */ /* 0x0005e80000000800 */
[----:B------:R3:W-:Y:S04]  /*66c0*/  STS [R198+0x1e400], R4 ;  /* 0x01e40004c6007388 */ /* 0x0007e80000000800 */
[----:B------:R4:W-:Y:S01]  /*66d0*/  STS [R198+0x1e000], R5 ;  /* 0x01e00005c6007388 */ /* 0x0009e20000000800 */
[----:B-1----:R-:W-:Y:S05]  /*66e0*/  F2FP.BF16.PACK_AB R6, R169, R149 ;  /* 0x00000095a906723e */ /* 0x002fea00000010ff */
[----:B------:R1:W-:Y:S01]  /*66f0*/  STS [R202+0x1c400], R6 ;  /* 0x01c40006ca007388 */ /* 0x0003e20000000800 */
[----:B--2---:R-:W-:Y:S02]  /*6700*/  F2FP.BF16.PACK_AB R7, R172, R150 ;  /* 0x00000096ac07723e */ /* 0x004fe400000010ff */
[----:B---3--:R-:W-:Y:S03]  /*6710*/  F2FP.BF16.PACK_AB R4, R229, R230 ;  /* 0x000000e6e504723e */ /* 0x008fe600000010ff */
[----:B------:R2:W-:Y:S01]  /*6720*/  STS [R202+0x1c000], R7 ;  /* 0x01c00007ca007388 */ /* 0x0005e20000000800 */
[----:B----4-:R-:W-:Y:S03]  /*6730*/  F2FP.BF16.PACK_AB R5, R167, R148 ;  /* 0x00000094a705723e */ /* 0x010fe600000010ff */
        /* <DEDUP_REMOVED lines=8> */
[----:B------:R1:W-:Y:S01]  /*67c0*/  STS [R201+0x1e000], R6 ;  /* 0x01e00006c9007388 */ /* 0x0003e20000000800 */
[----:B------:R-:W-:Y:S05]  /*67d0*/  F2FP.BF16.PACK_AB R5, R168, R170 ;  /* 0x000000aaa805723e */ /* 0x000fea00000010ff */
[----:B------:R2:W-:Y:S04]  /*67e0*/  STS [R201+0x1e400], R5 ;  /* 0x01e40005c9007388 */ /* 0x0005e80000000800 */
[----:B------:R3:W-:Y:S04]  /*67f0*/  STS [R196+0x1c000], R4 ;  /* 0x01c00004c4007388 */ /* 0x0007e80000000800 */
[----:B------:R4:W-:Y:S01]  /*6800*/  STS [R196+0x1c400], R2 ;  /* 0x01c40002c4007388 */ /* 0x0009e20000000800 */
[----:B-1----:R-:W-:Y:S02]  /*6810*/  F2FP.BF16.PACK_AB R6, R210, R211 ;  /* 0x000000d3d206723e */ /* 0x002fe400000010ff */
[----:B--2---:R-:W-:Y:S02]  /*6820*/  F2FP.BF16.PACK_AB R5, R212, R209 ;  /* 0x000000d1d405723e */ /* 0x004fe400000010ff */
[----:B---3--:R-:W-:Y:S02]  /*6830*/  F2FP.BF16.PACK_AB R4, R236, R237 ;  /* 0x000000edec04723e */ /* 0x008fe400000010ff */
[----:B----4-:R-:W-:Y:S03]  /*6840*/  F2FP.BF16.PACK_AB R2, R239, R240 ;  /* 0x000000f0ef02723e */ /* 0x010fe600000010ff */
        /* <DEDUP_REMOVED lines=23> */
[----:B------:R-:W-:Y:S01]  /*69c0*/  STS [R199+0x1e400], R2 ;  /* 0x01e40002c7007388 */ /* 0x000fe20000000800 */
[-C--:B------:R-:W-:Y:S03]  /*69d0*/  IADD3 R146, R184, R0.reuse, RZ ;  /* 0x00000000b8927210 */ /* 0x080fe60007ffe0ff */
[----:B------:R-:W-:Y:S01]  /*69e0*/  LDSM.16.M88.4 R64, [R0+0x8000] ;  /* 0x008000000040783b */ /* 0x000fe20000000200 */
[----:B------:R-:W-:Y:S07]  /*69f0*/  IADD3 R145, R177, R0, RZ ;  /* 0x00000000b1917210 */ /* 0x000fee0007ffe0ff */
[----:B------:R-:W1:Y:S08]  /*6a00*/  LDSM.16.M88.4 R16, [R178+0x10000] ;  /* 0x01000000b210783b */ /* 0x000e700000000200 */
[----:B------:R2:W3:Y:S08]  /*6a10*/  LDSM.16.M88.4 R60, [R0+0xa000] ;  /* 0x00a00000003c783b */ /* 0x0004f00000000200 */
[----:B------:R-:W4:Y:S08]  /*6a20*/  LDSM.16.M88.4 R32, [R178+0x10800] ;  /* 0x01080000b220783b */ /* 0x000f300000000200 */
[----:B------:R-:W4:Y:S01]  /*6a30*/  LDSM.16.M88.4 R48, [R178+0x11000] ;  /* 0x01100000b230783b */ /* 0x000f220000000200 */
[----:B--2---:R-:W-:Y:S07]  /*6a40*/  LEA R0, -R247, RZ, 0x7 ;  /* 0x000000fff7007211 */ /* 0x004fee00078e39ff */
[----:B------:R-:W2:Y:S01]  /*6a50*/  LDSM.16.M88.4 R132, [R178+0x11800] ;  /* 0x01180000b284783b */ /* 0x000ea20000000200 */
[C---:B------:R-:W-:Y:S04]  /*6a60*/  LEA R188, P0, R0.reuse, R188, 0x2 ;  /* 0x000000bc00bc7211 */ /* 0x040fe800078010ff */
[----:B------:R-:W-:Y:S01]  /*6a70*/  LEA.HI.X.SX32 R189, R0, R189, 0x2, P0 ;  /* 0x000000bd00bd7211 */ /* 0x000fe200000f16ff */
[-C--:B-1----:R-:W-:Y:S02]  /*6a80*/  HMMA.16816.F32.BF16 R4, R64, R16.reuse, RZ ;  /* 0x000000104004723c */ /* 0x082fe400000418ff */
[----:B------:R-:W-:Y:S01]  /*6a90*/  LDSM.16.M88.4 R136, [R146+0x8000] ;  /* 0x008000009288783b */ /* 0x000fe20000000200 */
[----:B------:R-:W-:Y:S05]  /*6aa0*/  PLOP3.LUT P0, PT, PT, PT, UP3, 0x80, 0x0 ;  /* 0x000000000000781c */ /* 0x000fea0003f0f038 */
[C---:B---3--:R-:W-:Y:S02]  /*6ab0*/  HMMA.16816.F32.BF16 R8, R60.reuse, R16, RZ ;  /* 0x000000103c08723c */ /* 0x048fe400000418ff */
[----:B------:R-:W-:Y:S06]  /*6ac0*/  LDSM.16.M88.4 R140, [R146+0xa000] ;  /* 0x00a00000928c783b */ /* 0x000fec0000000200 */
[-C--:B------:R-:W-:Y:S08]  /*6ad0*/  HMMA.16816.F32.BF16 R12, R60, R18.reuse, RZ ;  /* 0x000000123c0c723c */ /* 0x080ff000000418ff */
[C---:B------:R-:W-:Y:S08]  /*6ae0*/  HMMA.16816.F32.BF16 R16, R64.reuse, R18, RZ ;  /* 0x000000124010723c */ /* 0x040ff000000418ff */
[-C--:B----4-:R-:W-:Y:S08]  /*6af0*/  HMMA.16816.F32.BF16 R20, R64, R32.reuse, RZ ;  /* 0x000000204014723c */ /* 0x090ff000000418ff */
[C---:B------:R-:W-:Y:S08]  /*6b00*/  HMMA.16816.F32.BF16 R24, R60.reuse, R32, RZ ;  /* 0x000000203c18723c */ /* 0x040ff000000418ff */
[-C--:B------:R-:W-:Y:S08]  /*6b10*/  HMMA.16816.F32.BF16 R28, R60, R34.reuse, RZ ;  /* 0x000000223c1c723c */ /* 0x080ff000000418ff */
[C---:B------:R-:W-:Y:S08]  /*6b20*/  HMMA.16816.F32.BF16 R32, R64.reuse, R34, RZ ;  /* 0x000000224020723c */ /* 0x040ff000000418ff */
[-C--:B------:R-:W-:Y:S08]  /*6b30*/  HMMA.16816.F32.BF16 R36, R64, R48.reuse, RZ ;  /* 0x000000304024723c */ /* 0x080ff000000418ff */
[C---:B------:R-:W-:Y:S08]  /*6b40*/  HMMA.16816.F32.BF16 R40, R60.reuse, R48, RZ ;  /* 0x000000303c28723c */ /* 0x040ff000000418ff */
[-C--:B------:R-:W-:Y:S08]  /*6b50*/  HMMA.16816.F32.BF16 R44, R60, R50.reuse, RZ ;  /* 0x000000323c2c723c */ /* 0x080ff000000418ff */
[C---:B------:R-:W-:Y:S08]  /*6b60*/  HMMA.16816.F32.BF16 R48, R64.reuse, R50, RZ ;  /* 0x000000324030723c */ /* 0x040ff000000418ff */
[-C--:B--2---:R-:W-:Y:S08]  /*6b70*/  HMMA.16816.F32.BF16 R52, R64, R132.reuse, RZ ;  /* 0x000000844034723c */ /* 0x084ff000000418ff */
[C---:B------:R-:W-:Y:S08]  /*6b80*/  HMMA.16816.F32.BF16 R56, R60.reuse, R132, RZ ;  /* 0x000000843c38723c */ /* 0x040ff000000418ff */
[-C--:B------:R-:W-:Y:S08]  /*6b90*/  HMMA.16816.F32.BF16 R60, R60, R134.reuse, RZ ;  /* 0x000000863c3c723c */ /* 0x080ff000000418ff */
[----:B------:R-:W-:Y:S01]  /*6ba0*/  HMMA.16816.F32.BF16 R64, R64, R134, RZ ;  /* 0x000000864040723c */ /* 0x000fe200000418ff */
        /* <DEDUP_REMOVED lines=21> */
[----:B------:R-:W-:Y:S08]  /*6d00*/  LDSM.16.M88.4 R132, [R145+0x8000] ;  /* 0x008000009184783b */ /* 0x000ff00000000200 */
[----:B------:R-:W1:Y:S02]  /*6d10*/  LDSM.16.M88.4 R136, [R179+0x10000] ;  /* 0x01000000b388783b */ /* 0x000e640000000200 */
        /* <DEDUP_REMOVED lines=17> */
[-C--:B------:R-:W-:Y:S07]  /*6e30*/  HMMA.16816.F32.BF16 R60, R140, R138.reuse, R60 ;  /* 0x0000008a8c3c723c */ /* 0x080fee000004183c */
[----:B------:R-:W-:Y:S01]  /*6e40*/  IADD3 R140, R184, R145, RZ ;  /* 0x00000091b88c7210 */ /* 0x000fe20007ffe0ff */
[----:B------:R-:W-:Y:S01]  /*6e50*/  HMMA.16816.F32.BF16 R64, R132, R138, R64 ;  /* 0x0000008a8440723c */ /* 0x000fe20000041840 */
[----:B------:R-:W-:Y:S08]  /*6e60*/  LDSM.16.M88.4 R136, [R180+0x10000] ;  /* 0x01000000b488783b */ /* 0x000ff00000000200 */
[----:B------:R-:W1:Y:S08]  /*6e70*/  LDSM.16.M88.4 R132, [R140+0x8000] ;  /* 0x008000008c84783b */ /* 0x000e700000000200 */
[----:B------:R-:W2:Y:S01]  /*6e80*/  LDSM.16.M88.4 R140, [R140+0xa000] ;  /* 0x00a000008c8c783b */ /* 0x000ea20000000200 */
[-C--:B-1----:R-:W-:Y:S08]  /*6e90*/  HMMA.16816.F32.BF16 R4, R132, R136.reuse, R4 ;  /* 0x000000888404723c */ /* 0x082ff00000041804 */
[C---:B--2---:R-:W-:Y:S08]  /*6ea0*/  HMMA.16816.F32.BF16 R8, R140.reuse, R136, R8 ;  /* 0x000000888c08723c */ /* 0x044ff00000041808 */
[-C--:B------:R-:W-:Y:S08]  /*6eb0*/  HMMA.16816.F32.BF16 R12, R140, R138.reuse, R12 ;  /* 0x0000008a8c0c723c */ /* 0x080ff0000004180c */
[C---:B-----5:R-:W-:Y:S01]  /*6ec0*/  FADD.FTZ R4, -R191.reuse, R4 ;  /* 0x00000004bf047221 */ /* 0x060fe20000010100 */
[C---:B------:R-:W-:Y:S01]  /*6ed0*/  HMMA.16816.F32.BF16 R16, R132.reuse, R138, R16 ;  /* 0x0000008a8410723c */ /* 0x040fe20000041810 */
[----:B------:R-:W1:Y:S03]  /*6ee0*/  LDSM.16.M88.4 R136, [R180+0x10800] ;  /* 0x01080000b488783b */ /* 0x000e660000000200 */
[----:B------:R-:W-:Y:S02]  /*6ef0*/  FADD.FTZ R5, -R191, R5 ;  /* 0x00000005bf057221 */ /* 0x000fe40000010100 */
[C---:B------:R-:W-:Y:S02]  /*6f00*/  FADD.FTZ R6, -R192.reuse, R6 ;  /* 0x00000006c0067221 */ /* 0x040fe40000010100 */
[----:B------:R-:W-:Y:S04]  /*6f10*/  FADD.FTZ R7, -R192, R7 ;  /* 0x00000007c0077221 */ /* 0x000fe80000010100 */
[----:B------:R-:W-:Y:S02]  /*6f20*/  FMUL.FTZ R166, R166, R4 ;  /* 0x00000004a6a67220 */ /* 0x000fe40000410000 */
[----:B------:R-:W-:Y:S02]  /*6f30*/  FMUL.FTZ R165, R165, R5 ;  /* 0x00000005a5a57220 */ /* 0x000fe40000410000 */
[----:B------:R-:W-:Y:S02]  /*6f40*/  FMUL.FTZ R164, R164, R6 ;  /* 0x00000006a4a47220 */ /* 0x000fe40000410000 */
[----:B------:R-:W-:Y:S02]  /*6f50*/  FMUL.FTZ R163, R163, R7 ;  /* 0x00000007a3a37220 */ /* 0x000fe40000410000 */
[C---:B------:R-:W-:Y:S01]  /*6f60*/  FADD.FTZ R8, -R190.reuse, R8 ;  /* 0x00000008be087221 */ /* 0x040fe20000010100 */
[----:B------:R-:W2:Y:S01]  /*6f70*/  LDSM.16.M88.4 R4, [R180+0x11000] ;  /* 0x01100000b404783b */ /* 0x000ea20000000200 */
[----:B------:R-:W-:Y:S02]  /*6f80*/  FADD.FTZ R9, -R190, R9 ;  /* 0x00000009be097221 */ /* 0x000fe40000010100 */
[C---:B------:R-:W-:Y:S02]  /*6f90*/  FADD.FTZ R10, -R187.reuse, R10 ;  /* 0x0000000abb0a7221 */ /* 0x040fe40000010100 */
[----:B------:R-:W-:Y:S02]  /*6fa0*/  FADD.FTZ R11, -R187, R11 ;  /* 0x0000000bbb0b7221 */ /* 0x000fe40000010100 */
[----:B------:R-:W-:Y:S02]  /*6fb0*/  FMUL.FTZ R162, R162, R8 ;  /* 0x00000008a2a27220 */ /* 0x000fe40000410000 */
[----:B------:R-:W-:Y:S02]  /*6fc0*/  FMUL.FTZ R161, R161, R9 ;  /* 0x00000009a1a17220 */ /* 0x000fe40000410000 */
[----:B------:R-:W-:Y:S02]  /*6fd0*/  FMUL.FTZ R160, R160, R10 ;  /* 0x0000000aa0a07220 */ /* 0x000fe40000410000 */
[----:B------:R-:W-:Y:S02]  /*6fe0*/  FMUL.FTZ R159, R159, R11 ;  /* 0x0000000b9f9f7220 */ /* 0x000fe40000410000 */
[C---:B------:R-:W-:Y:S01]  /*6ff0*/  FADD.FTZ R12, -R190.reuse, R12 ;  /* 0x0000000cbe0c7221 */ /* 0x040fe20000010100 */
[----:B------:R-:W3:Y:S01]  /*7000*/  LDSM.16.M88.4 R8, [R180+0x11800] ;  /* 0x01180000b408783b */ /* 0x000ee20000000200 */
[----:B------:R-:W-:Y:S02]  /*7010*/  FADD.FTZ R13, -R190, R13 ;  /* 0x0000000dbe0d7221 */ /* 0x000fe40000010100 */
[C---:B------:R-:W-:Y:S01]  /*7020*/  FADD.FTZ R14, -R187.reuse, R14 ;  /* 0x0000000ebb0e7221 */ /* 0x040fe20000010100 */
[-C--:B-1----:R-:W-:Y:S03]  /*7030*/  HMMA.16816.F32.BF16 R20, R132, R136.reuse, R20 ;  /* 0x000000888414723c */ /* 0x082fe60000041814 */
[----:B------:R-:W-:Y:S02]  /*7040*/  FADD.FTZ R15, -R187, R15 ;  /* 0x0000000fbb0f7221 */ /* 0x000fe40000010100 */
[C---:B------:R-:W-:Y:S02]  /*7050*/  FADD.FTZ R16, -R191.reuse, R16 ;  /* 0x00000010bf107221 */ /* 0x040fe40000010100 */
[----:B------:R-:W-:Y:S01]  /*7060*/  FADD.FTZ R17, -R191, R17 ;  /* 0x00000011bf117221 */ /* 0x000fe20000010100 */
[C---:B------:R-:W-:Y:S04]  /*7070*/  HMMA.16816.F32.BF16 R24, R140.reuse, R136, R24 ;  /* 0x000000888c18723c */ /* 0x040fe80000041818 */
[C---:B------:R-:W-:Y:S02]  /*7080*/  FADD.FTZ R18, -R192.reuse, R18 ;  /* 0x00000012c0127221 */ /* 0x040fe40000010100 */
[----:B------:R-:W-:Y:S02]  /*7090*/  FADD.FTZ R19, -R192, R19 ;  /* 0x00000013c0137221 */ /* 0x000fe40000010100 */
[----:B------:R-:W-:Y:S01]  /*70a0*/  FMUL.FTZ R158, R158, R12 ;  /* 0x0000000c9e9e7220 */ /* 0x000fe20000410000 */
[-C--:B------:R-:W-:Y:S03]  /*70b0*/  HMMA.16816.F32.BF16 R28, R140, R138.reuse, R28 ;  /* 0x0000008a8c1c723c */ /* 0x080fe6000004181c */
[----:B------:R-:W-:Y:S02]  /*70c0*/  FMUL.FTZ R157, R157, R13 ;  /* 0x0000000d9d9d7220 */ /* 0x000fe40000410000 */
[----:B------:R-:W-:Y:S02]  /*70d0*/  FMUL.FTZ R156, R156, R14 ;  /* 0x0000000e9c9c7220 */ /* 0x000fe40000410000 */
[C---:B------:R-:W-:Y:S01]  /*70e0*/  FADD.FTZ R20, -R191.reuse, R20 ;  /* 0x00000014bf147221 */ /* 0x040fe20000010100 */
[C---:B------:R-:W-:Y:S04]  /*70f0*/  HMMA.16816.F32.BF16 R32, R132.reuse, R138, R32 ;  /* 0x0000008a8420723c */ /* 0x040fe80000041820 */
[----:B------:R-:W-:Y:S02]  /*7100*/  FADD.FTZ R21, -R191, R21 ;  /* 0x00000015bf157221 */ /* 0x000fe40000010100 */
[C---:B------:R-:W-:Y:S02]  /*7110*/  FADD.FTZ R22, -R192.reuse, R22 ;  /* 0x00000016c0167221 */ /* 0x040fe40000010100 */
[----:B------:R-:W-:Y:S01]  /*7120*/  FADD.FTZ R23, -R192, R23 ;  /* 0x00000017c0177221 */ /* 0x000fe20000010100 */
[-C--:B--2---:R-:W-:Y:S03]  /*7130*/  HMMA.16816.F32.BF16 R36, R132, R4.reuse, R36 ;  /* 0x000000048424723c */ /* 0x084fe60000041824 */
        /* <DEDUP_REMOVED lines=11> */
[C---:B------:R-:W-:Y:S04]  /*71f0*/  HMMA.16816.F32.BF16 R48, R132.reuse, R6, R48 ;  /* 0x000000068430723c */ /* 0x040fe80000041830 */
[C---:B------:R-:W-:Y:S02]  /*7200*/  FADD.FTZ R33, -R191.reuse, R33 ;  /* 0x00000021bf217221 */ /* 0x040fe40000010100 */
[C---:B------:R-:W-:Y:S02]  /*7210*/  FADD.FTZ R34, -R192.reuse, R34 ;  /* 0x00000022c0227221 */ /* 0x040fe40000010100 */
[C---:B------:R-:W-:Y:S01]  /*7220*/  FADD.FTZ R35, -R192.reuse, R35 ;  /* 0x00000023c0237221 */ /* 0x040fe20000010100 */
[-C--:B---3--:R-:W-:Y:S03]  /*7230*/  HMMA.16816.F32.BF16 R52, R132, R8.reuse, R52 ;  /* 0x000000088434723c */ /* 0x088fe60000041834 */
[C---:B------:R-:W-:Y:S02]  /*7240*/  FADD.FTZ R36, -R191.reuse, R36 ;  /* 0x00000024bf247221 */ /* 0x040fe40000010100 */
[----:B------:R-:W-:Y:S02]  /*7250*/  FADD.FTZ R37, -R191, R37 ;  /* 0x00000025bf257221 */ /* 0x000fe40000010100 */
[C---:B------:R-:W-:Y:S01]  /*7260*/  FADD.FTZ R38, -R192.reuse, R38 ;  /* 0x00000026c0267221 */ /* 0x040fe20000010100 */
[C---:B------:R-:W-:Y:S04]  /*7270*/  HMMA.16816.F32.BF16 R56, R140.reuse, R8, R56 ;  /* 0x000000088c38723c */ /* 0x040fe80000041838 */
[----:B------:R-:W-:Y:S02]  /*7280*/  FADD.FTZ R39, -R192, R39 ;  /* 0x00000027c0277221 */ /* 0x000fe40000010100 */
[C---:B------:R-:W-:Y:S02]  /*7290*/  FADD.FTZ R40, -R190.reuse, R40 ;  /* 0x00000028be287221 */ /* 0x040fe40000010100 */
[C---:B------:R-:W-:Y:S01]  /*72a0*/  FADD.FTZ R41, -R190.reuse, R41 ;  /* 0x00000029be297221 */ /* 0x040fe20000010100 */
[-C--:B------:R-:W-:Y:S03]  /*72b0*/  HMMA.16816.F32.BF16 R60, R140, R10.reuse, R60 ;  /* 0x0000000a8c3c723c */ /* 0x080fe6000004183c */
[C---:B------:R-:W-:Y:S02]  /*72c0*/  FADD.FTZ R42, -R187.reuse, R42 ;  /* 0x0000002abb2a7221 */ /* 0x040fe40000010100 */
[C---:B------:R-:W-:Y:S02]  /*72d0*/  FADD.FTZ R43, -R187.reuse, R43 ;  /* 0x0000002bbb2b7221 */ /* 0x040fe40000010100 */
[C---:B------:R-:W-:Y:S01]  /*72e0*/  FADD.FTZ R44, -R190.reuse, R44 ;  /* 0x0000002cbe2c7221 */ /* 0x040fe20000010100 */
[----:B------:R-:W-:Y:S04]  /*72f0*/  HMMA.16816.F32.BF16 R64, R132, R10, R64 ;  /* 0x0000000a8440723c */ /* 0x000fe80000041840 */
[----:B------:R-:W-:Y:S02]  /*7300*/  FADD.FTZ R45, -R190, R45 ;  /* 0x0000002dbe2d7221 */ /* 0x000fe40000010100 */
[C---:B------:R-:W-:Y:S02]  /*7310*/  FADD.FTZ R46, -R187.reuse, R46 ;  /* 0x0000002ebb2e7221 */ /* 0x040fe40000010100 */
[----:B------:R-:W-:Y:S04]  /*7320*/  FADD.FTZ R47, -R187, R47 ;  /* 0x0000002fbb2f7221 */ /* 0x000fe80000010100 */
        /* <DEDUP_REMOVED lines=76> */
[----:B------:R-:W-:Y:S01]  /*77f0*/  ULOP3.LUT UR8, UR7, 0x1, URZ, 0xc0, !UPT ;  /* 0x0000000107087892 */ /* 0x000fe2000f8ec03f */
[----:B------:R-:W-:Y:S02]  /*7800*/  IMAD.MOV.U32 R6, RZ, RZ, R206 ;  /* 0x000000ffff067224 */ /* 0x000fe400078e00ce */
[C---:B------:R-:W-:Y:S01]  /*7810*/  IMAD.SHL.U32 R4, R12.reuse, 0x80, RZ ;  /* 0x000000800c047824 */ /* 0x040fe200078e00ff */
[----:B------:R-:W-:Y:S01]  /*7820*/  UISETP.NE.U32.AND UP0, UPT, UR8, 0x1, UPT ;  /* 0x000000010800788c */ /* 0x000fe2000bf05070 */
[----:B------:R-:W-:Y:S02]  /*7830*/  IMAD.MOV.U32 R7, RZ, RZ, R203 ;  /* 0x000000ffff077224 */ /* 0x000fe400078e00cb */
[----:B------:R-:W-:Y:S03]  /*7840*/  IMAD.MOV R4, RZ, RZ, -R4 ;  /* 0x000000ffff047224 */ /* 0x000fe600078e0a04 */
[----:B------:R-:W-:Y:S01]  /*7850*/  PLOP3.LUT P6, PT, PT, PT, UP0, 0x80, 0x0 ;  /* 0x000000000000781c */ /* 0x000fe20003fcf008 */
[----:B------:R-:W-:Y:S01]  /*7860*/  @!P5 IMAD.MOV.U32 R10, RZ, RZ, c[0x0][0x194] ;  /* 0x00006500ff0ad624 */ /* 0x000fe200078e00ff */
[--C-:B------:R-:W-:Y:S01]  /*7870*/  @!P5 SHF.R.S32.HI R9, RZ, 0x1f, R4.reuse ;  /* 0x0000001fff09d819 */ /* 0x100fe20000011404 */
[----:B------:R-:W-:Y:S01]  /*7880*/  @!P5 IMAD.MOV.U32 R11, RZ, RZ, c[0x0][0x194] ;  /* 0x00006500ff0bd624 */ /* 0x000fe200078e00ff */
[CC--:B------:R-:W-:Y:S02]  /*7890*/  @!P5 LEA R0, P2, R12.reuse, R4.reuse, 0x5 ;  /* 0x000000040c00d211 */ /* 0x0c0fe400078428ff */
[----:B------:R-:W-:Y:S02]  /*78a0*/  @!P5 SHF.R.S32.HI R5, RZ, 0x1f, R4 ;  /* 0x0000001fff05d819 */ /* 0x000fe40000011404 */
[C---:B------:R-:W-:Y:S02]  /*78b0*/  @!P5 LEA.HI.X R9, R12.reuse, R9, R10, 0x5, P2 ;  /* 0x000000090c09d211 */ /* 0x040fe400010f2c0a */
[----:B------:R-:W-:Y:S02]  /*78c0*/  PLOP3.LUT P2, PT, PT, PT, PT, 0x8, 0x0 ;  /* 0x000000000000781c */ /* 0x000fe40003f4e170 */
[----:B------:R-:W-:Y:S02]  /*78d0*/  @P5 PLOP3.LUT P2, PT, P6, PT, PT, 0x80, 0x0 ;  /* 0x000000000000581c */ /* 0x000fe4000374f070 */
[--C-:B------:R-:W-:Y:S02]  /*78e0*/  @!P5 SHF.R.S32.HI R8, RZ, 0x1f, R4.reuse ;  /* 0x0000001fff08d819 */ /* 0x100fe40000011404 */
[----:B------:R-:W-:Y:S02]  /*78f0*/  @!P5 LEA R2, P3, R12, R4, 0x6 ;  /* 0x000000040c02d211 */ /* 0x000fe400078630ff */
[----:B------:R-:W-:Y:S02]  /*7900*/  LEA R6, P1, R4, R6, 0x1 ;  /* 0x0000000604067211 */ /* 0x000fe400078208ff */
[----:B------:R-:W-:Y:S02]  /*7910*/  @!P5 LEA.HI.X R8, R12, R8, R11, 0x6, P3 ;  /* 0x000000080c08d211 */ /* 0x000fe400018f340b */
[----:B------:R-:W-:Y:S01]  /*7920*/  LEA.HI.X.SX32 R7, R4, R7, 0x1, P1 ;  /* 0x0000000704077211 */ /* 0x000fe200008f0eff */
[----:B------:R-:W-:Y:S01]  /*7930*/  @!P5 IMAD.WIDE.U32 R4, R12, 0x60, R4 ;  /* 0x000000600c04d825 */ /* 0x000fe200078e0004 */
[CC--:B------:R-:W-:Y:S02]  /*7940*/  @!P5 LEA R12, P4, R0.reuse, R206.reuse, 0x1 ;  /* 0x000000ce000cd211 */ /* 0x0c0fe400078808ff */
[----:B------:R-:W-:Y:S02]  /*7950*/  PLOP3.LUT P1, PT, PT, PT, UP0, 0x80, 0x0 ;  /* 0x000000000000781c */ /* 0x000fe40003f2f008 */
[----:B------:R-:W-:Y:S02]  /*7960*/  @!P5 LEA.HI.X R13, R0, R203, R9, 0x1, P4 ;  /* 0x000000cb000dd211 */ /* 0x000fe400020f0c09 */
[C---:B------:R-:W-:Y:S02]  /*7970*/  @P5 IADD3 R0, R193.reuse, -0x4000, RZ ;  /* 0xffffc000c1005810 */ /* 0x040fe40007ffe0ff */
[----:B------:R-:W-:Y:S02]  /*7980*/  @P2 IADD3 R0, R193, 0x4000, RZ ;  /* 0x00004000c1002810 */ /* 0x000fe40007ffe0ff */
[----:B------:R-:W-:Y:S02]  /*7990*/  @!P5 PLOP3.LUT P6, PT, P1, PT, PT, 0x80, 0x0 ;  /* 0x000000000000d81c */ /* 0x000fe40000fcf070 */
[----:B------:R-:W-:Y:S01]  /*79a0*/  @!P5 LEA R14, P3, R2, R206, 0x1 ;  /* 0x000000ce020ed211 */ /* 0x000fe200078608ff */
[----:B------:R-:W-:Y:S01]  /*79b0*/  @P5 STS [R0], RZ ;  /* 0x000000ff00005388 */ /* 0x000fe20000000800 */
[----:B------:R-:W-:Y:S02]  /*79c0*/  PLOP3.LUT P4, PT, PT, PT, PT, 0x8, 0x0 ;  /* 0x000000000000781c */ /* 0x000fe40003f8e170 */
[----:B------:R-:W-:Y:S01]  /*79d0*/  @!P5 PLOP3.LUT P4, PT, P6, PT, PT, 0x80, 0x0 ;  /* 0x000000000000d81c */ /* 0x000fe2000378f070 */
[----:B------:R-:W-:Y:S01]  /*79e0*/  @P5 STS [R0+0x4], RZ ;  /* 0x000004ff00005388 */ /* 0x000fe20000000800 */
[----:B------:R-:W-:Y:S01]  /*79f0*/  @!P5 LEA.HI.X R15, R2, R203, R8, 0x1, P3 ;  /* 0x000000cb020fd211 */ /* 0x000fe200018f0c08 */
[----:B------:R-:W-:Y:S01]  /*7a00*/  @!P5 IMAD R2, R10, 0x60, RZ ;  /* 0x000000600a02d824 */ /* 0x000fe200078e02ff */
[----:B------:R-:W-:Y:S01]  /*7a10*/  @!P5 LEA R10, P3, R4, R206, 0x1 ;  /* 0x000000ce040ad211 */ /* 0x000fe200078608ff */
[----:B------:R-:W-:Y:S01]  /*7a20*/  @P5 STS [R0+0x8], RZ ;  /* 0x000008ff00005388 */ /* 0x000fe20000000800 */
[C---:B------:R-:W-:Y:S01]  /*7a30*/  @!P5 IADD3 R8, R194.reuse, -0x4000, RZ ;  /* 0xffffc000c208d810 */ /* 0x040fe20007ffe0ff */
[----:B------:R-:W-:Y:S01]  /*7a40*/  @!P5 IMAD.IADD R2, R5, 0x1, R2 ;  /* 0x000000010502d824 */ /* 0x000fe200078e0202 */
[----:B------:R-:W-:Y:S01]  /*7a50*/  @!P5 IADD3 R5, R194, -0x4000, RZ ;  /* 0xffffc000c205d810 */ /* 0x000fe20007ffe0ff */
[----:B------:R1:W-:Y:S01]  /*7a60*/  @P5 STS [R0+0xc], RZ ;  /* 0x00000cff00005388 */ /* 0x0003e20000000800 */
[----:B------:R-:W-:Y:S01]  /*7a70*/  PLOP3.LUT P1, PT, PT, PT, PT, 0x8, 0x0 ;  /* 0x000000000000781c */ /* 0x000fe20003f2e170 */
[----:B------:R-:W-:Y:S01]  /*7a80*/  IMAD.MOV.U32 R206, RZ, RZ, R6 ;  /* 0x000000ffffce7224 */ /* 0x000fe200078e0006 */
[----:B------:R-:W-:Y:S01]  /*7a90*/  @!P5 LEA.HI.X R11, R4, R203, R2, 0x1, P3 ;  /* 0x000000cb040bd211 */ /* 0x000fe200018f0c02 */
[----:B------:R-:W-:Y:S01]  /*7aa0*/  IMAD.MOV.U32 R203, RZ, RZ, R7 ;  /* 0x000000ffffcb7224 */ /* 0x000fe200078e0007 */
[----:B------:R-:W-:Y:S02]  /*7ab0*/  @P5 PLOP3.LUT P1, PT, P6, PT, PT, 0x80, 0x0 ;  /* 0x000000000000581c */ /* 0x000fe4000372f070 */
[C---:B------:R-:W-:Y:S02]  /*7ac0*/  @!P5 IADD3 R2, R194.reuse, -0x4000, RZ ;  /* 0xffffc000c202d810 */ /* 0x040fe40007ffe0ff */
[C---:B------:R-:W-:Y:S02]  /*7ad0*/  @P4 IADD3 R2, R194.reuse, 0x4000, RZ ;  /* 0x00004000c2024810 */ /* 0x040fe40007ffe0ff */
[----:B------:R-:W-:Y:S02]  /*7ae0*/  @!P5 IADD3 R4, R194, -0x4000, RZ ;  /* 0xffffc000c204d810 */ /* 0x000fe40007ffe0ff */
[----:B------:R-:W-:Y:S01]  /*7af0*/  PLOP3.LUT P2, PT, PT, PT, PT, 0x8, 0x0 ;  /* 0x000000000000781c */ /* 0x000fe20003f4e170 */
[----:B------:R-:W-:Y:S01]  /*7b00*/  @!PT LDS RZ, [RZ] ;  /* 0x00000000fffff984 */ /* 0x000fe20000000800 */
[----:B------:R-:W-:Y:S01]  /*7b10*/  @!PT LDS RZ, [RZ] ;  /* 0x00000000fffff984 */ /* 0x000fe20000000800 */
[----:B------:R-:W-:Y:S01]  /*7b20*/  @!PT LDS RZ, [RZ] ;  /* 0x00000000fffff984 */ /* 0x000fe20000000800 */
[----:B------:R2:W-:Y:S01]  /*7b30*/  @!P5 LDGSTS.E.BYPASS.LTC128B.128 [R2], [R6.64] ;  /* 0x000000000602dfae */ /* 0x0005e2000b901d44 */
[----:B------:R-:W-:Y:S02]  /*7b40*/  @!P5 PLOP3.LUT P2, PT, P6, PT, PT, 0x80, 0x0 ;  /* 0x000000000000d81c */ /* 0x000fe4000374f070 */
[----:B------:R-:W-:Y:S02]  /*7b50*/  PLOP3.LUT P3, PT, PT, PT, PT, 0x8, 0x0 ;  /* 0x000000000000781c */ /* 0x000fe40003f6e170 */
[----:B------:R-:W-:Y:S02]  /*7b60*/  @P5 PLOP3.LUT P3, PT, P6, PT, PT, 0x80, 0x0 ;  /* 0x000000000000581c */ /* 0x000fe4000376f070 */
[----:B------:R-:W-:Y:S02]  /*7b70*/  PLOP3.LUT P4, PT, PT, PT, PT, 0x8, 0x0 ;  /* 0x000000000000781c */ /* 0x000fe40003f8e170 */
[C---:B-1----:R-:W-:Y:S02]  /*7b80*/  @P5 IADD3 R0, R193.reuse, -0x4000, RZ ;  /* 0xffffc000c1005810 */ /* 0x042fe40007ffe0ff */
[----:B------:R-:W-:Y:S02]  /*7b90*/  @P1 IADD3 R0, R193, 0x4000, RZ ;  /* 0x00004000c1001810 */ /* 0x000fe40007ffe0ff */
[----:B------:R-:W-:Y:S02]  /*7ba0*/  @!P5 PLOP3.LUT P4, PT, P6, PT, PT, 0x80, 0x0 ;  /* 0x000000000000d81c */ /* 0x000fe4000378f070 */
[----:B------:R-:W-:Y:S01]  /*7bb0*/  @P2 IADD3 R8, R194, 0x4000, RZ ;  /* 0x00004000c2082810 */ /* 0x000fe20007ffe0ff */
[----:B------:R-:W-:Y:S01]  /*7bc0*/  @P5 STS [R0+0x1000], RZ ;  /* 0x001000ff00005388 */ /* 0x000fe20000000800 */
[----:B------:R-:W-:Y:S02]  /*7bd0*/  PLOP3.LUT P1, PT, PT, PT, PT, 0x8, 0x0 ;  /* 0x000000000000781c */ /* 0x000fe40003f2e170 */
[----:B------:R-:W-:Y:S01]  /*7be0*/  @P5 PLOP3.LUT P1, PT, P6, PT, PT, 0x80, 0x0 ;  /* 0x000000000000581c */ /* 0x000fe2000372f070 */
[----:B------:R-:W-:Y:S01]  /*7bf0*/  @P5 STS [R0+0x1004], RZ ;  /* 0x001004ff00005388 */ /* 0x000fe20000000800 */
[----:B------:R-:W-:Y:S02]  /*7c00*/  PLOP3.LUT P2, PT, PT, PT, PT, 0x8, 0x0 ;  /* 0x000000000000781c */ /* 0x000fe40003f4e170 */
[----:B------:R-:W-:Y:S01]  /*7c10*/  @!P5 PLOP3.LUT P2, PT, P6, PT, PT, 0x80, 0x0 ;  /* 0x000000000000d81c */ /* 0x000fe2000374f070 */
[----:B------:R-:W-:Y:S02]  /*7c20*/  @P5 STS [R0+0x1008], RZ ;  /* 0x001008ff00005388 */ /* 0x000fe40000000800 */
[----:B------:R-:W-:Y:S02]  /*7c30*/  @P4 IADD3 R4, R194, 0x4000, RZ ;  /* 0x00004000c2044810 */ /* 0x000fe40007ffe0ff */
[----:B------:R1:W-:Y:S01]  /*7c40*/  @P5 STS [R0+0x100c], RZ ;  /* 0x00100cff00005388 */ /* 0x0003e20000000800 */
[C---:B------:R-:W-:Y:S02]  /*7c50*/  @P5 IADD3 R2, R193.reuse, -0x4000, RZ ;  /* 0xffffc000c1025810 */ /* 0x040fe40007ffe0ff */
[----:B--2---:R-:W-:Y:S01]  /*7c60*/  @P3 IADD3 R2, R193, 0x4000, RZ ;  /* 0x00004000c1023810 */ /* 0x004fe20007ffe0ff */
[----:B------:R-:W-:Y:S01]  /*7c70*/  @!PT LDS RZ, [RZ] ;  /* 0x00000000fffff984 */ /* 0x000fe20000000800 */
[----:B------:R-:W-:Y:S01]  /*7c80*/  @!PT LDS RZ, [RZ] ;  /* 0x00000000fffff984 */ /* 0x000fe20000000800 */
[----:B------:R-:W-:Y:S01]  /*7c90*/  @!PT LDS RZ, [RZ] ;  /* 0x00000000fffff984 */ /* 0x000fe20000000800 */
[----:B------:R2:W-:Y:S04]  /*7ca0*/  @!P5 LDGSTS.E.BYPASS.LTC128B.128 [R8+0x1000], [R12.64] ;  /* 0x010000000c08dfae */ /* 0x0005e8000b901d44 */
[----:B------:R-:W-:Y:S01]  /*7cb0*/  @P5 STS [R2+0x2000], RZ ;  /* 0x002000ff02005388 */ /* 0x000fe20000000800 */
[----:B------:R-:W-:Y:S03]  /*7cc0*/  @P2 IADD3 R5, R194, 0x4000, RZ ;  /* 0x00004000c2052810 */ /* 0x000fe60007ffe0ff */
[----:B------:R-:W-:Y:S04]  /*7cd0*/  @P5 STS [R2+0x2004], RZ ;  /* 0x002004ff02005388 */ /* 0x000fe80000000800 */
[----:B------:R-:W-:Y:S04]  /*7ce0*/  @P5 STS [R2+0x2008], RZ ;  /* 0x002008ff02005388 */ /* 0x000fe80000000800 */
[----:B------:R-:W-:Y:S01]  /*7cf0*/  @P5 STS [R2+0x200c], RZ ;  /* 0x00200cff02005388 */ /* 0x000fe20000000800 */
[C---:B-1----:R-:W-:Y:S03]  /*7d00*/  @P5 IADD3 R0, R193.reuse, -0x4000, RZ ;  /* 0xffffc000c1005810 */ /* 0x042fe60007ffe0ff */
[----:B------:R-:W-:Y:S01]  /*7d10*/  @!PT LDS RZ, [RZ] ;  /* 0x00000000fffff984 */ /* 0x000fe20000000800 */
[----:B------:R-:W-:Y:S01]  /*7d20*/  @!PT LDS RZ, [RZ] ;  /* 0x00000000fffff984 */ /* 0x000fe20000000800 */
[----:B------:R-:W-:Y:S01]  /*7d30*/  @!PT LDS RZ, [RZ] ;  /* 0x00000000fffff984 */ /* 0x000fe20000000800 */
[----:B------:R2:W-:Y:S01]  /*7d40*/  @!P5 LDGSTS.E.BYPASS.LTC128B.128 [R4+0x2000], [R14.64] ;  /* 0x020000000e04dfae */ /* 0x0005e2000b901d44 */
[----:B------:R-:W-:Y:S05]  /*7d50*/  @P1 IADD3 R0, R193, 0x4000, RZ ;  /* 0x00004000c1001810 */ /* 0x000fea0007ffe0ff */
[----:B------:R-:W-:Y:S04]  /*7d60*/  @P5 STS [R0+0x3000], RZ ;  /* 0x003000ff00005388 */ /* 0x000fe80000000800 */
[----:B------:R-:W-:Y:S04]  /*7d70*/  @P5 STS [R0+0x3004], RZ ;  /* 0x003004ff00005388 */ /* 0x000fe80000000800 */
[----:B------:R-:W-:Y:S04]  /*7d80*/  @P5 STS [R0+0x3008], RZ ;  /* 0x003008ff00005388 */ /* 0x000fe80000000800 */
[----:B------:R1:W-:Y:S04]  /*7d90*/  @P5 STS [R0+0x300c], RZ ;  /* 0x00300cff00005388 */ /* 0x0003e80000000800 */
[----:B------:R-:W-:Y:S01]  /*7da0*/  @!PT LDS RZ, [RZ] ;  /* 0x00000000fffff984 */ /* 0x000fe20000000800 */
[----:B------:R-:W-:Y:S01]  /*7db0*/  @!PT LDS RZ, [RZ] ;  /* 0x00000000fffff984 */ /* 0x000fe20000000800 */
[----:B------:R-:W-:Y:S01]  /*7dc0*/  @!PT LDS RZ, [RZ] ;  /* 0x00000000fffff984 */ /* 0x000fe20000000800 */
[----:B------:R2:W-:Y:S04]  /*7dd0*/  @!P5 LDGSTS.E.BYPASS.LTC128B.128 [R5+0x3000], [R10.64] ;  /* 0x030000000a05dfae */ /* 0x0005e8000b901d44 */
[----:B------:R-:W0:Y:S01]  /*7de0*/  LDGDEPBAR ;  /* 0x00000000000079af */ /* 0x000e220000000000 */
[----:B-1----:R-:W-:Y:S05]  /*7df0*/  IMAD.MOV.U32 R0, RZ, RZ, -0x4000 ;  /* 0xffffc000ff007424 */ /* 0x002fea00078e00ff */
[----:B------:R-:W-:Y:S05]  /*7e00*/  SEL R0, R0, 0x4000, !P6 ;  /* 0x0000400000007807 */ /* 0x000fea0007000000 */
[--C-:B------:R-:W-:Y:S02]  /*7e10*/  IMAD.IADD R182, R182, 0x1, R0.reuse ;  /* 0x00000001b6b67824 */ /* 0x100fe400078e0200 */
[--C-:B------:R-:W-:Y:S02]  /*7e20*/  IMAD.IADD R193, R193, 0x1, R0.reuse ;  /* 0x00000001c1c17824 */ /* 0x100fe400078e0200 */
[----:B------:R-:W-:Y:S02]  /*7e30*/  IMAD.IADD R194, R194, 0x1, R0 ;  /* 0x00000001c2c27824 */ /* 0x000fe400078e0200 */
.L_x_570:
[----:B--2---:R-:W-:Y:S01]  /*7e40*/  F2FP.BF16.PACK_AB R28, R165, R166 ;  /* 0x000000a6a51c723e */ /* 0x004fe200000010ff */
[----:B------:R-:W2:Y:S01]  /*7e50*/  LDL R57, [R1] ;  /* 0x0000000001397983 */ /* 0x000ea20000100800 */
        /* <DEDUP_REMOVED lines=184> */
[----:B------:R-:W-:Y:S01]  /*89e0*/  @!P1 LEA.HI.X R13, R11, R207, R13, 0x1, P3 ;  /* 0x000000cf0b0d9211 */ /* 0x000fe200018f0c0d */
        /* <DEDUP_REMOVED lines=25> */
.L_x_571:
[----:B------:R-:W-:Y:S01]  /*8b80*/  LDSM.16.M88.4 R32, [R183+0x14000] ;  /* 0x01400000b720783b */ /* 0x000fe20000000200 */
[----:B------:R-:W-:Y:S01]  /*8b90*/  IMAD.IADD R144, R177, 0x1, R146 ;  /* 0x00000001b1907824 */ /* 0x000fe200078e0292 */
[C---:B------:R-:W-:Y:S01]  /*8ba0*/  IADD3 R148, R248.reuse, -0x80, RZ ;  /* 0xffffff80f8947810 */ /* 0x040fe20007ffe0ff */
[----:B------:R-:W-:Y:S01]  /*8bb0*/  IMAD.MOV.U32 R177, RZ, RZ, R252 ;  /* 0x000000ffffb17224 */ /* 0x000fe200078e00fc */
[----:B------:R-:W-:Y:S01]  /*8bc0*/  IADD3 R149, R248, -0x80, RZ ;  /* 0xffffff80f8957810 */ /* 0x000fe20007ffe0ff */
[----:B------:R-:W2:Y:S01]  /*8bd0*/  LDSM.16.MT88.4 R16, [R0+0xc000] ;  /* 0x00c000000010783b */ /* 0x000ea20000004200 */
[----:B------:R-:W-:Y:S02]  /*8be0*/  ULOP3.LUT UR8, UR7, 0x1, URZ, 0xc0, !UPT ;  /* 0x0000000107087892 */ /* 0x000fe4000f8ec03f */
[----:B------:R-:W-:Y:S01]  /*8bf0*/  SHF.R.S32.HI R149, RZ, 0x1f, R149 ;  /* 0x0000001fff957819 */ /* 0x000fe20000011495 */
[----:B------:R-:W-:Y:S01]  /*8c00*/  UISETP.GT.AND UP2, UPT, UR7, UR18, UPT ;  /* 0x000000120700728c */ /* 0x000fe2000bf44270 */
[----:B------:R-:W3:Y:S01]  /*8c10*/  LDSM.16.M88.4 R28, [R183+0x16000] ;  /* 0x01600000b71c783b */ /* 0x000ee20000000200 */
[----:B------:R-:W-:Y:S01]  /*8c20*/  UISETP.NE.U32.AND UP0, UPT, UR8, 0x1, UPT ;  /* 0x000000010800788c */ /* 0x000fe2000bf05070 */
[----:B------:R-:W-:Y:S01]  /*8c30*/  SHF.L.U64.HI R148, R148, 0x2, R149 ;  /* 0x0000000294947819 */ /* 0x000fe20000010295 */
[----:B------:R-:W-:Y:S02]  /*8c40*/  UIADD3 UR7, UR7, -0x1, URZ ;  /* 0xffffffff07077890 */ /* 0x000fe4000fffe03f */
[----:B------:R-:W4:Y:S05]  /*8c50*/  LDSM.16.MT88.4 R36, [R2+0xc000] ;  /* 0x00c000000224783b */ /* 0x000f2a0000004200 */
[----:B------:R-:W-:Y:S05]  /*8c60*/  LDSM.16.M88.4 R40, [R146+0x14000] ;  /* 0x014000009228783b */ /* 0x000fea0000000200 */
[----:B------:R-:W1:Y:S05]  /*8c70*/  LDSM.16.MT88.4 R44, [R0+0xc800] ;  /* 0x00c80000002c783b */ /* 0x000e6a0000004200 */
[----:B------:R-:W1:Y:S05]  /*8c80*/  LDSM.16.M88.4 R48, [R146+0x16000] ;  /* 0x016000009230783b */ /* 0x000e6a0000000200 */
[----:B------:R-:W1:Y:S05]  /*8c90*/  LDSM.16.MT88.4 R52, [R2+0xc800] ;  /* 0x00c800000234783b */ /* 0x000e6a0000004200 */
[----:B------:R-:W-:Y:S01]  /*8ca0*/  LDSM.16.M88.4 R56, [R145+0x14000] ;  /* 0x014000009138783b */ /* 0x000fe20000000200 */
[-C--:B-12---:R-:W-:Y:S04]  /*8cb0*/  HMMA.16816.F32.BF16 R4, R32, R16.reuse, RZ ;  /* 0x000000102004723c */ /* 0x086fe800000418ff */
[----:B------:R-:W1:Y:S05]  /*8cc0*/  LDSM.16.MT88.4 R60, [R0+0xd000] ;  /* 0x00d00000003c783b */ /* 0x000e6a0000004200 */
[----:B------:R-:W2:Y:S01]  /*8cd0*/  LDSM.16.M88.4 R64, [R145+0x16000] ;  /* 0x016000009140783b */ /* 0x000ea20000000200 */
[C---:B---3--:R-:W-:Y:S04]  /*8ce0*/  HMMA.16816.F32.BF16 R8, R28.reuse, R16, RZ ;  /* 0x000000101c08723c */ /* 0x048fe800000418ff */
[----:B------:R-:W3:Y:S04]  /*8cf0*/  LDSM.16.MT88.4 R132, [R2+0xd000] ;  /* 0x00d000000284783b */ /* 0x000ee80000004200 */
[-C--:B------:R-:W-:Y:S01]  /*8d00*/  HMMA.16816.F32.BF16 R12, R28, R18.reuse, RZ ;  /* 0x000000121c0c723c */ /* 0x080fe200000418ff */
[----:B------:R-:W-:Y:S05]  /*8d10*/  LDSM.16.M88.4 R136, [R144+0x16000] ;  /* 0x016000009088783b */ /* 0x000fea0000000200 */
[----:B------:R-:W-:Y:S02]  /*8d20*/  LDSM.16.MT88.4 R140, [R2+0xd800] ;  /* 0x00d80000028c783b */ /* 0x000fe40000004200 */
[C---:B------:R-:W-:Y:S08]  /*8d30*/  HMMA.16816.F32.BF16 R16, R32.reuse, R18, RZ ;  /* 0x000000122010723c */ /* 0x040ff000000418ff */
[-C--:B----4-:R-:W-:Y:S08]  /*8d40*/  HMMA.16816.F32.BF16 R20, R32, R36.reuse, RZ ;  /* 0x000000242014723c */ /* 0x090ff000000418ff */
        /* <DEDUP_REMOVED lines=8> */
[----:B------:R-:W4:Y:S07]  /*8dd0*/  LDSM.16.MT88.4 R44, [R0+0xd800] ;  /* 0x00d80000002c783b */ /* 0x000f2e0000004200 */
[-C--:B------:R-:W-:Y:S08]  /*8de0*/  HMMA.16816.F32.BF16 R20, R40, R52.reuse, R20 ;  /* 0x000000342814723c */ /* 0x080ff00000041814 */
[C---:B------:R-:W-:Y:S08]  /*8df0*/  HMMA.16816.F32.BF16 R24, R48.reuse, R52, R24 ;  /* 0x000000343018723c */ /* 0x040ff00000041818 */
[-C--:B------:R-:W-:Y:S01]  /*8e00*/  HMMA.16816.F32.BF16 R28, R48, R54.reuse, R28 ;  /* 0x00000036301c723c */ /* 0x080fe2000004181c */
[----:B------:R-:W-:Y:S07]  /*8e10*/  LDSM.16.MT88.4 R48, [R0+0xe000] ;  /* 0x00e000000030783b */ /* 0x000fee0000004200 */
[----:B------:R-:W-:Y:S01]  /*8e20*/  HMMA.16816.F32.BF16 R32, R40, R54, R32 ;  /* 0x000000362820723c */ /* 0x000fe20000041820 */
[----:B------:R-:W4:Y:S05]  /*8e30*/  LDSM.16.M88.4 R40, [R183+0x18000] ;  /* 0x01800000b728783b */ /* 0x000f2a0000000200 */
[----:B------:R-:W4:Y:S02]  /*8e40*/  LDSM.16.M88.4 R52, [R183+0x1a000] ;  /* 0x01a00000b734783b */ /* 0x000f240000000200 */
[-C--:B-1----:R-:W-:Y:S08]  /*8e50*/  HMMA.16816.F32.BF16 R4, R56, R60.reuse, R4 ;  /* 0x0000003c3804723c */ /* 0x082ff00000041804 */
[C---:B--2---:R-:W-:Y:S08]  /*8e60*/  HMMA.16816.F32.BF16 R8, R64.reuse, R60, R8 ;  /* 0x0000003c4008723c */ /* 0x044ff00000041808 */
[-C--:B------:R-:W-:Y:S08]  /*8e70*/  HMMA.16816.F32.BF16 R12, R64, R62.reuse, R12 ;  /* 0x0000003e400c723c */ /* 0x080ff0000004180c */
[C---:B------:R-:W-:Y:S01]  /*8e80*/  HMMA.16816.F32.BF16 R16, R56.reuse, R62, R16 ;  /* 0x0000003e3810723c */ /* 0x040fe20000041810 */
[----:B------:R-:W1:Y:S07]  /*8e90*/  LDSM.16.MT88.4 R60, [R2+0xe000] ;  /* 0x00e00000023c783b */ /* 0x000e6e0000004200 */
[-C--:B---3--:R-:W-:Y:S08]  /*8ea0*/  HMMA.16816.F32.BF16 R20, R56, R132.reuse, R20 ;  /* 0x000000843814723c */ /* 0x088ff00000041814 */
[C---:B------:R-:W-:Y:S08]  /*8eb0*/  HMMA.16816.F32.BF16 R24, R64.reuse, R132, R24 ;  /* 0x000000844018723c */ /* 0x040ff00000041818 */
[-C--:B------:R-:W-:Y:S01]  /*8ec0*/  HMMA.16816.F32.BF16 R28, R64, R134.reuse, R28 ;  /* 0x00000086401c723c */ /* 0x080fe2000004181c */
[----:B------:R-:W-:Y:S07]  /*8ed0*/  LDSM.16.M88.4 R64, [R146+0x1a000] ;  /* 0x01a000009240783b */ /* 0x000fee0000000200 */
[----:B------:R-:W-:Y:S01]  /*8ee0*/  HMMA.16816.F32.BF16 R32, R56, R134, R32 ;  /* 0x000000863820723c */ /* 0x000fe20000041820 */
[----:B------:R-:W-:Y:S05]  /*8ef0*/  LDSM.16.MT88.4 R56, [R0+0xe800] ;  /* 0x00e800000038783b */ /* 0x000fea0000004200 */
[----:B------:R-:W-:Y:S02]  /*8f00*/  LDSM.16.MT88.4 R132, [R2+0xe800] ;  /* 0x00e800000284783b */ /* 0x000fe40000004200 */
[-C--:B----4-:R-:W-:Y:S08]  /*8f10*/  HMMA.16816.F32.BF16 R4, R36, R44.reuse, R4 ;  /* 0x0000002c2404723c */ /* 0x090ff00000041804 */
[C---:B------:R-:W-:Y:S08]  /*8f20*/  HMMA.16816.F32.BF16 R8, R136.reuse, R44, R8 ;  /* 0x0000002c8808723c */ /* 0x040ff00000041808 */
[-C--:B------:R-:W-:Y:S08]  /*8f30*/  HMMA.16816.F32.BF16 R12, R136, R46.reuse, R12 ;  /* 0x0000002e880c723c */ /* 0x080ff0000004180c */
[C---:B------:R-:W-:Y:S01]  /*8f40*/  HMMA.16816.F32.BF16 R16, R36.reuse, R46, R16 ;  /* 0x0000002e2410723c */ /* 0x040fe20000041810 */
[----:B------:R-:W2:Y:S07]  /*8f50*/  LDSM.16.M88.4 R44, [R146+0x18000] ;  /* 0x01800000922c783b */ /* 0x000eae0000000200 */
[-C--:B------:R-:W-:Y:S08]  /*8f60*/  HMMA.16816.F32.BF16 R20, R36, R140.reuse, R20 ;  /* 0x0000008c2414723c */ /* 0x080ff00000041814 */
[C---:B------:R-:W-:Y:S08]  /*8f70*/  HMMA.16816.F32.BF16 R24, R136.reuse, R140, R24 ;  /* 0x0000008c8818723c */ /* 0x040ff00000041818 */
[-C--:B------:R-:W-:Y:S01]  /*8f80*/  HMMA.16816.F32.BF16 R28, R136, R142.reuse, R28 ;  /* 0x0000008e881c723c */ /* 0x080fe2000004181c */
[----:B------:R-:W-:Y:S07]  /*8f90*/  LDSM.16.M88.4 R136, [R145+0x1a000] ;  /* 0x01a000009188783b */ /* 0x000fee0000000200 */
[----:B------:R-:W-:Y:S01]  /*8fa0*/  HMMA.16816.F32.BF16 R32, R36, R142, R32 ;  /* 0x0000008e2420723c */ /* 0x000fe20000041820 */
[----:B------:R-:W-:Y:S05]  /*8fb0*/  LDSM.16.M88.4 R36, [R145+0x18000] ;  /* 0x018000009124783b */ /* 0x000fea0000000200 */
[----:B------:R-:W-:Y:S02]  /*8fc0*/  LDSM.16.MT88.4 R140, [R2+0xf000] ;  /* 0x00f00000028c783b */ /* 0x000fe40000004200 */
        /* <DEDUP_REMOVED lines=8> */
[----:B------:R1:W-:Y:S07]  /*9050*/  LDSM.16.MT88.4 R52, [R0+0xf800] ;  /* 0x00f800000034783b */ /* 0x0003ee0000004200 */
[----:B------:R-:W-:Y:S01]  /*9060*/  HMMA.16816.F32.BF16 R32, R40, R62, R32 ;  /* 0x0000003e2820723c */ /* 0x000fe20000041820 */
[----:B------:R-:W4:Y:S05]  /*9070*/  LDSM.16.M88.4 R40, [R144+0x18000] ;  /* 0x018000009028783b */ /* 0x000f2a0000000200 */
[----:B------:R3:W-:Y:S02]  /*9080*/  LDSM.16.MT88.4 R60, [R2+0xf800] ;  /* 0x00f80000023c783b */ /* 0x0007e40000004200 */
[-C--:B--2---:R-:W-:Y:S08]  /*9090*/  HMMA.16816.F32.BF16 R4, R44, R56.reuse, R4 ;  /* 0x000000382c04723c */ /* 0x084ff00000041804 */
[C---:B------:R-:W-:Y:S04]  /*90a0*/  HMMA.16816.F32.BF16 R8, R64.reuse, R56, R8 ;  /* 0x000000384008723c */ /* 0x040fe80000041808 */
[C---:B-1----:R-:W-:Y:S04]  /*90b0*/  IMAD.SHL.U32 R0, R247.reuse, 0x10, RZ ;  /* 0x00000010f7007824 */ /* 0x042fe800078e00ff */
[-C--:B------:R-:W-:Y:S04]  /*90c0*/  HMMA.16816.F32.BF16 R12, R64, R58.reuse, R12 ;  /* 0x0000003a400c723c */ /* 0x080fe8000004180c */
[C---:B---3--:R-:W-:Y:S04]  /*90d0*/  IMAD R2, R247.reuse, 0x18, RZ ;  /* 0x00000018f7027824 */ /* 0x048fe800078e02ff */
[C---:B------:R-:W-:Y:S01]  /*90e0*/  HMMA.16816.F32.BF16 R16, R44.reuse, R58, R16 ;  /* 0x0000003a2c10723c */ /* 0x040fe20000041810 */
[----:B------:R-:W1:Y:S07]  /*90f0*/  LDSM.16.M88.4 R56, [R144+0x1a000] ;  /* 0x01a000009038783b */ /* 0x000e6e0000000200 */
[-C--:B------:R-:W-:Y:S08]  /*9100*/  HMMA.16816.F32.BF16 R20, R44, R132.reuse, R20 ;  /* 0x000000842c14723c */ /* 0x080ff00000041814 */
[C---:B------:R-:W-:Y:S08]  /*9110*/  HMMA.16816.F32.BF16 R24, R64.reuse, R132, R24 ;  /* 0x000000844018723c */ /* 0x040ff00000041818 */
[-C--:B------:R-:W-:Y:S08]  /*9120*/  HMMA.16816.F32.BF16 R28, R64, R134.reuse, R28 ;  /* 0x00000086401c723c */ /* 0x080ff0000004181c */
[----:B------:R-:W-:Y:S07]  /*9130*/  HMMA.16816.F32.BF16 R32, R44, R134, R32 ;  /* 0x000000862c20723c */ /* 0x000fee0000041820 */
[----:B------:R-:W-:Y:S01]  /*9140*/  IMAD.SHL.U32 R44, R247, 0x8, RZ ;  /* 0x00000008f72c7824 */ /* 0x000fe200078e00ff */
[-C--:B------:R-:W-:Y:S08]  /*9150*/  HMMA.16816.F32.BF16 R4, R36, R48.reuse, R4 ;  /* 0x000000302404723c */ /* 0x080ff00000041804 */
[C---:B------:R-:W-:Y:S08]  /*9160*/  HMMA.16816.F32.BF16 R8, R136.reuse, R48, R8 ;  /* 0x000000308808723c */ /* 0x040ff00000041808 */
[-C--:B------:R-:W-:Y:S08]  /*9170*/  HMMA.16816.F32.BF16 R12, R136, R50.reuse, R12 ;  /* 0x00000032880c723c */ /* 0x080ff0000004180c */
[C---:B------:R-:W-:Y:S08]  /*9180*/  HMMA.16816.F32.BF16 R16, R36.reuse, R50, R16 ;  /* 0x000000322410723c */ /* 0x040ff00000041810 */
[-C--:B------:R-:W-:Y:S08]  /*9190*/  HMMA.16816.F32.BF16 R20, R36, R140.reuse, R20 ;  /* 0x0000008c2414723c */ /* 0x080ff00000041814 */
[C---:B------:R-:W-:Y:S08]  /*91a0*/  HMMA.16816.F32.BF16 R24, R136.reuse, R140, R24 ;  /* 0x0000008c8818723c */ /* 0x040ff00000041818 */
[-C--:B------:R-:W-:Y:S08]  /*91b0*/  HMMA.16816.F32.BF16 R28, R136, R142.reuse, R28 ;  /* 0x0000008e881c723c */ /* 0x080ff0000004181c */
[----:B------:R-:W-:Y:S07]  /*91c0*/  HMMA.16816.F32.BF16 R32, R36, R142, R32 ;  /* 0x0000008e2420723c */ /* 0x000fee0000041820 */
[----:B------:R-:W-:Y:S01]  /*91d0*/  @P0 IADD3 R36, P1, R249, UR15, RZ ;  /* 0x0000000ff9240c10 */ /* 0x000fe2000ff3e0ff */
[-C--:B----4-:R-:W-:Y:S01]  /*91e0*/  HMMA.16816.F32.BF16 R4, R40, R52.reuse, R4 ;  /* 0x000000342804723c */ /* 0x090fe20000041804 */
[----:B------:R-:W-:Y:S04]  /*91f0*/  @UP3 UIADD3 UR15, UP1, UR15, -0x200, URZ ;  /* 0xfffffe000f0f3890 */ /* 0x000fe8000ff3e03f */
[----:B------:R-:W-:Y:S01]  /*9200*/  @P0 IADD3.X R37, R148, UR14, RZ, P1, !PT ;  /* 0x0000000e94250c10 */ /* 0x000fe20008ffe4ff */
[----:B------:R-:W-:Y:S02]  /*9210*/  @UP3 UIADD3.X UR14, UR14, -0x1, URZ, UP1, !UPT ;  /* 0xffffffff0e0e3890 */ /* 0x000fe40008ffe43f */
[C---:B-1----:R-:W-:Y:S02]  /*9220*/  HMMA.16816.F32.BF16 R8, R56.reuse, R52, R8 ;  /* 0x000000343808723c */ /* 0x042fe40000041808 */
[----:B------:R1:W5:Y:S05]  /*9230*/  @P0 LDG.E R245, [R36.64] ;  /* 0x0000000424f50981 */ /* 0x00036a000c1e1900 */
[----:B------:R1:W5:Y:S01]  /*9240*/  @P0 LDG.E R246, [R36.64+0x20] ;  /* 0x0000200424f60981 */ /* 0x000362000c1e1900 */
[-C--:B------:R-:W-:Y:S04]  /*9250*/  HMMA.16816.F32.BF16 R12, R56, R54.reuse, R12 ;  /* 0x00000036380c723c */ /* 0x080fe8000004180c */
[----:B------:R1:W5:Y:S04]  /*9260*/  @P0 LDG.E R243, [R36.64+0x100] ;  /* 0x0001000424f30981 */ /* 0x000368000c1e1900 */
[C---:B------:R-:W-:Y:S01]  /*9270*/  HMMA.16816.F32.BF16 R16, R40.reuse, R54, R16 ;  /* 0x000000362810723c */ /* 0x040fe20000041810 */
[----:B------:R1:W5:Y:S05]  /*9280*/  @P0 LDG.E R244, [R36.64+0x120] ;  /* 0x0001200424f40981 */ /* 0x00036a000c1e1900 */
[----:B------:R-:W-:Y:S02]  /*9290*/  RED.E.ADD.F32.FTZ.RN.STRONG.GPU [R188.64], R4 ;  /* 0x00000004bc00798e */ /* 0x000fe4000c10e784 */
[-C--:B------:R-:W-:Y:S08]  /*92a0*/  HMMA.16816.F32.BF16 R20, R40, R60.reuse, R20 ;  /* 0x0000003c2814723c */ /* 0x080ff00000041814 */
[C---:B------:R-:W-:Y:S08]  /*92b0*/  HMMA.16816.F32.BF16 R24, R56.reuse, R60, R24 ;  /* 0x0000003c3818723c */ /* 0x040ff00000041818 */
[-C--:B------:R-:W-:Y:S04]  /*92c0*/  HMMA.16816.F32.BF16 R28, R56, R62.reuse, R28 ;  /* 0x0000003e381c723c */ /* 0x080fe8000004181c */
[CC--:B-1----:R-:W-:Y:S04]  /*92d0*/  LEA R36, P0, R44.reuse, R188.reuse, 0x2 ;  /* 0x000000bc2c247211 */ /* 0x0c2fe800078010ff */
[----:B------:R-:W-:Y:S04]  /*92e0*/  HMMA.16816.F32.BF16 R32, R40, R62, R32 ;  /* 0x0000003e2820723c */ /* 0x000fe80000041820 */
[-C--:B------:R-:W-:Y:S02]  /*92f0*/  LEA.HI.X.SX32 R37, R44, R189.reuse, 0x2, P0 ;  /* 0x000000bd2c257211 */ /* 0x080fe400000f16ff */
[-C--:B------:R-:W-:Y:S01]  /*9300*/  LEA R38, P0, R2, R188.reuse, 0x2 ;  /* 0x000000bc02267211 */ /* 0x080fe200078010ff */
[C---:B------:R-:W-:Y:S01]  /*9310*/  IMAD.SHL.U32 R41, R247.reuse, 0x20, RZ ;  /* 0x00000020f7297824 */ /* 0x040fe200078e00ff */
[CC--:B------:R-:W-:Y:S01]  /*9320*/  LEA R42, P1, R0.reuse, R188.reuse, 0x2 ;  /* 0x000000bc002a7211 */ /* 0x0c0fe200078210ff */
[----:B------:R1:W-:Y:S03]  /*9330*/  RED.E.ADD.F32.FTZ.RN.STRONG.GPU [R36.64], R5 ;  /* 0x000000052400798e */ /* 0x0003e6000c10e784 */
[-C--:B------:R-:W-:Y:S02]  /*9340*/  LEA.HI.X.SX32 R43, R0, R189.reuse, 0x2, P1 ;  /* 0x000000bd002b7211 */ /* 0x080fe400008f16ff */
[-C--:B------:R-:W-:Y:S01]  /*9350*/  LEA.HI.X.SX32 R39, R2, R189.reuse, 0x2, P0 ;  /* 0x000000bd02277211 */ /* 0x080fe200000f16ff */
[----:B------:R-:W-:Y:S01]  /*9360*/  IMAD R2, R247, 0x30, RZ ;  /* 0x00000030f7027824 */ /* 0x000fe200078e02ff */
[CC--:B------:R-:W-:Y:S01]  /*9370*/  LEA R40, P1, R41.reuse, R188.reuse, 0x2 ;  /* 0x000000bc29287211 */ /* 0x0c0fe200078210ff */
[----:B------:R-:W-:Y:S01]  /*9380*/  RED.E.ADD.F32.FTZ.RN.STRONG.GPU [R42.64], R6 ;  /* 0x000000062a00798e */ /* 0x000fe2000c10e784 */
[----:B------:R-:W-:Y:S02]  /*9390*/  IADD3 R0, R0, 0x20, RZ ;  /* 0x0000002000007810 */ /* 0x000fe40007ffe0ff */
[-C--:B------:R-:W-:Y:S02]  /*93a0*/  LEA.HI.X.SX32 R41, R41, R189.reuse, 0x2, P1 ;  /* 0x000000bd29297211 */ /* 0x080fe400008f16ff */
[----:B------:R2:W-:Y:S05]  /*93b0*/  RED.E.ADD.F32.FTZ.RN.STRONG.GPU [R38.64], R7 ;  /* 0x000000072600798e */ /* 0x0005ea000c10e784 */
[----:B------:R3:W-:Y:S01]  /*93c0*/  RED.E.ADD.F32.FTZ.RN.STRONG.GPU [R40.64], R8 ;  /* 0x000000082800798e */ /* 0x0007e2000c10e784 */
[----:B-1----:R-:W-:Y:S05]  /*93d0*/  IMAD R5, R247, 0x28, RZ ;  /* 0x00000028f7057824 */ /* 0x002fea00078e02ff */
[CC--:B------:R-:W-:Y:S04]  /*93e0*/  LEA R4, P0, R5.reuse, R188.reuse, 0x2 ;  /* 0x000000bc05047211 */ /* 0x0c0fe800078010ff */
[-C--:B------:R-:W-:Y:S02]  /*93f0*/  LEA.HI.X.SX32 R5, R5, R189.reuse, 0x2, P0 ;  /* 0x000000bd05057211 */ /* 0x080fe400000f16ff */
[CC--:B--2---:R-:W-:Y:S03]  /*9400*/  LEA R38, P1, R2.reuse, R188.reuse, 0x2 ;  /* 0x000000bc02267211 */ /* 0x0c4fe600078210ff */
[----:B------:R1:W-:Y:S01]  /*9410*/  RED.E.ADD.F32.FTZ.RN.STRONG.GPU [R4.64], R9 ;  /* 0x000000090400798e */ /* 0x0003e2000c10e784 */
[C---:B------:R-:W-:Y:S01]  /*9420*/  IMAD R7, R247.reuse, 0x38, RZ ;  /* 0x00000038f7077824 */ /* 0x040fe200078e02ff */
[-C--:B------:R-:W-:Y:S01]  /*9430*/  LEA.HI.X.SX32 R39, R2, R189.reuse, 0x2, P1 ;  /* 0x000000bd02277211 */ /* 0x080fe200008f16ff */
[----:B---3--:R-:W-:Y:S03]  /*9440*/  IMAD.SHL.U32 R40, R247, 0x40, RZ ;  /* 0x00000040f7287824 */ /* 0x008fe600078e00ff */
[-C--:B------:R-:W-:Y:S01]  /*9450*/  LEA R6, P0, R7, R188.reuse, 0x2 ;  /* 0x000000bc07067211 */ /* 0x080fe200078010ff */
[----:B------:R-:W-:Y:S01]  /*9460*/  IMAD R2, R247, 0x48, RZ ;  /* 0x00000048f7027824 */ /* 0x000fe200078e02ff */
[----:B------:R2:W-:Y:S02]  /*9470*/  RED.E.ADD.F32.FTZ.RN.STRONG.GPU [R38.64], R10 ;  /* 0x0000000a2600798e */ /* 0x0005e4000c10e784 */
[-C--:B------:R-:W-:Y:S02]  /*9480*/  LEA.HI.X.SX32 R7, R7, R189.reuse, 0x2, P0 ;  /* 0x000000bd07077211 */ /* 0x080fe400000f16ff */
[-C--:B------:R-:W-:Y:S03]  /*9490*/  LEA R8, P0, R2, R188.reuse, 0x2 ;  /* 0x000000bc02087211 */ /* 0x080fe600078010ff */
[----:B------:R3:W-:Y:S01]  /*94a0*/  RED.E.ADD.F32.FTZ.RN.STRONG.GPU [R6.64], R11 ;  /* 0x0000000b0600798e */ /* 0x0007e2000c10e784 */
[-C--:B-1----:R-:W-:Y:S02]  /*94b0*/  LEA R4, P1, R40, R188.reuse, 0x2 ;  /* 0x000000bc28047211 */ /* 0x082fe400078210ff */
[-C--:B------:R-:W-:Y:S01]  /*94c0*/  LEA.HI.X.SX32 R9, R2, R189.reuse, 0x2, P0 ;  /* 0x000000bd02097211 */ /* 0x080fe200000f16ff */
[C---:B------:R-:W-:Y:S01]  /*94d0*/  IMAD R2, R247.reuse, 0x60, RZ ;  /* 0x00000060f7027824 */ /* 0x040fe200078e02ff */
[-C--:B------:R-:W-:Y:S01]  /*94e0*/  LEA.HI.X.SX32 R5, R40, R189.reuse, 0x2, P1 ;  /* 0x000000bd28057211 */ /* 0x080fe200008f16ff */
[C---:B--2---:R-:W-:Y:S04]  /*94f0*/  IMAD R38, R247.reuse, 0x50, RZ ;  /* 0x00000050f7267824 */ /* 0x044fe800078e02ff */
[----:B------:R1:W-:Y:S01]  /*9500*/  RED.E.ADD.F32.FTZ.RN.STRONG.GPU [R4.64], R16 ;  /* 0x000000100400798e */ /* 0x0003e2000c10e784 */
[C---:B------:R-:W-:Y:S04]  /*9510*/  IMAD R10, R247.reuse, 0x58, RZ ;  /* 0x00000058f70a7824 */ /* 0x040fe800078e02ff */
[----:B------:R2:W-:Y:S01]  /*9520*/  RED.E.ADD.F32.FTZ.RN.STRONG.GPU [R8.64], R17 ;  /* 0x000000110800798e */ /* 0x0005e2000c10e784 */
[CC--:B---3--:R-:W-:Y:S01]  /*9530*/  LEA R6, P1, R38.reuse, R188.reuse, 0x2 ;  /* 0x000000bc26067211 */ /* 0x0c8fe200078210ff */
[C---:B------:R-:W-:Y:S03]  /*9540*/  IMAD R11, R247.reuse, 0x68, RZ ;  /* 0x00000068f70b7824 */ /* 0x040fe600078e02ff */
[-C--:B------:R-:W-:Y:S05]  /*9550*/  LEA.HI.X.SX32 R7, R38, R189.reuse, 0x2, P1 ;  /* 0x000000bd26077211 */ /* 0x080fea00008f16ff */
[----:B------:R3:W-:Y:S01]  /*9560*/  RED.E.ADD.F32.FTZ.RN.STRONG.GPU [R6.64], R18 ;  /* 0x000000120600798e */ /* 0x0007e2000c10e784 */
[CC--:B-1----:R-:W-:Y:S04]  /*9570*/  LEA R4, P0, R10.reuse, R188.reuse, 0x2 ;  /* 0x000000bc0a047211 */ /* 0x0c2fe800078010ff */
[-C--:B------:R-:W-:Y:S01]  /*9580*/  LEA.HI.X.SX32 R5, R10, R189.reuse, 0x2, P0 ;  /* 0x000000bd0a057211 */ /* 0x080fe200000f16ff */
[C---:B------:R-:W-:Y:S01]  /*9590*/  IMAD R10, R247.reuse, 0x70, RZ ;  /* 0x00000070f70a7824 */ /* 0x040fe200078e02ff */
[CC--:B--2---:R-:W-:Y:S03]  /*95a0*/  LEA R8, P1, R2.reuse, R188.reuse, 0x2 ;  /* 0x000000bc02087211 */ /* 0x0c4fe600078210ff */
[----:B------:R1:W-:Y:S01]  /*95b0*/  RED.E.ADD.F32.FTZ.RN.STRONG.GPU [R4.64], R19 ;  /* 0x000000130400798e */ /* 0x0003e2000c10e784 */
[-C--:B------:R-:W-:Y:S01]  /*95c0*/  LEA.HI.X.SX32 R9, R2, R189.reuse, 0x2, P1 ;  /* 0x000000bd02097211 */ /* 0x080fe200008f16ff */
[----:B------:R-:W-:Y:S04]  /*95d0*/  IMAD R2, R247, 0x78, RZ ;  /* 0x00000078f7027824 */ /* 0x000fe800078e02ff */
[----:B------:R2:W-:Y:S01]  /*95e0*/  RED.E.ADD.F32.FTZ.RN.STRONG.GPU [R8.64], R12 ;  /* 0x0000000c0800798e */ /* 0x0005e2000c10e784 */
[CC--:B---3--:R-:W-:Y:S04]  /*95f0*/  LEA R6, P0, R11.reuse, R188.reuse, 0x2 ;  /* 0x000000bc0b067211 */ /* 0x0c8fe800078010ff */
[-C--:B------:R-:W-:Y:S05]  /*9600*/  LEA.HI.X.SX32 R7, R11, R189.reuse, 0x2, P0 ;  /* 0x000000bd0b077211 */ /* 0x080fea00000f16ff */
[----:B------:R-:W-:Y:S01]  /*9610*/  RED.E.ADD.F32.FTZ.RN.STRONG.GPU [R6.64], R13 ;  /* 0x0000000d0600798e */ /* 0x000fe2000c10e784 */
[CC--:B-1----:R-:W-:Y:S04]  /*9620*/  LEA R4, P1, R10.reuse, R188.reuse, 0x2 ;  /* 0x000000bc0a047211 */ /* 0x0c2fe800078210ff */
[-C--:B------:R-:W-:Y:S02]  /*9630*/  LEA.HI.X.SX32 R5, R10, R189.reuse, 0x2, P1 ;  /* 0x000000bd0a057211 */ /* 0x080fe400008f16ff */
[CC--:B--2---:R-:W-:Y:S03]  /*9640*/  LEA R8, P0, R2.reuse, R188.reuse, 0x2 ;  /* 0x000000bc02087211 */ /* 0x0c4fe600078010ff */
[----:B------:R1:W-:Y:S01]  /*9650*/  RED.E.ADD.F32.FTZ.RN.STRONG.GPU [R4.64], R14 ;  /* 0x0000000e0400798e */ /* 0x0003e2000c10e784 */
[-C--:B------:R-:W-:Y:S01]  /*9660*/  LEA.HI.X.SX32 R9, R2, R189.reuse, 0x2, P0 ;  /* 0x000000bd02097211 */ /* 0x080fe200000f16ff */
[----:B------:R-:W-:Y:S01]  /*9670*/  IMAD.IADD R2, R44, 0x1, R0 ;  /* 0x000000012c027824 */ /* 0x000fe200078e0200 */
[CC--:B------:R-:W-:Y:S03]  /*9680*/  LEA R10, P0, R0.reuse, R188.reuse, 0x2 ;  /* 0x000000bc000a7211 */ /* 0x0c0fe600078010ff */
[----:B------:R2:W-:Y:S01]  /*9690*/  RED.E.ADD.F32.FTZ.RN.STRONG.GPU [R8.64], R15 ;  /* 0x0000000f0800798e */ /* 0x0005e2000c10e784 */
[-C--:B------:R-:W-:Y:S01]  /*96a0*/  LEA.HI.X.SX32 R11, R0, R189.reuse, 0x2, P0 ;  /* 0x000000bd000b7211 */ /* 0x080fe200000f16ff */
[C---:B------:R-:W-:Y:S03]  /*96b0*/  IMAD.IADD R0, R44.reuse, 0x1, R2 ;  /* 0x000000012c007824 */ /* 0x040fe600078e0202 */
[----:B------:R-:W-:Y:S05]  /*96c0*/  RED.E.ADD.F32.FTZ.RN.STRONG.GPU [R188.64+0x80], R20 ;  /* 0x00008014bc00798e */ /* 0x000fea000c10e784 */
[----:B------:R-:W-:Y:S05]  /*96d0*/  RED.E.ADD.F32.FTZ.RN.STRONG.GPU [R36.64+0x80], R21 ;  /* 0x000080152400798e */ /* 0x000fea000c10e784 */
[----:B------:R3:W-:Y:S05]  /*96e0*/  RED.E.ADD.F32.FTZ.RN.STRONG.GPU [R10.64], R22 ;  /* 0x000000160a00798e */ /* 0x0007ea000c10e784 */
[----:B------:R-:W-:Y:S01]  /*96f0*/  LDSM.16.MT88.4 R36, [R3+0x19000] ;  /* 0x019000000324783b */ /* 0x000fe20000004200 */
[----:B-1----:R-:W-:Y:S01]  /*9700*/  IMAD.IADD R4, R44, 0x1, R0 ;  /* 0x000000012c047824 */ /* 0x002fe200078e0200 */
[CC--:B--2---:R-:W-:Y:S04]  /*9710*/  LEA R8, P0, R2.reuse, R188.reuse, 0x2 ;  /* 0x000000bc02087211 */ /* 0x0c4fe800078010ff */
[-C--:B------:R-:W-:Y:S02]  /*9720*/  LEA.HI.X.SX32 R9, R2, R189.reuse, 0x2, P0 ;  /* 0x000000bd02097211 */ /* 0x080fe400000f16ff */
[CC--:B------:R-:W-:Y:S03]  /*9730*/  LEA R6, P0, R0.reuse, R188.reuse, 0x2 ;  /* 0x000000bc00067211 */ /* 0x0c0fe600078010ff */
[----:B------:R1:W-:Y:S01]  /*9740*/  RED.E.ADD.F32.FTZ.RN.STRONG.GPU [R8.64], R23 ;  /* 0x000000170800798e */ /* 0x0003e2000c10e784 */
[-C--:B------:R-:W-:Y:S01]  /*9750*/  LEA.HI.X.SX32 R7, R0, R189.reuse, 0x2, P0 ;  /* 0x000000bd00077211 */ /* 0x080fe200000f16ff */
[C---:B------:R-:W-:Y:S03]  /*9760*/  IMAD.IADD R0, R44.reuse, 0x1, R4 ;  /* 0x000000012c007824 */ /* 0x040fe600078e0204 */
[----:B------:R-:W-:Y:S01]  /*9770*/  LDSM.16.MT88.4 R20, [R3+0x14800] ;  /* 0x014800000314783b */ /* 0x000fe20000004200 */
[----:B------:R-:W-:Y:S01]  /*9780*/  IMAD.IADD R2, R44, 0x1, R0 ;  /* 0x000000012c027824 */ /* 0x000fe200078e0200 */
[CC--:B---3--:R-:W-:Y:S03]  /*9790*/  LEA R10, P0, R0.reuse, R188.reuse, 0x2 ;  /* 0x000000bc000a7211 */ /* 0x0c8fe600078010ff */
[----:B------:R2:W-:Y:S01]  /*97a0*/  RED.E.ADD.F32.FTZ.RN.STRONG.GPU [R6.64], R24 ;  /* 0x000000180600798e */ /* 0x0005e2000c10e784 */
[-C--:B------:R-:W-:Y:S01]  /*97b0*/  LEA.HI.X.SX32 R11, R0, R189.reuse, 0x2, P0 ;  /* 0x000000bd000b7211 */ /* 0x080fe200000f16ff */
[----:B------:R-:W-:Y:S01]  /*97c0*/  IMAD.IADD R0, R44, 0x1, R2 ;  /* 0x000000012c007824 */ /* 0x000fe200078e0202 */
[CC--:B-1----:R-:W-:Y:S04]  /*97d0*/  LEA R8, P1, R4.reuse, R188.reuse, 0x2 ;  /* 0x000000bc04087211 */ /* 0x0c2fe800078210ff */
[-C--:B------:R-:W-:Y:S01]  /*97e0*/  LEA.HI.X.SX32 R9, R4, R189.reuse, 0x2, P1 ;  /* 0x000000bd04097211 */ /* 0x080fe200008f16ff */
[----:B------:R-:W-:Y:S04]  /*97f0*/  IMAD.IADD R4, R44, 0x1, R0 ;  /* 0x000000012c047824 */ /* 0x000fe800078e0200 */
[----:B------:R1:W-:Y:S01]  /*9800*/  RED.E.ADD.F32.FTZ.RN.STRONG.GPU [R8.64], R25 ;  /* 0x000000190800798e */ /* 0x0003e2000c10e784 */
[CC--:B--2---:R-:W-:Y:S04]  /*9810*/  LEA R6, P0, R2.reuse, R188.reuse, 0x2 ;  /* 0x000000bc02067211 */ /* 0x0c4fe800078010ff */
[----:B------:R-:W-:Y:S01]  /*9820*/  RED.E.ADD.F32.FTZ.RN.STRONG.GPU [R10.64], R26 ;  /* 0x0000001a0a00798e */ /* 0x000fe2000c10e784 */
[-C--:B------:R-:W-:Y:S01]  /*9830*/  LEA.HI.X.SX32 R7, R2, R189.reuse, 0x2, P0 ;  /* 0x000000bd02077211 */ /* 0x080fe200000f16ff */
[----:B------:R-:W-:Y:S04]  /*9840*/  IMAD.IADD R2, R44, 0x1, R4 ;  /* 0x000000012c027824 */ /* 0x000fe800078e0204 */
[----:B------:R2:W-:Y:S05]  /*9850*/  RED.E.ADD.F32.FTZ.RN.STRONG.GPU [R6.64], R27 ;  /* 0x0000001b0600798e */ /* 0x0005ea000c10e784 */
[----:B------:R-:W-:Y:S01]  /*9860*/  LDSM.16.MT88.4 R24, [R176+0x800] ;  /* 0x00080000b018783b */ /* 0x000fe20000004200 */
[CC--:B-1----:R-:W-:Y:S04]  /*9870*/  LEA R8, P0, R0.reuse, R188.reuse, 0x2 ;  /* 0x000000bc00087211 */ /* 0x0c2fe800078010ff */
[-C--:B------:R-:W-:Y:S01]  /*9880*/  LEA.HI.X.SX32 R9, R0, R189.reuse, 0x2, P0 ;  /* 0x000000bd00097211 */ /* 0x080fe200000f16ff */
[----:B------:R-:W-:Y:S01]  /*9890*/  IMAD.IADD R0, R44, 0x1, R2 ;  /* 0x000000012c007824 */ /* 0x000fe200078e0202 */
[CC--:B------:R-:W-:Y:S03]  /*98a0*/  LEA R14, P0, R2.reuse, R188.reuse, 0x2 ;  /* 0x000000bc020e7211 */ /* 0x0c0fe600078010ff */
[----:B------:R1:W-:Y:S01]  /*98b0*/  RED.E.ADD.F32.FTZ.RN.STRONG.GPU [R8.64], R32 ;  /* 0x000000200800798e */ /* 0x0003e2000c10e784 */
[-C--:B------:R-:W-:Y:S02]  /*98c0*/  LEA.HI.X.SX32 R15, R2, R189.reuse, 0x2, P0 ;  /* 0x000000bd020f7211 */ /* 0x080fe400000f16ff */
[-C--:B--2---:R-:W-:Y:S02]  /*98d0*/  LEA R6, P1, R4, R188.reuse, 0x2 ;  /* 0x000000bc04067211 */ /* 0x084fe400078210ff */
[-C--:B------:R-:W-:Y:S02]  /*98e0*/  LEA R12, P0, R0, R188.reuse, 0x2 ;  /* 0x000000bc000c7211 */ /* 0x080fe400078010ff */
[-C--:B------:R-:W-:Y:S01]  /*98f0*/  LEA.HI.X.SX32 R7, R4, R189.reuse, 0x2, P1 ;  /* 0x000000bd04077211 */ /* 0x080fe200008f16ff */
[----:B------:R-:W-:Y:S01]  /*9900*/  IMAD.IADD R4, R44, 0x1, R0 ;  /* 0x000000012c047824 */ /* 0x000fe200078e0200 */
[-C--:B------:R-:W-:Y:S03]  /*9910*/  LEA.HI.X.SX32 R13, R0, R189.reuse, 0x2, P0 ;  /* 0x000000bd000d7211 */ /* 0x080fe600000f16ff */
[----:B------:R2:W-:Y:S01]  /*9920*/  RED.E.ADD.F32.FTZ.RN.STRONG.GPU [R6.64], R33 ;  /* 0x000000210600798e */ /* 0x0005e2000c10e784 */
[-C--:B------:R-:W-:Y:S01]  /*9930*/  LEA R10, P0, R4, R188.reuse, 0x2 ;  /* 0x000000bc040a7211 */ /* 0x080fe200078010ff */
[----:B------:R-:W-:Y:S03]  /*9940*/  IMAD.IADD R2, R44, 0x1, R4 ;  /* 0x000000012c027824 */ /* 0x000fe600078e0204 */
[----:B------:R-:W-:Y:S01]  /*9950*/  RED.E.ADD.F32.FTZ.RN.STRONG.GPU [R14.64], R34 ;  /* 0x000000220e00798e */ /* 0x000fe2000c10e784 */
[-C--:B------:R-:W-:Y:S01]  /*9960*/  LEA.HI.X.SX32 R11, R4, R189.reuse, 0x2, P0 ;  /* 0x000000bd040b7211 */ /* 0x080fe200000f16ff */
[C---:B------:R-:W-:Y:S03]  /*9970*/  IMAD.IADD R0, R44.reuse, 0x1, R2 ;  /* 0x000000012c007824 */ /* 0x040fe600078e0202 */
[----:B------:R-:W-:Y:S01]  /*9980*/  RED.E.ADD.F32.FTZ.RN.STRONG.GPU [R12.64], R35 ;  /* 0x000000230c00798e */ /* 0x000fe2000c10e784 */
[----:B------:R-:W-:Y:S01]  /*9990*/  IMAD.IADD R5, R44, 0x1, R0 ;  /* 0x000000012c057824 */ /* 0x000fe200078e0200 */
[CC--:B-1----:R-:W-:Y:S03]  /*99a0*/  LEA R8, P2, R2.reuse, R188.reuse, 0x2 ;  /* 0x000000bc02087211 */ /* 0x0c2fe600078410ff */
[----:B------:R-:W-:Y:S01]  /*99b0*/  RED.E.ADD.F32.FTZ.RN.STRONG.GPU [R10.64], R28 ;  /* 0x0000001c0a00798e */ /* 0x000fe2000c10e784 */
[CC--:B------:R-:W-:Y:S02]  /*99c0*/  LEA R4, P0, R5.reuse, R188.reuse, 0x2 ;  /* 0x000000bc05047211 */ /* 0x0c0fe400078010ff */
[-C--:B------:R-:W-:Y:S02]  /*99d0*/  LEA.HI.X.SX32 R9, R2, R189.reuse, 0x2, P2 ;  /* 0x000000bd02097211 */ /* 0x080fe400010f16ff */
[-C--:B------:R-:W-:Y:S01]  /*99e0*/  LEA.HI.X.SX32 R5, R5, R189.reuse, 0x2, P0 ;  /* 0x000000bd05057211 */ /* 0x080fe200000f16ff */
[----:B------:R-:W-:Y:S01]  /*99f0*/  LDSM.16.MT88.4 R12, [R3+0x18000] ;  /* 0x01800000030c783b */ /* 0x000fe20000004200 */
[----:B------:R-:W-:Y:S02]  /*9a00*/  PLOP3.LUT P0, PT, PT, PT, UP2, 0x80, 0x0 ;  /* 0x000000000000781c */ /* 0x000fe40003f0f028 */
[C---:B--2---:R-:W-:Y:S02]  /*9a10*/  LEA R6, P1, R0.reuse, R188, 0x2 ;  /* 0x000000bc00067211 */ /* 0x044fe400078210ff */
[----:B------:R-:W-:Y:S02]  /*9a20*/  RED.E.ADD.F32.FTZ.RN.STRONG.GPU [R8.64], R29 ;  /* 0x0000001d0800798e */ /* 0x000fe4000c10e784 */
[----:B------:R-:W-:Y:S01]  /*9a30*/  LEA.HI.X.SX32 R7, R0, R189, 0x2, P1 ;  /* 0x000000bd00077211 */ /* 0x000fe200008f16ff */
[----:B------:R-:W-:Y:S02]  /*9a40*/  IMAD.IADD R0, R177, 0x1, R176 ;  /* 0x00000001b1007824 */ /* 0x000fe400078e02b0 */
[----:B------:R-:W-:Y:S01]  /*9a50*/  LDSM.16.MT88.4 R8, [R176] ;  /* 0x00000000b008783b */ /* 0x000fe20000004200 */
[----:B------:R-:W-:Y:S01]  /*9a60*/  PLOP3.LUT P1, PT, PT, PT, UP0, 0x80, 0x0 ;  /* 0x000000000000781c */ /* 0x000fe20003f2f008 */
[----:B------:R-:W-:Y:S03]  /*9a70*/  @UP3 UIADD3 UR17, UP0, UR17, -0x200, URZ ;  /* 0xfffffe0011113890 */ /* 0x000fe6000ff1e03f */
[----:B------:R-:W-:Y:S01]  /*9a80*/  RED.E.ADD.F32.FTZ.RN.STRONG.GPU [R6.64], R30 ;  /* 0x0000001e0600798e */ /* 0x000fe2000c10e784 */
[----:B------:R-:W-:Y:S04]  /*9a90*/  @UP3 UIADD3.X UR16, UR16, -0x1, URZ, UP0, !UPT ;  /* 0xffffffff10103890 */ /* 0x000fe800087fe43f */
[----:B------:R-:W-:Y:S05]  /*9aa0*/  RED.E.ADD.F32.FTZ.RN.STRONG.GPU [R4.64], R31 ;  /* 0x0000001f0400798e */ /* 0x000fea000c10e784 */
[----:B------:R-:W1:Y:S05]  /*9ab0*/  LDSM.16.MT88.4 R4, [R3+0x14000] ;  /* 0x014000000304783b */ /* 0x000e6a0000004200 */
[----:B------:R-:W2:Y:S05]  /*9ac0*/  LDSM.16.MT88.4 R16, [R0] ;  /* 0x000000000010783b */ /* 0x000eaa0000004200 */
[----:B------:R-:W3:Y:S05]  /*9ad0*/  LDSM.16.MT88.4 R32, [R3+0x18800] ;  /* 0x018800000320783b */ /* 0x000eea0000004200 */
[----:B------:R-:W4:Y:S05]  /*9ae0*/  LDSM.16.MT88.4 R28, [R0+0x800] ;  /* 0x00080000001c783b */ /* 0x000f2a0000004200 */
[----:B------:R-:W-:Y:S01]  /*9af0*/  LDSM.16.MT88.4 R40, [R0+0x1000] ;  /* 0x001000000028783b */ /* 0x000fe20000004200 */
[-C--:B-1----:R-:W-:Y:S08]  /*9b00*/  HMMA.16816.F32.BF16 R100, R4, R8.reuse, R100 ;  /* 0x000000080464723c */ /* 0x082ff00000041864 */
[C---:B------:R-:W-:Y:S08]  /*9b10*/  HMMA.16816.F32.BF16 R104, R12.reuse, R8, R104 ;  /* 0x000000080c68723c */ /* 0x040ff00000041868 */
[-C--:B------:R-:W-:Y:S08]  /*9b20*/  HMMA.16816.F32.BF16 R108, R12, R10.reuse, R108 ;  /* 0x0000000a0c6c723c */ /* 0x080ff0000004186c */
[C---:B------:R-:W-:Y:S01]  /*9b30*/  HMMA.16816.F32.BF16 R112, R4.reuse, R10, R112 ;  /* 0x0000000a0470723c */ /* 0x040fe20000041870 */
[----:B------:R-:W-:Y:S07]  /*9b40*/  LDSM.16.MT88.4 R8, [R3+0x15000] ;  /* 0x015000000308783b */ /* 0x000fee0000004200 */
[-C--:B--2---:R-:W-:Y:S08]  /*9b50*/  HMMA.16816.F32.BF16 R116, R4, R16.reuse, R116 ;  /* 0x000000100474723c */ /* 0x084ff00000041874 */
        /* <DEDUP_REMOVED lines=215> */
.L_x_573:
        /* <DEDUP_REMOVED lines=19> */
.L_x_574:
        /* <DEDUP_REMOVED lines=37> */
[----:B------:R-:W2:Y:S01]  /*ac50*/  LDS.128 R12, [R147+0xc000] ;  /* 0x00c00000930c7984 */ /* 0x000ea20000000c00 */
        /* <DEDUP_REMOVED lines=9> */
.L_x_576:
[----:B------:R-:W-:Y:S05]  /*acf0*/  BSYNC B0 ;  /* 0x0000000000007941 */ /* 0x000fea0003800000 */
.L_x_575:
        /* <DEDUP_REMOVED lines=15> */
.L_x_578:
[----:B------:R-:W-:Y:S05]  /*adf0*/  BSYNC B0 ;  /* 0x0000000000007941 */ /* 0x000fea0003800000 */
.L_x_577:
        /* <DEDUP_REMOVED lines=15> */
.L_x_580:
[----:B------:R-:W-:Y:S05]  /*aef0*/  BSYNC B0 ;  /* 0x0000000000007941 */ /* 0x000fea0003800000 */
.L_x_579:
        /* <DEDUP_REMOVED lines=14> */
.L_x_582:
[----:B------:R-:W-:Y:S05]  /*afe0*/  BSYNC B0 ;  /* 0x0000000000007941 */ /* 0x000fea0003800000 */
.L_x_581:
        /* <DEDUP_REMOVED lines=25> */
.L_x_584:
[----:B------:R-:W-:Y:S05]  /*b180*/  BSYNC B0 ;  /* 0x0000000000007941 */ /* 0x000fea0003800000 */
.L_x_583:
        /* <DEDUP_REMOVED lines=13> */
.L_x_586:
[----:B------:R-:W-:Y:S05]  /*b260*/  BSYNC B0 ;  /* 0x0000000000007941 */ /* 0x000fea0003800000 */
.L_x_585:
        /* <DEDUP_REMOVED lines=13> */
.L_x_588:
[----:B------:R-:W-:Y:S05]  /*b340*/  BSYNC B0 ;  /* 0x0000000000007941 */ /* 0x000fea0003800000 */
.L_x_587:
        /* <DEDUP_REMOVED lines=11> */
.L_x_535:
[----:B------:R-:W-:Y:S05]  /*b400*/  BSYNC B1 ;  /* 0x0000000000017941 */ /* 0x000fea0003800000 */
.L_x_513:
        /* <DEDUP_REMOVED lines=11> */
.L_x_589:
[----:B------:R-:W-:Y:S05]  /*b4c0*/  EXIT ;  /* 0x000000000000794d */ /* 0x000fea0003800000 */
.L_x_591:
        /* <DEDUP_REMOVED lines=11> */
.L_x_2460:


//--------------------- .text._ZN5flash44flash_bwd_dq_dk_dv_loop_seqk_parallel_kernelI23Flash_bwd_kernel_traitsILi64ELi128ELi128ELi8ELi4ELi4ELi4ELb0ELb0EN7cutlass10bfloat16_tE19Flash_kernel_traitsILi64ELi128ELi128ELi8ES3_EELb0ELb0ELb0ELb0ELb1ELb1ELb0EEEvNS_16Flash_bwd_paramsE --------------------------
	.section	.text._ZN5flash44flash_bwd_dq_dk_dv_loop_seqk_parallel_kernelI23Flash_bwd_kernel_traitsILi64ELi128ELi128ELi8ELi4ELi4ELi4ELb0ELb0EN7cutlass10bfloat16_tE19Flash_kernel_traitsILi64ELi128ELi128ELi8ES3_EELb0ELb0ELb0ELb0ELb1ELb1ELb0EEEvNS_16Flash_bwd_paramsE,"ax",@progbits
	.sectioninfo	@"SHI_REGISTERS=255"
	.align	128
        .global         _ZN5flash44flash_bwd_dq_dk_dv_loop_seqk_parallel_kernelI23Flash_bwd_kernel_traitsILi64ELi128ELi128ELi8ELi4ELi4ELi4ELb0ELb0EN7cutlass10bfloat16_tE19Flash_kernel_traitsILi64ELi128ELi128ELi8ES3_EELb0ELb0ELb0ELb0ELb1ELb1ELb0EEEvNS_16Flash_bwd_paramsE
        .type           _ZN5flash44flash_bwd_dq_dk_dv_loop_seqk_parallel_kernelI23Flash_bwd_kernel_traitsILi64ELi128ELi128ELi8ELi4ELi4ELi4ELb0ELb0EN7cutlass10bfloat16_tE19Flash_kernel_traitsILi64ELi128ELi128ELi8ES3_EELb0ELb0ELb0ELb0ELb1ELb1ELb0EEEvNS_16Flash_bwd_paramsE,@function
        .size           _ZN5flash44flash_bwd_dq_dk_dv_loop_seqk_parallel_kernelI23Flash_bwd_kernel_traitsILi64ELi128ELi128ELi8ELi4ELi4ELi4ELb0ELb0EN7cutlass10bfloat16_tE19Flash_kernel_traitsILi64ELi128ELi128ELi8ES3_EELb0ELb0ELb0ELb0ELb1ELb1ELb0EEEvNS_16Flash_bwd_paramsE,(.L_x_2461 - _ZN5flash44flash_bwd_dq_dk_dv_loop_seqk_parallel_kernelI23Flash_bwd_kernel_traitsILi64ELi128ELi128ELi8ELi4ELi4ELi4ELb0ELb0EN7cutlass10bfloat16_tE19Flash_kernel_traitsILi64ELi128ELi128ELi8ES3_EELb0ELb0ELb0ELb0ELb1ELb1ELb0EEEvNS_16Flash_bwd_paramsE)
        .other          _ZN5flash44flash_bwd_dq_dk_dv_loop_seqk_parallel_kernelI23Flash_bwd_kernel_traitsILi64ELi128ELi128ELi8ELi4ELi4ELi4ELb0ELb0EN7cutlass10bfloat16_tE19Flash_kernel_traitsILi64ELi128ELi128ELi8ES3_EELb0ELb0ELb0ELb0ELb1ELb1ELb0EEEvNS_16Flash_bwd_paramsE,@"STO_CUDA_ENTRY STV_DEFAULT"
_ZN5flash44flash_bwd_dq_dk_dv_loop_seqk_parallel_kernelI23Flash_bwd_kernel_traitsILi64ELi128ELi128ELi8ELi4ELi4ELi4ELb0ELb0EN7cutlass10bfloat16_tE19Flash_kernel_traitsILi64ELi128ELi128ELi8ES3_EELb0ELb0ELb0ELb0ELb1ELb1ELb0EEEvNS_16Flash_bwd_paramsE:
.text._ZN5flash44flash_bwd_dq_dk_dv_loop_seqk_parallel_kernelI23Flash_bwd_kernel_traitsILi64ELi128ELi128ELi8ELi4ELi4ELi4ELb0ELb0EN7cutlass10bfloat16_tE19Flash_kernel_traitsILi64ELi128ELi128ELi8ES3_EELb0ELb0ELb0ELb0ELb1ELb1ELb0EEEvNS_16Flash_bwd_paramsE:
        /* <DEDUP_REMOVED lines=13> */
[----:B------:R-:W-:Y:S01]  /*00d0*/  ULDC UR36, c[0x0][0x22c] ;  /* 0x00008b0000247ab9 */ /* 0x000fe20000000800 */
[----:B------:R-:W-:Y:S01]  /*00e0*/  IMAD.MOV.U32 R232, RZ, RZ, -0x10 ;  /* 0xfffffff0ffe87424 */ /* 0x000fe200078e00ff */
[----:B------:R-:W-:Y:S02]  /*00f0*/  ULDC UR20, c[0x0][0x1c0] ;  /* 0x0000700000147ab9 */ /* 0x000fe40000000800 */
[----:B------:R-:W-:Y:S02]  /*0100*/  UIMAD UR23, UR36, UR20, URZ ;  /* 0x00000014241772a4 */ /* 0x000fe4000f8e023f */
[----:B------:R-:W-:Y:S02]  /*0110*/  UMOV UR4, 0x80 ;  /* 0x0000008000047882 */ /* 0x000fe40000000000 */
[----:B------:R-:W-:-:S02]  /*0120*/  ULDC UR5, c[0x0][0x210] ;  /* 0x0000840000057ab9 */ /* 0x000fc40000000800 */
[----:B------:R-:W-:Y:S02]  /*0130*/  ULDC UR25, c[0x0][0x234] ;  /* 0x00008d0000197ab9 */ /* 0x000fe40000000800 */
[----:B------:R-:W-:Y:S02]  /*0140*/  ULDC UR24, c[0x0][0x224] ;  /* 0x0000890000187ab9 */ /* 0x000fe40000000800 */
[----:B------:R-:W-:Y:S02]  /*0150*/  UIMAD UR25, UR4, UR5, UR25 ;  /* 0x00000005041972a4 */ /* 0x000fe4000f8e0219 */
[----:B------:R-:W-:Y:S02]  /*0160*/  UIADD3 UR24, UR4, UR24, URZ ;  /* 0x0000001804187290 */ /* 0x000fe4000fffe03f */
[----:B------:R-:W-:Y:S02]  /*0170*/  USHF.R.S32.HI UR4, URZ, 0x1f, UR36 ;  /* 0x0000001f3f047899 */ /* 0x000fe40008011424 */
[----:B------:R-:W-:Y:S01]  /*0180*/  USHF.L.U32 UR22, UR23, 0x7, URZ ;  /* 0x0000000717167899 */ /* 0x000fe2000800063f */
[----:B-1----:R-:W-:Y:S01]  /*0190*/  SHF.R.S32.HI R5, RZ, 0x1f, R9 ;  /* 0x0000001fff057819 */ /* 0x002fe20000011409 */
[----:B------:R-:W-:-:S02]  /*01a0*/  UIMAD.WIDE.U32 UR36, UR36, UR20, URZ ;  /* 0x00000014242472a5 */ /* 0x000fc4000f8e003f */
[----:B------:R-:W-:Y:S01]  /*01b0*/  ULDC UR15, c[0x0][0x1c0] ;  /* 0x00007000000f7ab9 */ /* 0x000fe20000000800 */
[CC--:B------:R-:W-:Y:S01]  /*01c0*/  LEA.HI R0, R5.reuse, R9.reuse, RZ, 0x5 ;  /* 0x0000000905007211 */ /* 0x0c0fe200078f28ff */
[----:B------:R-:W-:Y:S01]  /*01d0*/  ULDC UR14, c[0x0][0x224] ;  /* 0x00008900000e7ab9 */ /* 0x000fe20000000800 */
[CC--:B------:R-:W-:Y:S01]  /*01e0*/  LEA.HI R13, R5.reuse, R9.reuse, RZ, 0x3 ;  /* 0x00000009050d7211 */ /* 0x0c0fe200078f18ff */
[----:B------:R-:W-:Y:S01]  /*01f0*/  UMOV UR17, 0x4 ;  /* 0x0000000400117882 */ /* 0x000fe20000000000 */
[----:B------:R-:W-:Y:S01]  /*0200*/  LOP3.LUT R6, R0, 0xffffffe0, RZ, 0xc0, !PT ;  /* 0xffffffe000067812 */ /* 0x000fe200078ec0ff */
[----:B------:R-:W-:Y:S01]  /*0210*/  ULDC.64 UR30, c[0x0][0x200] ;  /* 0x00008000001e7ab9 */ /* 0x000fe20000000a00 */
[--C-:B------:R-:W-:Y:S01]  /*0220*/  SHF.R.S32.HI R4, RZ, 0x5, R0.reuse ;  /* 0x00000005ff047819 */ /* 0x100fe20000011400 */
[----:B------:R-:W-:Y:S01]  /*0230*/  ULDC.64 UR28, c[0x0][0x3c8] ;  /* 0x0000f200001c7ab9 */ /* 0x000fe20000000a00 */
[----:B------:R-:W-:Y:S01]  /*0240*/  SHF.R.S32.HI R0, RZ, 0x1f, R0 ;  /* 0x0000001fff007819 */ /* 0x000fe20000011400 */
[----:B------:R-:W-:Y:S01]  /*0250*/  ULDC UR13, c[0x0][0x224] ;  /* 0x00008900000d7ab9 */ /* 0x000fe20000000800 */
[CC--:B------:R-:W-:Y:S01]  /*0260*/  LEA.HI R8, R5.reuse, R9.reuse, RZ, 0x4 ;  /* 0x0000000905087211 */ /* 0x0c0fe200078f20ff */
[----:B------:R-:W-:Y:S01]  /*0270*/  ULDC UR12, c[0x0][0x22c] ;  /* 0x00008b00000c7ab9 */ /* 0x000fe20000000800 */
[CC--:B------:R-:W-:Y:S01]  /*0280*/  LEA.HI R15, R5.reuse, R9.reuse, RZ, 0x7 ;  /* 0x00000009050f7211 */ /* 0x0c0fe200078f38ff */
[----:B------:R-:W-:Y:S01]  /*0290*/  UMOV UR19, 0x6 ;  /* 0x0000000600137882 */ /* 0x000fe20000000000 */
[CC--:B------:R-:W-:Y:S01]  /*02a0*/  LEA.HI R14, R5.reuse, R9.reuse, RZ, 0x6 ;  /* 0x00000009050e7211 */ /* 0x0c0fe200078f30ff */
[----:B------:R-:W-:Y:S01]  /*02b0*/  ULDC.64 UR34, c[0x0][0x118] ;  /* 0x0000460000227ab9 */ /* 0x000fe20000000a00 */
[----:B------:R-:W-:Y:S01]  /*02c0*/  LEA.HI R5, R5, R9, RZ, 0x2 ;  /* 0x0000000905057211 */ /* 0x000fe200078f10ff */
[----:B------:R-:W-:Y:S01]  /*02d0*/  UMOV UR18, 0xffffc000 ;  /* 0xffffc00000127882 */ /* 0x000fe20000000000 */
[----:B------:R-:W-:Y:S01]  /*02e0*/  LOP3.LUT R3, R13, 0xfffffff8, RZ, 0xc0, !PT ;  /* 0xfffffff80d037812 */ /* 0x000fe200078ec0ff */
[----:B------:R-:W-:Y:S01]  /*02f0*/  ULDC.64 UR32, c[0x0][0x118] ;  /* 0x0000460000207ab9 */ /* 0x000fe20000000a00 */
[----:B------:R-:W-:Y:S01]  /*0300*/  SHF.R.S32.HI R7, RZ, 0x3, R13 ;  /* 0x00000003ff077819 */ /* 0x000fe2000001140d */
[----:B------:R-:W-:Y:S01]  /*0310*/  UIMAD UR20, UR4, UR20, URZ ;  /* 0x00000014041472a4 */ /* 0x000fe2000f8e023f */
[----:B------:R-:W-:Y:S01]  /*0320*/  LEA.HI R0, R0, R4, RZ, 0x2 ;  /* 0x0000000400007211 */ /* 0x000fe200078f10ff */
[----:B------:R-:W-:Y:S01]  /*0330*/  IMAD.IADD R3, R9, 0x1, -R3 ;  /* 0x0000000109037824 */ /* 0x000fe200078e0a03 */
[----:B------:R-:W-:Y:S01]  /*0340*/  LOP3.LUT R11, R8, 0xfffffff0, RZ, 0xc0, !PT ;  /* 0xfffffff0080b7812 */ /* 0x000fe200078ec0ff */
[----:B------:R-:W-:Y:S01]  /*0350*/  IMAD.SHL.U32 R7, R7, 0x40, RZ ;  /* 0x0000004007077824 */ /* 0x000fe200078e00ff */
[----:B------:R-:W-:Y:S01]  /*0360*/  LOP3.LUT R10, R5, 0x7ffffffc, RZ, 0xc0, !PT ;  /* 0x7ffffffc050a7812 */ /* 0x000fe200078ec0ff */
[----:B------:R-:W-:Y:S01]  /*0370*/  USHF.R.S32.HI UR21, URZ, 0x1f, UR22 ;  /* 0x0000001f3f157899 */ /* 0x000fe20008011416 */
[----:B------:R-:W-:Y:S01]  /*0380*/  LOP3.LUT R2, R0, 0xfffffffc, RZ, 0xc0, !PT ;  /* 0xfffffffc00027812 */ /* 0x000fe200078ec0ff */
[----:B------:R-:W-:Y:S01]  /*0390*/  IMAD.IADD R0, R9, 0x1, -R6 ;  /* 0x0000000109007824 */ /* 0x000fe200078e0a06 */
[----:B------:R-:W-:Y:S01]  /*03a0*/  LOP3.LUT P4, RZ, R3, 0x2, RZ, 0xc0, !PT ;  /* 0x0000000203ff7812 */ /* 0x000fe2000788c0ff */
[----:B------:R-:W-:Y:S01]  /*03b0*/  IMAD.IADD R6, R9, 0x1, -R11 ;  /* 0x0000000109067824 */ /* 0x000fe200078e0a0b */
[----:B------:R-:W-:Y:S01]  /*03c0*/  LOP3.LUT P3, RZ, R3, 0x4, RZ, 0xc0, !PT ;  /* 0x0000000403ff7812 */ /* 0x000fe2000786c0ff */
[----:B------:R-:W-:Y:S01]  /*03d0*/  IMAD.IADD R16, R9, 0x1, -R10 ;  /* 0x0000000109107824 */ /* 0x000fe200078e0a0a */
[--C-:B------:R-:W-:Y:S01]  /*03e0*/  SHF.R.S32.HI R9, RZ, 0x2, R5.reuse ;  /* 0x00000002ff097819 */ /* 0x100fe20000011405 */
[----:B------:R-:W-:Y:S01]  /*03f0*/  IMAD.IADD R11, R4, 0x1, -R2 ;  /* 0x00000001040b7824 */ /* 0x000fe200078e0a02 */
[----:B------:R-:W-:Y:S01]  /*0400*/  LOP3.LUT R2, R7, 0x1c0, RZ, 0xc0, !PT ;  /* 0x000001c007027812 */ /* 0x000fe200078ec0ff */
[----:B------:R-:W-:Y:S01]  /*0410*/  IMAD.SHL.U32 R10, R3, 0x8, RZ ;  /* 0x00000008030a7824 */ /* 0x000fe200078e00ff */
[----:B------:R-:W-:Y:S01]  /*0420*/  SHF.R.S32.HI R4, RZ, 0x1f, R5 ;  /* 0x0000001fff047819 */ /* 0x000fe20000011405 */
[----:B------:R-:W-:Y:S01]  /*0430*/  UMOV UR16, 0x6 ;  /* 0x0000000600107882 */ /* 0x000fe20000000000 */
[----:B------:R-:W-:-:S02]  /*0440*/  SHF.R.S32.HI R5, RZ, 0x4, R8 ;  /* 0x00000004ff057819 */ /* 0x000fc40000011408 */
[----:B------:R-:W-:Y:S02]  /*0450*/  SHF.R.S32.HI R12, RZ, 0x1f, R0 ;  /* 0x0000001fff0c7819 */ /* 0x000fe40000011400 */
[----:B------:R-:W-:Y:S02]  /*0460*/  LOP3.LUT R10, R2, 0x38, R10, 0xf8, !PT ;  /* 0x00000038020a7812 */ /* 0x000fe400078ef80a */
[----:B------:R-:W-:Y:S02]  /*0470*/  SHF.R.U32.HI R7, RZ, 0x3, R2 ;  /* 0x00000003ff077819 */ /* 0x000fe40000011602 */
[----:B------:R-:W-:Y:S02]  /*0480*/  LEA.HI R2, R8, R5, RZ, 0x1 ;  /* 0x0000000508027211 */ /* 0x000fe400078f08ff */
[----:B------:R-:W-:Y:S02]  /*0490*/  LEA.HI R12, R12, R0, RZ, 0x2 ;  /* 0x000000000c0c7211 */ /* 0x000fe400078f10ff */
[----:B------:R-:W-:-:S02]  /*04a0*/  LEA.HI R0, R4, R9, RZ, 0x3 ;  /* 0x0000000904007211 */ /* 0x000fc400078f18ff */
[----:B------:R-:W-:Y:S01]  /*04b0*/  LOP3.LUT R4, R2, 0xfffffffe, RZ, 0xc0, !PT ;  /* 0xfffffffe02047812 */ /* 0x000fe200078ec0ff */
[----:B------:R-:W-:Y:S01]  /*04c0*/  IMAD.SHL.U32 R2, R14, 0x8, RZ ;  /* 0x000000080e027824 */ /* 0x000fe200078e00ff */
[----:B------:R-:W-:Y:S02]  /*04d0*/  LOP3.LUT R0, R0, 0xfffffff8, RZ, 0xc0, !PT ;  /* 0xfffffff800007812 */ /* 0x000fe400078ec0ff */
[----:B------:R-:W-:Y:S01]  /*04e0*/  LOP3.LUT R7, R10, R7, RZ, 0x3c, !PT ;  /* 0x000000070a077212 */ /* 0x000fe200078e3cff */
[----:B------:R-:W-:Y:S01]  /*04f0*/  IMAD.IADD R182, R5, 0x1, -R4 ;  /* 0x0000000105b67824 */ /* 0x000fe200078e0a04 */
[----:B------:R-:W-:Y:S01]  /*0500*/  SHF.R.S32.HI R8, RZ, 0x1f, R6 ;  /* 0x0000001fff087819 */ /* 0x000fe20000011406 */
[----:B------:R-:W-:Y:S01]  /*0510*/  IMAD.IADD R5, R9, 0x1, -R0 ;  /* 0x0000000109057824 */ /* 0x000fe200078e0a00 */
[----:B------:R-:W-:Y:S02]  /*0520*/  LOP3.LUT R0, R7, 0xfffffe00, R2, 0xf8, !PT ;  /* 0xfffffe0007007812 */ /* 0x000fe400078ef802 */
[----:B------:R-:W-:-:S02]  /*0530*/  LEA.HI R8, R8, R6, RZ, 0x3 ;  /* 0x0000000608087211 */ /* 0x000fc400078f18ff */
[----:B------:R-:W-:Y:S01]  /*0540*/  LOP3.LUT R4, R5, 0x1, RZ, 0xc0, !PT ;  /* 0x0000000105047812 */ /* 0x000fe200078ec0ff */
[----:B------:R1:W-:Y:S01]  /*0550*/  STL [R1+0xc], R0 ;  /* 0x00000c0001007387 */ /* 0x0003e20000100800 */
[----:B------:R-:W-:Y:S02]  /*0560*/  LOP3.LUT R2, R8, 0xfffffff8, RZ, 0xc0, !PT ;  /* 0xfffffff808027812 */ /* 0x000fe400078ec0ff */
[----:B------:R-:W-:Y:S02]  /*0570*/  SHF.R.S32.HI R7, RZ, 0x7, R15 ;  /* 0x00000007ff077819 */ /* 0x000fe4000001140f */
[----:B------:R-:W-:Y:S01]  /*0580*/  ISETP.NE.U32.AND P0, PT, R4, 0x1, PT ;  /* 0x000000010400780c */ /* 0x000fe20003f05070 */
[----:B------:R-:W-:Y:S01]  /*0590*/  IMAD.IADD R14, R6, 0x1, -R2 ;  /* 0x00000001060e7824 */ /* 0x000fe200078e0a02 */
[----:B------:R-:W-:Y:S01]  /*05a0*/  SEL R176, R234, 0xffffffe0, !P4 ;  /* 0xffffffe0eab07807 */ /* 0x000fe20006000000 */
[----:B------:R-:W-:Y:S01]  /*05b0*/  IMAD.SHL.U32 R2, R11, 0x10, RZ ;  /* 0x000000100b027824 */ /* 0x000fe200078e00ff */
[----:B------:R-:W-:-:S02]  /*05c0*/  R2P PR, R5, 0x6 ;  /* 0x0000000605007804 */ /* 0x000fc40000000000 */
[----:B------:R-:W-:Y:S01]  /*05d0*/  STL [R1+0x20], R14 ;  /* 0x0000200e01007387 */ /* 0x000fe20000100800 */
[----:B------:R-:W-:Y:S02]  /*05e0*/  SEL R232, R232, 0x10, !P0 ;  /* 0x00000010e8e87807 */ /* 0x000fe40004000000 */
[----:B------:R-:W-:Y:S02]  /*05f0*/  LEA.HI.SX32 R10, R12, R2, 0x1e ;  /* 0x000000020c0a7211 */ /* 0x000fe400078ff2ff */
[----:B------:R-:W-:-:S03]  /*0600*/  SEL R234, R234, 0xffffffe0, !P1 ;  /* 0xffffffe0eaea7807 */ /* 0x000fc60004800000 */
[----:B------:R2:W-:Y:S01]  /*0610*/  STL [R1+0x28], R10 ;  /* 0x0000280a01007387 */ /* 0x0005e20000100800 */
[----:B-1----:R-:W-:Y:S02]  /*0620*/  IMAD.SHL.U32 R0, R3, 0x40, RZ ;  /* 0x0000004003007824 */ /* 0x002fe400078e00ff */
[----:B------:R-:W-:-:S03]  /*0630*/  IMAD.SHL.U32 R3, R182, 0x200, RZ ;  /* 0x00000200b6037824 */ /* 0x000fc600078e00ff */
[----:B------:R-:W-:-:S04]  /*0640*/  LOP3.LUT R0, R0, 0x1c0, RZ, 0xc0, !PT ;  /* 0x000001c000007812 */ /* 0x000fc800078ec0ff */
[C---:B------:R-:W-:Y:S01]  /*0650*/  LOP3.LUT R6, R0.reuse, 0x30, R2, 0xf8, !PT ;  /* 0x0000003000067812 */ /* 0x040fe200078ef802 */
[----:B------:R-:W-:Y:S01]  /*0660*/  IMAD R2, R7, 0x1000, R3 ;  /* 0x0000100007027824 */ /* 0x000fe200078e0203 */
[--C-:B------:R-:W-:Y:S02]  /*0670*/  LOP3.LUT R174, R0, 0x8, R13.reuse, 0xf8, !PT ;  /* 0x0000000800ae7812 */ /* 0x100fe400078ef80d */
[----:B------:R-:W-:Y:S02]  /*0680*/  SHF.R.U32.HI R0, RZ, 0x3, R0 ;  /* 0x00000003ff007819 */ /* 0x000fe40000011600 */
[----:B------:R-:W-:Y:S01]  /*0690*/  LOP3.LUT R4, R6, 0x8, R13, 0xf8, !PT ;  /* 0x0000000806047812 */ /* 0x000fe200078ef80d */
[----:B------:R-:W-:Y:S01]  /*06a0*/  IMAD.SHL.U32 R6, R182, 0x10, RZ ;  /* 0x00000010b6067824 */ /* 0x000fe200078e00ff */
[----:B------:R-:W-:Y:S01]  /*06b0*/  LOP3.LUT R174, R174, R0, RZ, 0x3c, !PT ;  /* 0x00000000aeae7212 */ /* 0x000fe200078e3cff */
[----:B------:R-:W-:Y:S01]  /*06c0*/  IMAD.SHL.U32 R182, R182, 0x8, RZ ;  /* 0x00000008b6b67824 */ /* 0x000fe200078e00ff */
[----:B------:R-:W-:Y:S01]  /*06d0*/  LOP3.LUT R3, R3, R4, R0, 0xf6, !PT ;  /* 0x0000000403037212 */ /* 0x000fe200078ef600 */
[----:B------:R-:W-:-:S02]  /*06e0*/  IMAD.SHL.U32 R0, R5, 0x40, RZ ;  /* 0x0000004005007824 */ /* 0x000fc400078e00ff */
[----:B------:R-:W-:Y:S02]  /*06f0*/  IMAD.IADD R174, R2, 0x1, R174 ;  /* 0x0000000102ae7824 */ /* 0x000fe400078e02ae */
[C---:B------:R-:W-:Y:S01]  /*0700*/  IMAD.SHL.U32 R2, R7.reuse, 0x8, RZ ;  /* 0x0000000807027824 */ /* 0x040fe200078e00ff */
[----:B------:R-:W-:Y:S01]  /*0710*/  LOP3.LUT R0, R0, 0x1c0, RZ, 0xc0, !PT ;  /* 0x000001c000007812 */ /* 0x000fe200078ec0ff */
[----:B------:R-:W-:Y:S02]  /*0720*/  IMAD.SHL.U32 R5, R16, 0x2, RZ ;  /* 0x0000000210057824 */ /* 0x000fe400078e00ff */
[----:B------:R-:W-:Y:S01]  /*0730*/  IMAD.SHL.U32 R174, R174, 0x2, RZ ;  /* 0x00000002aeae7824 */ /* 0x000fe200078e00ff */
[----:B------:R-:W-:Y:S01]  /*0740*/  LOP3.LUT R2, R2, 0x8, RZ, 0xc0, !PT ;  /* 0x0000000802027812 */ /* 0x000fe200078ec0ff */
[----:B------:R-:W-:Y:S01]  /*0750*/  IMAD R7, R7, 0x2000, R5 ;  /* 0x0000200007077824 */ /* 0x000fe200078e0205 */
[----:B------:R-:W-:Y:S01]  /*0760*/  SHF.R.U32.HI R4, RZ, 0x3, R0 ;  /* 0x00000003ff047819 */ /* 0x000fe20000011600 */
[----:B------:R-:W-:Y:S01]  /*0770*/  IMAD.IADD R177, R174, 0x1, R176 ;  /* 0x00000001aeb17824 */ /* 0x000fe200078e02b0 */
[----:B------:R-:W-:Y:S01]  /*0780*/  LOP3.LUT R9, R2, 0x10, R6, 0xf8, !PT ;  /* 0x0000001002097812 */ /* 0x000fe200078ef806 */
[----:B------:R-:W-:Y:S01]  /*0790*/  IMAD.SHL.U32 R3, R3, 0x2, RZ ;  /* 0x0000000203037824 */ /* 0x000fe200078e00ff */
[CC--:B------:R-:W-:Y:S01]  /*07a0*/  LOP3.LUT R6, R4.reuse, R0.reuse, R2, 0x1e, !PT ;  /* 0x0000000004067212 */ /* 0x0c0fe200078e1e02 */
[C---:B------:R-:W-:Y:S01]  /*07b0*/  IMAD R2, R11.reuse, 0x400, R7 ;  /* 0x000004000b027824 */ /* 0x040fe200078e0207 */
[----:B------:R-:W-:Y:S01]  /*07c0*/  LOP3.LUT R4, R4, R0, RZ, 0xfc, !PT ;  /* 0x0000000004047212 */ /* 0x000fe200078efcff */
[----:B------:R-:W-:Y:S01]  /*07d0*/  IMAD R0, R11, 0x400, R5 ;  /* 0x000004000b007824 */ /* 0x000fe200078e0205 */
[----:B------:R-:W-:-:S03]  /*07e0*/  IADD3 R5, R10, -0x80, RZ ;  /* 0xffffff800a057810 */ /* 0x000fc60007ffe0ff */
[----:B------:R-:W-:Y:S02]  /*07f0*/  IMAD.IADD R230, R4, 0x1, R2 ;  /* 0x0000000104e67824 */ /* 0x000fe400078e0202 */
[----:B------:R-:W-:Y:S02]  /*0800*/  IMAD.SHL.U32 R2, R14, 0x40, RZ ;  /* 0x000000400e027824 */ /* 0x000fe400078e00ff */
[----:B------:R-:W-:Y:S01]  /*0810*/  IMAD.IADD R7, R0, 0x1, R6 ;  /* 0x0000000100077824 */ /* 0x000fe200078e0206 */
[----:B------:R-:W-:Y:S01]  /*0820*/  SHF.R.S32.HI R6, RZ, 0x1f, R5 ;  /* 0x0000001fff067819 */ /* 0x000fe20000011405 */
[----:B------:R-:W-:Y:S01]  /*0830*/  IMAD.SHL.U32 R0, R8, 0x40, RZ ;  /* 0x0000004008007824 */ /* 0x000fe200078e00ff */
[----:B------:R-:W-:Y:S01]  /*0840*/  LOP3.LUT R2, R2, 0x1c0, RZ, 0xc0, !PT ;  /* 0x000001c002027812 */ /* 0x000fe200078ec0ff */
[----:B------:R-:W-:Y:S01]  /*0850*/  IMAD.SHL.U32 R230, R230, 0x2, RZ ;  /* 0x00000002e6e67824 */ /* 0x000fe200078e00ff */
[----:B------:R-:W-:Y:S02]  /*0860*/  SHF.L.U64.HI R6, R5, 0x2, R6 ;  /* 0x0000000205067819 */ /* 0x000fe40000010206 */
[----:B------:R-:W-:Y:S01]  /*0870*/  SHF.R.U32.HI R4, RZ, 0x3, R2 ;  /* 0x00000003ff047819 */ /* 0x000fe20000011602 */
[----:B------:R-:W-:Y:S01]  /*0880*/  IMAD.IADD R233, R230, 0x1, R232 ;  /* 0x00000001e6e97824 */ /* 0x000fe200078e02e8 */
[----:B------:R-:W-:Y:S01]  /*0890*/  LOP3.LUT R182, R2, 0x8, R182, 0xf8, !PT ;  /* 0x0000000802b67812 */ /* 0x000fe200078ef8b6 */
[----:B------:R1:W-:Y:S01]  /*08a0*/  STL [R1+0x1c], R6 ;  /* 0x00001c0601007387 */ /* 0x0003e20000100800 */
[----:B------:R-:W-:Y:S01]  /*08b0*/  LOP3.LUT R0, R0, 0xfffffe00, RZ, 0xc0, !PT ;  /* 0xfffffe0000007812 */ /* 0x000fe200078ec0ff */
[----:B------:R-:W-:Y:S01]  /*08c0*/  IMAD.IADD R237, R230, 0x1, R234 ;  /* 0x00000001e6ed7824 */ /* 0x000fe200078e02ea */
[----:B------:R-:W-:Y:S01]  /*08d0*/  LOP3.LUT R2, R4, R9, R2, 0x1e, !PT ;  /* 0x0000000904027212 */ /* 0x000fe200078e1e02 */
[----:B------:R-:W-:Y:S01]  /*08e0*/  IMAD.IADD R236, R233, 0x1, R234 ;  /* 0x00000001e9ec7824 */ /* 0x000fe200078e02ea */
[----:B------:R-:W-:Y:S01]  /*08f0*/  LOP3.LUT R182, R182, R4, RZ, 0x3c, !PT ;  /* 0x00000004b6b67212 */ /* 0x000fe200078e3cff */
[----:B------:R-:W-:Y:S01]  /*0900*/  IMAD R5, R11, 0x400, R0 ;  /* 0x000004000b057824 */ /* 0x000fe200078e0200 */
[----:B------:R-:W-:Y:S01]  /*0910*/  LOP3.LUT R181, R2, R0, RZ, 0xfc, !PT ;  /* 0x0000000002b57212 */ /* 0x000fe200078efcff */
[----:B------:R-:W-:Y:S01]  /*0920*/  IMAD.MOV.U32 R2, RZ, RZ, 0x40 ;  /* 0x00000040ff027424 */ /* 0x000fe200078e00ff */
[----:B------:R-:W-:Y:S01]  /*0930*/  LEA R7, R7, 0xc000, 0x1 ;  /* 0x0000c00007077811 */ /* 0x000fe200078e08ff */
[----:B------:R-:W-:-:S02]  /*0940*/  IMAD.MOV.U32 R0, RZ, RZ, 0x440 ;  /* 0x00000440ff007424 */ /* 0x000fc400078e00ff */
[----:B------:R-:W-:Y:S01]  /*0950*/  IMAD.IADD R182, R5, 0x1, R182 ;  /* 0x0000000105b67824 */ /* 0x000fe200078e02b6 */
[----:B------:R-:W-:Y:S01]  /*0960*/  SEL R175, R2, 0xffffffc0, !P3 ;  /* 0xffffffc002af7807 */ /* 0x000fe20005800000 */
[----:B------:R-:W-:Y:S01]  /*0970*/  IMAD.IADD R5, R234, 0x1, R7 ;  /* 0x00000001ea057824 */ /* 0x000fe200078e0207 */
[----:B------:R-:W-:Y:S01]  /*0980*/  SEL R2, R2, 0xffffffc0, !P2 ;  /* 0xffffffc002027807 */ /* 0x000fe20005000000 */
[----:B------:R-:W-:Y:S01]  /*0990*/  STL [R1+0x24], R7 ;  /* 0x0000240701007387 */ /* 0x000fe20000100800 */
[----:B------:R-:W-:Y:S01]  /*09a0*/  SEL R0, R0, 0x3c0, !P2 ;  /* 0x000003c000007807 */ /* 0x000fe20005000000 */
[----:B------:R-:W-:Y:S01]  /*09b0*/  IMAD.IADD R175, R174, 0x1, R175 ;  /* 0x00000001aeaf7824 */ /* 0x000fe200078e02af */
[C---:B------:R-:W-:Y:S01]  /*09c0*/  IADD3 R13, R7.reuse, 0x420, RZ ;  /* 0x00000420070d7810 */ /* 0x040fe20007ffe0ff */
[----:B--2---:R-:W-:Y:S01]  /*09d0*/  IMAD.IADD R10, R2, 0x1, R7 ;  /* 0x00000001020a7824 */ /* 0x004fe200078e0207 */
[C---:B------:R-:W-:Y:S01]  /*09e0*/  IADD3 R8, R7.reuse, 0x2020, RZ ;  /* 0x0000202007087810 */ /* 0x040fe20007ffe0ff */
[C---:B------:R-:W-:Y:S01]  /*09f0*/  IMAD.IADD R4, R7.reuse, 0x1, R0 ;  /* 0x0000000107047824 */ /* 0x040fe200078e0200 */
[C---:B------:R-:W-:Y:S01]  /*0a00*/  @P1 IADD3 R13, R7.reuse, 0x3e0, RZ ;  /* 0x000003e0070d1810 */ /* 0x040fe20007ffe0ff */
[----:B------:R-:W-:Y:S01]  /*0a10*/  IMAD.IADD R231, R230, 0x1, R2 ;  /* 0x00000001e6e77824 */ /* 0x000fe200078e0202 */
[C---:B------:R-:W-:Y:S01]  /*0a20*/  IADD3 R12, R7.reuse, 0x2420, RZ ;  /* 0x00002420070c7810 */ /* 0x040fe20007ffe0ff */
[----:B------:R-:W-:Y:S01]  /*0a30*/  STL [R1+0x3c], R10 ;  /* 0x00003c0a01007387 */ /* 0x000fe20000100800 */
[C---:B------:R-:W-:Y:S01]  /*0a40*/  @P1 IADD3 R8, R7.reuse, 0x1fe0, RZ ;  /* 0x00001fe007081810 */ /* 0x040fe20007ffe0ff */
[----:B------:R-:W-:Y:S01]  /*0a50*/  IMAD.IADD R232, R232, 0x1, R231 ;  /* 0x00000001e8e87824 */ /* 0x000fe200078e02e7 */
[C---:B-1----:R-:W-:Y:S01]  /*0a60*/  IADD3 R6, R7.reuse, 0x2040, RZ ;  /* 0x0000204007067810 */ /* 0x042fe20007ffe0ff */
[----:B------:R1:W-:Y:S01]  /*0a70*/  STL [R1+0x58], R5 ;  /* 0x0000580501007387 */ /* 0x0003e20000100800 */
[C---:B------:R-:W-:Y:S01]  /*0a80*/  @P1 IADD3 R12, R7.reuse, 0x23e0, RZ ;  /* 0x000023e0070c1810 */ /* 0x040fe20007ffe0ff */
[--C-:B------:R-:W-:Y:S01]  /*0a90*/  IMAD.IADD R2, R2, 0x1, R8.reuse ;  /* 0x0000000102027824 */ /* 0x100fe200078e0208 */
[----:B------:R-:W-:Y:S01]  /*0aa0*/  @P2 IADD3 R6, R7, 0x1fc0, RZ ;  /* 0x00001fc007062810 */ /* 0x000fe20007ffe0ff */
[----:B------:R2:W-:Y:S01]  /*0ab0*/  STL [R1+0x38], R4 ;  /* 0x0000380401007387 */ /* 0x0005e20000100800 */
[----:B------:R-:W-:-:S02]  /*0ac0*/  IMAD.IADD R0, R0, 0x1, R8 ;  /* 0x0000000100007824 */ /* 0x000fc400078e0208 */
[----:B------:R-:W-:Y:S01]  /*0ad0*/  IMAD.IADD R235, R234, 0x1, R231 ;  /* 0x00000001eaeb7824 */ /* 0x000fe200078e02e7 */
[----:B------:R-:W-:Y:S01]  /*0ae0*/  STL [R1+0x44], R13 ;  /* 0x0000440d01007387 */ /* 0x000fe20000100800 */
[----:B------:R-:W-:-:S03]  /*0af0*/  IMAD.IADD R176, R176, 0x1, R175 ;  /* 0x00000001b0b07824 */ /* 0x000fc600078e02af */
[----:B------:R-:W-:Y:S04]  /*0b00*/  STL [R1+0x2c], R8 ;  /* 0x00002c0801007387 */ /* 0x000fe80000100800 */
[----:B------:R-:W-:Y:S04]  /*0b10*/  STL [R1+0x40], R12 ;  /* 0x0000400c01007387 */ /* 0x000fe80000100800 */
[----:B------:R-:W-:Y:S01]  /*0b20*/  STL [R1+0x34], R6 ;  /* 0x0000340601007387 */ /* 0x000fe20000100800 */
[C---:B-1----:R-:W-:Y:S02]  /*0b30*/  IADD3 R5, R7.reuse, 0x2440, RZ ;  /* 0x0000244007057810 */ /* 0x042fe40007ffe0ff */
[----:B------:R-:W-:Y:S01]  /*0b40*/  @P2 IADD3 R5, R7, 0x23c0, RZ ;  /* 0x000023c007052810 */ /* 0x000fe20007ffe0ff */
[----:B--2---:R-:W-:-:S04]  /*0b50*/  IMAD.IADD R4, R234, 0x1, R4 ;  /* 0x00000001ea047824 */ /* 0x004fc800078e0204 */
[----:B------:R1:W-:Y:S02]  /*0b60*/  STL [R1+0x30], R5 ;  /* 0x0000300501007387 */ /* 0x0003e40000100800 */
[C---:B-1----:R-:W-:Y:S02]  /*0b70*/  IMAD.IADD R5, R234.reuse, 0x1, R10 ;  /* 0x00000001ea057824 */ /* 0x042fe400078e020a */
[----:B------:R-:W-:-:S03]  /*0b80*/  IMAD.IADD R234, R234, 0x1, R232 ;  /* 0x00000001eaea7824 */ /* 0x000fc600078e02e8 */
[----:B------:R1:W-:Y:S04]  /*0b90*/  STL [R1+0x54], R5 ;  /* 0x0000540501007387 */ /* 0x0003e80000100800 */
[----:B------:R1:W-:Y:S04]  /*0ba0*/  STL [R1+0x50], R4 ;  /* 0x0000500401007387 */ /* 0x0003e80000100800 */
[----:B------:R1:W-:Y:S04]  /*0bb0*/  STL [R1+0x4c], R2 ;  /* 0x00004c0201007387 */ /* 0x0003e80000100800 */
[----:B------:R1:W-:Y:S02]  /*0bc0*/  STL [R1+0x48], R0 ;  /* 0x0000480001007387 */ /* 0x0003e40000100800 */
.L_x_600:
[----:B------:R-:W-:Y:S01]  /*0bd0*/  ULDC.64 UR4, c[0x0][0x258] ;  /* 0x0000960000047ab9 */ /* 0x000fe20000000a00 */
[----:B------:R-:W-:Y:S01]  /*0be0*/  ISETP.NE.U32.AND P1, PT, RZ, c[0x0][0x250], PT ;  /* 0x00009400ff007a0c */ /* 0x000fe20003f25070 */
[----:B------:R-:W-:-:S02]  /*0bf0*/  UISETP.NE.U32.AND UP1, UPT, URZ, UR4, UPT ;  /* 0x000000043f00728c */ /* 0x000fc4000bf25070 */
[----:B------:R-:W-:Y:S01]  /*0c00*/  ULDC.64 UR6, c[0x0][0x258] ;  /* 0x0000960000067ab9 */ /* 0x000fe20000000a00 */
[----:B------:R-:W-:Y:S01]  /*0c10*/  ISETP.NE.AND.EX P1, PT, RZ, c[0x0][0x254], PT, P1 ;  /* 0x00009500ff007a0c */ /* 0x000fe20003f25310 */
[----:B------:R-:W-:Y:S02]  /*0c20*/  UISETP.NE.AND.EX UP1, UPT, URZ, UR5, UPT, UP1 ;  /* 0x000000053f00728c */ /* 0x000fe4000bf25310 */
[----:B------:R-:W-:-:S04]  /*0c30*/  ULDC.64 UR38, c[0x0][0x118] ;  /* 0x0000460000267ab9 */ /* 0x000fc80000000a00 */
[----:B------:R-:W-:-:S05]  /*0c40*/  PLOP3.LUT P0, PT, PT, PT, UP1, 0x80, 0x0 ;  /* 0x000000000000781c */ /* 0x000fca0003f0f018 */
[----:B------:R-:W-:Y:S01]  /*0c50*/  @UP1 UMOV UR4, 0x4 ;  /* 0x0000000400041882 */ /* 0x000fe20000000000 */
[----:B---3--:R-:W2:Y:S01]  /*0c60*/  @P1 S2R R7, SR_CTAID.Y ;  /* 0x0000000000071919 */ /* 0x008ea20000002600 */
[----:B------:R-:W-:-:S06]  /*0c70*/  @P1 IMAD.MOV.U32 R6, RZ, RZ, 0x4 ;  /* 0x00000004ff061424 */ /* 0x000fcc00078e00ff */
[----:B-1----:R-:W1:Y:S01]  /*0c80*/  @P0 S2R R0, SR_CTAID.Y ;  /* 0x0000000000000919 */ /* 0x002e620000002600 */
[----:B--2---:R-:W-:-:S06]  /*0c90*/  @P1 IMAD.WIDE R6, R7, R6, c[0x0][0x250] ;  /* 0x0000940007061625 */ /* 0x004fcc00078e0206 */
[----:B------:R-:W2:Y:S01]  /*0ca0*/  @P1 LDG.E R6, [R6.64] ;  /* 0x0000002606061981 */ /* 0x000ea2000c1e1900 */
[----:B-1----:R-:W1:Y:S02]  /*0cb0*/  @P0 R2UR UR5, R0 ;  /* 0x00000000000503c2 */ /* 0x002e6400000e0000 */
[----:B-1----:R-:W-:-:S06]  /*0cc0*/  @UP1 UIMAD.WIDE UR4, UR5, UR4, UR6 ;  /* 0x00000004050412a5 */ /* 0x002fcc000f8e0206 */
[----:B------:R-:W-:Y:S02]  /*0cd0*/  IMAD.U32 R4, RZ, RZ, UR4 ;  /* 0x00000004ff047e24 */ /* 0x000fe4000f8e00ff */
[----:B------:R-:W-:Y:S01]  /*0ce0*/  IMAD.U32 R5, RZ, RZ, UR5 ;  /* 0x00000005ff057e24 */ /* 0x000fe2000f8e00ff */
[----:B------:R-:W-:Y:S02]  /*0cf0*/  UMOV UR27, URZ ;  /* 0x0000003f001b7c82 */ /* 0x000fe40008000000 */
[----:B------:R-:W-:Y:S02]  /*0d00*/  ULDC.64 UR4, c[0x0][0x268] ;  /* 0x00009a0000047ab9 */ /* 0x000fe40000000a00 */
[----:B------:R-:W3:Y:S01]  /*0d10*/  @P0 LDG.E R0, [R4.64] ;  /* 0x0000002604000981 */ /* 0x000ee2000c1e1900 */
[----:B------:R-:W-:-:S04]  /*0d20*/  @!UP1 UISETP.NE.U32.AND UP0, UPT, URZ, UR4, UPT ;  /* 0x000000043f00928c */ /* 0x000fc8000bf05070 */
[----:B------:R-:W-:-:S03]  /*0d30*/  @!UP1 UISETP.NE.AND.EX UP0, UPT, URZ, UR5, UPT, UP0 ;  /* 0x000000053f00928c */ /* 0x000fc6000bf05300 */
[----:B------:R-:W-:Y:S02]  /*0d40*/  ULDC.64 UR4, c[0x0][0x218] ;  /* 0x0000860000047ab9 */ /* 0x000fe40000000a00 */
[----:B------:R-:W-:Y:S01]  /*0d50*/  @!UP1 USEL UR5, URZ, UR5, !UP0 ;  /* 0x000000053f059287 */ /* 0x000fe2000c000000 */
[----:B--2---:R-:W1:Y:S08]  /*0d60*/  @P1 R2UR UR27, R6 ;  /* 0x00000000061b13c2 */ /* 0x004e7000000e0000 */
[----:B---3--:R-:W1:Y:S02]  /*0d70*/  @P0 R2UR UR6, R0 ;  /* 0x00000000000603c2 */ /* 0x008e6400000e0000 */
[----:B-1----:R-:W-:-:S02]  /*0d80*/  @UP1 UIADD3 UR7, UR6, -UR27, URZ ;  /* 0x8000001b06071290 */ /* 0x002fc4000fffe03f */
[----:B------:R-:W-:Y:S02]  /*0d90*/  USHF.L.U32 UR6, UR26, 0x7, URZ ;  /* 0x000000071a067899 */ /* 0x000fe4000800063f */
[----:B------:R-:W-:-:S04]  /*0da0*/  @!UP1 UIADD3 UR7, UR5, UR4, -UR27 ;  /* 0x0000000405079290 */ /* 0x000fc8000fffe81b */
[----:B------:R-:W-:-:S06]  /*0db0*/  UISETP.GE.AND UP0, UPT, UR6, UR7, UPT ;  /* 0x000000070600728c */ /* 0x000fcc000bf06270 */
[----:B------:R-:W-:-:S13]  /*0dc0*/  PLOP3.LUT P0, PT, PT, PT, UP0, 0x80, 0x0 ;  /* 0x000000000000781c */ /* 0x000fda0003f0f008 */
[----:B-----5:R-:W-:Y:S05]  /*0dd0*/  @P0 BRA `(.L_x_592) ;  /* 0x000068f000000947 */ /* 0x020fea0003800000 */
[----:B------:R-:W-:Y:S01]  /*0de0*/  IABS R6, c[0x0][0x1c8] ;  /* 0x0000720000067a13 */ /* 0x000fe20000000000 */
[----:B------:R-:W1:Y:S01]  /*0df0*/  S2R R2, SR_CTAID.Z ;  /* 0x0000000000027919 */ /* 0x000e620000002700 */
[----:B------:R-:W2:Y:S01]  /*0e00*/  S2UR UR44, SR_CTAID.Z ;  /* 0x00000000002c79c3 */ /* 0x000ea20000002700 */
[----:B------:R-:W-:Y:S01]  /*0e10*/  ULDC.64 UR4, c[0x0][0x240] ;  /* 0x0000900000047ab9 */ /* 0x000fe20000000a00 */
[----:B------:R-:W3:Y:S01]  /*0e20*/  I2F.RP R4, R6 ;  /* 0x0000000600047306 */ /* 0x000ee20000209400 */
[----:B------:R-:W-:Y:S01]  /*0e30*/  ULDC UR49, c[0x0][0x1c8] ;  /* 0x0000720000317ab9 */ /* 0x000fe20000000800 */
[----:B------:R-:W-:Y:S01]  /*0e40*/  ISETP.NE.AND P3, PT, RZ, c[0x0][0x1c8], PT ;  /* 0x00007200ff007a0c */ /* 0x000fe20003f65270 */
[----:B------:R-:W-:Y:S02]  /*0e50*/  ULDC UR40, c[0x0][0x214] ;  /* 0x0000850000287ab9 */ /* 0x000fe40000000800 */
[----:B------:R-:W-:Y:S01]  /*0e60*/  UISETP.NE.U32.AND UP1, UPT, URZ, UR4, UPT ;  /* 0x000000043f00728c */ /* 0x000fe2000bf25070 */
[----:B------:R-:W4:Y:S01]  /*0e70*/  S2UR UR10, SR_CTAID.Y ;  /* 0x00000000000a79c3 */ /* 0x000f220000002600 */
[----:B------:R-:W-:-:S02]  /*0e80*/  UIADD3 UR48, UR40, 0x7f, URZ ;  /* 0x0000007f28307890 */ /* 0x000fc4000fffe03f */
[----:B------:R-:W-:Y:S02]  /*0e90*/  ULDC.U8 UR4, c[0x0][0x328] ;  /* 0x0000ca0000047ab9 */ /* 0x000fe40000000000 */
[----:B------:R-:W-:Y:S02]  /*0ea0*/  UISETP.NE.AND UP0, UPT, UR4, URZ, UPT ;  /* 0x0000003f0400728c */ /* 0x000fe4000bf05270 */
[----:B------:R-:W-:Y:S02]  /*0eb0*/  USHF.R.S32.HI UR46, URZ, 0x1f, UR48 ;  /* 0x0000001f3f2e7899 */ /* 0x000fe40008011430 */
[----:B------:R-:W-:Y:S01]  /*0ec0*/  UISETP.NE.AND.EX UP1, UPT, URZ, UR5, UPT, UP1 ;  /* 0x000000053f00728c */ /* 0x000fe2000bf25310 */
[----:B---3--:R-:W3:Y:S01]  /*0ed0*/  MUFU.RCP R4, R4 ;  /* 0x0000000400047308 */ /* 0x008ee20000001000 */
[----:B------:R-:W-:Y:S02]  /*0ee0*/  ULEA.HI UR46, UR46, UR48, URZ, 0x7 ;  /* 0x000000302e2e7291 */ /* 0x000fe4000f8f383f */
[----:B------:R-:W-:Y:S01]  /*0ef0*/  ULDC UR8, c[0x0][0x214] ;  /* 0x0000850000087ab9 */ /* 0x000fe20000000800 */
[----:B-1----:R-:W-:Y:S01]  /*0f00*/  IABS R2, R2 ;  /* 0x0000000200027213 */ /* 0x002fe20000000000 */
[----:B--2---:R-:W-:-:S02]  /*0f10*/  ULOP3.LUT UR49, UR44, UR49, URZ, 0x3c, !UPT ;  /* 0x000000312c317292 */ /* 0x004fc4000f8e3c3f */
[----:B------:R-:W-:Y:S02]  /*0f20*/  ULOP3.LUT UR48, UR46, 0xffffff80, URZ, 0xc0, !UPT ;  /* 0xffffff802e307892 */ /* 0x000fe4000f8ec03f */
[----:B------:R-:W-:Y:S02]  /*0f30*/  ULDC UR5, c[0x0][0x22c] ;  /* 0x00008b0000057ab9 */ /* 0x000fe40000000800 */
[----:B------:R-:W-:Y:S01]  /*0f40*/  ISETP.LE.AND P2, PT, RZ, UR49, PT ;  /* 0x00000031ff007c0c */ /* 0x000fe2000bf43270 */
[----:B------:R-:W-:Y:S02]  /*0f50*/  ULDC UR9, c[0x0][0x1c0] ;  /* 0x0000700000097ab9 */ /* 0x000fe40000000800 */
[----:B----4-:R-:W-:Y:S01]  /*0f60*/  @UP0 UIMAD UR41, UR10, UR8, URZ ;  /* 0x000000080a2902a4 */ /* 0x010fe2000f8e023f */
[----:B---3--:R-:W-:Y:S01]  /*0f70*/  IADD3 R4, R4, 0xffffffe, RZ ;  /* 0x0ffffffe04047810 */ /* 0x008fe20007ffe0ff */
[----:B------:R-:W-:Y:S02]  /*0f80*/  UIMAD UR5, UR44, UR5, URZ ;  /* 0x000000052c0572a4 */ /* 0x000fe4000f8e023f */
[----:B------:R-:W-:Y:S01]  /*0f90*/  UIMAD.WIDE UR52, UR10, 0x80, URZ ;  /* 0x000000800a3478a5 */ /* 0x000fe2000f8e023f */
[----:B------:R-:W1:Y:S01]  /*0fa0*/  F2I.FTZ.U32.TRUNC.NTZ R5, R4 ;  /* 0x0000000400057305 */ /* 0x000e62000021f000 */
[----:B------:R-:W-:-:S02]  /*0fb0*/  @!UP0 UIMAD UR9, UR10, UR9, UR44 ;  /* 0x000000090a0982a4 */ /* 0x000fc4000f8e022c */
[----:B------:R-:W-:Y:S02]  /*0fc0*/  UIADD3 UR48, UR48, -0x80, URZ ;  /* 0xffffff8030307890 */ /* 0x000fe4000fffe03f */
[----:B------:R-:W-:Y:S02]  /*0fd0*/  ULDC.U8 UR7, c[0x0][0x3d0] ;  /* 0x0000f40000077ab9 */ /* 0x000fe40000000000 */
[----:B------:R-:W-:Y:S02]  /*0fe0*/  ULDC UR42, c[0x0][0x234] ;  /* 0x00008d00002a7ab9 */ /* 0x000fe40000000800 */
[----:B------:R-:W-:Y:S02]  /*0ff0*/  ULDC UR51, c[0x0][0x1c0] ;  /* 0x0000700000337ab9 */ /* 0x000fe40000000800 */
[----:B------:R-:W-:Y:S02]  /*1000*/  @UP0 UIMAD UR42, UR44, UR42, UR41 ;  /* 0x0000002a2c2a02a4 */ /* 0x000fe4000f8e0229 */
[----:B------:R-:W-:-:S02]  /*1010*/  USHF.R.S32.HI UR47, URZ, 0x1f, UR27 ;  /* 0x0000001f3f2f7899 */ /* 0x000fc4000801141b */
[----:B------:R-:W-:Y:S01]  /*1020*/  USHF.R.S32.HI UR43, URZ, 0x1f, UR6 ;  /* 0x0000001f3f2b7899 */ /* 0x000fe20008011406 */
[--C-:B-1----:R-:W-:Y:S01]  /*1030*/  IMAD.MOV R0, RZ, RZ, -R5.reuse ;  /* 0x000000ffff007224 */ /* 0x102fe200078e0a05 */
[----:B------:R-:W-:Y:S01]  /*1040*/  USHF.R.S32.HI UR11, URZ, 0x1f, UR10 ;  /* 0x0000001f3f0b7899 */ /* 0x000fe2000801140a */
[----:B------:R-:W-:Y:S01]  /*1050*/  IMAD.MOV.U32 R4, RZ, RZ, RZ ;  /* 0x000000ffff047224 */ /* 0x000fe200078e00ff */
[----:B------:R-:W-:Y:S01]  /*1060*/  USHF.R.S32.HI UR45, URZ, 0x1f, UR44 ;  /* 0x0000001f3f2d7899 */ /* 0x000fe2000801142c */
[----:B------:R-:W-:Y:S01]  /*1070*/  IMAD R0, R0, R6, RZ ;  /* 0x0000000600007224 */ /* 0x000fe200078e02ff */
[----:B------:R-:W-:Y:S02]  /*1080*/  USHF.R.S32.HI UR51, URZ, 0x1f, UR51 ;  /* 0x0000001f3f337899 */ /* 0x000fe40008011433 */
[----:B------:R-:W-:Y:S01]  /*1090*/  USHF.R.S32.HI UR4, URZ, 0x1f, UR5 ;  /* 0x0000001f3f047899 */ /* 0x000fe20008011405 */
[----:B------:R-:W-:Y:S01]  /*10a0*/  IMAD.HI.U32 R0, R5, R0, R4 ;  /* 0x0000000005007227 */ /* 0x000fe200078e0004 */
[----:B------:R-:W-:-:S02]  /*10b0*/  USEL UR50, UR53, URZ, UP1 ;  /* 0x0000003f35327287 */ /* 0x000fc40008800000 */
[----:B------:R-:W-:Y:S01]  /*10c0*/  @!UP0 UIMAD UR42, UR9, UR8, URZ ;  /* 0x00000008092a82a4 */ /* 0x000fe2000f8e023f */
[----:B------:R-:W-:Y:S01]  /*10d0*/  IMAD.MOV.U32 R4, RZ, RZ, R2 ;  /* 0x000000ffff047224 */ /* 0x000fe200078e0002 */
[----:B------:R-:W-:-:S03]  /*10e0*/  USHF.R.S32.HI UR49, URZ, 0x1f, UR48 ;  /* 0x0000001f3f317899 */ /* 0x000fc60008011430 */
[----:B------:R-:W-:-:S04]  /*10f0*/  IMAD.HI.U32 R0, R0, R4, RZ ;  /* 0x0000000400007227 */ /* 0x000fc800078e00ff */
[----:B------:R-:W-:-:S04]  /*1100*/  IMAD.MOV R2, RZ, RZ, -R0 ;  /* 0x000000ffff027224 */ /* 0x000fc800078e0a00 */
[C---:B------:R-:W-:Y:S02]  /*1110*/  IMAD R2, R6.reuse, R2, R4 ;  /* 0x0000000206027224 */ /* 0x040fe400078e0204 */
[----:B------:R-:W1:Y:S03]  /*1120*/  S2R R4, SR_CTAID.X ;  /* 0x0000000000047919 */ /* 0x000e660000002500 */
[----:B------:R-:W-:-:S13]  /*1130*/  ISETP.GT.U32.AND P1, PT, R6, R2, PT ;  /* 0x000000020600720c */ /* 0x000fda0003f24070 */
[----:B------:R-:W-:Y:S01]  /*1140*/  @!P1 IMAD.IADD R2, R2, 0x1, -R6 ;  /* 0x0000000102029824 */ /* 0x000fe200078e0a06 */
[----:B------:R-:W-:Y:S02]  /*1150*/  @!P1 IADD3 R0, R0, 0x1, RZ ;  /* 0x0000000100009810 */ /* 0x000fe40007ffe0ff */
[----:B------:R-:W-:Y:S01]  /*1160*/  ISETP.NE.AND P1, PT, RZ, UR7, PT ;  /* 0x00000007ff007c0c */ /* 0x000fe2000bf25270 */
[----:B------:R-:W-:Y:S01]  /*1170*/  USEL UR7, UR52, URZ, UP1 ;  /* 0x0000003f34077287 */ /* 0x000fe20008800000 */
[----:B------:R-:W-:Y:S01]  /*1180*/  ISETP.GE.U32.AND P0, PT, R2, R6, PT ;  /* 0x000000060200720c */ /* 0x000fe20003f06070 */
[----:B-1----:R-:W-:-:S04]  /*1190*/  IMAD.WIDE.U32 R10, R4, c[0x0][0x3d8], RZ ;  /* 0x0000f600040a7a25 */ /* 0x002fc800078e00ff */
[----:B------:R-:W-:Y:S01]  /*11a0*/  IMAD R2, R4, c[0x0][0x3dc], R11 ;  /* 0x0000f70004027a24 */ /* 0x000fe200078e020b */
[----:B------:R-:W-:-:S04]  /*11b0*/  SEL R10, R10, RZ, P1 ;  /* 0x000000ff0a0a7207 */ /* 0x000fc80000800000 */
[----:B------:R-:W-:-:S03]  /*11c0*/  SEL R9, R2, RZ, P1 ;  /* 0x000000ff02097207 */ /* 0x000fc60000800000 */
[----:B------:R-:W-:Y:S02]  /*11d0*/  @P0 IADD3 R0, R0, 0x1, RZ ;  /* 0x0000000100000810 */ /* 0x000fe40007ffe0ff */
[----:B------:R-:W-:-:S03]  /*11e0*/  PLOP3.LUT P0, PT, PT, PT, UP0, 0x80, 0x0 ;  /* 0x000000000000781c */ /* 0x000fc60003f0f008 */
[----:B------:R-:W-:Y:S01]  /*11f0*/  @!P2 IMAD.MOV R0, RZ, RZ, -R0 ;  /* 0x000000ffff00a224 */ /* 0x000fe200078e0a00 */
[----:B------:R-:W-:-:S04]  /*1200*/  @!P3 LOP3.LUT R0, RZ, c[0x0][0x1c8], RZ, 0x33, !PT ;  /* 0x00007200ff00ba12 */ /* 0x000fc800078e33ff */
[----:B------:R-:W-:-:S05]  /*1210*/  SHF.R.S32.HI R21, RZ, 0x1f, R0 ;  /* 0x0000001fff157819 */ /* 0x000fca0000011400 */
[----:B------:R-:W-:Y:S05]  /*1220*/  @!P0 BRA `(.L_x_593) ;  /* 0x0000003000008947 */ /* 0x000fea0003800000 */
[----:B------:R-:W-:-:S04]  /*1230*/  UIMAD UR41, UR24, UR10, URZ ;  /* 0x0000000a182972a4 */ /* 0x000fc8000f8e023f */
[----:B------:R-:W-:Y:S01]  /*1240*/  UIMAD UR41, UR25, UR44, UR41 ;  /* 0x0000002c192972a4 */ /* 0x000fe2000f8e0229 */
[----:B------:R-:W-:Y:S05]  /*1250*/  BRA `(.L_x_594) ;  /* 0x0000002000007947 */ /* 0x000fea0003800000 */
.L_x_593:
[----:B------:R-:W-:-:S04]  /*1260*/  UIMAD UR41, UR10, UR15, UR44 ;  /* 0x0000000f0a2972a4 */ /* 0x000fc8000f8e022c */
[----:B------:R-:W-:Y:S02]  /*1270*/  UIMAD UR41, UR41, UR14, URZ ;  /* 0x0000000e292972a4 */ /* 0x000fe4000f8e023f */
.L_x_594:
[----:B------:R-:W1:Y:S01]  /*1280*/  S2R R13, SR_TID.X ;  /* 0x00000000000d7919 */ /* 0x000e620000002100 */
[----:B------:R-:W-:Y:S02]  /*1290*/  IMAD.U32 R8, RZ, RZ, UR5 ;  /* 0x00000005ff087e24 */ /* 0x000fe4000f8e00ff */
[----:B------:R-:W-:Y:S01]  /*12a0*/  IMAD.U32 R7, RZ, RZ, UR4 ;  /* 0x00000004ff077e24 */ /* 0x000fe2000f8e00ff */
[----:B------:R-:W-:Y:S01]  /*12b0*/  UIADD3 UR27, UP0, UR6, UR27, URZ ;  /* 0x0000001b061b7290 */ /* 0x000fe2000ff1e03f */
[----:B------:R-:W2:Y:S01]  /*12c0*/  S2R R20, SR_CTAID.Y ;  /* 0x0000000000147919 */ /* 0x000ea20000002600 */
[----:B------:R-:W-:-:S03]  /*12d0*/  ULDC.64 UR4, c[0x0][0x368] ;  /* 0x0000da0000047ab9 */ /* 0x000fc60000000a00 */
[----:B------:R-:W3:Y:S01]  /*12e0*/  LDL R22, [R1+0xc] ;  /* 0x00000c0001167983 */ /* 0x000ee20000100800 */
[----:B------:R-:W-:Y:S01]  /*12f0*/  UIMAD UR4, UR11, UR4, URZ ;  /* 0x000000040b0472a4 */ /* 0x000fe2000f8e023f */
[----:B------:R-:W-:Y:S01]  /*1300*/  IMAD.U32 R18, RZ, RZ, UR36 ;  /* 0x00000024ff127e24 */ /* 0x000fe2000f8e00ff */
[----:B------:R-:W-:Y:S01]  /*1310*/  UIMAD.WIDE UR52, UR10, UR13, UR48 ;  /* 0x0000000d0a3472a5 */ /* 0x000fe2000f8e0230 */
[----:B------:R-:W-:Y:S01]  /*1320*/  IMAD.U32 R19, RZ, RZ, UR37 ;  /* 0x00000025ff137e24 */ /* 0x000fe2000f8e00ff */
[----:B------:R-:W-:Y:S02]  /*1330*/  UIMAD UR6, UR10, UR5, UR4 ;  /* 0x000000050a0672a4 */ /* 0x000fe4000f8e0204 */
[----:B------:R-:W-:Y:S02]  /*1340*/  UIMAD UR51, UR51, UR12, UR20 ;  /* 0x0000000c333372a4 */ /* 0x000fe4000f8e0214 */
[----:B------:R-:W-:Y:S02]  /*1350*/  ULDC.64 UR4, c[0x0][0x180] ;  /* 0x0000600000047ab9 */ /* 0x000fe40000000a00 */
[----:B------:R-:W-:-:S02]  /*1360*/  UIMAD UR4, UR11, UR4, URZ ;  /* 0x000000040b0472a4 */ /* 0x000fc4000f8e023f */
[----:B------:R-:W-:Y:S01]  /*1370*/  UIADD3 UR51, UR37, UR51, URZ ;  /* 0x0000003325337290 */ /* 0x000fe2000fffe03f */
[----:B-1----:R-:W-:Y:S01]  /*1380*/  SHF.R.S32.HI R6, RZ, 0x1f, R13 ;  /* 0x0000001fff067819 */ /* 0x002fe2000001140d */
[----:B------:R-:W-:Y:S02]  /*1390*/  UIMAD UR8, UR10, UR5, UR4 ;  /* 0x000000050a0872a4 */ /* 0x000fe4000f8e0204 */
[----:B------:R-:W-:Y:S01]  /*13a0*/  UIADD3.X UR43, UR47, UR43, URZ, UP0, !UPT ;  /* 0x0000002b2f2b7290 */ /* 0x000fe200087fe43f */
[CC--:B------:R-:W-:Y:S01]  /*13b0*/  LEA.HI R5, R6.reuse, R13.reuse, RZ, 0x5 ;  /* 0x0000000d06057211 */ /* 0x0c0fe200078f28ff */
[----:B------:R-:W-:Y:S01]  /*13c0*/  ULDC.64 UR4, c[0x0][0x188] ;  /* 0x0000620000047ab9 */ /* 0x000fe20000000a00 */
[----:B------:R-:W-:Y:S01]  /*13d0*/  LEA.HI R6, R6, R13, RZ, 0x3 ;  /* 0x0000000d06067211 */ /* 0x000fe200078f18ff */
[----:B------:R-:W-:Y:S01]  /*13e0*/  UIMAD UR4, UR11, UR4, URZ ;  /* 0x000000040b0472a4 */ /* 0x000fe2000f8e023f */
[----:B------:R-:W-:Y:S01]  /*13f0*/  LOP3.LUT R2, R5, 0xffffffe0, RZ, 0xc0, !PT ;  /* 0xffffffe005027812 */ /* 0x000fe200078ec0ff */
[----:B------:R-:W-:Y:S01]  /*1400*/  ULEA.HI.SX32 UR46, UR46, 0xffffffff, 0x19 ;  /* 0xffffffff2e2e7891 */ /* 0x000fe2000f8fca3f */
[----:B------:R-:W-:Y:S01]  /*1410*/  SHF.R.S32.HI R5, RZ, 0x5, R5 ;  /* 0x00000005ff057819 */ /* 0x000fe20000011405 */
[----:B------:R-:W-:-:S02]  /*1420*/  UIMAD UR5, UR10, UR5, UR4 ;  /* 0x000000050a0572a4 */ /* 0x000fc4000f8e0204 */
[----:B------:R-:W-:Y:S01]  /*1430*/  IMAD.IADD R4, R13, 0x1, -R2 ;  /* 0x000000010d047824 */ /* 0x000fe200078e0a02 */
[----:B------:R-:W-:-:S03]  /*1440*/  SHF.R.S32.HI R2, RZ, 0x3, R6 ;  /* 0x00000003ff027819 */ /* 0x000fc60000011406 */
[----:B------:R-:W-:Y:S01]  /*1450*/  IMAD R4, R5, UR23, R4 ;  /* 0x0000001705047c24 */ /* 0x000fe2000f8e0204 */
[----:B------:R-:W-:Y:S01]  /*1460*/  SHF.R.S32.HI R11, RZ, 0x1f, R2 ;  /* 0x0000001fff0b7819 */ /* 0x000fe20000011402 */
[----:B------:R-:W-:Y:S01]  /*1470*/  IMAD.WIDE.U32 R14, R2, c[0x0][0x198], RZ ;  /* 0x00006600020e7a25 */ /* 0x000fe200078e00ff */
[----:B------:R-:W-:Y:S02]  /*1480*/  LOP3.LUT R5, R6, 0xfffffff8, RZ, 0xc0, !PT ;  /* 0xfffffff806057812 */ /* 0x000fe400078ec0ff */
[----:B------:R-:W-:Y:S01]  /*1490*/  IADD3 R8, P2, P0, R4, UR22, R8 ;  /* 0x0000001604087c10 */ /* 0x000fe2000f85e008 */
[----:B------:R-:W-:Y:S01]  /*14a0*/  IMAD R6, R11, c[0x0][0x198], RZ ;  /* 0x000066000b067a24 */ /* 0x000fe200078e02ff */
[----:B------:R-:W-:Y:S01]  /*14b0*/  SHF.R.S32.HI R4, RZ, 0x1f, R4 ;  /* 0x0000001fff047819 */ /* 0x000fe20000011404 */
[----:B------:R-:W-:Y:S02]  /*14c0*/  IMAD.IADD R13, R13, 0x1, -R5 ;  /* 0x000000010d0d7824 */ /* 0x000fe400078e0a05 */
[----:B------:R-:W-:Y:S01]  /*14d0*/  IMAD.WIDE.U32 R16, R2, c[0x0][0x1a0], RZ ;  /* 0x0000680002107a25 */ /* 0x000fe200078e00ff */
[----:B------:R-:W-:-:S02]  /*14e0*/  IADD3.X R7, R4, UR21, R7, P2, P0 ;  /* 0x0000001504077c10 */ /* 0x000fc400097e0407 */
[----:B------:R-:W-:Y:S01]  /*14f0*/  IADD3 R8, P0, R8, R10, RZ ;  /* 0x0000000a08087210 */ /* 0x000fe20007f1e0ff */
[C---:B------:R-:W-:Y:S02]  /*1500*/  IMAD R4, R2.reuse, c[0x0][0x19c], R6 ;  /* 0x0000670002047a24 */ /* 0x040fe400078e0206 */
[----:B------:R-:W-:Y:S02]  /*1510*/  IMAD.U32 R10, RZ, RZ, UR27 ;  /* 0x0000001bff0a7e24 */ /* 0x000fe4000f8e00ff */
[----:B------:R-:W-:Y:S02]  /*1520*/  IMAD.IADD R5, R15, 0x1, R4 ;  /* 0x000000010f057824 */ /* 0x000fe400078e0204 */
[----:B------:R-:W-:Y:S02]  /*1530*/  IMAD.MOV.U32 R4, RZ, RZ, R14 ;  /* 0x000000ffff047224 */ /* 0x000fe400078e000e */
[----:B------:R-:W-:Y:S01]  /*1540*/  IMAD.X R9, R7, 0x1, R9, P0 ;  /* 0x0000000107097824 */ /* 0x000fe200000e0609 */
[----:B------:R-:W-:Y:S01]  /*1550*/  IADD3 R12, P0, R2, UR48, RZ ;  /* 0x00000030020c7c10 */ /* 0x000fe2000ff1e0ff */
[----:B------:R-:W-:-:S04]  /*1560*/  IMAD.WIDE.U32 R14, R10, c[0x0][0x198], R4 ;  /* 0x000066000a0e7a25 */ /* 0x000fc800078e0004 */
[----:B------:R-:W-:Y:S02]  /*1570*/  IMAD R6, R11, c[0x0][0x1a0], RZ ;  /* 0x000068000b067a24 */ /* 0x000fe400078e02ff */
[----:B------:R-:W-:Y:S01]  /*1580*/  IMAD.SHL.U32 R4, R13, 0x8, RZ ;  /* 0x000000080d047824 */ /* 0x000fe200078e00ff */
[----:B------:R-:W-:Y:S01]  /*1590*/  IADD3.X R13, R11, UR49, RZ, P0, !PT ;  /* 0x000000310b0d7c10 */ /* 0x000fe200087fe4ff */
[----:B------:R-:W-:Y:S01]  /*15a0*/  IMAD R6, R2, c[0x0][0x1a4], R6 ;  /* 0x0000690002067a24 */ /* 0x000fe200078e0206 */
[----:B------:R-:W-:Y:S02]  /*15b0*/  UIADD3 UR49, UP1, UR52, UR7, URZ ;  /* 0x0000000734317290 */ /* 0x000fe4000ff3e03f */
[----:B------:R-:W-:Y:S01]  /*15c0*/  SHF.R.S32.HI R5, RZ, 0x1f, R4 ;  /* 0x0000001fff057819 */ /* 0x000fe20000011404 */
[----:B------:R-:W-:Y:S01]  /*15d0*/  IMAD R2, R13, c[0x0][0x190], RZ ;  /* 0x000064000d027a24 */ /* 0x000fe200078e02ff */
[----:B------:R-:W-:Y:S01]  /*15e0*/  UIADD3.X UR50, UR53, UR50, URZ, UP1, !UPT ;  /* 0x0000003235327290 */ /* 0x000fe20008ffe43f */
[----:B------:R-:W-:Y:S01]  /*15f0*/  IMAD.IADD R7, R17, 0x1, R6 ;  /* 0x0000000111077824 */ /* 0x000fe200078e0206 */
[----:B------:R-:W-:Y:S01]  /*1600*/  UIMAD UR51, UR51, UR49, URZ ;  /* 0x00000031333372a4 */ /* 0x000fe2000f8e023f */
[----:B------:R-:W-:-:S02]  /*1610*/  IMAD.MOV.U32 R6, RZ, RZ, R16 ;  /* 0x000000ffff067224 */ /* 0x000fc400078e0010 */
[----:B------:R-:W-:Y:S01]  /*1620*/  IMAD.U32 R16, RZ, RZ, UR27 ;  /* 0x0000001bff107e24 */ /* 0x000fe2000f8e00ff */
[----:B------:R-:W-:Y:S01]  /*1630*/  UIMAD UR50, UR50, UR36, UR51 ;  /* 0x00000024323272a4 */ /* 0x000fe2000f8e0233 */
[C---:B------:R-:W-:Y:S02]  /*1640*/  IMAD R2, R12.reuse, c[0x0][0x194], R2 ;  /* 0x000065000c027a24 */ /* 0x040fe400078e0202 */
[----:B------:R-:W-:-:S04]  /*1650*/  IMAD.WIDE.U32 R10, R12, c[0x0][0x190], R4 ;  /* 0x000064000c0a7a25 */ /* 0x000fc800078e0004 */
[----:B------:R-:W-:-:S04]  /*1660*/  IMAD.WIDE.U32 R18, R18, UR49, R8 ;  /* 0x0000003112127c25 */ /* 0x000fc8000f8e0008 */
[----:B--2---:R-:W-:Y:S01]  /*1670*/  IMAD.WIDE.U32 R8, R20, c[0x0][0x368], R4 ;  /* 0x0000da0014087a25 */ /* 0x004fe200078e0004 */
[----:B------:R-:W-:-:S03]  /*1680*/  LEA R186, P0, R18, c[0x0][0x350], 0x2 ;  /* 0x0000d40012ba7a11 */ /* 0x000fc600078010ff */
[----:B------:R-:W-:Y:S01]  /*1690*/  IMAD.WIDE.U32 R16, R16, c[0x0][0x1a0], R6 ;  /* 0x0000680010107a25 */ /* 0x000fe200078e0006 */
[----:B------:R-:W-:Y:S01]  /*16a0*/  IADD3 R9, R9, UR6, RZ ;  /* 0x0000000609097c10 */ /* 0x000fe2000fffe0ff */
[----:B------:R-:W-:Y:S02]  /*16b0*/  ULDC.64 UR6, c[0x0][0x198] ;  /* 0x0000660000067ab9 */ /* 0x000fe40000000a00 */
[----:B------:R-:W-:Y:S02]  /*16c0*/  IMAD.IADD R11, R11, 0x1, R2 ;  /* 0x000000010b0b7824 */ /* 0x000fe400078e0202 */
[----:B------:R-:W-:-:S04]  /*16d0*/  IMAD.WIDE.U32 R6, R20, c[0x0][0x180], R4 ;  /* 0x0000600014067a25 */ /* 0x000fc800078e0004 */
[----:B------:R-:W-:Y:S01]  /*16e0*/  IMAD R2, R13, c[0x0][0x370], RZ ;  /* 0x0000dc000d027a24 */ /* 0x000fe200078e02ff */
[----:B------:R-:W-:Y:S01]  /*16f0*/  IADD3 R7, R7, UR8, RZ ;  /* 0x0000000807077c10 */ /* 0x000fe2000fffe0ff */
[C---:B------:R-:W-:Y:S01]  /*1700*/  IMAD.WIDE.U32 R4, R20.reuse, c[0x0][0x188], R4 ;  /* 0x0000620014047a25 */ /* 0x040fe200078e0004 */
[----:B------:R-:W-:Y:S02]  /*1710*/  ULDC.64 UR8, c[0x0][0x178] ;  /* 0x00005e0000087ab9 */ /* 0x000fe40000000a00 */
[----:B------:R-:W-:Y:S01]  /*1720*/  UIMAD UR11, UR11, UR8, URZ ;  /* 0x000000080b0b72a4 */ /* 0x000fe2000f8e023f */
[----:B------:R-:W-:Y:S01]  /*1730*/  IMAD.WIDE.U32 R10, R20, c[0x0][0x178], R10 ;  /* 0x00005e00140a7a25 */ /* 0x000fe200078e000a */
[----:B------:R-:W-:Y:S01]  /*1740*/  IADD3 R5, R5, UR5, RZ ;  /* 0x0000000505057c10 */ /* 0x000fe2000fffe0ff */
[----:B------:R-:W-:Y:S02]  /*1750*/  ULDC.64 UR4, c[0x0][0x1a0] ;  /* 0x0000680000047ab9 */ /* 0x000fe40000000a00 */
[C---:B------:R-:W-:Y:S01]  /*1760*/  IMAD R20, R12.reuse, c[0x0][0x374], R2 ;  /* 0x0000dd000c147a24 */ /* 0x040fe200078e0202 */
[----:B------:R-:W-:Y:S01]  /*1770*/  UIMAD UR47, UR43, UR4, URZ ;  /* 0x000000042b2f72a4 */ /* 0x000fe2000f8e023f */
[----:B------:R-:W-:Y:S01]  /*1780*/  IMAD R2, R21, c[0x0][0x1b8], RZ ;  /* 0x00006e0015027a24 */ /* 0x000fe200078e02ff */
[----:B------:R-:W-:Y:S01]  /*1790*/  UIMAD UR8, UR43, UR6, URZ ;  /* 0x000000062b0872a4 */ /* 0x000fe2000f8e023f */
[----:B------:R-:W-:Y:S01]  /*17a0*/  IMAD.WIDE.U32 R8, R12, c[0x0][0x370], R8 ;  /* 0x0000dc000c087a25 */ /* 0x000fe200078e0008 */
[----:B------:R-:W-:-:S02]  /*17b0*/  UIMAD UR47, UR27, UR5, UR47 ;  /* 0x000000051b2f72a4 */ /* 0x000fc4000f8e022f */
[----:B------:R-:W-:Y:S01]  /*17c0*/  UIMAD UR8, UR27, UR7, UR8 ;  /* 0x000000071b0872a4 */ /* 0x000fe2000f8e0208 */
[----:B------:R-:W-:Y:S01]  /*17d0*/  IMAD R12, R21, c[0x0][0x1b0], RZ ;  /* 0x00006c00150c7a24 */ /* 0x000fe200078e02ff */
[----:B------:R-:W-:Y:S01]  /*17e0*/  UIMAD UR9, UR10, UR9, UR11 ;  /* 0x000000090a0972a4 */ /* 0x000fe2000f8e020b */
[C---:B------:R-:W-:Y:S01]  /*17f0*/  IMAD R13, R0.reuse, c[0x0][0x1bc], R2 ;  /* 0x00006f00000d7a24 */ /* 0x040fe200078e0202 */
[----:B------:R-:W-:Y:S01]  /*1800*/  IADD3 R2, R19, UR50, RZ ;  /* 0x0000003213027c10 */ /* 0x000fe2000fffe0ff */
[----:B------:R-:W-:Y:S01]  /*1810*/  IMAD.WIDE.U32 R6, R0, c[0x0][0x1b0], R6 ;  /* 0x00006c0000067a25 */ /* 0x000fe200078e0006 */
[----:B------:R-:W1:Y:S01]  /*1820*/  S2R R21, SR_CTAID.Z ;  /* 0x0000000000157919 */ /* 0x000e620000002700 */
[----:B------:R-:W-:Y:S01]  /*1830*/  ULDC.64 UR10, c[0x0][0x1a8] ;  /* 0x00006a00000a7ab9 */ /* 0x000fe20000000a00 */
[----:B------:R-:W-:Y:S01]  /*1840*/  LEA.HI.X R187, R18, c[0x0][0x354], R2, 0x2, P0 ;  /* 0x0000d50012bb7a11 */ /* 0x000fe200000f1402 */
[----:B------:R-:W-:Y:S01]  /*1850*/  IMAD.WIDE.U32 R4, R0, c[0x0][0x1b8], R4 ;  /* 0x00006e0000047a25 */ /* 0x000fe200078e0004 */
[----:B------:R-:W-:Y:S01]  /*1860*/  IADD3 R2, P2, R6, R14, RZ ;  /* 0x0000000e06027210 */ /* 0x000fe20007f5e0ff */
[----:B------:R-:W-:-:S02]  /*1870*/  UIMAD UR10, UR45, UR10, URZ ;  /* 0x0000000a2d0a72a4 */ /* 0x000fc4000f8e023f */
[----:B------:R-:W-:Y:S01]  /*1880*/  IMAD R12, R0, c[0x0][0x1b4], R12 ;  /* 0x00006d00000c7a24 */ /* 0x000fe200078e020c */
[----:B------:R-:W-:Y:S01]  /*1890*/  IADD3 R16, P0, R4, R16, RZ ;  /* 0x0000001004107210 */ /* 0x000fe20007f1e0ff */
[----:B------:R-:W-:Y:S01]  /*18a0*/  IMAD.IADD R6, R5, 0x1, R13 ;  /* 0x0000000105067824 */ /* 0x000fe200078e020d */
[----:B------:R-:W-:Y:S01]  /*18b0*/  UIMAD UR10, UR44, UR11, UR10 ;  /* 0x0000000b2c0a72a4 */ /* 0x000fe2000f8e020a */
[----:B------:R-:W-:Y:S01]  /*18c0*/  IMAD.IADD R0, R7, 0x1, R12 ;  /* 0x0000000107007824 */ /* 0x000fe200078e020c */
[----:B------:R-:W-:Y:S01]  /*18d0*/  IADD3 R7, R11, UR9, RZ ;  /* 0x000000090b077c10 */ /* 0x000fe2000fffe0ff */
[----:B------:R-:W-:Y:S01]  /*18e0*/  IMAD.IADD R5, R9, 0x1, R20 ;  /* 0x0000000109057824 */ /* 0x000fe200078e0214 */
[----:B------:R-:W-:Y:S01]  /*18f0*/  IADD3.X R17, R6, UR47, R17, P0, !PT ;  /* 0x0000002f06117c10 */ /* 0x000fe200087fe411 */
[----:B------:R-:W-:Y:S01]  /*1900*/  IMAD.MOV.U32 R4, RZ, RZ, R8 ;  /* 0x000000ffff047224 */ /* 0x000fe200078e0008 */
[----:B------:R-:W-:Y:S01]  /*1910*/  IADD3.X R14, R0, UR8, R15, P2, !PT ;  /* 0x00000008000e7c10 */ /* 0x000fe200097fe40f */
[----:B------:R-:W-:Y:S01]  /*1920*/  ULDC.64 UR8, c[0x0][0x378] ;  /* 0x0000de0000087ab9 */ /* 0x000fe20000000a00 */
[----:B------:R-:W-:Y:S01]  /*1930*/  LEA R12, P0, R2, c[0x0][0x168], 0x1 ;  /* 0x00005a00020c7a11 */ /* 0x000fe200078008ff */
[----:B------:R-:W-:Y:S01]  /*1940*/  UIMAD UR8, UR45, UR8, URZ ;  /* 0x000000082d0872a4 */ /* 0x000fe2000f8e023f */
[----:B------:R-:W-:-:S02]  /*1950*/  IMAD.MOV.U32 R6, RZ, RZ, R10 ;  /* 0x000000ffff067224 */ /* 0x000fc400078e000a */
[----:B------:R-:W-:Y:S01]  /*1960*/  LEA.HI.X R13, R2, c[0x0][0x16c], R14, 0x1, P0 ;  /* 0x00005b00020d7a11 */ /* 0x000fe200000f0c0e */
[----:B------:R-:W-:Y:S01]  /*1970*/  UIMAD UR8, UR44, UR9, UR8 ;  /* 0x000000092c0872a4 */ /* 0x000fe2000f8e0208 */
[C---:B------:R-:W-:Y:S01]  /*1980*/  LEA R14, P0, R16.reuse, c[0x0][0x170], 0x1 ;  /* 0x00005c00100e7a11 */ /* 0x040fe200078008ff */
[C---:B-1----:R-:W-:Y:S01]  /*1990*/  IMAD.WIDE.U32 R4, R21.reuse, c[0x0][0x378], R4 ;  /* 0x0000de0015047a25 */ /* 0x042fe200078e0004 */
[----:B------:R-:W-:Y:S02]  /*19a0*/  ULEA.HI UR44, UR46, UR46, URZ, 0x1 ;  /* 0x0000002e2e2c7291 */ /* 0x000fe4000f8f083f */
[----:B------:R-:W-:Y:S01]  /*19b0*/  LEA.HI.X R15, R16, c[0x0][0x174], R17, 0x1, P0 ;  /* 0x00005d00100f7a11 */ /* 0x000fe200000f0c11 */
[----:B------:R-:W-:Y:S01]  /*19c0*/  IMAD.WIDE.U32 R6, R21, c[0x0][0x1a8], R6 ;  /* 0x00006a0015067a25 */ /* 0x000fe200078e0006 */
[----:B------:R-:W2:Y:S01]  /*19d0*/  LDL R16, [R1+0x28] ;  /* 0x0000280001107983 */ /* 0x000ea20000100800 */
[----:B------:R-:W-:Y:S01]  /*19e0*/  IADD3 R0, R5, UR8, RZ ;  /* 0x0000000805007c10 */ /* 0x000fe2000fffe0ff */
[----:B------:R-:W-:Y:S01]  /*19f0*/  ULDC.64 UR8, c[0x0][0x370] ;  /* 0x0000dc0000087ab9 */ /* 0x000fe20000000a00 */
[----:B------:R-:W-:Y:S01]  /*1a00*/  LEA R240, P2, R4, c[0x0][0x330], 0x1 ;  /* 0x0000cc0004f07a11 */ /* 0x000fe200078408ff */
[----:B------:R-:W-:-:S02]  /*1a10*/  USHF.L.U64.HI UR11, UR8, UR19, UR9 ;  /* 0x00000013080b7299 */ /* 0x000fc40008010209 */
[----:B------:R-:W-:Y:S01]  /*1a20*/  ULOP3.LUT UR44, UR44, 0xfffffffe, URZ, 0xc0, !UPT ;  /* 0xfffffffe2c2c7892 */ /* 0x000fe2000f8ec03f */
[----:B------:R-:W-:Y:S02]  /*1a30*/  LEA.HI.X R241, R4, c[0x0][0x334], R0, 0x1, P2 ;  /* 0x0000cd0004f17a11 */ /* 0x000fe400010f0c00 */
[----:B------:R-:W-:Y:S01]  /*1a40*/  IADD3 R0, R7, UR10, RZ ;  /* 0x0000000a07007c10 */ /* 0x000fe2000fffe0ff */
[----:B------:R-:W-:Y:S01]  /*1a50*/  USHF.L.U32 UR10, UR8, 0x6, URZ ;  /* 0x00000006080a7899 */ /* 0x000fe2000800063f */
[C---:B------:R-:W-:Y:S01]  /*1a60*/  LEA R238, P2, R6.reuse, c[0x0][0x160], 0x1 ;  /* 0x0000580006ee7a11 */ /* 0x040fe200078408ff */
[----:B------:R-:W-:Y:S02]  /*1a70*/  UIADD3 UR44, UR46, -UR44, URZ ;  /* 0x8000002c2e2c7290 */ /* 0x000fe4000fffe03f */
[----:B------:R-:W-:Y:S01]  /*1a80*/  ULDC.64 UR8, c[0x0][0x190] ;  /* 0x0000640000087ab9 */ /* 0x000fe20000000a00 */
[----:B------:R-:W-:Y:S01]  /*1a90*/  LEA.HI.X R239, R6, c[0x0][0x164], R0, 0x1, P2 ;  /* 0x0000590006ef7a11 */ /* 0x000fe200010f0c00 */
[----:B------:R-:W-:Y:S01]  /*1aa0*/  USHF.L.U64.HI UR9, UR8, UR19, UR9 ;  /* 0x0000001308097299 */ /* 0x000fe20008010209 */
[----:B------:R-:W-:Y:S01]  /*1ab0*/  IADD3 R4, P0, R240, UR10, RZ ;  /* 0x0000000af0047c10 */ /* 0x000fe2000ff1e0ff */
[----:B------:R-:W-:Y:S01]  /*1ac0*/  USHF.L.U32 UR8, UR8, 0x6, URZ ;  /* 0x0000000608087899 */ /* 0x000fe2000800063f */
[----:B------:R-:W-:Y:S01]  /*1ad0*/  @P1 BAR.SYNC.DEFER_BLOCKING 0x0 ;  /* 0x0000000000001b1d */ /* 0x000fe20000010000 */
[----:B------:R-:W-:Y:S01]  /*1ae0*/  UISETP.NE.AND UP0, UPT, UR44, 0x1, UPT ;  /* 0x000000012c00788c */ /* 0x000fe2000bf05270 */
[----:B------:R-:W-:-:S02]  /*1af0*/  IADD3.X R5, R241, UR11, RZ, P0, !PT ;  /* 0x0000000bf1057c10 */ /* 0x000fc400087fe4ff */
[----:B------:R-:W-:Y:S02]  /*1b00*/  IADD3 R8, P0, R4, UR10, RZ ;  /* 0x0000000a04087c10 */ /* 0x000fe4000ff1e0ff */
[----:B------:R-:W-:Y:S02]  /*1b10*/  IADD3 R6, P1, R238, UR8, RZ ;  /* 0x00000008ee067c10 */ /* 0x000fe4000ff3e0ff */
[----:B------:R-:W-:Y:S02]  /*1b20*/  IADD3.X R9, R5, UR11, RZ, P0, !PT ;  /* 0x0000000b05097c10 */ /* 0x000fe400087fe4ff */
[----:B------:R-:W-:Y:S02]  /*1b30*/  PLOP3.LUT P0, PT, PT, PT, UP0, 0x80, 0x0 ;  /* 0x000000000000781c */ /* 0x000fe40003f0f008 */
[----:B------:R-:W-:Y:S01]  /*1b40*/  IADD3.X R7, R239, UR9, RZ, P1, !PT ;  /* 0x00000009ef077c10 */ /* 0x000fe20008ffe4ff */
[----:B------:R-:W-:Y:S02]  /*1b50*/  UISETP.GE.AND UP0, UPT, UR40, 0x1, UPT ;  /* 0x000000012800788c */ /* 0x000fe4000bf06270 */
[----:B------:R-:W-:-:S02]  /*1b60*/  UIADD3 UR42, UR48, UR42, URZ ;  /* 0x0000002a302a7290 */ /* 0x000fc4000fffe03f */
        /* <DEDUP_REMOVED lines=33> */
[C---:B---3--:R-:W-:Y:S01]  /*1d80*/  IMAD.SHL.U32 R0, R22.reuse, 0x2, RZ ;  /* 0x0000000216007824 */ /* 0x048fe200078e00ff */
[----:B------:R-:W-:-:S04]  /*1d90*/  IADD3 R2, R22, 0x2000, RZ ;  /* 0x0000200016027810 */ /* 0x000fc80007ffe0ff */
[----:B------:R-:W-:Y:S01]  /*1da0*/  @!PT LDS RZ, [RZ] ;  /* 0x00000000fffff984 */ /* 0x000fe20000000800 */
[----:B------:R-:W-:Y:S01]  /*1db0*/  @!PT LDS RZ, [RZ] ;  /* 0x00000000fffff984 */ /* 0x000fe20000000800 */
[----:B------:R-:W-:Y:S01]  /*1dc0*/  @!PT LDS RZ, [RZ] ;  /* 0x00000000fffff984 */ /* 0x000fe20000000800 */
[----:B------:R1:W-:Y:S01]  /*1dd0*/  LDGSTS.E.BYPASS.LTC128B.128 [R0+0x8000], [R240.64] ;  /* 0x08000000f0007fae */ /* 0x0003e2000b901d66 */
[----:B------:R-:W-:-:S03]  /*1de0*/  SEL R2, R2, R22, !P0 ;  /* 0x0000001602027207 */ /* 0x000fc60004000000 */
[----:B------:R3:W-:Y:S04]  /*1df0*/  LDGSTS.E.BYPASS.LTC128B.128 [R0+0x9000], [R4.64] ;  /* 0x0900000004007fae */ /* 0x0007e8000b901d66 */
[----:B------:R4:W-:Y:S01]  /*1e00*/  LDGSTS.E.BYPASS.LTC128B.128 [R0+0xa000], [R8.64] ;  /* 0x0a00000008007fae */ /* 0x0009e2000b901d66 */
[----:B------:R-:W-:Y:S01]  /*1e10*/  IMAD.SHL.U32 R2, R2, 0x2, RZ ;  /* 0x0000000202027824 */ /* 0x000fe200078e00ff */
[----:B---3--:R-:W-:-:S04]  /*1e20*/  IADD3 R4, P2, R8, UR10, RZ ;  /* 0x0000000a08047c10 */ /* 0x008fc8000ff5e0ff */
[----:B------:R-:W-:-:S05]  /*1e30*/  IADD3.X R5, R9, UR11, RZ, P2, !PT ;  /* 0x0000000b09057c10 */ /* 0x000fca00097fe4ff */
[----:B------:R3:W-:Y:S01]  /*1e40*/  LDGSTS.E.BYPASS.LTC128B.128 [R0+0xb000], [R4.64] ;  /* 0x0b00000004007fae */ /* 0x0007e2000b901d66 */
[----:B------:R-:W-:Y:S02]  /*1e50*/  USHF.L.U32 UR10, UR6, 0x6, URZ ;  /* 0x00000006060a7899 */ /* 0x000fe4000800063f */
[----:B------:R-:W-:Y:S01]  /*1e60*/  USHF.L.U64.HI UR6, UR6, UR19, UR7 ;  /* 0x0000001306067299 */ /* 0x000fe20008010207 */
[----:B------:R1:W-:Y:S01]  /*1e70*/  LDGSTS.E.BYPASS.LTC128B.128 [R2], [R238.64] ;  /* 0x00000000ee027fae */ /* 0x0003e2000b901d66 */
[----:B------:R-:W-:Y:S02]  /*1e80*/  USHF.L.U32 UR7, UR4, 0x6, URZ ;  /* 0x0000000604077899 */ /* 0x000fe4000800063f */
[----:B------:R-:W-:Y:S01]  /*1e90*/  USHF.L.U64.HI UR4, UR4, UR19, UR5 ;  /* 0x0000001304047299 */ /* 0x000fe20008010205 */
[----:B------:R5:W-:Y:S01]  /*1ea0*/  LDGSTS.E.BYPASS.LTC128B.128 [R2+0x1000], [R6.64] ;  /* 0x0100000006027fae */ /* 0x000be2000b901d66 */
[----:B---3--:R-:W-:-:S04]  /*1eb0*/  IADD3 R4, P1, R6, UR8, RZ ;  /* 0x0000000806047c10 */ /* 0x008fc8000ff3e0ff */
[----:B------:R-:W-:Y:S02]  /*1ec0*/  IADD3.X R5, R7, UR9, RZ, P1, !PT ;  /* 0x0000000907057c10 */ /* 0x000fe40008ffe4ff */
[----:B----4-:R-:W-:-:S03]  /*1ed0*/  IADD3 R8, P1, R4, UR8, RZ ;  /* 0x0000000804087c10 */ /* 0x010fc6000ff3e0ff */
[----:B------:R3:W-:Y:S01]  /*1ee0*/  LDGSTS.E.BYPASS.LTC128B.128 [R2+0x2000], [R4.64] ;  /* 0x0200000004027fae */ /* 0x0007e2000b901d66 */
[----:B------:R-:W-:Y:S02]  /*1ef0*/  IADD3.X R9, R5, UR9, RZ, P1, !PT ;  /* 0x0000000905097c10 */ /* 0x000fe40008ffe4ff */
[----:B------:R-:W-:-:S03]  /*1f00*/  IADD3 R10, P1, R12, UR10, RZ ;  /* 0x0000000a0c0a7c10 */ /* 0x000fc6000ff3e0ff */
[----:B------:R4:W-:Y:S01]  /*1f10*/  LDGSTS.E.BYPASS.LTC128B.128 [R2+0x3000], [R8.64] ;  /* 0x0300000008027fae */ /* 0x0009e2000b901d66 */
[----:B------:R-:W-:Y:S02]  /*1f20*/  IADD3.X R11, R13, UR6, RZ, P1, !PT ;  /* 0x000000060d0b7c10 */ /* 0x000fe40008ffe4ff */
[----:B-----5:R-:W-:Y:S01]  /*1f30*/  IADD3 R6, P1, R14, UR7, RZ ;  /* 0x000000070e067c10 */ /* 0x020fe2000ff3e0ff */
[----:B------:R5:W-:Y:S03]  /*1f40*/  LDGSTS.E.BYPASS.LTC128B.128 [R0+0xc000], [R12.64] ;  /* 0x0c0000000c007fae */ /* 0x000be6000b901d66 */
[----:B------:R-:W-:Y:S01]  /*1f50*/  IADD3.X R7, R15, UR4, RZ, P1, !PT ;  /* 0x000000040f077c10 */ /* 0x000fe20008ffe4ff */
[----:B------:R1:W-:Y:S01]  /*1f60*/  LDGSTS.E.BYPASS.LTC128B.128 [R0+0xd000], [R10.64] ;  /* 0x0d0000000a007fae */ /* 0x0003e2000b901d66 */
[----:B---3--:R-:W-:Y:S02]  /*1f70*/  IADD3 R4, P1, R6, UR7, RZ ;  /* 0x0000000706047c10 */ /* 0x008fe4000ff3e0ff */
[----:B----4-:R-:W-:-:S04]  /*1f80*/  IADD3 R8, P2, R10, UR10, RZ ;  /* 0x0000000a0a087c10 */ /* 0x010fc8000ff5e0ff */
[----:B------:R-:W-:Y:S02]  /*1f90*/  IADD3.X R9, R11, UR6, RZ, P2, !PT ;  /* 0x000000060b097c10 */ /* 0x000fe400097fe4ff */
[----:B-----5:R-:W-:Y:S02]  /*1fa0*/  IADD3 R12, P2, R8, UR10, RZ ;  /* 0x0000000a080c7c10 */ /* 0x020fe4000ff5e0ff */
[----:B------:R-:W-:Y:S01]  /*1fb0*/  IADD3.X R5, R7, UR4, RZ, P1, !PT ;  /* 0x0000000407057c10 */ /* 0x000fe20008ffe4ff */
[----:B------:R3:W-:Y:S01]  /*1fc0*/  LDGSTS.E.BYPASS.LTC128B.128 [R0+0xe000], [R8.64] ;  /* 0x0e00000008007fae */ /* 0x0007e2000b901d66 */
[----:B------:R-:W-:-:S05]  /*1fd0*/  IADD3.X R13, R9, UR6, RZ, P2, !PT ;  /* 0x00000006090d7c10 */ /* 0x000fca00097fe4ff */
[----:B------:R1:W-:Y:S04]  /*1fe0*/  LDGSTS.E.BYPASS.LTC128B.128 [R0+0xf000], [R12.64] ;  /* 0x0f0000000c007fae */ /* 0x0003e8000b901d66 */
[----:B------:R1:W-:Y:S04]  /*1ff0*/  LDGSTS.E.BYPASS.LTC128B.128 [R0+0x10000], [R14.64] ;  /* 0x100000000e007fae */ /* 0x0003e8000b901d66 */
[----:B------:R1:W-:Y:S04]  /*2000*/  LDGSTS.E.BYPASS.LTC128B.128 [R0+0x11000], [R6.64] ;  /* 0x1100000006007fae */ /* 0x0003e8000b901d66 */
[----:B------:R2:W-:Y:S01]  /*2010*/  LDGSTS.E.BYPASS.LTC128B.128 [R0+0x12000], [R4.64] ;  /* 0x1200000004007fae */ /* 0x0005e2000b901d66 */
[----:B---3--:R-:W-:-:S04]  /*2020*/  IADD3 R8, P1, R4, UR7, RZ ;  /* 0x0000000704087c10 */ /* 0x008fc8000ff3e0ff */
[----:B------:R-:W-:Y:S02]  /*2030*/  IADD3.X R9, R5, UR4, RZ, P1, !PT ;  /* 0x0000000405097c10 */ /* 0x000fe40008ffe4ff */
[----:B------:R-:W-:Y:S01]  /*2040*/  PLOP3.LUT P1, PT, PT, PT, UP0, 0x80, 0x0 ;  /* 0x000000000000781c */ /* 0x000fe20003f2f008 */
[----:B------:R-:W-:Y:S02]  /*2050*/  UIMAD.WIDE UR4, UR42, UR17, UR30 ;  /* 0x000000112a0472a5 */ /* 0x000fe4000f8e021e */
[----:B------:R1:W-:Y:S01]  /*2060*/  LDGSTS.E.BYPASS.LTC128B.128 [R0+0x13000], [R8.64] ;  /* 0x1300000008007fae */ /* 0x0003e2000b901d66 */
[----:B--2---:R-:W-:-:S03]  /*2070*/  IMAD.SHL.U32 R4, R16, 0x4, RZ ;  /* 0x0000000410047824 */ /* 0x004fc600078e00ff */
[----:B------:R-:W0:Y:S02]  /*2080*/  LDGDEPBAR ;  /* 0x00000000000079af */ /* 0x000e240000000000 */
[----:B------:R-:W-:Y:S01]  /*2090*/  IADD3 R4, P2, R4, UR4, RZ ;  /* 0x0000000404047c10 */ /* 0x000fe2000ff5e0ff */
[----:B------:R-:W-:Y:S01]  /*20a0*/  UIMAD.WIDE UR6, UR41, UR17, UR28 ;  /* 0x00000011290672a5 */ /* 0x000fe2000f8e021c */
[----:B-1----:R-:W-:-:S04]  /*20b0*/  SHF.R.S32.HI R0, RZ, 0x1f, R16 ;  /* 0x0000001fff007819 */ /* 0x002fc80000011410 */
[----:B------:R-:W-:-:S04]  /*20c0*/  SHF.L.U64.HI R5, R16, 0x2, R0 ;  /* 0x0000000210057819 */ /* 0x000fc80000010200 */
[----:B------:R-:W-:Y:S01]  /*20d0*/  IADD3.X R5, R5, UR5, RZ, P2, !PT ;  /* 0x0000000505057c10 */ /* 0x000fe200097fe4ff */
[----:B------:R-:W-:Y:S05]  /*20e0*/  @!P1 BRA `(.L_x_595) ;  /* 0x0000494000009947 */ /* 0x000fea0003800000 */
[----:B------:R1:W5:Y:S01]  /*20f0*/  LDG.E R246, [R4.64] ;  /* 0x0000002604f67981 */ /* 0x000362000c1e1900 */
[----:B------:R-:W-:-:S03]  /*2100*/  IADD3 R178, R182, 0x2000, RZ ;  /* 0x00002000b6b27810 */ /* 0x000fc60007ffe0ff */
[----:B------:R1:W5:Y:S04]  /*2110*/  LDG.E R245, [R4.64+0x20] ;  /* 0x0000202604f57981 */ /* 0x000368000c1e1900 */
[----:B------:R1:W5:Y:S04]  /*2120*/  LDG.E R244, [R4.64+0x100] ;  /* 0x0001002604f47981 */ /* 0x000368000c1e1900 */
[----:B------:R1:W5:Y:S01]  /*2130*/  LDG.E R243, [R4.64+0x120] ;  /* 0x0001202604f37981 */ /* 0x000362000c1e1900 */
[----:B------:R-:W-:Y:S01]  /*2140*/  SEL R178, R178, R182, !P0 ;  /* 0x000000b6b2b27207 */ /* 0x000fe20004000000 */
[----:B------:R-:W-:Y:S01]  /*2150*/  IMAD.MOV.U32 R242, RZ, RZ, R2 ;  /* 0x000000fffff27224 */ /* 0x000fe200078e0002 */
[----:B------:R-:W-:Y:S01]  /*2160*/  UMOV UR8, UR6 ;  /* 0x0000000600087c82 */ /* 0x000fe20008000000 */
[----:B------:R-:W-:-:S02]  /*2170*/  IMAD.MOV.U32 R127, RZ, RZ, RZ ;  /* 0x000000ffff7f7224 */ /* 0x000fc400078e00ff */
[----:B------:R-:W-:Y:S01]  /*2180*/  IMAD.SHL.U32 R178, R178, 0x2, RZ ;  /* 0x00000002b2b27824 */ /* 0x000fe200078e00ff */
[----:B-1----:R-:W-:-:S04]  /*2190*/  IADD3 R4, R181, 0x2000, RZ ;  /* 0x00002000b5047810 */ /* 0x002fc80007ffe0ff */
[----:B------:R-:W-:-:S05]  /*21a0*/  SEL R4, R4, R181, !P0 ;  /* 0x000000b504047207 */ /* 0x000fca0004000000 */
[----:B------:R-:W-:Y:S02]  /*21b0*/  IMAD.SHL.U32 R172, R4, 0x2, RZ ;  /* 0x0000000204ac7824 */ /* 0x000fe400078e00ff */
[----:B------:R-:W-:Y:S01]  /*21c0*/  IMAD.MOV.U32 R2, RZ, RZ, c[0x0][0x22c] ;  /* 0x00008b00ff027624 */ /* 0x000fe200078e00ff */
[C---:B------:R-:W-:Y:S01]  /*21d0*/  SHF.L.U32 R180, R182.reuse, 0x1, RZ ;  /* 0x00000001b6b47819 */ /* 0x040fe200000006ff */
[----:B------:R-:W-:Y:S01]  /*21e0*/  IMAD.MOV.U32 R184, RZ, RZ, 0x40 ;  /* 0x00000040ffb87424 */ /* 0x000fe200078e00ff */
[----:B------:R-:W-:Y:S01]  /*21f0*/  SHF.L.U32 R179, R182, 0x1, RZ ;  /* 0x00000001b6b37819 */ /* 0x000fe200000006ff */
[----:B------:R-:W-:Y:S02]  /*2200*/  IMAD R2, R2, c[0x0][0x1c0], RZ ;  /* 0x0000700002027a24 */ /* 0x000fe400078e02ff */
[----:B------:R-:W-:Y:S02]  /*2210*/  IMAD.MOV.U32 R183, RZ, RZ, 0x20 ;  /* 0x00000020ffb77424 */ /* 0x000fe400078e00ff */
[C---:B------:R-:W-:Y:S01]  /*2220*/  IMAD.SHL.U32 R4, R2.reuse, 0x10, RZ ;  /* 0x0000001002047824 */ /* 0x040fe200078e00ff */
[----:B------:R-:W-:-:S04]  /*2230*/  SHF.L.U32 R5, R2, 0x3, RZ ;  /* 0x0000000302057819 */ /* 0x000fc800000006ff */
[----:B------:R-:W-:-:S05]  /*2240*/  IADD3 R4, R4, 0x20, RZ ;  /* 0x0000002004047810 */ /* 0x000fca0007ffe0ff */
[C---:B------:R-:W-:Y:S01]  /*2250*/  IMAD.IADD R2, R5.reuse, 0x1, R4 ;  /* 0x0000000105027824 */ /* 0x040fe200078e0204 */
[C---:B------:R-:W-:Y:S02]  /*2260*/  SHF.L.U64.HI R4, R16.reuse, 0x2, R0 ;  /* 0x0000000210047819 */ /* 0x040fe40000010200 */
[----:B------:R-:W-:Y:S02]  /*2270*/  IADD3 R0, R16, -0x80, RZ ;  /* 0xffffff8010007810 */ /* 0x000fe40007ffe0ff */
[----:B------:R-:W-:Y:S02]  /*2280*/  IADD3 R2, R5, R2, RZ ;  /* 0x0000000205027210 */ /* 0x000fe40007ffe0ff */
[----:B------:R-:W-:-:S03]  /*2290*/  SHF.L.U32 R0, R0, 0x2, RZ ;  /* 0x0000000200007819 */ /* 0x000fc600000006ff */
[----:B------:R-:W-:-:S05]  /*22a0*/  IMAD.IADD R2, R5, 0x1, R2 ;  /* 0x0000000105027824 */ /* 0x000fca00078e0202 */
[----:B------:R-:W-:-:S05]  /*22b0*/  IADD3 R2, R5, R2, RZ ;  /* 0x0000000205027210 */ /* 0x000fca0007ffe0ff */
[----:B------:R1:W-:Y:S02]  /*22c0*/  STL [R1+0x8], R2 ;  /* 0x0000080201007387 */ /* 0x0003e40000100800 */
[----:B-1----:R-:W-:-:S05]  /*22d0*/  IMAD.IADD R2, R5, 0x1, R2 ;  /* 0x0000000105027824 */ /* 0x002fca00078e0202 */
[----:B------:R1:W-:Y:S04]  /*22e0*/  STL [R1+0x4], R2 ;  /* 0x0000040201007387 */ /* 0x0003e80000100800 */
[----:B------:R2:W-:Y:S01]  /*22f0*/  STL [R1+0x18], R4 ;  /* 0x0000180401007387 */ /* 0x0005e20000100800 */
[----:B-1----:R-:W-:-:S04]  /*2300*/  IADD3 R2, R5, R2, RZ ;  /* 0x0000000205027210 */ /* 0x002fc80007ffe0ff */
[----:B------:R-:W-:Y:S01]  /*2310*/  IADD3 R252, R5, R2, RZ ;  /* 0x0000000205fc7210 */ /* 0x000fe20007ffe0ff */
[----:B--2---:R-:W-:-:S04]  /*2320*/  IMAD.SHL.U32 R4, R16, 0x4, RZ ;  /* 0x0000000410047824 */ /* 0x004fc800078e00ff */
[C---:B------:R-:W-:Y:S01]  /*2330*/  IMAD.IADD R251, R5.reuse, 0x1, R252 ;  /* 0x0000000105fb7824 */ /* 0x040fe200078e02fc */
[----:B------:R-:W-:Y:S03]  /*2340*/  STL [R1+0x14], R4 ;  /* 0x0000140401007387 */ /* 0x000fe60000100800 */
[C---:B------:R-:W-:Y:S01]  /*2350*/  IMAD.IADD R250, R5.reuse, 0x1, R251 ;  /* 0x0000000105fa7824 */ /* 0x040fe200078e02fb */
[----:B------:R-:W-:Y:S04]  /*2360*/  STL [R1], R2 ;  /* 0x0000000201007387 */ /* 0x000fe80000100800 */
[C---:B------:R-:W-:Y:S01]  /*2370*/  IADD3 R249, R5.reuse, R250, RZ ;  /* 0x000000fa05f97210 */ /* 0x040fe20007ffe0ff */
[----:B------:R1:W-:Y:S04]  /*2380*/  STL [R1+0x10], R0 ;  /* 0x0000100001007387 */ /* 0x0003e80000100800 */
[----:B------:R-:W-:-:S05]  /*2390*/  IMAD.IADD R248, R5, 0x1, R249 ;  /* 0x0000000105f87824 */ /* 0x000fca00078e02f9 */
[----:B------:R-:W-:-:S05]  /*23a0*/  IADD3 R247, R5, R248, RZ ;  /* 0x000000f805f77210 */ /* 0x000fca0007ffe0ff */
[----:B-1----:R-:W-:-:S06]  /*23b0*/  IMAD.IADD R0, R5, 0x1, R247 ;  /* 0x0000000105007824 */ /* 0x002fcc00078e02f7 */
.L_x_598:
[----:B------:R-:W2:Y:S01]  /*23c0*/  LDL R0, [R1+0x20] ;  /* 0x0000200001007983 */ /* 0x000ea20000100800 */
[----:B------:R-:W-:Y:S03]  /*23d0*/  UISETP.GE.AND UP2, UPT, UR46, 0x1, UPT ;  /* 0x000000012e00788c */ /* 0x000fe6000bf46270 */
[----:B------:R-:W0:Y:S01]  /*23e0*/  LDGDEPBAR ;  /* 0x00000000000079af */ /* 0x000e220000000000 */
[----:B--2---:R-:W-:Y:S01]  /*23f0*/  R2P PR, R0, 0x6 ;  /* 0x0000000600007804 */ /* 0x004fe20000000000 */
[----:B------:R-:W-:Y:S06]  /*2400*/  DEPBAR.LE SB0, 0x0 ;  /* 0x000080000000791a */ /* 0x000fec0000000000 */
[----:B------:R-:W-:Y:S01]  /*2410*/  BAR.SYNC.DEFER_BLOCKING 0x0 ;  /* 0x0000000000007b1d */ /* 0x000fe20000010000 */
[----:B------:R-:W-:Y:S02]  /*2420*/  SEL R2, R183, 0xffffffe0, !P1 ;  /* 0xffffffe0b7027807 */ /* 0x000fe40004800000 */
[----:B------:R-:W-:Y:S02]  /*2430*/  SEL R173, R184, 0xffffffc0, !P2 ;  /* 0xffffffc0b8ad7807 */ /* 0x000fe40005000000 */
[----:B------:R-:W-:Y:S02]  /*2440*/  IADD3 R0, R178, R2, RZ ;  /* 0x00000002b2007210 */ /* 0x000fe40007ffe0ff */
[----:B-----5:R-:W-:Y:S01]  /*2450*/  FSETP.NEU.FTZ.AND P0, PT, R246, -INF , PT ;  /* 0xff800000f600780b */ /* 0x020fe20003f1d000 */
[----:B------:R-:W-:Y:S08]  /*2460*/  LDSM.16.M88.4 R64, [R178] ;  /* 0x00000000b240783b */ /* 0x000ff00000000200 */
[----:B------:R-:W1:Y:S08]  /*2470*/  LDSM.16.M88.4 R16, [R174+0xc000] ;  /* 0x00c00000ae10783b */ /* 0x000e700000000200 */
[----:B------:R-:W2:Y:S08]  /*2480*/  LDSM.16.M88.4 R60, [R178+0x2000] ;  /* 0x00200000b23c783b */ /* 0x000eb00000000200 */
[----:B------:R-:W3:Y:S08]  /*2490*/  LDSM.16.M88.4 R32, [R174+0xc800] ;  /* 0x00c80000ae20783b */ /* 0x000ef00000000200 */
[----:B------:R-:W4:Y:S08]  /*24a0*/  LDSM.16.M88.4 R48, [R174+0xd000] ;  /* 0x00d00000ae30783b */ /* 0x000f300000000200 */
[----:B------:R-:W3:Y:S01]  /*24b0*/  LDSM.16.M88.4 R132, [R174+0xd800] ;  /* 0x00d80000ae84783b */ /* 0x000ee20000000200 */
[-C--:B-1----:R-:W-:Y:S07]  /*24c0*/  HMMA.16816.F32.BF16 R4, R64, R16.reuse, RZ ;  /* 0x000000104004723c */ /* 0x082fee00000418ff */
[----:B------:R-:W-:Y:S01]  /*24d0*/  LDSM.16.M88.4 R136, [R0] ;  /* 0x000000000088783b */ /* 0x000fe20000000200 */
[C---:B--2---:R-:W-:Y:S07]  /*24e0*/  HMMA.16816.F32.BF16 R8, R60.reuse, R16, RZ ;  /* 0x000000103c08723c */ /* 0x044fee00000418ff */
        /* <DEDUP_REMOVED lines=8> */
[----:B------:R-:W1:Y:S01]  /*2570*/  LDSM.16.M88.4 R156, [R177+0xd800] ;  /* 0x00d80000b19c783b */ /* 0x000e620000000200 */
[----:B--2---:R-:W-:Y:S01]  /*2580*/  IADD3 R0, R173, R0, RZ ;  /* 0x00000000ad007210 */ /* 0x004fe20007ffe0ff */
[-C--:B------:R-:W-:Y:S06]  /*2590*/  HMMA.16816.F32.BF16 R28, R60, R34.reuse, RZ ;  /* 0x000000223c1c723c */ /* 0x080fec00000418ff */
[----:B------:R-:W-:Y:S02]  /*25a0*/  LDSM.16.M88.4 R160, [R175+0xd000] ;  /* 0x00d00000afa0783b */ /* 0x000fe40000000200 */
[C---:B------:R-:W-:Y:S06]  /*25b0*/  HMMA.16816.F32.BF16 R32, R64.reuse, R34, RZ ;  /* 0x000000224020723c */ /* 0x040fec00000418ff */
[----:B------:R-:W-:Y:S02]  /*25c0*/  LDSM.16.M88.4 R164, [R175+0xd800] ;  /* 0x00d80000afa4783b */ /* 0x000fe40000000200 */
[-C--:B----4-:R-:W-:Y:S06]  /*25d0*/  HMMA.16816.F32.BF16 R36, R64, R48.reuse, RZ ;  /* 0x000000304024723c */ /* 0x090fec00000418ff */
[----:B------:R-:W-:Y:S02]  /*25e0*/  LDSM.16.M88.4 R168, [R176+0xc000] ;  /* 0x00c00000b0a8783b */ /* 0x000fe40000000200 */
[C---:B------:R-:W-:Y:S08]  /*25f0*/  HMMA.16816.F32.BF16 R40, R60.reuse, R48, RZ ;  /* 0x000000303c28723c */ /* 0x040ff000000418ff */
[-C--:B------:R-:W-:Y:S08]  /*2600*/  HMMA.16816.F32.BF16 R44, R60, R50.reuse, RZ ;  /* 0x000000323c2c723c */ /* 0x080ff000000418ff */
[C---:B------:R-:W-:Y:S08]  /*2610*/  HMMA.16816.F32.BF16 R48, R64.reuse, R50, RZ ;  /* 0x000000324030723c */ /* 0x040ff000000418ff */
[-C--:B------:R-:W-:Y:S08]  /*2620*/  HMMA.16816.F32.BF16 R52, R64, R132.reuse, RZ ;  /* 0x000000844034723c */ /* 0x080ff000000418ff */
[C---:B------:R-:W-:Y:S08]  /*2630*/  HMMA.16816.F32.BF16 R56, R60.reuse, R132, RZ ;  /* 0x000000843c38723c */ /* 0x040ff000000418ff */
[-C--:B------:R-:W-:Y:S08]  /*2640*/  HMMA.16816.F32.BF16 R60, R60, R134.reuse, RZ ;  /* 0x000000863c3c723c */ /* 0x080ff000000418ff */
[----:B------:R-:W-:Y:S08]  /*2650*/  HMMA.16816.F32.BF16 R64, R64, R134, RZ ;  /* 0x000000864040723c */ /* 0x000ff000000418ff */
[-C--:B-1----:R-:W-:Y:S08]  /*2660*/  HMMA.16816.F32.BF16 R4, R136, R140.reuse, R4 ;  /* 0x0000008c8804723c */ /* 0x082ff00000041804 */
[C---:B------:R-:W-:Y:S08]  /*2670*/  HMMA.16816.F32.BF16 R8, R144.reuse, R140, R8 ;  /* 0x0000008c9008723c */ /* 0x040ff00000041808 */
[-C--:B------:R-:W-:Y:S08]  /*2680*/  HMMA.16816.F32.BF16 R12, R144, R142.reuse, R12 ;  /* 0x0000008e900c723c */ /* 0x080ff0000004180c */
[C---:B------:R-:W-:Y:S01]  /*2690*/  HMMA.16816.F32.BF16 R16, R136.reuse, R142, R16 ;  /* 0x0000008e8810723c */ /* 0x040fe20000041810 */
[----:B------:R-:W-:Y:S07]  /*26a0*/  LDSM.16.M88.4 R140, [R175+0xc000] ;  /* 0x00c00000af8c783b */ /* 0x000fee0000000200 */
[-C--:B------:R-:W-:Y:S08]  /*26b0*/  HMMA.16816.F32.BF16 R20, R136, R148.reuse, R20 ;  /* 0x000000948814723c */ /* 0x080ff00000041814 */
[C---:B------:R-:W-:Y:S07]  /*26c0*/  HMMA.16816.F32.BF16 R24, R144.reuse, R148, R24 ;  /* 0x000000949018723c */ /* 0x040fee0000041818 */
[----:B------:R-:W-:Y:S01]  /*26d0*/  IADD3 R148, R178, R173, RZ ;  /* 0x000000adb2947210 */ /* 0x000fe20007ffe0ff */
[-C--:B------:R-:W-:Y:S04]  /*26e0*/  HMMA.16816.F32.BF16 R28, R144, R150.reuse, R28 ;  /* 0x00000096901c723c */ /* 0x080fe8000004181c */
[----:B------:R-:W1:Y:S04]  /*26f0*/  LDSM.16.M88.4 R132, [R148] ;  /* 0x000000009484783b */ /* 0x000e680000000200 */
[C---:B------:R-:W-:Y:S04]  /*2700*/  HMMA.16816.F32.BF16 R32, R136.reuse, R150, R32 ;  /* 0x000000968820723c */ /* 0x040fe80000041820 */
[----:B------:R-:W2:Y:S04]  /*2710*/  LDSM.16.M88.4 R148, [R148+0x2000] ;  /* 0x002000009494783b */ /* 0x000ea80000000200 */
[-C--:B---3--:R-:W-:Y:S08]  /*2720*/  HMMA.16816.F32.BF16 R36, R136, R152.reuse, R36 ;  /* 0x000000988824723c */ /* 0x088ff00000041824 */
[C---:B------:R-:W-:Y:S08]  /*2730*/  HMMA.16816.F32.BF16 R40, R144.reuse, R152, R40 ;  /* 0x000000989028723c */ /* 0x040ff00000041828 */
[-C--:B------:R-:W-:Y:S08]  /*2740*/  HMMA.16816.F32.BF16 R44, R144, R154.reuse, R44 ;  /* 0x0000009a902c723c */ /* 0x080ff0000004182c */
[C---:B------:R-:W-:Y:S01]  /*2750*/  HMMA.16816.F32.BF16 R48, R136.reuse, R154, R48 ;  /* 0x0000009a8830723c */ /* 0x040fe20000041830 */
[----:B------:R-:W3:Y:S07]  /*2760*/  LDSM.16.M88.4 R152, [R175+0xc800] ;  /* 0x00c80000af98783b */ /* 0x000eee0000000200 */
[-C--:B------:R-:W-:Y:S08]  /*2770*/  HMMA.16816.F32.BF16 R52, R136, R156.reuse, R52 ;  /* 0x0000009c8834723c */ /* 0x080ff00000041834 */
[C---:B------:R-:W-:Y:S08]  /*2780*/  HMMA.16816.F32.BF16 R56, R144.reuse, R156, R56 ;  /* 0x0000009c9038723c */ /* 0x040ff00000041838 */
[-C--:B------:R-:W-:Y:S01]  /*2790*/  HMMA.16816.F32.BF16 R60, R144, R158.reuse, R60 ;  /* 0x0000009e903c723c */ /* 0x080fe2000004183c */
[----:B------:R-:W4:Y:S07]  /*27a0*/  LDSM.16.M88.4 R144, [R0] ;  /* 0x000000000090783b */ /* 0x000f2e0000000200 */
[----:B------:R-:W-:Y:S07]  /*27b0*/  HMMA.16816.F32.BF16 R64, R136, R158, R64 ;  /* 0x0000009e8840723c */ /* 0x000fee0000041840 */
[----:B------:R-:W-:Y:S01]  /*27c0*/  FMUL.FTZ R138, R246, 1.4426950216293334961 ;  /* 0x3fb8aa3bf68a7820 */ /* 0x000fe20000410000 */
[-C--:B-1----:R-:W-:Y:S05]  /*27d0*/  HMMA.16816.F32.BF16 R4, R132, R140.reuse, R4 ;  /* 0x0000008c8404723c */ /* 0x082fea0000041804 */
[----:B------:R-:W-:Y:S01]  /*27e0*/  FSEL R138, R138, RZ, P0 ;  /* 0x000000ff8a8a7208 */ /* 0x000fe20000000000 */
[C---:B------:R-:W-:Y:S01]  /*27f0*/  FMUL.FTZ R137, R245.reuse, 1.4426950216293334961 ;  /* 0x3fb8aa3bf5897820 */ /* 0x040fe20000410000 */
[----:B------:R-:W-:Y:S01]  /*2800*/  FSETP.NEU.FTZ.AND P0, PT, R245, -INF , PT ;  /* 0xff800000f500780b */ /* 0x000fe20003f1d000 */
[C---:B--2---:R-:W-:Y:S04]  /*2810*/  HMMA.16816.F32.BF16 R8, R148.reuse, R140, R8 ;  /* 0x0000008c9408723c */ /* 0x044fe80000041808 */
[----:B------:R-:W-:Y:S01]  /*2820*/  FSEL R137, R137, RZ, P0 ;  /* 0x000000ff89897208 */ /* 0x000fe20000000000 */
[C---:B------:R-:W-:Y:S01]  /*2830*/  FMUL.FTZ R136, R244.reuse, 1.4426950216293334961 ;  /* 0x3fb8aa3bf4887820 */ /* 0x040fe20000410000 */
[----:B------:R-:W-:Y:S02]  /*2840*/  FSETP.NEU.FTZ.AND P0, PT, R244, -INF , PT ;  /* 0xff800000f400780b */ /* 0x000fe40003f1d000 */
[-C--:B------:R-:W-:Y:S04]  /*2850*/  HMMA.16816.F32.BF16 R12, R148, R142.reuse, R12 ;  /* 0x0000008e940c723c */ /* 0x080fe8000004180c */
[----:B------:R-:W-:Y:S02]  /*2860*/  FSEL R136, R136, RZ, P0 ;  /* 0x000000ff88887208 */ /* 0x000fe40000000000 */
[C---:B------:R-:W-:Y:S02]  /*2870*/  FSETP.NEU.FTZ.AND P0, PT, R243.reuse, -INF , PT ;  /* 0xff800000f300780b */ /* 0x040fe40003f1d000 */
        /* <DEDUP_REMOVED lines=11> */
[-C--:B------:R-:W-:Y:S01]  /*2930*/  HMMA.16816.F32.BF16 R60, R148, R166.reuse, R60 ;  /* 0x000000a6943c723c */ /* 0x080fe2000004183c */
[----:B------:R-:W2:Y:S06]  /*2940*/  LDL R151, [R1+0x14] ;  /* 0x0000140001977983 */ /* 0x000eac0000100800 */
[----:B------:R-:W-:Y:S01]  /*2950*/  IADD3 R148, R180, R2, RZ ;  /* 0x00000002b4947210 */ /* 0x000fe20007ffe0ff */
[----:B------:R-:W-:Y:S01]  /*2960*/  HMMA.16816.F32.BF16 R64, R132, R166, R64 ;  /* 0x000000a68440723c */ /* 0x000fe20000041840 */
[----:B------:R1:W3:Y:S07]  /*2970*/  LDSM.16.M88.4 R132, [R0+0x2000] ;  /* 0x002000000084783b */ /* 0x0002ee0000000200 */
[-C--:B----4-:R-:W-:Y:S05]  /*2980*/  HMMA.16816.F32.BF16 R4, R144, R168.reuse, R4 ;  /* 0x000000a89004723c */ /* 0x090fea0000041804 */
[----:B-1----:R-:W-:Y:S07]  /*2990*/  FMUL.FTZ R0, R243, 1.4426950216293334961 ;  /* 0x3fb8aa3bf3007820 */ /* 0x002fee0000410000 */
[----:B------:R-:W-:Y:S11]  /*29a0*/  FSEL R0, R0, RZ, P0 ;  /* 0x000000ff00007208 */ /* 0x000ff60000000000 */
[----:B------:R-:W-:Y:S01]  /*29b0*/  @!UPT UIADD3 URZ, URZ, URZ, URZ ;  /* 0x0000003f3f3ff290 */ /* 0x000fe2000fffe03f */
[--C-:B------:R-:W-:Y:S02]  /*29c0*/  FFMA.FTZ R4, R4, c[0x0][0x23c], -R138.reuse ;  /* 0x00008f0004047a23 */ /* 0x100fe4000001088a */
[----:B------:R-:W-:Y:S02]  /*29d0*/  FFMA.FTZ R5, R5, c[0x0][0x23c], -R138 ;  /* 0x00008f0005057a23 */ /* 0x000fe4000001088a */
[----:B------:R-:W-:Y:S01]  /*29e0*/  MUFU.EX2 R166, R4 ;  /* 0x0000000400a67308 */ /* 0x000fe20000000800 */
[--C-:B------:R-:W-:Y:S02]  /*29f0*/  FFMA.FTZ R6, R6, c[0x0][0x23c], -R137.reuse ;  /* 0x00008f0006067a23 */ /* 0x100fe40000010889 */
[--C-:B------:R-:W-:Y:S01]  /*2a00*/  FFMA.FTZ R7, R7, c[0x0][0x23c], -R137.reuse ;  /* 0x00008f0007077a23 */ /* 0x100fe20000010889 */
[C---:B---3--:R-:W-:Y:S06]  /*2a10*/  HMMA.16816.F32.BF16 R8, R132.reuse, R168, R8 ;  /* 0x000000a88408723c */ /* 0x048fec0000041808 */
[----:B------:R-:W-:Y:S02]  /*2a20*/  MUFU.EX2 R165, R5 ;  /* 0x0000000500a57308 */ /* 0x000fe40000000800 */
[-C--:B------:R-:W-:Y:S08]  /*2a30*/  HMMA.16816.F32.BF16 R12, R132, R170.reuse, R12 ;  /* 0x000000aa840c723c */ /* 0x080ff0000004180c */
[----:B------:R-:W-:Y:S01]  /*2a40*/  MUFU.EX2 R219, R6 ;  /* 0x0000000600db7308 */ /* 0x000fe20000000800 */
[C---:B------:R-:W-:Y:S07]  /*2a50*/  HMMA.16816.F32.BF16 R16, R144.reuse, R170, R16 ;  /* 0x000000aa9010723c */ /* 0x040fee0000041810 */
[--C-:B------:R-:W-:Y:S02]  /*2a60*/  FFMA.FTZ R8, R8, c[0x0][0x23c], -R136.reuse ;  /* 0x00008f0008087a23 */ /* 0x100fe40000010888 */
[----:B------:R1:W3:Y:S03]  /*2a70*/  MUFU.EX2 R218, R7 ;  /* 0x0000000700da7308 */ /* 0x0002e60000000800 */
[----:B------:R-:W-:Y:S02]  /*2a80*/  FFMA.FTZ R9, R9, c[0x0][0x23c], -R136 ;  /* 0x00008f0009097a23 */ /* 0x000fe40000010888 */
[--C-:B------:R-:W-:Y:S02]  /*2a90*/  FFMA.FTZ R10, R10, c[0x0][0x23c], -R0.reuse ;  /* 0x00008f000a0a7a23 */ /* 0x100fe40000010800 */
[----:B------:R-:W-:Y:S02]  /*2aa0*/  FFMA.FTZ R11, R11, c[0x0][0x23c], -R0 ;  /* 0x00008f000b0b7a23 */ /* 0x000fe40000010800 */
[--C-:B------:R-:W-:Y:S01]  /*2ab0*/  FFMA.FTZ R12, R12, c[0x0][0x23c], -R136.reuse ;  /* 0x00008f000c0c7a23 */ /* 0x100fe20000010888 */
[----:B------:R-:W-:Y:S01]  /*2ac0*/  MUFU.EX2 R225, R8 ;  /* 0x0000000800e17308 */ /* 0x000fe20000000800 */
[----:B------:R-:W-:Y:S02]  /*2ad0*/  FFMA.FTZ R13, R13, c[0x0][0x23c], -R136 ;  /* 0x00008f000d0d7a23 */ /* 0x000fe40000010888 */
[----:B------:R-:W-:Y:S02]  /*2ae0*/  FFMA.FTZ R14, R14, c[0x0][0x23c], -R0 ;  /* 0x00008f000e0e7a23 */ /* 0x000fe40000010800 */
[--C-:B------:R-:W-:Y:S02]  /*2af0*/  FFMA.FTZ R16, R16, c[0x0][0x23c], -R138.reuse ;  /* 0x00008f0010107a23 */ /* 0x100fe4000001088a */
[----:B------:R-:W-:Y:S02]  /*2b00*/  FFMA.FTZ R17, R17, c[0x0][0x23c], -R138 ;  /* 0x00008f0011117a23 */ /* 0x000fe4000001088a */
[--C-:B------:R-:W-:Y:S01]  /*2b10*/  FFMA.FTZ R18, R18, c[0x0][0x23c], -R137.reuse ;  /* 0x00008f0012127a23 */ /* 0x100fe20000010889 */
[----:B------:R-:W-:Y:S01]  /*2b20*/  MUFU.EX2 R224, R9 ;  /* 0x0000000900e07308 */ /* 0x000fe20000000800 */
[--C-:B------:R-:W-:Y:S02]  /*2b30*/  FFMA.FTZ R19, R19, c[0x0][0x23c], -R137.reuse ;  /* 0x00008f0013137a23 */ /* 0x100fe40000010889 */
[----:B------:R-:W-:Y:S01]  /*2b40*/  FFMA.FTZ R15, R15, c[0x0][0x23c], -R0 ;  /* 0x00008f000f0f7a23 */ /* 0x000fe20000010800 */
[----:B-1----:R-:W1:Y:S06]  /*2b50*/  LDSM.16.M88.4 R4, [R176+0xc800] ;  /* 0x00c80000b004783b */ /* 0x002e6c0000000200 */
[----:B------:R-:W-:Y:S10]  /*2b60*/  MUFU.EX2 R228, R10 ;  /* 0x0000000a00e47308 */ /* 0x000ff40000000800 */
[----:B------:R4:W-:Y:S10]  /*2b70*/  MUFU.EX2 R229, R11 ;  /* 0x0000000b00e57308 */ /* 0x0009f40000000800 */
[----:B------:R-:W-:Y:S10]  /*2b80*/  MUFU.EX2 R158, R16 ;  /* 0x00000010009e7308 */ /* 0x000ff40000000800 */
[----:B------:R-:W3:Y:S01]  /*2b90*/  MUFU.EX2 R153, R17 ;  /* 0x0000001100997308 */ /* 0x000ee20000000800 */
[-C--:B-1----:R-:W-:Y:S01]  /*2ba0*/  HMMA.16816.F32.BF16 R20, R144, R4.reuse, R20 ;  /* 0x000000049014723c */ /* 0x082fe20000041814 */
[----:B----4-:R-:W1:Y:S08]  /*2bb0*/  LDSM.16.M88.4 R8, [R176+0xd000] ;  /* 0x00d00000b008783b */ /* 0x010e700000000200 */
[----:B------:R-:W-:Y:S01]  /*2bc0*/  MUFU.EX2 R211, R18 ;  /* 0x0000001200d37308 */ /* 0x000fe20000000800 */
[C---:B------:R-:W-:Y:S08]  /*2bd0*/  HMMA.16816.F32.BF16 R24, R132.reuse, R4, R24 ;  /* 0x000000048418723c */ /* 0x040ff00000041818 */
[-C--:B------:R-:W-:Y:S01]  /*2be0*/  HMMA.16816.F32.BF16 R28, R132, R6.reuse, R28 ;  /* 0x00000006841c723c */ /* 0x080fe2000004181c */
[----:B------:R-:W-:Y:S07]  /*2bf0*/  MUFU.EX2 R210, R19 ;  /* 0x0000001300d27308 */ /* 0x000fee0000000800 */
[C---:B------:R-:W-:Y:S01]  /*2c00*/  HMMA.16816.F32.BF16 R32, R144.reuse, R6, R32 ;  /* 0x000000069020723c */ /* 0x040fe20000041820 */
[----:B------:R-:W4:Y:S02]  /*2c10*/  LDSM.16.M88.4 R4, [R176+0xd800] ;  /* 0x00d80000b004783b */ /* 0x000f240000000200 */
[----:B------:R-:W-:Y:S01]  /*2c20*/  MUFU.EX2 R223, R12 ;  /* 0x0000000c00df7308 */ /* 0x000fe20000000800 */
[--C-:B------:R-:W-:Y:S02]  /*2c30*/  FFMA.FTZ R20, R20, c[0x0][0x23c], -R138.reuse ;  /* 0x00008f0014147a23 */ /* 0x100fe4000001088a */
[----:B------:R-:W-:Y:S02]  /*2c40*/  FFMA.FTZ R21, R21, c[0x0][0x23c], -R138 ;  /* 0x00008f0015157a23 */ /* 0x000fe4000001088a */
[--C-:B------:R-:W-:Y:S04]  /*2c50*/  FFMA.FTZ R22, R22, c[0x0][0x23c], -R137.reuse ;  /* 0x00008f0016167a23 */ /* 0x100fe80000010889 */
[--C-:B------:R-:W-:Y:S01]  /*2c60*/  FFMA.FTZ R23, R23, c[0x0][0x23c], -R137.reuse ;  /* 0x00008f0017177a23 */ /* 0x100fe20000010889 */
[----:B------:R-:W-:Y:S01]  /*2c70*/  MUFU.EX2 R157, R20 ;  /* 0x00000014009d7308 */ /* 0x000fe20000000800 */
[--C-:B------:R-:W-:Y:S02]  /*2c80*/  FFMA.FTZ R24, R24, c[0x0][0x23c], -R136.reuse ;  /* 0x00008f0018187a23 */ /* 0x100fe40000010888 */
[----:B------:R-:W-:Y:S01]  /*2c90*/  FFMA.FTZ R25, R25, c[0x0][0x23c], -R136 ;  /* 0x00008f0019197a23 */ /* 0x000fe20000010888 */
[-C--:B-1----:R-:W-:Y:S03]  /*2ca0*/  HMMA.16816.F32.BF16 R36, R144, R8.reuse, R36 ;  /* 0x000000089024723c */ /* 0x082fe60000041824 */
[--C-:B------:R-:W-:Y:S02]  /*2cb0*/  FFMA.FTZ R26, R26, c[0x0][0x23c], -R0.reuse ;  /* 0x00008f001a1a7a23 */ /* 0x100fe40000010800 */
[----:B------:R-:W-:Y:S01]  /*2cc0*/  FFMA.FTZ R27, R27, c[0x0][0x23c], -R0 ;  /* 0x00008f001b1b7a23 */ /* 0x000fe20000010800 */
[----:B------:R-:W1:Y:S01]  /*2cd0*/  MUFU.EX2 R222, R13 ;  /* 0x0000000d00de7308 */ /* 0x000e620000000800 */
[--C-:B------:R-:W-:Y:S01]  /*2ce0*/  FFMA.FTZ R32, R32, c[0x0][0x23c], -R138.reuse ;  /* 0x00008f0020207a23 */ /* 0x100fe2000001088a */
[C---:B------:R-:W-:Y:S04]  /*2cf0*/  HMMA.16816.F32.BF16 R40, R132.reuse, R8, R40 ;  /* 0x000000088428723c */ /* 0x040fe80000041828 */
[----:B------:R-:W-:Y:S02]  /*2d00*/  FFMA.FTZ R33, R33, c[0x0][0x23c], -R138 ;  /* 0x00008f0021217a23 */ /* 0x000fe4000001088a */
[--C-:B------:R-:W-:Y:S02]  /*2d10*/  FFMA.FTZ R34, R34, c[0x0][0x23c], -R137.reuse ;  /* 0x00008f0022227a23 */ /* 0x100fe40000010889 */
[-C--:B------:R-:W-:Y:S01]  /*2d20*/  HMMA.16816.F32.BF16 R44, R132, R10.reuse, R44 ;  /* 0x0000000a842c723c */ /* 0x080fe2000004182c */
[----:B------:R-:W-:Y:S03]  /*2d30*/  MUFU.EX2 R156, R32 ;  /* 0x00000020009c7308 */ /* 0x000fe60000000800 */
[--C-:B------:R-:W-:Y:S02]  /*2d40*/  FFMA.FTZ R35, R35, c[0x0][0x23c], -R137.reuse ;  /* 0x00008f0023237a23 */ /* 0x100fe40000010889 */
[--C-:B------:R-:W-:Y:S02]  /*2d50*/  FFMA.FTZ R28, R28, c[0x0][0x23c], -R136.reuse ;  /* 0x00008f001c1c7a23 */ /* 0x100fe40000010888 */
[C---:B------:R-:W-:Y:S03]  /*2d60*/  HMMA.16816.F32.BF16 R48, R144.reuse, R10, R48 ;  /* 0x0000000a9030723c */ /* 0x040fe60000041830 */
[----:B------:R-:W-:Y:S01]  /*2d70*/  MUFU.EX2 R192, R33 ;  /* 0x0000002100c07308 */ /* 0x000fe20000000800 */
[----:B------:R-:W-:Y:S02]  /*2d80*/  FFMA.FTZ R29, R29, c[0x0][0x23c], -R136 ;  /* 0x00008f001d1d7a23 */ /* 0x000fe40000010888 */
[--C-:B------:R-:W-:Y:S02]  /*2d90*/  FFMA.FTZ R30, R30, c[0x0][0x23c], -R0.reuse ;  /* 0x00008f001e1e7a23 */ /* 0x100fe40000010800 */
[-C--:B----4-:R-:W-:Y:S04]  /*2da0*/  HMMA.16816.F32.BF16 R52, R144, R4.reuse, R52 ;  /* 0x000000049034723c */ /* 0x090fe80000041834 */
[----:B------:R-:W-:Y:S01]  /*2db0*/  FFMA.FTZ R31, R31, c[0x0][0x23c], -R0 ;  /* 0x00008f001f1f7a23 */ /* 0x000fe20000010800 */
[----:B------:R-:W-:Y:S01]  /*2dc0*/  MUFU.EX2 R199, R34 ;  /* 0x0000002200c77308 */ /* 0x000fe20000000800 */
[--C-:B------:R-:W-:Y:S02]  /*2dd0*/  FFMA.FTZ R36, R36, c[0x0][0x23c], -R138.reuse ;  /* 0x00008f0024247a23 */ /* 0x100fe4000001088a */
[C---:B------:R-:W-:Y:S04]  /*2de0*/  HMMA.16816.F32.BF16 R56, R132.reuse, R4, R56 ;  /* 0x000000048438723c */ /* 0x040fe80000041838 */
[--C-:B------:R-:W-:Y:S02]  /*2df0*/  FFMA.FTZ R37, R37, c[0x0][0x23c], -R138.reuse ;  /* 0x00008f0025257a23 */ /* 0x100fe4000001088a */
[--C-:B------:R-:W-:Y:S01]  /*2e00*/  FFMA.FTZ R38, R38, c[0x0][0x23c], -R137.reuse ;  /* 0x00008f0026267a23 */ /* 0x100fe20000010889 */
[----:B---3--:R-:W-:Y:S01]  /*2e10*/  F2FP.BF16.PACK_AB R5, R218, R219 ;  /* 0x000000dbda05723e */ /* 0x008fe200000010ff */
[-C--:B------:R-:W-:Y:S01]  /*2e20*/  HMMA.16816.F32.BF16 R60, R132, R6.reuse, R60 ;  /* 0x00000006843c723c */ /* 0x080fe2000004183c */
[----:B------:R-:W-:Y:S03]  /*2e30*/  MUFU.EX2 R198, R35 ;  /* 0x0000002300c67308 */ /* 0x000fe60000000800 */
[----:B------:R1:W-:Y:S01]  /*2e40*/  STS [R230+0x1c400], R5 ;  /* 0x01c40005e6007388 */ /* 0x0003e20000000800 */
[----:B------:R-:W-:Y:S01]  /*2e50*/  F2FP.BF16.PACK_AB R4, R153, R158 ;  /* 0x0000009e9904723e */ /* 0x000fe200000010ff */
[--C-:B------:R-:W-:Y:S02]  /*2e60*/  FFMA.FTZ R48, R48, c[0x0][0x23c], -R138.reuse ;  /* 0x00008f0030307a23 */ /* 0x100fe4000001088a */
[----:B------:R-:W-:Y:S03]  /*2e70*/  HMMA.16816.F32.BF16 R64, R144, R6, R64 ;  /* 0x000000069040723c */ /* 0x000fe60000041840 */
[----:B------:R-:W-:Y:S01]  /*2e80*/  MUFU.EX2 R227, R14 ;  /* 0x0000000e00e37308 */ /* 0x000fe20000000800 */
[--C-:B------:R-:W-:Y:S02]  /*2e90*/  FFMA.FTZ R39, R39, c[0x0][0x23c], -R137.reuse ;  /* 0x00008f0027277a23 */ /* 0x100fe40000010889 */
[----:B------:R-:W-:Y:S01]  /*2ea0*/  FFMA.FTZ R49, R49, c[0x0][0x23c], -R138 ;  /* 0x00008f0031317a23 */ /* 0x000fe2000001088a */
[----:B------:R-:W-:Y:S01]  /*2eb0*/  F2FP.BF16.PACK_AB R6, R165, R166 ;  /* 0x000000a6a506723e */ /* 0x000fe200000010ff */
[--C-:B------:R-:W-:Y:S04]  /*2ec0*/  FFMA.FTZ R50, R50, c[0x0][0x23c], -R137.reuse ;  /* 0x00008f0032327a23 */ /* 0x100fe80000010889 */
[----:B------:R3:W-:Y:S01]  /*2ed0*/  STS [R230+0x1c000], R6 ;  /* 0x01c00006e6007388 */ /* 0x0007e20000000800 */
[----:B------:R-:W4:Y:S01]  /*2ee0*/  MUFU.EX2 R226, R15 ;  /* 0x0000000f00e27308 */ /* 0x000f220000000800 */
[--C-:B------:R-:W-:Y:S02]  /*2ef0*/  FFMA.FTZ R51, R51, c[0x0][0x23c], -R137.reuse ;  /* 0x00008f0033337a23 */ /* 0x100fe40000010889 */
[----:B------:R4:W-:Y:S01]  /*2f00*/  STS [R233+0x1c000], R4 ;  /* 0x01c00004e9007388 */ /* 0x0009e20000000800 */
[--C-:B------:R-:W-:Y:S02]  /*2f10*/  FFMA.FTZ R62, R62, c[0x0][0x23c], -R0.reuse ;  /* 0x00008f003e3e7a23 */ /* 0x100fe40000010800 */
[--C-:B------:R-:W-:Y:S01]  /*2f20*/  FFMA.FTZ R42, R42, c[0x0][0x23c], -R0.reuse ;  /* 0x00008f002a2a7a23 */ /* 0x100fe20000010800 */
[----:B-1----:R-:W-:Y:S01]  /*2f30*/  F2FP.BF16.PACK_AB R5, R222, R223 ;  /* 0x000000dfde05723e */ /* 0x002fe200000010ff */
[--C-:B------:R-:W-:Y:S02]  /*2f40*/  FFMA.FTZ R43, R43, c[0x0][0x23c], -R0.reuse ;  /* 0x00008f002b2b7a23 */ /* 0x100fe40000010800 */
[----:B------:R-:W1:Y:S01]  /*2f50*/  MUFU.EX2 R152, R21 ;  /* 0x0000001500987308 */ /* 0x000e620000000800 */
[--C-:B------:R-:W-:Y:S02]  /*2f60*/  FFMA.FTZ R46, R46, c[0x0][0x23c], -R0.reuse ;  /* 0x00008f002e2e7a23 */ /* 0x100fe40000010800 */
[--C-:B------:R-:W-:Y:S02]  /*2f70*/  FFMA.FTZ R47, R47, c[0x0][0x23c], -R0.reuse ;  /* 0x00008f002f2f7a23 */ /* 0x100fe40000010800 */
[--C-:B------:R-:W-:Y:S02]  /*2f80*/  FFMA.FTZ R58, R58, c[0x0][0x23c], -R0.reuse ;  /* 0x00008f003a3a7a23 */ /* 0x100fe40000010800 */
[--C-:B------:R-:W-:Y:S02]  /*2f90*/  FFMA.FTZ R59, R59, c[0x0][0x23c], -R0.reuse ;  /* 0x00008f003b3b7a23 */ /* 0x100fe40000010800 */
[----:B------:R-:W-:Y:S01]  /*2fa0*/  FFMA.FTZ R0, R63, c[0x0][0x23c], -R0 ;  /* 0x00008f003f007a23 */ /* 0x000fe20000010800 */
[----:B------:R-:W-:Y:S01]  /*2fb0*/  MUFU.EX2 R207, R22 ;  /* 0x0000001600cf7308 */ /* 0x000fe20000000800 */
[--C-:B------:R-:W-:Y:S02]  /*2fc0*/  FFMA.FTZ R40, R40, c[0x0][0x23c], -R136.reuse ;  /* 0x00008f0028287a23 */ /* 0x100fe40000010888 */
[--C-:B------:R-:W-:Y:S01]  /*2fd0*/  FFMA.FTZ R41, R41, c[0x0][0x23c], -R136.reuse ;  /* 0x00008f0029297a23 */ /* 0x100fe20000010888 */
[----:B---3--:R-:W-:Y:S01]  /*2fe0*/  F2FP.BF16.PACK_AB R6, R210, R211 ;  /* 0x000000d3d206723e */ /* 0x008fe200000010ff */
[--C-:B------:R-:W-:Y:S02]  /*2ff0*/  FFMA.FTZ R44, R44, c[0x0][0x23c], -R136.reuse ;  /* 0x00008f002c2c7a23 */ /* 0x100fe40000010888 */
[----:B------:R-:W-:Y:S01]  /*3000*/  FFMA.FTZ R45, R45, c[0x0][0x23c], -R136 ;  /* 0x00008f002d2d7a23 */ /* 0x000fe20000010888 */
[----:B----4-:R-:W-:Y:S01]  /*3010*/  F2FP.BF16.PACK_AB R4, R224, R225 ;  /* 0x000000e1e004723e */ /* 0x010fe200000010ff */
[----:B------:R3:W-:Y:S01]  /*3020*/  STS [R233+0x1c400], R6 ;  /* 0x01c40006e9007388 */ /* 0x0007e20000000800 */
[----:B------:R-:W4:Y:S01]  /*3030*/  MUFU.EX2 R206, R23 ;  /* 0x0000001700ce7308 */ /* 0x000f220000000800 */
[--C-:B------:R-:W-:Y:S02]  /*3040*/  FFMA.FTZ R52, R52, c[0x0][0x23c], -R138.reuse ;  /* 0x00008f0034347a23 */ /* 0x100fe4000001088a */
[----:B------:R1:W-:Y:S01]  /*3050*/  STS [R230+0x1e000], R4 ;  /* 0x01e00004e6007388 */ /* 0x0003e20000000800 */
[--C-:B------:R-:W-:Y:S02]  /*3060*/  FFMA.FTZ R53, R53, c[0x0][0x23c], -R138.reuse ;  /* 0x00008f0035357a23 */ /* 0x100fe4000001088a */
[--C-:B------:R-:W-:Y:S02]  /*3070*/  FFMA.FTZ R54, R54, c[0x0][0x23c], -R137.reuse ;  /* 0x00008f0036367a23 */ /* 0x100fe40000010889 */
[--C-:B------:R-:W-:Y:S02]  /*3080*/  FFMA.FTZ R55, R55, c[0x0][0x23c], -R137.reuse ;  /* 0x00008f0037377a23 */ /* 0x100fe40000010889 */
[----:B------:R-:W-:Y:S01]  /*3090*/  MUFU.EX2 R215, R24 ;  /* 0x0000001800d77308 */ /* 0x000fe20000000800 */
[--C-:B------:R-:W-:Y:S02]  /*30a0*/  FFMA.FTZ R64, R64, c[0x0][0x23c], -R138.reuse ;  /* 0x00008f0040407a23 */ /* 0x100fe4000001088a */
[----:B------:R-:W-:Y:S02]  /*30b0*/  FFMA.FTZ R138, R65, c[0x0][0x23c], -R138 ;  /* 0x00008f00418a7a23 */ /* 0x000fe4000001088a */
[--C-:B------:R-:W-:Y:S02]  /*30c0*/  FFMA.FTZ R66, R66, c[0x0][0x23c], -R137.reuse ;  /* 0x00008f0042427a23 */ /* 0x100fe40000010889 */
[----:B------:R-:W-:Y:S02]  /*30d0*/  FFMA.FTZ R137, R67, c[0x0][0x23c], -R137 ;  /* 0x00008f0043897a23 */ /* 0x000fe40000010889 */
[--C-:B------:R-:W-:Y:S01]  /*30e0*/  FFMA.FTZ R56, R56, c[0x0][0x23c], -R136.reuse ;  /* 0x00008f0038387a23 */ /* 0x100fe20000010888 */
[----:B------:R-:W-:Y:S01]  /*30f0*/  MUFU.EX2 R214, R25 ;  /* 0x0000001900d67308 */ /* 0x000fe20000000800 */
[--C-:B------:R-:W-:Y:S02]  /*3100*/  FFMA.FTZ R57, R57, c[0x0][0x23c], -R136.reuse ;  /* 0x00008f0039397a23 */ /* 0x100fe40000010888 */
[--C-:B------:R-:W-:Y:S01]  /*3110*/  FFMA.FTZ R60, R60, c[0x0][0x23c], -R136.reuse ;  /* 0x00008f003c3c7a23 */ /* 0x100fe20000010888 */
[----:B---3--:R-:W-:Y:S01]  /*3120*/  F2FP.BF16.PACK_AB R6, R229, R228 ;  /* 0x000000e4e506723e */ /* 0x008fe200000010ff */
[----:B------:R-:W-:Y:S01]  /*3130*/  FFMA.FTZ R136, R61, c[0x0][0x23c], -R136 ;  /* 0x00008f003d887a23 */ /* 0x000fe20000010888 */
[----:B--2---:R-:W-:Y:S02]  /*3140*/  IADD3 R150, P0, R151, UR8, RZ ;  /* 0x0000000897967c10 */ /* 0x004fe4000ff1e0ff */
[----:B-1----:R-:W-:Y:S01]  /*3150*/  F2FP.BF16.PACK_AB R4, R226, R227 ;  /* 0x000000e3e204723e */ /* 0x002fe200000010ff */
[----:B------:R1:W-:Y:S01]  /*3160*/  STS [R230+0x1e400], R6 ;  /* 0x01e40006e6007388 */ /* 0x0003e20000000800 */
[----:B------:R-:W-:Y:S03]  /*3170*/  MUFU.EX2 R220, R26 ;  /* 0x0000001a00dc7308 */ /* 0x000fe60000000800 */
[----:B------:R4:W-:Y:S04]  /*3180*/  STS [R233+0x1e000], R5 ;  /* 0x01e00005e9007388 */ /* 0x0009e80000000800 */
[----:B------:R2:W-:Y:S03]  /*3190*/  STS [R233+0x1e400], R4 ;  /* 0x01e40004e9007388 */ /* 0x0005e60000000800 */
[----:B------:R-:W3:Y:S10]  /*31a0*/  MUFU.EX2 R221, R27 ;  /* 0x0000001b00dd7308 */ /* 0x000ef40000000800 */
[----:B------:R-:W-:Y:S01]  /*31b0*/  MUFU.EX2 R213, R28 ;  /* 0x0000001c00d57308 */ /* 0x000fe20000000800 */
[----:B-1----:R-:W-:Y:S02]  /*31c0*/  F2FP.BF16.PACK_AB R6, R152, R157 ;  /* 0x0000009d9806723e */ /* 0x002fe400000010ff */
[----:B----4-:R-:W-:Y:S03]  /*31d0*/  F2FP.BF16.PACK_AB R5, R206, R207 ;  /* 0x000000cfce05723e */ /* 0x010fe600000010ff */
[----:B------:R1:W-:Y:S04]  /*31e0*/  STS [R237+0x1c000], R6 ;  /* 0x01c00006ed007388 */ /* 0x0003e80000000800 */
[----:B------:R-:W-:Y:S01]  /*31f0*/  MUFU.EX2 R212, R29 ;  /* 0x0000001d00d47308 */ /* 0x000fe20000000800 */
[----:B--2---:R-:W-:Y:S01]  /*3200*/  F2FP.BF16.PACK_AB R4, R192, R156 ;  /* 0x0000009cc004723e */ /* 0x004fe200000010ff */
[----:B------:R-:W-:Y:S01]  /*3210*/  STS [R237+0x1c400], R5 ;  /* 0x01c40005ed007388 */ /* 0x000fe20000000800 */
[----:B---3--:R-:W-:Y:S03]  /*3220*/  F2FP.BF16.PACK_AB R7, R221, R220 ;  /* 0x000000dcdd07723e */ /* 0x008fe600000010ff */
[----:B------:R2:W-:Y:S04]  /*3230*/  STS [R236+0x1c000], R4 ;  /* 0x01c00004ec007388 */ /* 0x0005e80000000800 */
[----:B------:R-:W-:Y:S10]  /*3240*/  MUFU.EX2 R217, R30 ;  /* 0x0000001e00d97308 */ /* 0x000ff40000000800 */
[----:B------:R-:W3:Y:S01]  /*3250*/  MUFU.EX2 R216, R31 ;  /* 0x0000001f00d87308 */ /* 0x000ee20000000800 */
[----:B-1----:R-:W-:Y:S05]  /*3260*/  F2FP.BF16.PACK_AB R6, R198, R199 ;  /* 0x000000c7c606723e */ /* 0x002fea00000010ff */
[----:B------:R1:W-:Y:S04]  /*3270*/  STS [R236+0x1c400], R6 ;  /* 0x01c40006ec007388 */ /* 0x0003e80000000800 */
[----:B------:R-:W-:Y:S01]  /*3280*/  MUFU.EX2 R155, R36 ;  /* 0x00000024009b7308 */ /* 0x000fe20000000800 */
[----:B--2---:R-:W-:Y:S01]  /*3290*/  F2FP.BF16.PACK_AB R4, R214, R215 ;  /* 0x000000d7d604723e */ /* 0x004fe200000010ff */
[----:B------:R-:W-:Y:S04]  /*32a0*/  STS [R237+0x1e400], R7 ;  /* 0x01e40007ed007388 */ /* 0x000fe80000000800 */
[----:B------:R2:W-:Y:S04]  /*32b0*/  STS [R237+0x1e000], R4 ;  /* 0x01e00004ed007388 */ /* 0x0005e80000000800 */
[----:B------:R-:W2:Y:S01]  /*32c0*/  MUFU.EX2 R189, R37 ;  /* 0x0000002500bd7308 */ /* 0x000ea20000000800 */
[----:B---3--:R-:W-:Y:S05]  /*32d0*/  F2FP.BF16.PACK_AB R5, R216, R217 ;  /* 0x000000d9d805723e */ /* 0x008fea00000010ff */
[----:B------:R-:W-:Y:S04]  /*32e0*/  STS [R236+0x1e400], R5 ;  /* 0x01e40005ec007388 */ /* 0x000fe80000000800 */
[----:B------:R-:W-:Y:S01]  /*32f0*/  MUFU.EX2 R196, R38 ;  /* 0x0000002600c47308 */ /* 0x000fe20000000800 */
[----:B-1----:R-:W-:Y:S05]  /*3300*/  F2FP.BF16.PACK_AB R6, R212, R213 ;  /* 0x000000d5d406723e */ /* 0x002fea00000010ff */
[----:B------:R-:W-:Y:S04]  /*3310*/  STS [R236+0x1e000], R6 ;  /* 0x01e00006ec007388 */ /* 0x000fe80000000800 */
[----:B------:R-:W1:Y:S01]  /*3320*/  MUFU.EX2 R195, R39 ;  /* 0x0000002700c37308 */ /* 0x000e620000000800 */
[----:B--2---:R-:W-:Y:S05]  /*3330*/  F2FP.BF16.PACK_AB R4, R189, R155 ;  /* 0x0000009bbd04723e */ /* 0x004fea00000010ff */
[----:B------:R2:W-:Y:S04]  /*3340*/  STS [R231+0x1c000], R4 ;  /* 0x01c00004e7007388 */ /* 0x0005e80000000800 */
[----:B------:R-:W-:Y:S10]  /*3350*/  MUFU.EX2 R154, R48 ;  /* 0x00000030009a7308 */ /* 0x000ff40000000800 */
[----:B------:R-:W2:Y:S01]  /*3360*/  MUFU.EX2 R149, R49 ;  /* 0x0000003100957308 */ /* 0x000ea20000000800 */
[----:B-1----:R-:W-:Y:S05]  /*3370*/  F2FP.BF16.PACK_AB R7, R195, R196 ;  /* 0x000000c4c307723e */ /* 0x002fea00000010ff */
[----:B------:R1:W-:Y:S04]  /*3380*/  STS [R231+0x1c400], R7 ;  /* 0x01c40007e7007388 */ /* 0x0003e80000000800 */
[----:B------:R-:W-:Y:S10]  /*3390*/  MUFU.EX2 R188, R50 ;  /* 0x0000003200bc7308 */ /* 0x000ff40000000800 */
[----:B------:R-:W3:Y:S01]  /*33a0*/  MUFU.EX2 R185, R51 ;  /* 0x0000003300b97308 */ /* 0x000ee20000000800 */
[----:B--2---:R-:W-:Y:S05]  /*33b0*/  F2FP.BF16.PACK_AB R4, R149, R154 ;  /* 0x0000009a9504723e */ /* 0x004fea00000010ff */
[----:B------:R-:W-:Y:S04]  /*33c0*/  STS [R232+0x1c000], R4 ;  /* 0x01c00004e8007388 */ /* 0x000fe80000000800 */
[----:B------:R3:W-:Y:S10]  /*33d0*/  MUFU.EX2 R169, R0 ;  /* 0x0000000000a97308 */ /* 0x0007f40000000800 */
[----:B------:R-:W-:Y:S10]  /*33e0*/  MUFU.EX2 R203, R40 ;  /* 0x0000002800cb7308 */ /* 0x000ff40000000800 */
[----:B------:R-:W2:Y:S01]  /*33f0*/  MUFU.EX2 R202, R41 ;  /* 0x0000002900ca7308 */ /* 0x000ea20000000800 */
[----:B---3--:R-:W-:Y:S05]  /*3400*/  F2FP.BF16.PACK_AB R0, R185, R188 ;  /* 0x000000bcb900723e */ /* 0x008fea00000010ff */
[----:B------:R-:W-:Y:S04]  /*3410*/  STS [R232+0x1c400], R0 ;  /* 0x01c40000e8007388 */ /* 0x000fe80000000800 */
[----:B------:R-:W-:Y:S10]  /*3420*/  MUFU.EX2 R208, R42 ;  /* 0x0000002a00d07308 */ /* 0x000ff40000000800 */
[----:B------:R-:W3:Y:S01]  /*3430*/  MUFU.EX2 R209, R43 ;  /* 0x0000002b00d17308 */ /* 0x000ee20000000800 */
[----:B--2---:R-:W-:Y:S05]  /*3440*/  F2FP.BF16.PACK_AB R6, R202, R203 ;  /* 0x000000cbca06723e */ /* 0x004fea00000010ff */
[----:B------:R2:W-:Y:S04]  /*3450*/  STS [R231+0x1e000], R6 ;  /* 0x01e00006e7007388 */ /* 0x0005e80000000800 */
[----:B------:R-:W-:Y:S10]  /*3460*/  MUFU.EX2 R201, R44 ;  /* 0x0000002c00c97308 */ /* 0x000ff40000000800 */
[----:B------:R-:W1:Y:S01]  /*3470*/  MUFU.EX2 R200, R45 ;  /* 0x0000002d00c87308 */ /* 0x000e620000000800 */
[----:B---3--:R-:W-:Y:S05]  /*3480*/  F2FP.BF16.PACK_AB R5, R209, R208 ;  /* 0x000000d0d105723e */ /* 0x008fea00000010ff */
[----:B------:R3:W-:Y:S04]  /*3490*/  STS [R231+0x1e400], R5 ;  /* 0x01e40005e7007388 */ /* 0x0007e80000000800 */
[----:B------:R-:W-:Y:S10]  /*34a0*/  MUFU.EX2 R205, R46 ;  /* 0x0000002e00cd7308 */ /* 0x000ff40000000800 */
[----:B------:R-:W2:Y:S01]  /*34b0*/  MUFU.EX2 R204, R47 ;  /* 0x0000002f00cc7308 */ /* 0x000ea20000000800 */
[----:B-1----:R-:W-:Y:S05]  /*34c0*/  F2FP.BF16.PACK_AB R7, R200, R201 ;  /* 0x000000c9c807723e */ /* 0x002fea00000010ff */
[----:B------:R-:W-:Y:S04]  /*34d0*/  STS [R232+0x1e000], R7 ;  /* 0x01e00007e8007388 */ /* 0x000fe80000000800 */
[----:B------:R-:W-:Y:S10]  /*34e0*/  MUFU.EX2 R164, R52 ;  /* 0x0000003400a47308 */ /* 0x000ff40000000800 */
[----:B------:R-:W3:Y:S01]  /*34f0*/  MUFU.EX2 R163, R53 ;  /* 0x0000003500a37308 */ /* 0x000ee20000000800 */
[----:B--2---:R-:W-:Y:S05]  /*3500*/  F2FP.BF16.PACK_AB R6, R204, R205 ;  /* 0x000000cdcc06723e */ /* 0x004fea00000010ff */
[----:B------:R-:W-:Y:S04]  /*3510*/  STS [R232+0x1e400], R6 ;  /* 0x01e40006e8007388 */ /* 0x000fe80000000800 */
[----:B------:R-:W-:Y:S10]  /*3520*/  MUFU.EX2 R168, R54 ;  /* 0x0000003600a87308 */ /* 0x000ff40000000800 */
[----:B------:R-:W1:Y:S01]  /*3530*/  MUFU.EX2 R167, R55 ;  /* 0x0000003700a77308 */ /* 0x000e620000000800 */
[----:B---3--:R-:W-:Y:S05]  /*3540*/  F2FP.BF16.PACK_AB R5, R163, R164 ;  /* 0x000000a4a305723e */ /* 0x008fea00000010ff */
[----:B------:R2:W-:Y:S04]  /*3550*/  STS [R235+0x1c000], R5 ;  /* 0x01c00005eb007388 */ /* 0x0005e80000000800 */
[----:B------:R-:W-:Y:S10]  /*3560*/  MUFU.EX2 R160, R64 ;  /* 0x0000004000a07308 */ /* 0x000ff40000000800 */
[----:B------:R-:W3:Y:S01]  /*3570*/  MUFU.EX2 R159, R138 ;  /* 0x0000008a009f7308 */ /* 0x000ee20000000800 */
[----:B-1----:R-:W-:Y:S05]  /*3580*/  F2FP.BF16.PACK_AB R4, R167, R168 ;  /* 0x000000a8a704723e */ /* 0x002fea00000010ff */
[----:B------:R1:W-:Y:S04]  /*3590*/  STS [R235+0x1c400], R4 ;  /* 0x01c40004eb007388 */ /* 0x0003e80000000800 */
[----:B------:R-:W-:Y:S10]  /*35a0*/  MUFU.EX2 R162, R66 ;  /* 0x0000004200a27308 */ /* 0x000ff40000000800 */
[----:B------:R-:W2:Y:S01]  /*35b0*/  MUFU.EX2 R161, R137 ;  /* 0x0000008900a17308 */ /* 0x000ea20000000800 */
[----:B---3--:R-:W-:Y:S05]  /*35c0*/  F2FP.BF16.PACK_AB R0, R159, R160 ;  /* 0x000000a09f00723e */ /* 0x008fea00000010ff */
[----:B------:R3:W-:Y:S04]  /*35d0*/  STS [R234+0x1c000], R0 ;  /* 0x01c00000ea007388 */ /* 0x0007e80000000800 */
[----:B------:R-:W-:Y:S10]  /*35e0*/  MUFU.EX2 R191, R56 ;  /* 0x0000003800bf7308 */ /* 0x000ff40000000800 */
[----:B------:R-:W4:Y:S01]  /*35f0*/  MUFU.EX2 R190, R57 ;  /* 0x0000003900be7308 */ /* 0x000f220000000800 */
[----:B--2---:R-:W-:Y:S05]  /*3600*/  F2FP.BF16.PACK_AB R5, R161, R162 ;  /* 0x000000a2a105723e */ /* 0x004fea00000010ff */
[----:B------:R-:W-:Y:S04]  /*3610*/  STS [R234+0x1c400], R5 ;  /* 0x01c40005ea007388 */ /* 0x000fe80000000800 */
[----:B------:R-:W-:Y:S10]  /*3620*/  MUFU.EX2 R197, R58 ;  /* 0x0000003a00c57308 */ /* 0x000ff40000000800 */
[----:B------:R-:W2:Y:S01]  /*3630*/  MUFU.EX2 R194, R59 ;  /* 0x0000003b00c27308 */ /* 0x000ea20000000800 */
[----:B----4-:R-:W-:Y:S05]  /*3640*/  F2FP.BF16.PACK_AB R7, R190, R191 ;  /* 0x000000bfbe07723e */ /* 0x010fea00000010ff */
[----:B------:R-:W-:Y:S04]  /*3650*/  STS [R235+0x1e000], R7 ;  /* 0x01e00007eb007388 */ /* 0x000fe80000000800 */
[----:B------:R-:W-:Y:S10]  /*3660*/  MUFU.EX2 R171, R60 ;  /* 0x0000003c00ab7308 */ /* 0x000ff40000000800 */
[----:B------:R-:W1:Y:S01]  /*3670*/  MUFU.EX2 R170, R136 ;  /* 0x0000008800aa7308 */ /* 0x000e620000000800 */
[----:B--2---:R-:W-:Y:S05]  /*3680*/  F2FP.BF16.PACK_AB R6, R194, R197 ;  /* 0x000000c5c206723e */ /* 0x004fea00000010ff */
[----:B------:R-:W-:Y:S04]  /*3690*/  STS [R235+0x1e400], R6 ;  /* 0x01e40006eb007388 */ /* 0x000fe80000000800 */
[----:B------:R-:W3:Y:S01]  /*36a0*/  MUFU.EX2 R193, R62 ;  /* 0x0000003e00c17308 */ /* 0x000ee20000000800 */
[----:B-1----:R-:W-:Y:S05]  /*36b0*/  F2FP.BF16.PACK_AB R4, R170, R171 ;  /* 0x000000abaa04723e */ /* 0x002fea00000010ff */
[----:B------:R-:W-:Y:S01]  /*36c0*/  STS [R234+0x1e000], R4 ;  /* 0x01e00004ea007388 */ /* 0x000fe20000000800 */
[----:B---3--:R-:W-:Y:S05]  /*36d0*/  F2FP.BF16.PACK_AB R0, R169, R193 ;  /* 0x000000c1a900723e */ /* 0x008fea00000010ff */
[----:B------:R1:W-:Y:S04]  /*36e0*/  STS [R234+0x1e400], R0 ;  /* 0x01e40000ea007388 */ /* 0x0003e80000000800 */
[----:B------:R-:W-:Y:S08]  /*36f0*/  LDSM.16.M88.4 R64, [R180+0x8000] ;  /* 0x00800000b440783b */ /* 0x000ff00000000200 */
[----:B------:R-:W2:Y:S08]  /*3700*/  LDSM.16.M88.4 R16, [R174+0x10000] ;  /* 0x01000000ae10783b */ /* 0x000eb00000000200 */
[----:B------:R-:W3:Y:S08]  /*3710*/  LDSM.16.M88.4 R60, [R180+0xa000] ;  /* 0x00a00000b43c783b */ /* 0x000ef00000000200 */
[----:B------:R-:W3:Y:S08]  /*3720*/  LDSM.16.M88.4 R32, [R174+0x10800] ;  /* 0x01080000ae20783b */ /* 0x000ef00000000200 */
[----:B-1----:R-:W4:Y:S04]  /*3730*/  LDL R0, [R1+0x18] ;  /* 0x0000180001007983 */ /* 0x002f280000100800 */
        /* <DEDUP_REMOVED lines=44> */
[----:B----4-:R-:W-:Y:S02]  /*3a00*/  IADD3.X R151, R0, UR7, RZ, P0, !PT ;  /* 0x0000000700977c10 */ /* 0x010fe400087fe4ff */
[----:B------:R-:W-:Y:S05]  /*3a10*/  IADD3 R0, R2, R145, RZ ;  /* 0x0000009102007210 */ /* 0x000fea0007ffe0ff */
[----:B------:R3:W4:Y:S04]  /*3a20*/  LDG.E R147, [R150.64] ;  /* 0x0000002696937981 */ /* 0x000728000c1e1900 */
[----:B------:R3:W4:Y:S04]  /*3a30*/  LDG.E R146, [R150.64+0x20] ;  /* 0x0000202696927981 */ /* 0x000728000c1e1900 */
[----:B------:R3:W4:Y:S01]  /*3a40*/  LDG.E R144, [R150.64+0x100] ;  /* 0x0001002696907981 */ /* 0x000722000c1e1900 */
[-C--:B-1----:R-:W-:Y:S03]  /*3a50*/  HMMA.16816.F32.BF16 R4, R140, R132.reuse, R4 ;  /* 0x000000848c04723c */ /* 0x082fe60000041804 */
[----:B------:R3:W4:Y:S05]  /*3a60*/  LDG.E R2, [R150.64+0x120] ;  /* 0x0001202696027981 */ /* 0x00072a000c1e1900 */
[C---:B--2---:R-:W-:Y:S08]  /*3a70*/  HMMA.16816.F32.BF16 R8, R136.reuse, R132, R8 ;  /* 0x000000848808723c */ /* 0x044ff00000041808 */
[-C--:B------:R-:W-:Y:S08]  /*3a80*/  HMMA.16816.F32.BF16 R12, R136, R134.reuse, R12 ;  /* 0x00000086880c723c */ /* 0x080ff0000004180c */
[C---:B------:R-:W-:Y:S01]  /*3a90*/  HMMA.16816.F32.BF16 R16, R140.reuse, R134, R16 ;  /* 0x000000868c10723c */ /* 0x040fe20000041810 */
[----:B------:R-:W1:Y:S03]  /*3aa0*/  LDSM.16.M88.4 R132, [R175+0x10800] ;  /* 0x01080000af84783b */ /* 0x000e660000000200 */
[----:B---3--:R-:W-:Y:S05]  /*3ab0*/  MOV R151, c[0x0][0x1c0] ;  /* 0x0000700000977a02 */ /* 0x008fea0000000f00 */
[----:B------:R-:W-:Y:S05]  /*3ac0*/  IMAD R151, R151, c[0x0][0x22c], RZ ;  /* 0x00008b0097977a24 */ /* 0x000fea00078e02ff */
[----:B------:R-:W-:Y:S04]  /*3ad0*/  LEA R151, -R151, RZ, 0x7 ;  /* 0x000000ff97977211 */ /* 0x000fe800078e39ff */
[C---:B------:R-:W-:Y:S04]  /*3ae0*/  LEA R186, P0, R151.reuse, R186, 0x2 ;  /* 0x000000ba97ba7211 */ /* 0x040fe800078010ff */
[----:B------:R-:W-:Y:S02]  /*3af0*/  LEA.HI.X.SX32 R187, R151, R187, 0x2, P0 ;  /* 0x000000bb97bb7211 */ /* 0x000fe400000f16ff */
[----:B------:R-:W-:Y:S01]  /*3b00*/  PLOP3.LUT P0, PT, PT, PT, UP2, 0x80, 0x0 ;  /* 0x000000000000781c */ /* 0x000fe20003f0f028 */
        /* <DEDUP_REMOVED lines=16> */
[----:B------:R-:W2:Y:S01]  /*3c10*/  LDSM.16.M88.4 R140, [R0+0xa000] ;  /* 0x00a00000008c783b */ /* 0x000ea20000000200 */
[-C--:B-1----:R-:W-:Y:S08]  /*3c20*/  HMMA.16816.F32.BF16 R4, R132, R136.reuse, R4 ;  /* 0x000000888404723c */ /* 0x082ff00000041804 */
[C---:B--2---:R-:W-:Y:S08]  /*3c30*/  HMMA.16816.F32.BF16 R8, R140.reuse, R136, R8 ;  /* 0x000000888c08723c */ /* 0x044ff00000041808 */
[-C--:B------:R-:W-:Y:S08]  /*3c40*/  HMMA.16816.F32.BF16 R12, R140, R138.reuse, R12 ;  /* 0x0000008a8c0c723c */ /* 0x080ff0000004180c */
[C---:B------:R-:W-:Y:S01]  /*3c50*/  HMMA.16816.F32.BF16 R16, R132.reuse, R138, R16 ;  /* 0x0000008a8410723c */ /* 0x040fe20000041810 */
[----:B------:R-:W1:Y:S03]  /*3c60*/  LDSM.16.M88.4 R136, [R176+0x10800] ;  /* 0x01080000b088783b */ /* 0x000e660000000200 */
[C---:B----4-:R-:W-:Y:S02]  /*3c70*/  FADD.FTZ R4, -R147.reuse, R4 ;  /* 0x0000000493047221 */ /* 0x050fe40000010100 */
[C---:B------:R-:W-:Y:S02]  /*3c80*/  FADD.FTZ R5, -R147.reuse, R5 ;  /* 0x0000000593057221 */ /* 0x040fe40000010100 */
[----:B------:R-:W-:Y:S04]  /*3c90*/  FMUL.FTZ R166, R166, R4 ;  /* 0x00000004a6a67220 */ /* 0x000fe80000410000 */
[----:B------:R-:W-:Y:S04]  /*3ca0*/  FADD.FTZ R6, -R146, R6 ;  /* 0x0000000692067221 */ /* 0x000fe80000010100 */
[C---:B------:R-:W-:Y:S02]  /*3cb0*/  FADD.FTZ R12, -R144.reuse, R12 ;  /* 0x0000000c900c7221 */ /* 0x040fe40000010100 */
[----:B------:R-:W-:Y:S02]  /*3cc0*/  FADD.FTZ R13, -R144, R13 ;  /* 0x0000000d900d7221 */ /* 0x000fe40000010100 */
[----:B------:R-:W-:Y:S02]  /*3cd0*/  FADD.FTZ R10, -R2, R10 ;  /* 0x0000000a020a7221 */ /* 0x000fe40000010100 */
[C---:B------:R-:W-:Y:S02]  /*3ce0*/  FADD.FTZ R7, -R146.reuse, R7 ;  /* 0x0000000792077221 */ /* 0x040fe40000010100 */
        /* <DEDUP_REMOVED lines=8> */
[----:B------:R-:W-:Y:S01]  /*3d70*/  FMUL.FTZ R165, R165, R5 ;  /* 0x00000005a5a57220 */ /* 0x000fe20000410000 */
[-C--:B-1----:R-:W-:Y:S03]  /*3d80*/  HMMA.16816.F32.BF16 R20, R132, R136.reuse, R20 ;  /* 0x000000888414723c */ /* 0x082fe60000041814 */
[----:B------:R-:W-:Y:S02]  /*3d90*/  FMUL.FTZ R158, R158, R16 ;  /* 0x000000109e9e7220 */ /* 0x000fe40000410000 */
[----:B------:R-:W-:Y:S03]  /*3da0*/  FMUL.FTZ R16, R224, R9 ;  /* 0x00000009e0107220 */ /* 0x000fe60000410000 */
[C---:B------:R-:W-:Y:S08]  /*3db0*/  HMMA.16816.F32.BF16 R24, R140.reuse, R136, R24 ;  /* 0x000000888c18723c */ /* 0x040ff00000041818 */
[-C--:B------:R-:W-:Y:S08]  /*3dc0*/  HMMA.16816.F32.BF16 R28, R140, R138.reuse, R28 ;  /* 0x0000008a8c1c723c */ /* 0x080ff0000004181c */
[C---:B------:R-:W-:Y:S01]  /*3dd0*/  FADD.FTZ R20, -R147.reuse, R20 ;  /* 0x0000001493147221 */ /* 0x040fe20000010100 */
[C---:B------:R-:W-:Y:S01]  /*3de0*/  HMMA.16816.F32.BF16 R32, R132.reuse, R138, R32 ;  /* 0x0000008a8420723c */ /* 0x040fe20000041820 */
[----:B------:R-:W1:Y:S03]  /*3df0*/  LDSM.16.M88.4 R136, [R176+0x11000] ;  /* 0x01100000b088783b */ /* 0x000e660000000200 */
[----:B------:R-:W-:Y:S02]  /*3e00*/  FADD.FTZ R22, -R146, R22 ;  /* 0x0000001692167221 */ /* 0x000fe40000010100 */
[----:B------:R-:W-:Y:S02]  /*3e10*/  FADD.FTZ R21, -R147, R21 ;  /* 0x0000001593157221 */ /* 0x000fe40000010100 */
[----:B------:R-:W-:Y:S04]  /*3e20*/  FADD.FTZ R25, -R144, R25 ;  /* 0x0000001990197221 */ /* 0x000fe80000010100 */
[----:B------:R-:W-:Y:S02]  /*3e30*/  FMUL.FTZ R157, R157, R20 ;  /* 0x000000149d9d7220 */ /* 0x000fe40000410000 */
[----:B------:R-:W-:Y:S02]  /*3e40*/  FMUL.FTZ R20, R210, R19 ;  /* 0x00000013d2147220 */ /* 0x000fe40000410000 */
[----:B------:R-:W-:Y:S02]  /*3e50*/  FADD.FTZ R29, -R144, R29 ;  /* 0x0000001d901d7221 */ /* 0x000fe40000010100 */
[----:B------:R-:W-:Y:S02]  /*3e60*/  FADD.FTZ R23, -R146, R23 ;  /* 0x0000001792177221 */ /* 0x000fe40000010100 */
[----:B------:R-:W-:Y:S02]  /*3e70*/  FMUL.FTZ R19, R223, R12 ;  /* 0x0000000cdf137220 */ /* 0x000fe40000410000 */
[----:B------:R-:W-:Y:S02]  /*3e80*/  FADD.FTZ R24, -R144, R24 ;  /* 0x0000001890187221 */ /* 0x000fe40000010100 */
[C---:B------:R-:W-:Y:S02]  /*3e90*/  FADD.FTZ R32, -R147.reuse, R32 ;  /* 0x0000002093207221 */ /* 0x040fe40000010100 */
[----:B------:R-:W-:Y:S02]  /*3ea0*/  FADD.FTZ R33, -R147, R33 ;  /* 0x0000002193217221 */ /* 0x000fe40000010100 */
[C---:B------:R-:W-:Y:S02]  /*3eb0*/  FADD.FTZ R34, -R146.reuse, R34 ;  /* 0x0000002292227221 */ /* 0x040fe40000010100 */
[----:B------:R-:W-:Y:S02]  /*3ec0*/  FADD.FTZ R35, -R146, R35 ;  /* 0x0000002392237221 */ /* 0x000fe40000010100 */
[----:B------:R-:W-:Y:S02]  /*3ed0*/  FMUL.FTZ R156, R156, R32 ;  /* 0x000000209c9c7220 */ /* 0x000fe40000410000 */
[----:B------:R-:W-:Y:S02]  /*3ee0*/  FMUL.FTZ R151, R192, R33 ;  /* 0x00000021c0977220 */ /* 0x000fe40000410000 */
[----:B------:R-:W-:Y:S02]  /*3ef0*/  FADD.FTZ R28, -R144, R28 ;  /* 0x0000001c901c7221 */ /* 0x000fe40000010100 */
[C---:B------:R-:W-:Y:S02]  /*3f00*/  FADD.FTZ R17, -R2.reuse, R27 ;  /* 0x0000001b02117221 */ /* 0x040fe40000010100 */
[----:B------:R-:W-:Y:S01]  /*3f10*/  FADD.FTZ R12, -R2, R30 ;  /* 0x0000001e020c7221 */ /* 0x000fe20000010100 */
[-C--:B-1----:R-:W-:Y:S03]  /*3f20*/  HMMA.16816.F32.BF16 R36, R132, R136.reuse, R36 ;  /* 0x000000888424723c */ /* 0x082fe60000041824 */
[----:B------:R-:W-:Y:S02]  /*3f30*/  FMUL.FTZ R152, R152, R21 ;  /* 0x0000001598987220 */ /* 0x000fe40000410000 */
[----:B------:R-:W-:Y:S02]  /*3f40*/  FMUL.FTZ R21, R226, R15 ;  /* 0x0000000fe2157220 */ /* 0x000fe40000410000 */
[----:B------:R-:W-:Y:S01]  /*3f50*/  FMUL.FTZ R17, R221, R17 ;  /* 0x00000011dd117220 */ /* 0x000fe20000410000 */
[C---:B------:R-:W-:Y:S04]  /*3f60*/  HMMA.16816.F32.BF16 R40, R140.reuse, R136, R40 ;  /* 0x000000888c28723c */ /* 0x040fe80000041828 */
[----:B------:R-:W-:Y:S04]  /*3f70*/  FMUL.FTZ R12, R217, R12 ;  /* 0x0000000cd90c7220 */ /* 0x000fe80000410000 */
[-C--:B------:R-:W-:Y:S08]  /*3f80*/  HMMA.16816.F32.BF16 R44, R140, R138.reuse, R44 ;  /* 0x0000008a8c2c723c */ /* 0x080ff0000004182c */
[C---:B------:R-:W-:Y:S01]  /*3f90*/  FADD.FTZ R36, -R147.reuse, R36 ;  /* 0x0000002493247221 */ /* 0x040fe20000010100 */
[C---:B------:R-:W-:Y:S01]  /*3fa0*/  HMMA.16816.F32.BF16 R48, R132.reuse, R138, R48 ;  /* 0x0000008a8430723c */ /* 0x040fe20000041830 */
[----:B------:R-:W1:Y:S03]  /*3fb0*/  LDSM.16.M88.4 R136, [R176+0x11800] ;  /* 0x01180000b088783b */ /* 0x000e660000000200 */
[----:B------:R-:W-:Y:S02]  /*3fc0*/  FADD.FTZ R37, -R147, R37 ;  /* 0x0000002593257221 */ /* 0x000fe40000010100 */
[C---:B------:R-:W-:Y:S02]  /*3fd0*/  FADD.FTZ R39, -R146.reuse, R39 ;  /* 0x0000002792277221 */ /* 0x040fe40000010100 */
[----:B------:R-:W-:Y:S04]  /*3fe0*/  FMUL.FTZ R155, R155, R36 ;  /* 0x000000249b9b7220 */ /* 0x000fe80000410000 */
[----:B------:R-:W-:Y:S02]  /*3ff0*/  FMUL.FTZ R150, R189, R37 ;  /* 0x00000025bd967220 */ /* 0x000fe40000410000 */
[----:B------:R-:W-:Y:S02]  /*4000*/  FADD.FTZ R38, -R146, R38 ;  /* 0x0000002692267221 */ /* 0x000fe40000010100 */
[----:B------:R-:W-:Y:S02]  /*4010*/  FMUL.FTZ R37, R214, R25 ;  /* 0x00000019d6257220 */ /* 0x000fe40000410000 */
[C---:B------:R-:W-:Y:S02]  /*4020*/  FADD.FTZ R4, -R144.reuse, R40 ;  /* 0x0000002890047221 */ /* 0x040fe40000010100 */
[C---:B------:R-:W-:Y:S02]  /*4030*/  FADD.FTZ R40, -R144.reuse, R41 ;  /* 0x0000002990287221 */ /* 0x040fe40000010100 */
[----:B------:R-:W-:Y:S02]  /*4040*/  FADD.FTZ R0, -R144, R44 ;  /* 0x0000002c90007221 */ /* 0x000fe40000010100 */
[C---:B------:R-:W-:Y:S02]  /*4050*/  FADD.FTZ R49, -R147.reuse, R49 ;  /* 0x0000003193317221 */ /* 0x040fe40000010100 */
[C---:B------:R-:W-:Y:S02]  /*4060*/  FADD.FTZ R50, -R146.reuse, R50 ;  /* 0x0000003292327221 */ /* 0x040fe40000010100 */
[----:B------:R-:W-:Y:S02]  /*4070*/  FADD.FTZ R51, -R146, R51 ;  /* 0x0000003392337221 */ /* 0x000fe40000010100 */
[----:B------:R-:W-:Y:S02]  /*4080*/  FADD.FTZ R48, -R147, R48 ;  /* 0x0000003093307221 */ /* 0x000fe40000010100 */
[----:B------:R-:W-:Y:S02]  /*4090*/  FMUL.FTZ R149, R149, R49 ;  /* 0x0000003195957220 */ /* 0x000fe40000410000 */
[----:B------:R-:W-:Y:S02]  /*40a0*/  FADD.FTZ R44, -R144, R45 ;  /* 0x0000002d902c7221 */ /* 0x000fe40000010100 */
[----:B------:R-:W-:Y:S02]  /*40b0*/  FADD.FTZ R25, -R2, R11 ;  /* 0x0000000b02197221 */ /* 0x000fe40000010100 */
[----:B------:R-:W-:Y:S02]  /*40c0*/  FMUL.FTZ R11, R228, R10 ;  /* 0x0000000ae40b7220 */ /* 0x000fe40000410000 */
[C---:B------:R-:W-:Y:S01]  /*40d0*/  FADD.FTZ R10, -R2.reuse, R14 ;  /* 0x0000000e020a7221 */ /* 0x040fe20000010100 */
[-C--:B-1----:R-:W-:Y:S03]  /*40e0*/  HMMA.16816.F32.BF16 R52, R132, R136.reuse, R52 ;  /* 0x000000888434723c */ /* 0x082fe60000041834 */
[C---:B------:R-:W-:Y:S02]  /*40f0*/  FADD.FTZ R14, -R2.reuse, R26 ;  /* 0x0000001a020e7221 */ /* 0x040fe40000010100 */
[C---:B------:R-:W-:Y:S02]  /*4100*/  FADD.FTZ R32, -R2.reuse, R42 ;  /* 0x0000002a02207221 */ /* 0x040fe40000010100 */
[----:B------:R-:W-:Y:S01]  /*4110*/  FADD.FTZ R30, -R2, R47 ;  /* 0x0000002f021e7221 */ /* 0x000fe20000010100 */
[C---:B------:R-:W-:Y:S04]  /*4120*/  HMMA.16816.F32.BF16 R56, R140.reuse, R136, R56 ;  /* 0x000000888c38723c */ /* 0x040fe80000041838 */
[----:B------:R-:W-:Y:S02]  /*4130*/  FMUL.FTZ R154, R154, R48 ;  /* 0x000000309a9a7220 */ /* 0x000fe40000410000 */
[----:B------:R-:W-:Y:S02]  /*4140*/  FMUL.FTZ R48, R213, R28 ;  /* 0x0000001cd5307220 */ /* 0x000fe40000410000 */
[----:B------:R-:W-:Y:S01]  /*4150*/  FMUL.FTZ R137, R207, R22 ;  /* 0x00000016cf897220 */ /* 0x000fe20000410000 */
[-C--:B------:R-:W-:Y:S03]  /*4160*/  HMMA.16816.F32.BF16 R60, R140, R138.reuse, R60 ;  /* 0x0000008a8c3c723c */ /* 0x080fe6000004183c */
[----:B------:R-:W-:Y:S02]  /*4170*/  FMUL.FTZ R136, R199, R34 ;  /* 0x00000022c7887220 */ /* 0x000fe40000410000 */
[----:B------:R-:W-:Y:S02]  /*4180*/  FMUL.FTZ R22, R222, R13 ;  /* 0x0000000dde167220 */ /* 0x000fe40000410000 */
[C---:B------:R-:W-:Y:S01]  /*4190*/  FADD.FTZ R52, -R147.reuse, R52 ;  /* 0x0000003493347221 */ /* 0x040fe20000010100 */
[----:B------:R-:W-:Y:S04]  /*41a0*/  HMMA.16816.F32.BF16 R64, R132, R138, R64 ;  /* 0x0000008a8440723c */ /* 0x000fe80000041840 */
[----:B------:R-:W-:Y:S02]  /*41b0*/  FADD.FTZ R53, -R147, R53 ;  /* 0x0000003593357221 */ /* 0x000fe40000010100 */
[----:B------:R-:W-:Y:S02]  /*41c0*/  FMUL.FTZ R143, R164, R52 ;  /* 0x00000034a48f7220 */ /* 0x000fe40000410000 */
[----:B------:R-:W-:Y:S04]  /*41d0*/  FMUL.FTZ R141, R163, R53 ;  /* 0x00000035a38d7220 */ /* 0x000fe80000410000 */
[----:B------:R-:W-:Y:S02]  /*41e0*/  FMUL.FTZ R134, R188, R50 ;  /* 0x00000032bc867220 */ /* 0x000fe40000410000 */
[----:B------:R-:W-:Y:S02]  /*41f0*/  FMUL.FTZ R53, R185, R51 ;  /* 0x00000033b9357220 */ /* 0x000fe40000410000 */
        /* <DEDUP_REMOVED lines=10> */
[C---:B------:R-:W-:Y:S02]  /*42a0*/  FADD.FTZ R66, -R146.reuse, R66 ;  /* 0x0000004292427221 */ /* 0x040fe40000010100 */
[----:B------:R-:W-:Y:S02]  /*42b0*/  FADD.FTZ R67, -R146, R67 ;  /* 0x0000004392437221 */ /* 0x000fe40000010100 */
        /* <DEDUP_REMOVED lines=42> */
[----:B------:R-:W-:Y:S01]  /*4560*/  IMAD.MOV.U32 R9, RZ, RZ, c[0x0][0x190] ;  /* 0x00006400ff097624 */ /* 0x000fe200078e00ff */
[----:B------:R-:W-:Y:S01]  /*4570*/  ULOP3.LUT UR6, UR46, 0x1, URZ, 0xc0, !UPT ;  /* 0x000000012e067892 */ /* 0x000fe2000f8ec03f */
[----:B------:R-:W-:Y:S02]  /*4580*/  IMAD.MOV.U32 R4, RZ, RZ, 0x6 ;  /* 0x00000006ff047424 */ /* 0x000fe400078e00ff */
[C---:B------:R-:W-:Y:S01]  /*4590*/  IMAD.U32 R0, R9.reuse, -0x80, RZ ;  /* 0xffffff8009007824 */ /* 0x040fe200078e00ff */
[----:B------:R-:W-:Y:S01]  /*45a0*/  UISETP.NE.U32.AND UP0, UPT, UR6, 0x1, UPT ;  /* 0x000000010600788c */ /* 0x000fe2000bf05070 */
[C---:B------:R-:W-:Y:S01]  /*45b0*/  IMAD.SHL.U32 R8, R9.reuse, 0x40, RZ ;  /* 0x0000004009087824 */ /* 0x040fe200078e00ff */
[----:B------:R-:W-:Y:S02]  /*45c0*/  SHF.L.U64.HI R9, R9, R4, c[0x0][0x194] ;  /* 0x0000650009097619 */ /* 0x000fe40000010204 */
[C---:B------:R-:W-:Y:S01]  /*45d0*/  LEA R2, P1, R0.reuse, R238, 0x1 ;  /* 0x000000ee00027211 */ /* 0x040fe200078208ff */
[----:B------:R-:W-:Y:S03]  /*45e0*/  USEL UR6, UR18, 0x4000, !UP0 ;  /* 0x0000400012067887 */ /* 0x000fe6000c000000 */
[----:B------:R-:W-:Y:S02]  /*45f0*/  MOV R238, R2 ;  /* 0x0000000200ee7202 */ /* 0x000fe40000000f00 */
[----:B------:R-:W-:Y:S02]  /*4600*/  LEA.HI.X.SX32 R0, R0, R239, 0x1, P1 ;  /* 0x000000ef00007211 */ /* 0x000fe400008f0eff */
[-C--:B------:R-:W-:Y:S02]  /*4610*/  IADD3 R6, P1, R238, R8.reuse, RZ ;  /* 0x00000008ee067210 */ /* 0x080fe40007f3e0ff */
[----:B------:R-:W-:Y:S01]  /*4620*/  IADD3 R242, R242, UR6, RZ ;  /* 0x00000006f2f27c10 */ /* 0x000fe2000fffe0ff */
[----:B------:R-:W-:Y:S01]  /*4630*/  IMAD.MOV.U32 R239, RZ, RZ, R0 ;  /* 0x000000ffffef7224 */ /* 0x000fe200078e0000 */
[-C--:B------:R-:W-:Y:S02]  /*4640*/  IADD3 R4, P2, R6, R8.reuse, RZ ;  /* 0x0000000806047210 */ /* 0x080fe40007f5e0ff */
[----:B------:R-:W-:Y:S01]  /*4650*/  IADD3 R178, R178, UR6, RZ ;  /* 0x00000006b2b27c10 */ /* 0x000fe2000fffe0ff */
[--C-:B------:R-:W-:Y:S01]  /*4660*/  IMAD.X R7, R239, 0x1, R9.reuse, P1 ;  /* 0x00000001ef077824 */ /* 0x100fe200008e0609 */
[----:B------:R-:W-:Y:S01]  /*4670*/  @!PT LDS RZ, [RZ] ;  /* 0x00000000fffff984 */ /* 0x000fe20000000800 */
[----:B------:R-:W-:Y:S01]  /*4680*/  @!PT LDS RZ, [RZ] ;  /* 0x00000000fffff984 */ /* 0x000fe20000000800 */
[----:B------:R-:W-:Y:S01]  /*4690*/  @!PT LDS RZ, [RZ] ;  /* 0x00000000fffff984 */ /* 0x000fe20000000800 */
[----:B------:R1:W-:Y:S01]  /*46a0*/  LDGSTS.E.BYPASS.LTC128B.128 [R242], [R238.64] ;  /* 0x00000000eef27fae */ /* 0x0003e2000b901d62 */
[----:B------:R-:W-:Y:S03]  /*46b0*/  IADD3 R8, P1, R4, R8, RZ ;  /* 0x0000000804087210 */ /* 0x000fe60007f3e0ff */
[----:B------:R1:W-:Y:S01]  /*46c0*/  LDGSTS.E.BYPASS.LTC128B.128 [R242+0x1000], [R6.64] ;  /* 0x0100000006f27fae */ /* 0x0003e2000b901d62 */
[----:B------:R-:W-:Y:S05]  /*46d0*/  IADD3.X R5, R7, R9, RZ, P2, !PT ;  /* 0x0000000907057210 */ /* 0x000fea00017fe4ff */
[----:B------:R1:W-:Y:S01]  /*46e0*/  LDGSTS.E.BYPASS.LTC128B.128 [R242+0x2000], [R4.64] ;  /* 0x0200000004f27fae */ /* 0x0003e2000b901d62 */
[----:B------:R-:W-:Y:S05]  /*46f0*/  IMAD.X R9, R5, 0x1, R9, P1 ;  /* 0x0000000105097824 */ /* 0x000fea00008e0609 */
[----:B------:R1:W-:Y:S04]  /*4700*/  LDGSTS.E.BYPASS.LTC128B.128 [R242+0x3000], [R8.64] ;  /* 0x0300000008f27fae */ /* 0x0003e8000b901d62 */
[----:B------:R-:W0:Y:S02]  /*4710*/  LDGDEPBAR ;  /* 0x00000000000079af */ /* 0x000e240000000000 */
.L_x_596:
[----:B------:R-:W-:Y:S02]  /*4720*/  F2FP.BF16.PACK_AB R28, R165, R166 ;  /* 0x000000a6a51c723e */ /* 0x000fe400000010ff */
        /* <DEDUP_REMOVED lines=106> */
[----:B------:R-:W-:Y:S07]  /*4dd0*/  LDSM.16.MT88.4 R12, [R3+0x22000] ;  /* 0x02200000030c783b */ /* 0x000fee0000004200 */
[----:B------:R-:W-:Y:S01]  /*4de0*/  HMMA.16816.F32.BF16 R96, R4, R18, R96 ;  /* 0x000000120460723c */ /* 0x000fe20000041860 */
[----:B------:R-:W1:Y:S04]  /*4df0*/  LDSM.16.MT88.4 R4, [R3+0x1e000] ;  /* 0x01e000000304783b */ /* 0x000e680000004200 */
[----:B------:R-:W2:Y:S03]  /*4e00*/  LDSM.16.MT88.4 R16, [R2+0xa000] ;  /* 0x00a000000210783b */ /* 0x000ea60000004200 */
[-C--:B---3--:R-:W-:Y:S08]  /*4e10*/  HMMA.16816.F32.BF16 R68, R20, R24.reuse, R68 ;  /* 0x000000181444723c */ /* 0x088ff00000041844 */
        /* <DEDUP_REMOVED lines=53> */
[----:B------:R-:W2:Y:S01]  /*5170*/  LDL R42, [R1+0xc] ;  /* 0x00000c00012a7983 */ /* 0x000ea20000100800 */
[----:B------:R-:W-:Y:S01]  /*5180*/  IMAD.MOV.U32 R9, RZ, RZ, c[0x0][0x370] ;  /* 0x0000dc00ff097624 */ /* 0x000fe200078e00ff */
[----:B------:R-:W-:Y:S03]  /*5190*/  MOV R7, 0x6 ;  /* 0x0000000600077802 */ /* 0x000fe60000000f00 */
[C---:B------:R-:W-:Y:S02]  /*51a0*/  IMAD.U32 R4, R9.reuse, -0x80, RZ ;  /* 0xffffff8009047824 */ /* 0x040fe400078e00ff */
[C---:B------:R-:W-:Y:S01]  /*51b0*/  IMAD.SHL.U32 R10, R9.reuse, 0x40, RZ ;  /* 0x00000040090a7824 */ /* 0x040fe200078e00ff */
[----:B------:R-:W-:Y:S02]  /*51c0*/  SHF.L.U64.HI R9, R9, R7, c[0x0][0x374] ;  /* 0x0000dd0009097619 */ /* 0x000fe40000010207 */
[C---:B------:R-:W-:Y:S04]  /*51d0*/  LEA R5, P1, R4.reuse, R240, 0x1 ;  /* 0x000000f004057211 */ /* 0x040fe800078208ff */
[----:B------:R-:W-:Y:S01]  /*51e0*/  LEA.HI.X.SX32 R4, R4, R241, 0x1, P1 ;  /* 0x000000f104047211 */ /* 0x000fe200008f0eff */
[----:B------:R-:W-:Y:S04]  /*51f0*/  IMAD.MOV.U32 R240, RZ, RZ, R5 ;  /* 0x000000fffff07224 */ /* 0x000fe800078e0005 */
[----:B------:R-:W-:Y:S01]  /*5200*/  IMAD.MOV.U32 R241, RZ, RZ, R4 ;  /* 0x000000fffff17224 */ /* 0x000fe200078e0004 */
[-C--:B------:R-:W-:Y:S04]  /*5210*/  IADD3 R6, P1, R240, R10.reuse, RZ ;  /* 0x0000000af0067210 */ /* 0x080fe80007f3e0ff */
[-C--:B------:R-:W-:Y:S02]  /*5220*/  IADD3 R4, P2, R6, R10.reuse, RZ ;  /* 0x0000000a06047210 */ /* 0x080fe40007f5e0ff */
[-C--:B------:R-:W-:Y:S02]  /*5230*/  IADD3.X R7, R241, R9.reuse, RZ, P1, !PT ;  /* 0x00000009f1077210 */ /* 0x080fe40000ffe4ff */
[----:B------:R-:W-:Y:S03]  /*5240*/  IADD3 R10, P1, R4, R10, RZ ;  /* 0x0000000a040a7210 */ /* 0x000fe60007f3e0ff */
[----:B------:R-:W-:Y:S05]  /*5250*/  IMAD.X R5, R7, 0x1, R9, P2 ;  /* 0x0000000107057824 */ /* 0x000fea00010e0609 */
[----:B------:R-:W-:Y:S01]  /*5260*/  IADD3.X R11, R5, R9, RZ, P1, !PT ;  /* 0x00000009050b7210 */ /* 0x000fe20000ffe4ff */
[----:B--2---:R-:W-:Y:S05]  /*5270*/  IMAD.SHL.U32 R8, R42, 0x2, RZ ;  /* 0x000000022a087824 */ /* 0x004fea00078e00ff */
[----:B------:R-:W-:Y:S01]  /*5280*/  @!PT LDS RZ, [RZ] ;  /* 0x00000000fffff984 */ /* 0x000fe20000000800 */
[----:B------:R-:W-:Y:S01]  /*5290*/  @!PT LDS RZ, [RZ] ;  /* 0x00000000fffff984 */ /* 0x000fe20000000800 */
[----:B------:R-:W-:Y:S01]  /*52a0*/  @!PT LDS RZ, [RZ] ;  /* 0x00000000fffff984 */ /* 0x000fe20000000800 */
[----:B------:R1:W-:Y:S04]  /*52b0*/  LDGSTS.E.BYPASS.LTC128B.128 [R8+0x8000], [R240.64] ;  /* 0x08000000f0087fae */ /* 0x0003e8000b901d62 */
[----:B------:R1:W-:Y:S04]  /*52c0*/  LDGSTS.E.BYPASS.LTC128B.128 [R8+0x9000], [R6.64] ;  /* 0x0900000006087fae */ /* 0x0003e8000b901d62 */
[----:B------:R1:W-:Y:S04]  /*52d0*/  LDGSTS.E.BYPASS.LTC128B.128 [R8+0xa000], [R4.64] ;  /* 0x0a00000004087fae */ /* 0x0003e8000b901d62 */
[----:B------:R1:W-:Y:S04]  /*52e0*/  LDGSTS.E.BYPASS.LTC128B.128 [R8+0xb000], [R10.64] ;  /* 0x0b0000000a087fae */ /* 0x0003e8000b901d62 */
[----:B------:R-:W0:Y:S02]  /*52f0*/  LDGDEPBAR ;  /* 0x00000000000079af */ /* 0x000e240000000000 */
.L_x_597:
        /* <DEDUP_REMOVED lines=11> */
[----:B------:R-:W-:Y:S02]  /*53b0*/  IMAD.SHL.U32 R146, R146, 0x8, RZ ;  /* 0x0000000892927824 */ /* 0x000fe400078e00ff */
[----:B------:R-:W3:Y:S01]  /*53c0*/  LDSM.16.MT88.4 R36, [R2+0xc000] ;  /* 0x00c000000224783b */ /* 0x000ee20000004200 */
[----:B------:R-:W-:Y:S02]  /*53d0*/  IMAD R150, R150, 0x18, RZ ;  /* 0x0000001896967824 */ /* 0x000fe400078e02ff */
[----:B------:R-:W-:Y:S02]  /*53e0*/  IMAD.MOV.U32 R151, RZ, RZ, c[0x0][0x22c] ;  /* 0x00008b00ff977624 */ /* 0x000fe400078e00ff */
[----:B------:R-:W4:Y:S02]  /*53f0*/  LDL R149, [R1+0x10] ;  /* 0x0000100001957983 */ /* 0x000f240000100800 */
[----:B------:R-:W-:Y:S03]  /*5400*/  IMAD R151, R151, c[0x0][0x1c0], RZ ;  /* 0x0000700097977a24 */ /* 0x000fe600078e02ff */
[----:B------:R-:W-:Y:S01]  /*5410*/  LDSM.16.M88.4 R40, [R148+0x14000] ;  /* 0x014000009428783b */ /* 0x000fe20000000200 */
[----:B------:R-:W-:Y:S04]  /*5420*/  IMAD R151, R151, 0x28, RZ ;  /* 0x0000002897977824 */ /* 0x000fe800078e02ff */
[----:B------:R-:W4:Y:S05]  /*5430*/  LDL R147, [R1+0x1c] ;  /* 0x00001c0001937983 */ /* 0x000f2a0000100800 */
[----:B------:R-:W1:Y:S05]  /*5440*/  LDSM.16.MT88.4 R44, [R0+0xc800] ;  /* 0x00c80000002c783b */ /* 0x000e6a0000004200 */
        /* <DEDUP_REMOVED lines=70> */
[----:B------:R-:W-:Y:S02]  /*58b0*/  IMAD.SHL.U32 R0, R0, 0x40, RZ ;  /* 0x0000004000007824 */ /* 0x000fe400078e00ff */
        /* <DEDUP_REMOVED lines=8> */
[----:B------:R-:W-:Y:S07]  /*5940*/  HMMA.16816.F32.BF16 R32, R44, R134, R32 ;  /* 0x000000862c20723c */ /* 0x000fee0000041820 */
[----:B------:R-:W-:Y:S01]  /*5950*/  IMAD.MOV.U32 R46, RZ, RZ, c[0x0][0x22c] ;  /* 0x00008b00ff2e7624 */ /* 0x000fe200078e00ff */
[-C--:B-1----:R-:W-:Y:S01]  /*5960*/  HMMA.16816.F32.BF16 R4, R36, R48.reuse, R4 ;  /* 0x000000302404723c */ /* 0x082fe20000041804 */
[----:B------:R-:W-:Y:S04]  /*5970*/  IMAD.MOV.U32 R47, RZ, RZ, c[0x0][0x22c] ;  /* 0x00008b00ff2f7624 */ /* 0x000fe800078e00ff */
[----:B------:R-:W-:Y:S02]  /*5980*/  IMAD R46, R46, c[0x0][0x1c0], RZ ;  /* 0x000070002e2e7a24 */ /* 0x000fe400078e02ff */
[----:B------:R-:W-:Y:S01]  /*5990*/  IMAD R47, R47, c[0x0][0x1c0], RZ ;  /* 0x000070002f2f7a24 */ /* 0x000fe200078e02ff */
[C---:B------:R-:W-:Y:S04]  /*59a0*/  HMMA.16816.F32.BF16 R8, R136.reuse, R48, R8 ;  /* 0x000000308808723c */ /* 0x040fe80000041808 */
[----:B------:R-:W-:Y:S02]  /*59b0*/  IMAD R46, R46, 0x48, RZ ;  /* 0x000000482e2e7824 */ /* 0x000fe400078e02ff */
[----:B------:R-:W-:Y:S02]  /*59c0*/  IMAD R47, R47, 0x60, RZ ;  /* 0x000000602f2f7824 */ /* 0x000fe400078e02ff */
[-C--:B------:R-:W-:Y:S08]  /*59d0*/  HMMA.16816.F32.BF16 R12, R136, R50.reuse, R12 ;  /* 0x00000032880c723c */ /* 0x080ff0000004180c */
[C---:B------:R-:W-:Y:S08]  /*59e0*/  HMMA.16816.F32.BF16 R16, R36.reuse, R50, R16 ;  /* 0x000000322410723c */ /* 0x040ff00000041810 */
        /* <DEDUP_REMOVED lines=9> */
[----:B------:R-:W-:Y:S01]  /*5a80*/  IMAD R149, R149, c[0x0][0x1c0], RZ ;  /* 0x0000700095957a24 */ /* 0x000fe200078e02ff */
[CC--:B------:R-:W-:Y:S01]  /*5a90*/  LEA R38, P1, R146.reuse, R186.reuse, 0x2 ;  /* 0x000000ba92267211 */ /* 0x0c0fe200078210ff */
[C---:B--2---:R-:W-:Y:S01]  /*5aa0*/  HMMA.16816.F32.BF16 R8, R56.reuse, R52, R8 ;  /* 0x000000343808723c */ /* 0x044fe20000041808 */
[----:B------:R-:W-:Y:S01]  /*5ab0*/  IMAD.MOV.U32 R147, RZ, RZ, c[0x0][0x22c] ;  /* 0x00008b00ff937624 */ /* 0x000fe200078e00ff */
[----:B------:R1:W5:Y:S01]  /*5ac0*/  @P0 LDG.E R246, [R36.64] ;  /* 0x0000002224f60981 */ /* 0x000362000c1e1900 */
[----:B------:R-:W-:Y:S01]  /*5ad0*/  @UP2 UIADD3.X UR5, UR5, -0x1, URZ, UP1, !UPT ;  /* 0xffffffff05052890 */ /* 0x000fe20008ffe43f */
[-C--:B------:R-:W-:Y:S01]  /*5ae0*/  LEA.HI.X.SX32 R39, R146, R187.reuse, 0x2, P1 ;  /* 0x000000bb92277211 */ /* 0x080fe200008f16ff */
[----:B------:R-:W-:Y:S02]  /*5af0*/  IMAD.SHL.U32 R149, R149, 0x10, RZ ;  /* 0x0000001095957824 */ /* 0x000fe400078e00ff */
[----:B------:R1:W5:Y:S01]  /*5b00*/  @P0 LDG.E R245, [R36.64+0x20] ;  /* 0x0000202224f50981 */ /* 0x000362000c1e1900 */
[-C--:B------:R-:W-:Y:S04]  /*5b10*/  HMMA.16816.F32.BF16 R12, R56, R54.reuse, R12 ;  /* 0x00000036380c723c */ /* 0x080fe8000004180c */
[----:B------:R1:W5:Y:S01]  /*5b20*/  @P0 LDG.E R244, [R36.64+0x100] ;  /* 0x0001002224f40981 */ /* 0x000362000c1e1900 */
[----:B------:R-:W-:Y:S03]  /*5b30*/  IMAD R147, R147, c[0x0][0x1c0], RZ ;  /* 0x0000700093937a24 */ /* 0x000fe600078e02ff */
[C---:B------:R-:W-:Y:S01]  /*5b40*/  HMMA.16816.F32.BF16 R16, R40.reuse, R54, R16 ;  /* 0x000000362810723c */ /* 0x040fe20000041810 */
[----:B------:R1:W5:Y:S03]  /*5b50*/  @P0 LDG.E R243, [R36.64+0x120] ;  /* 0x0001202224f30981 */ /* 0x000366000c1e1900 */
[-C--:B------:R-:W-:Y:S01]  /*5b60*/  LEA R44, P0, R149, R186.reuse, 0x2 ;  /* 0x000000ba952c7211 */ /* 0x080fe200078010ff */
[----:B------:R-:W-:Y:S01]  /*5b70*/  IMAD.SHL.U32 R147, R147, 0x20, RZ ;  /* 0x0000002093937824 */ /* 0x000fe200078e00ff */
[----:B------:R2:W-:Y:S02]  /*5b80*/  RED.E.ADD.F32.FTZ.RN.STRONG.GPU [R186.64], R4 ;  /* 0x00000004ba00798e */ /* 0x0005e4000c10e7a2 */
[-C--:B------:R-:W-:Y:S03]  /*5b90*/  HMMA.16816.F32.BF16 R20, R40, R60.reuse, R20 ;  /* 0x0000003c2814723c */ /* 0x080fe60000041814 */
[----:B------:R3:W-:Y:S01]  /*5ba0*/  RED.E.ADD.F32.FTZ.RN.STRONG.GPU [R38.64], R5 ;  /* 0x000000052600798e */ /* 0x0007e2000c10e7a2 */
[-C--:B------:R-:W-:Y:S04]  /*5bb0*/  LEA.HI.X.SX32 R45, R149, R187.reuse, 0x2, P0 ;  /* 0x000000bb952d7211 */ /* 0x080fe800000f16ff */
[C---:B------:R-:W-:Y:S01]  /*5bc0*/  HMMA.16816.F32.BF16 R24, R56.reuse, R60, R24 ;  /* 0x0000003c3818723c */ /* 0x040fe20000041818 */
[----:B------:R4:W-:Y:S07]  /*5bd0*/  RED.E.ADD.F32.FTZ.RN.STRONG.GPU [R44.64], R6 ;  /* 0x000000062c00798e */ /* 0x0009ee000c10e7a2 */
[-C--:B------:R-:W-:Y:S08]  /*5be0*/  HMMA.16816.F32.BF16 R28, R56, R62.reuse, R28 ;  /* 0x0000003e381c723c */ /* 0x080ff0000004181c */
[----:B------:R-:W-:Y:S04]  /*5bf0*/  HMMA.16816.F32.BF16 R32, R40, R62, R32 ;  /* 0x0000003e2820723c */ /* 0x000fe80000041820 */
[CC--:B--2---:R-:W-:Y:S03]  /*5c00*/  LEA R4, P0, R147.reuse, R186.reuse, 0x2 ;  /* 0x000000ba93047211 */ /* 0x0c4fe600078010ff */
[CC--:B------:R-:W-:Y:S01]  /*5c10*/  LEA R40, P1, R150.reuse, R186.reuse, 0x2 ;  /* 0x000000ba96287211 */ /* 0x0c0fe200078210ff */
[----:B------:R-:W-:Y:S01]  /*5c20*/  IMAD.MOV.U32 R43, RZ, RZ, c[0x0][0x22c] ;  /* 0x00008b00ff2b7624 */ /* 0x000fe200078e00ff */
[-C--:B---3--:R-:W-:Y:S03]  /*5c30*/  LEA.HI.X.SX32 R5, R147, R187.reuse, 0x2, P0 ;  /* 0x000000bb93057211 */ /* 0x088fe600000f16ff */
[-C--:B------:R-:W-:Y:S01]  /*5c40*/  LEA.HI.X.SX32 R41, R150, R187.reuse, 0x2, P1 ;  /* 0x000000bb96297211 */ /* 0x080fe200008f16ff */
[----:B------:R-:W-:Y:S01]  /*5c50*/  IMAD.MOV.U32 R150, RZ, RZ, c[0x0][0x22c] ;  /* 0x00008b00ff967624 */ /* 0x000fe200078e00ff */
[CC--:B-1----:R-:W-:Y:S01]  /*5c60*/  LEA R36, P1, R151.reuse, R186.reuse, 0x2 ;  /* 0x000000ba97247211 */ /* 0x0c2fe200078210ff */
[----:B------:R-:W-:Y:S02]  /*5c70*/  IMAD.MOV.U32 R147, RZ, RZ, c[0x0][0x22c] ;  /* 0x00008b00ff937624 */ /* 0x000fe400078e00ff */
[----:B------:R1:W-:Y:S01]  /*5c80*/  RED.E.ADD.F32.FTZ.RN.STRONG.GPU [R40.64], R7 ;  /* 0x000000072800798e */ /* 0x0003e2000c10e7a2 */
[----:B------:R-:W-:Y:S01]  /*5c90*/  IMAD R150, R150, c[0x0][0x1c0], RZ ;  /* 0x0000700096967a24 */ /* 0x000fe200078e02ff */
[-C--:B------:R-:W-:Y:S01]  /*5ca0*/  LEA.HI.X.SX32 R37, R151, R187.reuse, 0x2, P1 ;  /* 0x000000bb97257211 */ /* 0x080fe200008f16ff */
[----:B------:R-:W-:Y:S02]  /*5cb0*/  IMAD R147, R147, c[0x0][0x1c0], RZ ;  /* 0x0000700093937a24 */ /* 0x000fe400078e02ff */
[----:B------:R2:W-:Y:S01]  /*5cc0*/  RED.E.ADD.F32.FTZ.RN.STRONG.GPU [R4.64], R8 ;  /* 0x000000080400798e */ /* 0x0005e2000c10e7a2 */
[----:B------:R-:W-:Y:S02]  /*5cd0*/  IMAD R150, R150, 0x30, RZ ;  /* 0x0000003096967824 */ /* 0x000fe400078e02ff */
[----:B------:R-:W-:Y:S02]  /*5ce0*/  IMAD R147, R147, 0x38, RZ ;  /* 0x0000003893937824 */ /* 0x000fe400078e02ff */
[----:B------:R3:W-:Y:S01]  /*5cf0*/  RED.E.ADD.F32.FTZ.RN.STRONG.GPU [R36.64], R9 ;  /* 0x000000092400798e */ /* 0x0007e2000c10e7a2 */
[-C--:B----4-:R-:W-:Y:S01]  /*5d00*/  LEA R6, P0, R150, R186.reuse, 0x2 ;  /* 0x000000ba96067211 */ /* 0x090fe200078010ff */
[----:B------:R-:W-:Y:S02]  /*5d10*/  IMAD R43, R43, c[0x0][0x1c0], RZ ;  /* 0x000070002b2b7a24 */ /* 0x000fe400078e02ff */
[----:B------:R-:W-:Y:S02]  /*5d20*/  IMAD.MOV.U32 R42, RZ, RZ, c[0x0][0x22c] ;  /* 0x00008b00ff2a7624 */ /* 0x000fe400078e00ff */
[----:B------:R-:W-:Y:S02]  /*5d30*/  IMAD R43, R43, 0x70, RZ ;  /* 0x000000702b2b7824 */ /* 0x000fe400078e02ff */
[----:B------:R-:W-:Y:S04]  /*5d40*/  IMAD R42, R42, c[0x0][0x1c0], RZ ;  /* 0x000070002a2a7a24 */ /* 0x000fe800078e02ff */
[----:B------:R-:W-:Y:S01]  /*5d50*/  IMAD R42, R42, 0x78, RZ ;  /* 0x000000782a2a7824 */ /* 0x000fe200078e02ff */
[-C--:B-1----:R-:W-:Y:S01]  /*5d60*/  LEA.HI.X.SX32 R7, R150, R187.reuse, 0x2, P0 ;  /* 0x000000bb96077211 */ /* 0x082fe200000f16ff */
[----:B------:R-:W-:Y:S01]  /*5d70*/  IMAD.MOV.U32 R150, RZ, RZ, c[0x0][0x22c] ;  /* 0x00008b00ff967624 */ /* 0x000fe200078e00ff */
[C---:B------:R-:W-:Y:S02]  /*5d80*/  IADD3 R41, R149.reuse, 0x20, RZ ;  /* 0x0000002095297810 */ /* 0x040fe40007ffe0ff */
[----:B------:R-:W-:Y:S01]  /*5d90*/  IADD3 R40, R149, 0x20, RZ ;  /* 0x0000002095287810 */ /* 0x000fe20007ffe0ff */
[----:B------:R1:W-:Y:S01]  /*5da0*/  RED.E.ADD.F32.FTZ.RN.STRONG.GPU [R6.64], R10 ;  /* 0x0000000a0600798e */ /* 0x0003e2000c10e7a2 */
[CC--:B--2---:R-:W-:Y:S01]  /*5db0*/  LEA R4, P1, R147.reuse, R186.reuse, 0x2 ;  /* 0x000000ba93047211 */ /* 0x0c4fe200078210ff */
[----:B------:R-:W-:Y:S01]  /*5dc0*/  IMAD R150, R150, c[0x0][0x1c0], RZ ;  /* 0x0000700096967a24 */ /* 0x000fe200078e02ff */
[CC--:B------:R-:W-:Y:S02]  /*5dd0*/  LEA R8, P0, R0.reuse, R186.reuse, 0x2 ;  /* 0x000000ba00087211 */ /* 0x0c0fe400078010ff */
[-C--:B------:R-:W-:Y:S01]  /*5de0*/  LEA.HI.X.SX32 R5, R147, R187.reuse, 0x2, P1 ;  /* 0x000000bb93057211 */ /* 0x080fe200008f16ff */
[----:B---3--:R-:W2:Y:S01]  /*5df0*/  LDL R36, [R1+0x8] ;  /* 0x0000080001247983 */ /* 0x008ea20000100800 */
[-C--:B------:R-:W-:Y:S01]  /*5e00*/  LEA.HI.X.SX32 R9, R0, R187.reuse, 0x2, P0 ;  /* 0x000000bb00097211 */ /* 0x080fe200000f16ff */
[----:B------:R-:W-:Y:S02]  /*5e10*/  IMAD.MOV.U32 R0, RZ, RZ, c[0x0][0x22c] ;  /* 0x00008b00ff007624 */ /* 0x000fe400078e00ff */
[----:B------:R-:W-:Y:S01]  /*5e20*/  IMAD.MOV.U32 R147, RZ, RZ, c[0x0][0x22c] ;  /* 0x00008b00ff937624 */ /* 0x000fe200078e00ff */
[----:B------:R3:W-:Y:S01]  /*5e30*/  RED.E.ADD.F32.FTZ.RN.STRONG.GPU [R4.64], R11 ;  /* 0x0000000b0400798e */ /* 0x0007e2000c10e7a2 */
[----:B------:R-:W-:Y:S02]  /*5e40*/  IMAD R0, R0, c[0x0][0x1c0], RZ ;  /* 0x0000700000007a24 */ /* 0x000fe400078e02ff */
[----:B------:R-:W-:Y:S02]  /*5e50*/  IMAD.SHL.U32 R150, R150, 0x10, RZ ;  /* 0x0000001096967824 */ /* 0x000fe400078e00ff */
[----:B------:R4:W-:Y:S01]  /*5e60*/  RED.E.ADD.F32.FTZ.RN.STRONG.GPU [R8.64], R16 ;  /* 0x000000100800798e */ /* 0x0009e2000c10e7a2 */
[----:B------:R-:W-:Y:S02]  /*5e70*/  IMAD R0, R0, 0x58, RZ ;  /* 0x0000005800007824 */ /* 0x000fe400078e02ff */
[----:B------:R-:W-:Y:S01]  /*5e80*/  IMAD R147, R147, c[0x0][0x1c0], RZ ;  /* 0x0000700093937a24 */ /* 0x000fe200078e02ff */
[----:B------:R-:W-:Y:S03]  /*5e90*/  IADD3 R37, R150, 0x20, RZ ;  /* 0x0000002096257810 */ /* 0x000fe60007ffe0ff */
[----:B------:R-:W-:Y:S01]  /*5ea0*/  IMAD.SHL.U32 R147, R147, 0x8, RZ ;  /* 0x0000000893937824 */ /* 0x000fe200078e00ff */
[CC--:B-1----:R-:W-:Y:S03]  /*5eb0*/  LEA R6, P1, R46.reuse, R186.reuse, 0x2 ;  /* 0x000000ba2e067211 */ /* 0x0c2fe600078210ff */
[C---:B------:R-:W-:Y:S02]  /*5ec0*/  IMAD.IADD R41, R147.reuse, 0x1, R41 ;  /* 0x0000000193297824 */ /* 0x040fe400078e0229 */
[C---:B------:R-:W-:Y:S01]  /*5ed0*/  IMAD.IADD R40, R147.reuse, 0x1, R40 ;  /* 0x0000000193287824 */ /* 0x040fe200078e0228 */
[-C--:B------:R-:W-:Y:S01]  /*5ee0*/  LEA.HI.X.SX32 R7, R46, R187.reuse, 0x2, P1 ;  /* 0x000000bb2e077211 */ /* 0x080fe200008f16ff */
[----:B------:R-:W-:Y:S02]  /*5ef0*/  IMAD.MOV.U32 R46, RZ, RZ, c[0x0][0x22c] ;  /* 0x00008b00ff2e7624 */ /* 0x000fe400078e00ff */
[----:B------:R-:W-:Y:S02]  /*5f00*/  IMAD.IADD R40, R147, 0x1, R40 ;  /* 0x0000000193287824 */ /* 0x000fe400078e0228 */
[----:B------:R1:W-:Y:S01]  /*5f10*/  RED.E.ADD.F32.FTZ.RN.STRONG.GPU [R6.64], R17 ;  /* 0x000000110600798e */ /* 0x0003e2000c10e7a2 */
[----:B------:R-:W-:Y:S01]  /*5f20*/  IMAD R46, R46, c[0x0][0x1c0], RZ ;  /* 0x000070002e2e7a24 */ /* 0x000fe200078e02ff */
[-C--:B---3--:R-:W-:Y:S03]  /*5f30*/  LEA R4, P0, R2, R186.reuse, 0x2 ;  /* 0x000000ba02047211 */ /* 0x088fe600078010ff */
[----:B------:R-:W-:Y:S01]  /*5f40*/  IMAD R46, R46, 0x68, RZ ;  /* 0x000000682e2e7824 */ /* 0x000fe200078e02ff */
[-C--:B------:R-:W-:Y:S02]  /*5f50*/  LEA.HI.X.SX32 R5, R2, R187.reuse, 0x2, P0 ;  /* 0x000000bb02057211 */ /* 0x080fe400000f16ff */
[----:B------:R-:W3:Y:S01]  /*5f60*/  LDL R2, [R1+0x4] ;  /* 0x0000040001027983 */ /* 0x000ee20000100800 */
[-C--:B----4-:R-:W-:Y:S02]  /*5f70*/  LEA R16, P1, R0, R186.reuse, 0x2 ;  /* 0x000000ba00107211 */ /* 0x090fe400078210ff */
[CC--:B------:R-:W-:Y:S02]  /*5f80*/  LEA R10, P0, R47.reuse, R186.reuse, 0x2 ;  /* 0x000000ba2f0a7211 */ /* 0x0c0fe400078010ff */
[----:B------:R4:W-:Y:S01]  /*5f90*/  RED.E.ADD.F32.FTZ.RN.STRONG.GPU [R4.64], R18 ;  /* 0x000000120400798e */ /* 0x0009e2000c10e7a2 */
[CC--:B------:R-:W-:Y:S02]  /*5fa0*/  LEA R8, P2, R46.reuse, R186.reuse, 0x2 ;  /* 0x000000ba2e087211 */ /* 0x0c0fe400078410ff */
[-C--:B------:R-:W-:Y:S02]  /*5fb0*/  LEA.HI.X.SX32 R11, R47, R187.reuse, 0x2, P0 ;  /* 0x000000bb2f0b7211 */ /* 0x080fe400000f16ff */
[-C--:B------:R-:W-:Y:S02]  /*5fc0*/  LEA.HI.X.SX32 R9, R46, R187.reuse, 0x2, P2 ;  /* 0x000000bb2e097211 */ /* 0x080fe400010f16ff */
[-C--:B-1----:R-:W-:Y:S02]  /*5fd0*/  LEA.HI.X.SX32 R17, R0, R187.reuse, 0x2, P1 ;  /* 0x000000bb00117211 */ /* 0x082fe400008f16ff */
[----:B------:R-:W3:Y:S01]  /*5fe0*/  LDL R0, [R1] ;  /* 0x0000000001007983 */ /* 0x000ee20000100800 */
[CC--:B------:R-:W-:Y:S04]  /*5ff0*/  LEA R6, P1, R43.reuse, R186.reuse, 0x2 ;  /* 0x000000ba2b067211 */ /* 0x0c0fe800078210ff */
[----:B------:R-:W-:Y:S01]  /*6000*/  RED.E.ADD.F32.FTZ.RN.STRONG.GPU [R16.64], R19 ;  /* 0x000000131000798e */ /* 0x000fe2000c10e7a2 */
[-C--:B------:R-:W-:Y:S04]  /*6010*/  LEA.HI.X.SX32 R7, R43, R187.reuse, 0x2, P1 ;  /* 0x000000bb2b077211 */ /* 0x080fe800008f16ff */
[----:B------:R1:W-:Y:S01]  /*6020*/  RED.E.ADD.F32.FTZ.RN.STRONG.GPU [R10.64], R12 ;  /* 0x0000000c0a00798e */ /* 0x0003e2000c10e7a2 */
[CC--:B----4-:R-:W-:Y:S04]  /*6030*/  LEA R4, P0, R42.reuse, R186.reuse, 0x2 ;  /* 0x000000ba2a047211 */ /* 0x0d0fe800078010ff */
[----:B------:R4:W-:Y:S01]  /*6040*/  RED.E.ADD.F32.FTZ.RN.STRONG.GPU [R8.64], R13 ;  /* 0x0000000d0800798e */ /* 0x0009e2000c10e7a2 */
[-C--:B------:R-:W-:Y:S04]  /*6050*/  LEA.HI.X.SX32 R5, R42, R187.reuse, 0x2, P0 ;  /* 0x000000bb2a057211 */ /* 0x080fe800000f16ff */
[----:B------:R4:W-:Y:S05]  /*6060*/  RED.E.ADD.F32.FTZ.RN.STRONG.GPU [R6.64], R14 ;  /* 0x0000000e0600798e */ /* 0x0009ea000c10e7a2 */
[----:B------:R4:W-:Y:S05]  /*6070*/  RED.E.ADD.F32.FTZ.RN.STRONG.GPU [R4.64], R15 ;  /* 0x0000000f0400798e */ /* 0x0009ea000c10e7a2 */
[----:B------:R-:W-:Y:S05]  /*6080*/  RED.E.ADD.F32.FTZ.RN.STRONG.GPU [R186.64+0x80], R20 ;  /* 0x00008014ba00798e */ /* 0x000fea000c10e7a2 */
[----:B------:R-:W-:Y:S01]  /*6090*/  RED.E.ADD.F32.FTZ.RN.STRONG.GPU [R38.64+0x80], R21 ;  /* 0x000080152600798e */ /* 0x000fe2000c10e7a2 */
[CC--:B-1----:R-:W-:Y:S04]  /*60a0*/  LEA R10, P3, R249.reuse, R186.reuse, 0x2 ;  /* 0x000000baf90a7211 */ /* 0x0c2fe800078610ff */
[-C--:B------:R-:W-:Y:S02]  /*60b0*/  LEA.HI.X.SX32 R11, R249, R187.reuse, 0x2, P3 ;  /* 0x000000bbf90b7211 */ /* 0x080fe400018f16ff */
[CC--:B----4-:R-:W-:Y:S04]  /*60c0*/  LEA R8, P1, R37.reuse, R186.reuse, 0x2 ;  /* 0x000000ba25087211 */ /* 0x0d0fe800078210ff */
[-C--:B------:R-:W-:Y:S02]  /*60d0*/  LEA.HI.X.SX32 R9, R37, R187.reuse, 0x2, P1 ;  /* 0x000000bb25097211 */ /* 0x080fe400008f16ff */
[-C--:B------:R-:W-:Y:S02]  /*60e0*/  LEA R6, P0, R41, R186.reuse, 0x2 ;  /* 0x000000ba29067211 */ /* 0x080fe400078010ff */
[----:B------:R-:W-:Y:S01]  /*60f0*/  IADD3 R37, R149, 0x20, RZ ;  /* 0x0000002095257810 */ /* 0x000fe20007ffe0ff */
[----:B------:R1:W-:Y:S01]  /*6100*/  RED.E.ADD.F32.FTZ.RN.STRONG.GPU [R8.64], R22 ;  /* 0x000000160800798e */ /* 0x0003e2000c10e7a2 */
[-C--:B------:R-:W-:Y:S02]  /*6110*/  LEA.HI.X.SX32 R7, R41, R187.reuse, 0x2, P0 ;  /* 0x000000bb29077211 */ /* 0x080fe400000f16ff */
[CC--:B------:R-:W-:Y:S01]  /*6120*/  LEA R4, P1, R40.reuse, R186.reuse, 0x2 ;  /* 0x000000ba28047211 */ /* 0x0c0fe200078210ff */
[C---:B------:R-:W-:Y:S02]  /*6130*/  IMAD.IADD R37, R147.reuse, 0x1, R37 ;  /* 0x0000000193257824 */ /* 0x040fe400078e0225 */
[----:B------:R2:W-:Y:S01]  /*6140*/  RED.E.ADD.F32.FTZ.RN.STRONG.GPU [R6.64], R23 ;  /* 0x000000170600798e */ /* 0x0005e2000c10e7a2 */
[-C--:B------:R-:W-:Y:S01]  /*6150*/  LEA.HI.X.SX32 R5, R40, R187.reuse, 0x2, P1 ;  /* 0x000000bb28057211 */ /* 0x080fe200008f16ff */
[C---:B------:R-:W-:Y:S03]  /*6160*/  IMAD.IADD R37, R147.reuse, 0x1, R37 ;  /* 0x0000000193257824 */ /* 0x040fe600078e0225 */
[----:B------:R-:W-:Y:S01]  /*6170*/  LDSM.16.MT88.4 R20, [R3+0x14800] ;  /* 0x014800000314783b */ /* 0x000fe20000004200 */
[----:B------:R-:W-:Y:S04]  /*6180*/  IMAD.IADD R37, R147, 0x1, R37 ;  /* 0x0000000193257824 */ /* 0x000fe800078e0225 */
[----:B------:R3:W-:Y:S01]  /*6190*/  RED.E.ADD.F32.FTZ.RN.STRONG.GPU [R4.64], R24 ;  /* 0x000000180400798e */ /* 0x0007e2000c10e7a2 */
[CC--:B-1----:R-:W-:Y:S04]  /*61a0*/  LEA R8, P0, R37.reuse, R186.reuse, 0x2 ;  /* 0x000000ba25087211 */ /* 0x0c2fe800078010ff */
[-C--:B------:R-:W-:Y:S05]  /*61b0*/  LEA.HI.X.SX32 R9, R37, R187.reuse, 0x2, P0 ;  /* 0x000000bb25097211 */ /* 0x080fea00000f16ff */
[----:B------:R-:W-:Y:S01]  /*61c0*/  RED.E.ADD.F32.FTZ.RN.STRONG.GPU [R8.64], R25 ;  /* 0x000000190800798e */ /* 0x000fe2000c10e7a2 */
[CC--:B--2---:R-:W-:Y:S04]  /*61d0*/  LEA R6, P1, R36.reuse, R186.reuse, 0x2 ;  /* 0x000000ba24067211 */ /* 0x0c4fe800078210ff */
[-C--:B------:R-:W-:Y:S02]  /*61e0*/  LEA.HI.X.SX32 R7, R36, R187.reuse, 0x2, P1 ;  /* 0x000000bb24077211 */ /* 0x080fe400008f16ff */
[----:B------:R-:W-:Y:S05]  /*61f0*/  LDSM.16.MT88.4 R36, [R3+0x19000] ;  /* 0x019000000324783b */ /* 0x000fea0000004200 */
[----:B------:R1:W-:Y:S01]  /*6200*/  RED.E.ADD.F32.FTZ.RN.STRONG.GPU [R6.64], R26 ;  /* 0x0000001a0600798e */ /* 0x0003e2000c10e7a2 */
[CC--:B---3--:R-:W-:Y:S04]  /*6210*/  LEA R4, P0, R2.reuse, R186.reuse, 0x2 ;  /* 0x000000ba02047211 */ /* 0x0c8fe800078010ff */
[-C--:B------:R-:W-:Y:S02]  /*6220*/  LEA.HI.X.SX32 R5, R2, R187.reuse, 0x2, P0 ;  /* 0x000000bb02057211 */ /* 0x080fe400000f16ff */
[CC--:B-1----:R-:W-:Y:S03]  /*6230*/  LEA R6, P0, R252.reuse, R186.reuse, 0x2 ;  /* 0x000000bafc067211 */ /* 0x0c2fe600078010ff */
[----:B------:R1:W-:Y:S01]  /*6240*/  RED.E.ADD.F32.FTZ.RN.STRONG.GPU [R4.64], R27 ;  /* 0x0000001b0400798e */ /* 0x0003e2000c10e7a2 */
[-C--:B------:R-:W-:Y:S02]  /*6250*/  LEA.HI.X.SX32 R7, R252, R187.reuse, 0x2, P0 ;  /* 0x000000bbfc077211 */ /* 0x080fe400000f16ff */
[CC--:B------:R-:W-:Y:S02]  /*6260*/  LEA R12, P0, R250.reuse, R186.reuse, 0x2 ;  /* 0x000000bafa0c7211 */ /* 0x0c0fe400078010ff */
[----:B------:R-:W-:Y:S02]  /*6270*/  LDSM.16.MT88.4 R24, [R172+0x800] ;  /* 0x00080000ac18783b */ /* 0x000fe40000004200 */
[-C--:B------:R-:W-:Y:S02]  /*6280*/  LEA.HI.X.SX32 R13, R250, R187.reuse, 0x2, P0 ;  /* 0x000000bbfa0d7211 */ /* 0x080fe400000f16ff */
[CC--:B------:R-:W-:Y:S04]  /*6290*/  LEA R8, P1, R0.reuse, R186.reuse, 0x2 ;  /* 0x000000ba00087211 */ /* 0x0c0fe800078210ff */
[-C--:B------:R-:W-:Y:S01]  /*62a0*/  LEA.HI.X.SX32 R9, R0, R187.reuse, 0x2, P1 ;  /* 0x000000bb00097211 */ /* 0x080fe200008f16ff */
[----:B------:R-:W-:Y:S04]  /*62b0*/  IMAD.IADD R0, R146, 0x1, R247 ;  /* 0x0000000192007824 */ /* 0x000fe800078e02f7 */
[----:B------:R2:W-:Y:S05]  /*62c0*/  RED.E.ADD.F32.FTZ.RN.STRONG.GPU [R8.64], R32 ;  /* 0x000000200800798e */ /* 0x0005ea000c10e7a2 */
[----:B------:R3:W-:Y:S01]  /*62d0*/  RED.E.ADD.F32.FTZ.RN.STRONG.GPU [R6.64], R33 ;  /* 0x000000210600798e */ /* 0x0007e2000c10e7a2 */
[CC--:B-1----:R-:W-:Y:S04]  /*62e0*/  LEA R4, P1, R251.reuse, R186.reuse, 0x2 ;  /* 0x000000bafb047211 */ /* 0x0c2fe800078210ff */
[-C--:B------:R-:W-:Y:S05]  /*62f0*/  LEA.HI.X.SX32 R5, R251, R187.reuse, 0x2, P1 ;  /* 0x000000bbfb057211 */ /* 0x080fea00008f16ff */
[----:B------:R1:W-:Y:S05]  /*6300*/  RED.E.ADD.F32.FTZ.RN.STRONG.GPU [R4.64], R34 ;  /* 0x000000220400798e */ /* 0x0003ea000c10e7a2 */
[----:B------:R-:W-:Y:S05]  /*6310*/  RED.E.ADD.F32.FTZ.RN.STRONG.GPU [R12.64], R35 ;  /* 0x000000230c00798e */ /* 0x000fea000c10e7a2 */
[----:B------:R-:W-:Y:S01]  /*6320*/  RED.E.ADD.F32.FTZ.RN.STRONG.GPU [R10.64], R28 ;  /* 0x0000001c0a00798e */ /* 0x000fe2000c10e7a2 */
[CC--:B--2---:R-:W-:Y:S04]  /*6330*/  LEA R8, P2, R248.reuse, R186.reuse, 0x2 ;  /* 0x000000baf8087211 */ /* 0x0c4fe800078410ff */
[----:B------:R-:W-:Y:S01]  /*6340*/  LDSM.16.MT88.4 R12, [R3+0x18000] ;  /* 0x01800000030c783b */ /* 0x000fe20000004200 */
[-C--:B------:R-:W-:Y:S02]  /*6350*/  LEA.HI.X.SX32 R9, R248, R187.reuse, 0x2, P2 ;  /* 0x000000bbf8097211 */ /* 0x080fe400010f16ff */
[CC--:B---3--:R-:W-:Y:S02]  /*6360*/  LEA R6, P1, R247.reuse, R186.reuse, 0x2 ;  /* 0x000000baf7067211 */ /* 0x0c8fe400078210ff */
[----:B------:R-:W-:Y:S02]  /*6370*/  LDSM.16.MT88.4 R32, [R3+0x18800] ;  /* 0x018800000320783b */ /* 0x000fe40000004200 */
[-C--:B------:R-:W-:Y:S02]  /*6380*/  LEA.HI.X.SX32 R7, R247, R187.reuse, 0x2, P1 ;  /* 0x000000bbf7077211 */ /* 0x080fe400008f16ff */
[----:B------:R-:W-:Y:S01]  /*6390*/  ISETP.LT.AND P1, PT, RZ, UR46, PT ;  /* 0x0000002eff007c0c */ /* 0x000fe2000bf21270 */
[----:B------:R-:W-:Y:S01]  /*63a0*/  RED.E.ADD.F32.FTZ.RN.STRONG.GPU [R8.64], R29 ;  /* 0x0000001d0800798e */ /* 0x000fe2000c10e7a2 */
[----:B------:R-:W-:Y:S01]  /*63b0*/  UMOV UR46, UR6 ;  /* 0x00000006002e7c82 */ /* 0x000fe20008000000 */
[C---:B-1----:R-:W-:Y:S03]  /*63c0*/  LEA R4, P0, R0.reuse, R186, 0x2 ;  /* 0x000000ba00047211 */ /* 0x042fe600078010ff */
[----:B------:R-:W-:Y:S01]  /*63d0*/  RED.E.ADD.F32.FTZ.RN.STRONG.GPU [R6.64], R30 ;  /* 0x0000001e0600798e */ /* 0x000fe2000c10e7a2 */
[----:B------:R-:W-:Y:S01]  /*63e0*/  LEA.HI.X.SX32 R5, R0, R187, 0x2, P0 ;  /* 0x000000bb00057211 */ /* 0x000fe200000f16ff */
[----:B------:R-:W-:Y:S01]  /*63f0*/  IMAD.IADD R0, R173, 0x1, R172 ;  /* 0x00000001ad007824 */ /* 0x000fe200078e02ac */
[----:B------:R-:W-:Y:S01]  /*6400*/  PLOP3.LUT P0, PT, PT, PT, UP0, 0x80, 0x0 ;  /* 0x000000000000781c */ /* 0x000fe20003f0f008 */
[----:B------:R-:W-:Y:S01]  /*6410*/  @UP2 UIADD3 UR8, UP0, UR8, -0x200, URZ ;  /* 0xfffffe0008082890 */ /* 0x000fe2000ff1e03f */
[----:B------:R-:W-:Y:S03]  /*6420*/  LDSM.16.MT88.4 R8, [R172] ;  /* 0x00000000ac08783b */ /* 0x000fe60000004200 */
[----:B------:R-:W-:Y:S02]  /*6430*/  @UP2 UIADD3.X UR7, UR7, -0x1, URZ, UP0, !UPT ;  /* 0xffffffff07072890 */ /* 0x000fe400087fe43f */
[----:B------:R-:W-:Y:S05]  /*6440*/  RED.E.ADD.F32.FTZ.RN.STRONG.GPU [R4.64], R31 ;  /* 0x0000001f0400798e */ /* 0x000fea000c10e7a2 */
[----:B------:R-:W1:Y:S05]  /*6450*/  LDSM.16.MT88.4 R4, [R3+0x14000] ;  /* 0x014000000304783b */ /* 0x000e6a0000004200 */
[----:B------:R-:W2:Y:S05]  /*6460*/  LDSM.16.MT88.4 R16, [R0] ;  /* 0x000000000010783b */ /* 0x000eaa0000004200 */
[----:B------:R-:W3:Y:S05]  /*6470*/  LDSM.16.MT88.4 R28, [R0+0x800] ;  /* 0x00080000001c783b */ /* 0x000eea0000004200 */
        /* <DEDUP_REMOVED lines=38> */
[C---:B----4-:R-:W-:Y:S08]  /*66e0*/  HMMA.16816.F32.BF16 R104, R24.reuse, R16, R104 ;  /* 0x000000101868723c */ /* 0x050ff00000041868 */
[-C--:B------:R-:W-:Y:S08]  /*66f0*/  HMMA.16816.F32.BF16 R108, R24, R18.reuse, R108 ;  /* 0x00000012186c723c */ /* 0x080ff0000004186c */
[C---:B------:R-:W-:Y:S01]  /*6700*/  HMMA.16816.F32.BF16 R112, R4.reuse, R18, R112 ;  /* 0x000000120470723c */ /* 0x040fe20000041870 */
[----:B------:R-:W2:Y:S07]  /*6710*/  LDSM.16.MT88.4 R16, [R172+0x2800] ;  /* 0x00280000ac10783b */ /* 0x000eae0000004200 */
        /* <DEDUP_REMOVED lines=49> */
.L_x_595:
        /* <DEDUP_REMOVED lines=14> */
[----:B------:R-:W-:Y:S01]  /*6b10*/  FMUL.FTZ R100, R100, c[0x0][0x2e0] ;  /* 0x0000b80064647a20 */ /* 0x000fe20000410000 */
[----:B------:R-:W-:-:S02]  /*6b20*/  F2FP.BF16.PACK_AB R68, R69, R68 ;  /* 0x000000444544723e */ /* 0x000fc400000010ff */
[----:B------:R-:W1:Y:S01]  /*6b30*/  S2R R19, SR_TID.X ;  /* 0x0000000000137919 */ /* 0x000e620000002100 */
[----:B------:R-:W-:Y:S01]  /*6b40*/  FMUL.FTZ R8, R101, c[0x0][0x2e0] ;  /* 0x0000b80065087a20 */ /* 0x000fe20000410000 */
[----:B------:R-:W-:Y:S01]  /*6b50*/  F2FP.BF16.PACK_AB R70, R71, R70 ;  /* 0x000000464746723e */ /* 0x000fe200000010ff */
        /* <DEDUP_REMOVED lines=50> */
[----:B------:R-:W-:Y:S01]  /*6e80*/  F2FP.BF16.PACK_AB R84, R85, R84 ;  /* 0x000000545554723e */ /* 0x000fe200000010ff */
[----:B------:R-:W2:Y:S01]  /*6e90*/  S2R R20, SR_CTAID.Y ;  /* 0x0000000000147919 */ /* 0x000ea20000002600 */
[----:B------:R-:W-:Y:S01]  /*6ea0*/  F2FP.BF16.PACK_AB R14, R14, R122 ;  /* 0x0000007a0e0e723e */ /* 0x000fe200000010ff */
[----:B------:R-:W-:Y:S01]  /*6eb0*/  ULDC.64 UR6, c[0x0][0x3a0] ;  /* 0x0000e80000067ab9 */ /* 0x000fe20000000a00 */
[----:B------:R-:W-:Y:S01]  /*6ec0*/  F2FP.BF16.PACK_AB R124, R125, R124 ;  /* 0x0000007c7d7c723e */ /* 0x000fe200000010ff */
[----:B------:R-:W-:Y:S01]  /*6ed0*/  ULDC.64 UR4, c[0x0][0x3a8] ;  /* 0x0000ea0000047ab9 */ /* 0x000fe20000000a00 */
[----:B------:R-:W-:Y:S02]  /*6ee0*/  F2FP.BF16.PACK_AB R126, R127, R126 ;  /* 0x0000007e7f7e723e */ /* 0x000fe400000010ff */
[----:B-1----:R-:W-:-:S04]  /*6ef0*/  SHF.R.S32.HI R9, RZ, 0x1f, R19 ;  /* 0x0000001fff097819 */ /* 0x002fc80000011413 */
[----:B------:R-:W-:Y:S02]  /*6f00*/  LEA.HI R9, R9, R19, RZ, 0x3 ;  /* 0x0000001309097211 */ /* 0x000fe400078f18ff */
[----:B------:R-:W-:Y:S02]  /*6f10*/  F2FP.BF16.PACK_AB R86, R87, R86 ;  /* 0x000000565756723e */ /* 0x000fe400000010ff */
[----:B------:R-:W-:Y:S02]  /*6f20*/  SHF.R.S32.HI R0, RZ, 0x3, R9 ;  /* 0x00000003ff007819 */ /* 0x000fe40000011409 */
[----:B------:R-:W-:Y:S02]  /*6f30*/  F2FP.BF16.PACK_AB R96, R97, R96 ;  /* 0x000000606160723e */ /* 0x000fe400000010ff */
[----:B------:R-:W-:Y:S02]  /*6f40*/  F2FP.BF16.PACK_AB R98, R99, R98 ;  /* 0x000000626362723e */ /* 0x000fe400000010ff */
[----:B------:R-:W-:-:S02]  /*6f50*/  F2FP.BF16.PACK_AB R88, R89, R88 ;  /* 0x000000585958723e */ /* 0x000fc400000010ff */
[----:B------:R-:W-:Y:S02]  /*6f60*/  SHF.R.S32.HI R18, RZ, 0x1f, R0 ;  /* 0x0000001fff127819 */ /* 0x000fe40000011400 */
[----:B------:R-:W-:Y:S02]  /*6f70*/  F2FP.BF16.PACK_AB R90, R91, R90 ;  /* 0x0000005a5b5a723e */ /* 0x000fe400000010ff */
[----:B------:R-:W-:Y:S02]  /*6f80*/  F2FP.BF16.PACK_AB R92, R93, R92 ;  /* 0x0000005c5d5c723e */ /* 0x000fe400000010ff */
[----:B------:R-:W-:Y:S01]  /*6f90*/  F2FP.BF16.PACK_AB R94, R95, R94 ;  /* 0x0000005e5f5e723e */ /* 0x000fe200000010ff */
[----:B------:R-:W-:Y:S01]  /*6fa0*/  IMAD.WIDE.U32 R16, R0, c[0x0][0x3a0], RZ ;  /* 0x0000e80000107a25 */ /* 0x000fe200078e00ff */
[----:B------:R-:W-:Y:S02]  /*6fb0*/  UIMAD UR8, UR43, UR6, URZ ;  /* 0x000000062b0872a4 */ /* 0x000fe4000f8e023f */
[----:B------:R-:W-:-:S02]  /*6fc0*/  UIMAD UR43, UR43, UR4, URZ ;  /* 0x000000042b2b72a4 */ /* 0x000fc4000f8e023f */
[----:B------:R-:W-:Y:S02]  /*6fd0*/  UIMAD UR8, UR27, UR7, UR8 ;  /* 0x000000071b0872a4 */ /* 0x000fe4000f8e0208 */
[----:B------:R-:W-:Y:S01]  /*6fe0*/  UIMAD UR43, UR27, UR5, UR43 ;  /* 0x000000051b2b72a4 */ /* 0x000fe2000f8e022b */
[----:B--2---:R1:W-:Y:S04]  /*6ff0*/  STS [R32], R8 ;  /* 0x0000000820007388 */ /* 0x0043e80000000800 */
[----:B------:R-:W-:Y:S04]  /*7000*/  STS [R32+0x400], R7 ;  /* 0x0004000720007388 */ /* 0x000fe80000000800 */
[----:B---3--:R2:W-:Y:S04]  /*7010*/  STS [R34], R4 ;  /* 0x0000000422007388 */ /* 0x0085e80000000800 */
[----:B----4-:R3:W-:Y:S04]  /*7020*/  STS [R33], R2 ;  /* 0x0000000221007388 */ /* 0x0107e80000000800 */
[----:B------:R4:W-:Y:S04]  /*7030*/  STS [R32+0x2000], R6 ;  /* 0x0020000620007388 */ /* 0x0009e80000000800 */
[----:B------:R-:W-:Y:S04]  /*7040*/  STS [R32+0x2400], R5 ;  /* 0x0024000520007388 */ /* 0x000fe80000000800 */
[----:B------:R1:W-:Y:S04]  /*7050*/  STS [R31], R12 ;  /* 0x0000000c1f007388 */ /* 0x0003e80000000800 */
[----:B------:R-:W-:Y:S04]  /*7060*/  STS [R30], R11 ;  /* 0x0000000b1e007388 */ /* 0x000fe80000000800 */
[----:B------:R-:W-:Y:S04]  /*7070*/  STS [R29], R10 ;  /* 0x0000000a1d007388 */ /* 0x000fe80000000800 */
[----:B------:R1:W-:Y:S04]  /*7080*/  STS [R28], R13 ;  /* 0x0000000d1c007388 */ /* 0x0003e80000000800 */
[----:B------:R-:W-:Y:S04]  /*7090*/  STS [R27], R129 ;  /* 0x000000811b007388 */ /* 0x000fe80000000800 */
[----:B------:R-:W-:Y:S04]  /*70a0*/  STS [R26], R130 ;  /* 0x000000821a007388 */ /* 0x000fe80000000800 */
[----:B------:R-:W-:Y:S04]  /*70b0*/  STS [R25], R15 ;  /* 0x0000000f19007388 */ /* 0x000fe80000000800 */
[----:B------:R-:W-:Y:S04]  /*70c0*/  STS [R24], R14 ;  /* 0x0000000e18007388 */ /* 0x000fe80000000800 */
[----:B------:R-:W-:Y:S04]  /*70d0*/  STS [R23], R124 ;  /* 0x0000007c17007388 */ /* 0x000fe80000000800 */
[----:B------:R-:W-:Y:S04]  /*70e0*/  STS [R22], R126 ;  /* 0x0000007e16007388 */ /* 0x000fe80000000800 */
        /* <DEDUP_REMOVED lines=8> */
[----:B------:R-:W-:Y:S01]  /*7170*/  STS [R29+0x4000], R84 ;  /* 0x004000541d007388 */ /* 0x000fe20000000800 */
[----:B-1----:R-:W-:-:S03]  /*7180*/  IMAD R8, R18, c[0x0][0x3a0], RZ ;  /* 0x0000e80012087a24 */ /* 0x002fc600078e02ff */
[----:B------:R-:W-:Y:S04]  /*7190*/  STS [R28+0x4000], R86 ;  /* 0x004000561c007388 */ /* 0x000fe80000000800 */
[----:B------:R-:W-:Y:S04]  /*71a0*/  STS [R27+0x4000], R96 ;  /* 0x004000601b007388 */ /* 0x000fe80000000800 */
[----:B------:R-:W-:Y:S04]  /*71b0*/  STS [R26+0x4000], R98 ;  /* 0x004000621a007388 */ /* 0x000fe80000000800 */
[----:B------:R-:W-:Y:S01]  /*71c0*/  STS [R25+0x4000], R88 ;  /* 0x0040005819007388 */ /* 0x000fe20000000800 */
[----:B------:R-:W-:-:S03]  /*71d0*/  IMAD R8, R0, c[0x0][0x3a4], R8 ;  /* 0x0000e90000087a24 */ /* 0x000fc600078e0208 */
[----:B------:R-:W-:Y:S04]  /*71e0*/  STS [R24+0x4000], R90 ;  /* 0x0040005a18007388 */ /* 0x000fe80000000800 */
[----:B------:R-:W-:Y:S04]  /*71f0*/  STS [R23+0x4000], R92 ;  /* 0x0040005c17007388 */ /* 0x000fe80000000800 */
[----:B------:R-:W-:Y:S01]  /*7200*/  STS [R22+0x4000], R94 ;  /* 0x0040005e16007388 */ /* 0x000fe20000000800 */
[----:B--2---:R-:W-:Y:S01]  /*7210*/  LOP3.LUT R4, R9, 0xfffffff8, RZ, 0xc0, !PT ;  /* 0xfffffff809047812 */ /* 0x004fe200078ec0ff */
[----:B------:R-:W-:-:S02]  /*7220*/  IMAD.IADD R9, R17, 0x1, R8 ;  /* 0x0000000111097824 */ /* 0x000fc400078e0208 */
[----:B---3--:R-:W-:Y:S01]  /*7230*/  IMAD R2, R18, c[0x0][0x3a8], RZ ;  /* 0x0000ea0012027a24 */ /* 0x008fe200078e02ff */
[----:B------:R-:W1:Y:S01]  /*7240*/  S2R R17, SR_CTAID.Z ;  /* 0x0000000000117919 */ /* 0x000e620000002700 */
[----:B----4-:R-:W-:-:S04]  /*7250*/  IMAD.WIDE.U32 R6, R0, c[0x0][0x3a8], RZ ;  /* 0x0000ea0000067a25 */ /* 0x010fc800078e00ff */
[----:B------:R-:W-:Y:S02]  /*7260*/  IMAD R2, R0, c[0x0][0x3ac], R2 ;  /* 0x0000eb0000027a24 */ /* 0x000fe400078e0202 */
[----:B------:R-:W-:Y:S01]  /*7270*/  IMAD.IADD R4, R19, 0x1, -R4 ;  /* 0x0000000113047824 */ /* 0x000fe200078e0a04 */
[----:B------:R-:W-:Y:S01]  /*7280*/  MOV R12, UR27 ;  /* 0x0000001b000c7c02 */ /* 0x000fe20008000f00 */
[----:B------:R-:W-:Y:S01]  /*7290*/  IMAD.MOV.U32 R8, RZ, RZ, R16 ;  /* 0x000000ffff087224 */ /* 0x000fe200078e0010 */
[----:B------:R-:W-:Y:S01]  /*72a0*/  SHF.R.S32.HI R5, RZ, 0x1f, R20 ;  /* 0x0000001fff057819 */ /* 0x000fe20000011414 */
[----:B------:R-:W-:Y:S01]  /*72b0*/  IMAD.SHL.U32 R4, R4, 0x8, RZ ;  /* 0x0000000804047824 */ /* 0x000fe200078e00ff */
[----:B------:R-:W-:Y:S01]  /*72c0*/  IADD3 R7, R7, R2, RZ ;  /* 0x0000000207077210 */ /* 0x000fe20007ffe0ff */
[----:B------:R-:W-:Y:S02]  /*72d0*/  IMAD.U32 R0, RZ, RZ, UR27 ;  /* 0x0000001bff007e24 */ /* 0x000fe4000f8e00ff */
[----:B------:R-:W-:-:S04]  /*72e0*/  IMAD.WIDE.U32 R12, R12, c[0x0][0x3a0], R8 ;  /* 0x0000e8000c0c7a25 */ /* 0x000fc800078e0008 */
[C---:B------:R-:W-:Y:S02]  /*72f0*/  IMAD R16, R5.reuse, c[0x0][0x388], RZ ;  /* 0x0000e20005107a24 */ /* 0x040fe400078e02ff */
[----:B------:R-:W-:Y:S01]  /*7300*/  IMAD R10, R5, c[0x0][0x390], RZ ;  /* 0x0000e400050a7a24 */ /* 0x000fe200078e02ff */
[----:B------:R-:W-:Y:S01]  /*7310*/  SHF.R.S32.HI R5, RZ, 0x1f, R4 ;  /* 0x0000001fff057819 */ /* 0x000fe20000011404 */
[----:B------:R-:W-:-:S04]  /*7320*/  IMAD.WIDE.U32 R8, R0, c[0x0][0x3a8], R6 ;  /* 0x0000ea0000087a25 */ /* 0x000fc800078e0006 */
[----:B------:R-:W-:Y:S01]  /*7330*/  IMAD.SHL.U32 R0, R21, 0x2, RZ ;  /* 0x0000000215007824 */ /* 0x000fe200078e00ff */
[----:B------:R-:W-:Y:S01]  /*7340*/  BAR.SYNC.DEFER_BLOCKING 0x0 ;  /* 0x0000000000007b1d */ /* 0x000fe20000010000 */
[C---:B------:R-:W-:Y:S02]  /*7350*/  IMAD R2, R20.reuse, c[0x0][0x394], R10 ;  /* 0x0000e50014027a24 */ /* 0x040fe400078e020a */
[C---:B------:R-:W-:Y:S02]  /*7360*/  IMAD R16, R20.reuse, c[0x0][0x38c], R16 ;  /* 0x0000e30014107a24 */ /* 0x040fe400078e0210 */
[----:B------:R-:W-:-:S04]  /*7370*/  IMAD.WIDE.U32 R10, R20, c[0x0][0x388], R4 ;  /* 0x0000e200140a7a25 */ /* 0x000fc800078e0004 */
[----:B------:R-:W-:-:S04]  /*7380*/  IMAD.WIDE.U32 R4, R20, c[0x0][0x390], R4 ;  /* 0x0000e40014047a25 */ /* 0x000fc800078e0004 */
[----:B------:R-:W-:Y:S01]  /*7390*/  IMAD.IADD R7, R11, 0x1, R16 ;  /* 0x000000010b077824 */ /* 0x000fe200078e0210 */
[----:B-1----:R-:W-:Y:S01]  /*73a0*/  SHF.R.S32.HI R11, RZ, 0x1f, R17 ;  /* 0x0000001fff0b7819 */ /* 0x002fe20000011411 */
[----:B------:R-:W-:Y:S01]  /*73b0*/  IMAD.MOV.U32 R6, RZ, RZ, R10 ;  /* 0x000000ffff067224 */ /* 0x000fe200078e000a */
[----:B------:R-:W1:Y:S04]  /*73c0*/  LDS.128 R36, [R0+0xc000] ;  /* 0x00c0000000247984 */ /* 0x000e680000000c00 */
[----:B------:R-:W2:Y:S04]  /*73d0*/  LDS.128 R44, [R0+0xd000] ;  /* 0x00d00000002c7984 */ /* 0x000ea80000000c00 */
[----:B------:R-:W3:Y:S01]  /*73e0*/  LDS.128 R40, [R0+0xe000] ;  /* 0x00e0000000287984 */ /* 0x000ee20000000c00 */
[----:B------:R-:W-:Y:S01]  /*73f0*/  IADD3 R5, R5, R2, RZ ;  /* 0x0000000205057210 */ /* 0x000fe20007ffe0ff */
[----:B------:R-:W-:-:S02]  /*7400*/  IMAD R2, R11, c[0x0][0x3b8], RZ ;  /* 0x0000ee000b027a24 */ /* 0x000fc400078e02ff */
[----:B------:R-:W-:Y:S01]  /*7410*/  IMAD R10, R11, c[0x0][0x3c0], RZ ;  /* 0x0000f0000b0a7a24 */ /* 0x000fe200078e02ff */
[----:B------:R-:W4:Y:S01]  /*7420*/  LDS.128 R32, [R0+0xf000] ;  /* 0x00f0000000207984 */ /* 0x000f220000000c00 */
[----:B------:R-:W-:-:S03]  /*7430*/  IMAD R2, R17, c[0x0][0x3bc], R2 ;  /* 0x0000ef0011027a24 */ /* 0x000fc600078e0202 */
[----:B------:R-:W2:Y:S01]  /*7440*/  LDS.128 R28, [R0+0x10000] ;  /* 0x01000000001c7984 */ /* 0x000ea20000000c00 */
[----:B------:R-:W-:-:S03]  /*7450*/  IMAD.WIDE.U32 R6, R17, c[0x0][0x3b8], R6 ;  /* 0x0000ee0011067a25 */ /* 0x000fc600078e0006 */
[----:B------:R-:W2:Y:S01]  /*7460*/  LDS.128 R24, [R0+0x11000] ;  /* 0x0110000000187984 */ /* 0x000ea20000000c00 */
[C---:B------:R-:W-:Y:S02]  /*7470*/  IMAD R10, R17.reuse, c[0x0][0x3c4], R10 ;  /* 0x0000f100110a7a24 */ /* 0x040fe400078e020a */
[----:B------:R-:W-:Y:S01]  /*7480*/  IMAD.WIDE.U32 R4, R17, c[0x0][0x3c0], R4 ;  /* 0x0000f00011047a25 */ /* 0x000fe200078e0004 */
[----:B------:R-:W3:Y:S04]  /*7490*/  LDS.128 R20, [R0+0x12000] ;  /* 0x0120000000147984 */ /* 0x000ee80000000c00 */
[----:B------:R-:W4:Y:S01]  /*74a0*/  LDS.128 R16, [R0+0x13000] ;  /* 0x0130000000107984 */ /* 0x000f220000000c00 */
[----:B------:R-:W-:Y:S01]  /*74b0*/  IMAD.IADD R7, R7, 0x1, R2 ;  /* 0x0000000107077824 */ /* 0x000fe200078e0202 */
[----:B------:R-:W-:-:S02]  /*74c0*/  IADD3 R2, P1, R6, R12, RZ ;  /* 0x0000000c06027210 */ /* 0x000fc40007f3e0ff */
[----:B------:R-:W-:Y:S02]  /*74d0*/  IADD3 R6, P0, R4, R8, RZ ;  /* 0x0000000804067210 */ /* 0x000fe40007f1e0ff */
[----:B------:R-:W-:Y:S01]  /*74e0*/  IADD3.X R12, R7, UR8, R13, P1, !PT ;  /* 0x00000008070c7c10 */ /* 0x000fe20008ffe40d */
[----:B------:R-:W-:Y:S01]  /*74f0*/  USHF.L.U32 UR8, UR6, 0x6, URZ ;  /* 0x0000000606087899 */ /* 0x000fe2000800063f */
[----:B------:R-:W-:Y:S02]  /*7500*/  IADD3 R10, R5, R10, RZ ;  /* 0x0000000a050a7210 */ /* 0x000fe40007ffe0ff */
[----:B------:R-:W-:Y:S01]  /*7510*/  LEA R4, P1, R2, c[0x0][0x340], 0x1 ;  /* 0x0000d00002047a11 */ /* 0x000fe200078208ff */
[----:B------:R-:W-:Y:S01]  /*7520*/  USHF.L.U64.HI UR6, UR6, UR16, UR7 ;  /* 0x0000001006067299 */ /* 0x000fe20008010207 */
[----:B------:R-:W-:Y:S01]  /*7530*/  IADD3.X R8, R10, UR43, R9, P0, !PT ;  /* 0x0000002b0a087c10 */ /* 0x000fe200087fe409 */
[----:B------:R-:W-:Y:S01]  /*7540*/  USHF.L.U32 UR7, UR4, 0x6, URZ ;  /* 0x0000000604077899 */ /* 0x000fe2000800063f */
[----:B------:R-:W-:-:S02]  /*7550*/  LEA.HI.X R5, R2, c[0x0][0x344], R12, 0x1, P1 ;  /* 0x0000d10002057a11 */ /* 0x000fc400008f0c0c */
[----:B------:R-:W-:Y:S02]  /*7560*/  LEA R12, P0, R6, c[0x0][0x348], 0x1 ;  /* 0x0000d200060c7a11 */ /* 0x000fe400078008ff */
[----:B------:R-:W-:Y:S01]  /*7570*/  IADD3 R10, P1, R4, UR8, RZ ;  /* 0x00000008040a7c10 */ /* 0x000fe2000ff3e0ff */
[----:B------:R-:W-:Y:S01]  /*7580*/  USHF.L.U64.HI UR4, UR4, UR16, UR5 ;  /* 0x0000001004047299 */ /* 0x000fe20008010205 */
[----:B------:R-:W-:Y:S02]  /*7590*/  LEA.HI.X R13, R6, c[0x0][0x34c], R8, 0x1, P0 ;  /* 0x0000d300060d7a11 */ /* 0x000fe400000f0c08 */
[----:B------:R-:W-:Y:S02]  /*75a0*/  IADD3.X R11, R5, UR6, RZ, P1, !PT ;  /* 0x00000006050b7c10 */ /* 0x000fe40008ffe4ff */
[----:B------:R-:W-:Y:S02]  /*75b0*/  IADD3 R8, P1, R10, UR8, RZ ;  /* 0x000000080a087c10 */ /* 0x000fe4000ff3e0ff */
[----:B------:R-:W-:Y:S01]  /*75c0*/  IADD3 R6, P0, R12, UR7, RZ ;  /* 0x000000070c067c10 */ /* 0x000fe2000ff1e0ff */
[----:B-1----:R1:W-:Y:S01]  /*75d0*/  STG.E.128 [R4.64], R36 ;  /* 0x0000002404007986 */ /* 0x0023e2000c101d20 */
[----:B------:R-:W-:-:S02]  /*75e0*/  IADD3.X R9, R11, UR6, RZ, P1, !PT ;  /* 0x000000060b097c10 */ /* 0x000fc40008ffe4ff */
[----:B------:R-:W-:Y:S02]  /*75f0*/  IADD3.X R7, R13, UR4, RZ, P0, !PT ;  /* 0x000000040d077c10 */ /* 0x000fe400087fe4ff */
[----:B------:R-:W-:Y:S01]  /*7600*/  IADD3 R14, P1, R8, UR8, RZ ;  /* 0x00000008080e7c10 */ /* 0x000fe2000ff3e0ff */
[----:B--2---:R-:W-:Y:S03]  /*7610*/  STG.E.128 [R10.64], R44 ;  /* 0x0000002c0a007986 */ /* 0x004fe6000c101d20 */
[----:B------:R-:W-:Y:S01]  /*7620*/  IADD3.X R15, R9, UR6, RZ, P1, !PT ;  /* 0x00000006090f7c10 */ /* 0x000fe20008ffe4ff */
[----:B---3--:R2:W-:Y:S04]  /*7630*/  STG.E.128 [R8.64], R40 ;  /* 0x0000002808007986 */ /* 0x0085e8000c101d20 */
[----:B----4-:R3:W-:Y:S04]  /*7640*/  STG.E.128 [R14.64], R32 ;  /* 0x000000200e007986 */ /* 0x0107e8000c101d20 */
[----:B------:R3:W-:Y:S01]  /*7650*/  STG.E.128 [R12.64], R28 ;  /* 0x0000001c0c007986 */ /* 0x0007e2000c101d20 */
[----:B-1----:R-:W-:-:S04]  /*7660*/  IADD3 R4, P0, R6, UR7, RZ ;  /* 0x0000000706047c10 */ /* 0x002fc8000ff1e0ff */
[----:B------:R-:W-:Y:S02]  /*7670*/  IADD3.X R5, R7, UR4, RZ, P0, !PT ;  /* 0x0000000407057c10 */ /* 0x000fe400087fe4ff */
[----:B--2---:R-:W-:Y:S01]  /*7680*/  IADD3 R8, P0, R4, UR7, RZ ;  /* 0x0000000704087c10 */ /* 0x004fe2000ff1e0ff */
[----:B------:R3:W-:Y:S03]  /*7690*/  STG.E.128 [R6.64], R24 ;  /* 0x0000001806007986 */ /* 0x0007e6000c101d20 */
[----:B------:R-:W-:Y:S01]  /*76a0*/  IADD3.X R9, R5, UR4, RZ, P0, !PT ;  /* 0x0000000405097c10 */ /* 0x000fe200087fe4ff */
[----:B------:R3:W-:Y:S04]  /*76b0*/  STG.E.128 [R4.64], R20 ;  /* 0x0000001404007986 */ /* 0x0007e8000c101d20 */
[----:B------:R3:W-:Y:S04]  /*76c0*/  STG.E.128 [R8.64], R16 ;  /* 0x0000001008007986 */ /* 0x0007e8000c101d20 */
.L_x_592:
        /* <DEDUP_REMOVED lines=11> */
.L_x_599:
[----:B------:R-:W-:Y:S05]  /*7780*/  EXIT ;  /* 0x000000000000794d */ /* 0x000fea0003800000 */
.L_x_601:
        /* <DEDUP_REMOVED lines=15> */
.L_x_2461:


//--------------------- .text._ZN5flash44flash_bwd_dq_dk_dv_loop_seqk_parallel_kernelI23Flash_bwd_kernel_traitsILi64ELi128ELi128ELi8ELi4ELi4ELi4ELb0ELb0EN7cutlass10bfloat16_tE19Flash_kernel_traitsILi64ELi128ELi128ELi8ES3_EELb0ELb0ELb0ELb1ELb0ELb0ELb0EEEvNS_16Flash_bwd_paramsE --------------------------
	.section	.text._ZN5flash44flash_bwd_dq_dk_dv_loop_seqk_parallel_kernelI23Flash_bwd_kernel_traitsILi64ELi128ELi128ELi8ELi4ELi4ELi4ELb0ELb0EN7cutlass10bfloat16_tE19Flash_kernel_traitsILi64ELi128ELi128ELi8ES3_EELb0ELb0ELb0ELb1ELb0ELb0ELb0EEEvNS_16Flash_bwd_paramsE,"ax",@progbits
	.sectioninfo	@"SHI_REGISTERS=255"
	.align	128
        .global         _ZN5flash44flash_bwd_dq_dk_dv_loop_seqk_parallel_kernelI23Flash_bwd_kernel_traitsILi64ELi128ELi128ELi8ELi4ELi4ELi4ELb0ELb0EN7cutlass10bfloat16_tE19Flash_kernel_traitsILi64ELi128ELi128ELi8ES3_EELb0ELb0ELb0ELb1ELb0ELb0ELb0EEEvNS_16Flash_bwd_paramsE
        .type           _ZN5flash44flash_bwd_dq_dk_dv_loop_seqk_parallel_kernelI23Flash_bwd_kernel_traitsILi64ELi128ELi128ELi8ELi4ELi4ELi4ELb0ELb0EN7cutlass10bfloat16_tE19Flash_kernel_traitsILi64ELi128ELi128ELi8ES3_EELb0ELb0ELb0ELb1ELb0ELb0ELb0EEEvNS_16Flash_bwd_paramsE,@function
        .size           _ZN5flash44flash_bwd_dq_dk_dv_loop_seqk_parallel_kernelI23Flash_bwd_kernel_traitsILi64ELi128ELi128ELi8ELi4ELi4ELi4ELb0ELb0EN7cutlass10bfloat16_tE19Flash_kernel_traitsILi64ELi128ELi128ELi8ES3_EELb0ELb0ELb0ELb1ELb0ELb0ELb0EEEvNS_16Flash_bwd_paramsE,(.L_x_2462 - _ZN5flash44flash_bwd_dq_dk_dv_loop_seqk_parallel_kernelI23Flash_bwd_kernel_traitsILi64ELi128ELi128ELi8ELi4ELi4ELi4ELb0ELb0EN7cutlass10bfloat16_tE19Flash_kernel_traitsILi64ELi128ELi128ELi8ES3_EELb0ELb0ELb0ELb1ELb0ELb0ELb0EEEvNS_16Flash_bwd_paramsE)
        .other          _ZN5flash44flash_bwd_dq_dk_dv_loop_seqk_parallel_kernelI23Flash_bwd_kernel_traitsILi64ELi128ELi128ELi8ELi4ELi4ELi4ELb0ELb0EN7cutlass10bfloat16_tE19Flash_kernel_traitsILi64ELi128ELi128ELi8ES3_EELb0ELb0ELb0ELb1ELb0ELb0ELb0EEEvNS_16Flash_bwd_paramsE,@"STO_CUDA_ENTRY STV_DEFAULT"
_ZN5flash44flash_bwd_dq_dk_dv_loop_seqk_parallel_kernelI23Flash_bwd_kernel_traitsILi64ELi128ELi128ELi8ELi4ELi4ELi4ELb0ELb0EN7cutlass10bfloat16_tE19Flash_kernel_traitsILi64ELi128ELi128ELi8ES3_EELb0ELb0ELb0ELb1ELb0ELb0ELb0EEEvNS_16Flash_bwd_paramsE:
.text._ZN5flash44flash_bwd_dq_dk_dv_loop_seqk_parallel_kernelI23Flash_bwd_kernel_traitsILi64ELi128ELi128ELi8ELi4ELi4ELi4ELb0ELb0EN7cutlass10bfloat16_tE19Flash_kernel_traitsILi64ELi128ELi128ELi8ES3_EELb0ELb0ELb0ELb1ELb0ELb0ELb0EEEvNS_16Flash_bwd_paramsE:
        /* <DEDUP_REMOVED lines=12> */
[----:B------:R-:W2:Y:S01]  /*00c0*/  S2UR UR34, SR_CTAID.Y ;  /* 0x00000000002279c3 */ /* 0x000ea20000002600 */
[----:B------:R-:W-:Y:S01]  /*00d0*/  ULDC UR16, c[0x0][0x224] ;  /* 0x0000890000107ab9 */ /* 0x000fe20000000800 */
[----:B------:R-:W-:Y:S01]  /*00e0*/  IMAD.MOV.U32 R205, RZ, RZ, 0x20 ;  /* 0x00000020ffcd7424 */ /* 0x000fe200078e00ff */
[----:B------:R-:W-:Y:S01]  /*00f0*/  USHF.R.S32.HI UR5, URZ, 0x1f, UR16 ;  /* 0x0000001f3f057899 */ /* 0x000fe20008011410 */
[----:B------:R-:W-:Y:S01]  /*0100*/  IMAD.MOV.U32 R203, RZ, RZ, -0x10 ;  /* 0xfffffff0ffcb7424 */ /* 0x000fe200078e00ff */
[----:B------:R-:W-:Y:S02]  /*0110*/  UMOV UR8, 0x80 ;  /* 0x0000008000087882 */ /* 0x000fe40000000000 */
[----:B------:R-:W-:Y:S01]  /*0120*/  ULDC UR4, c[0x0][0x210] ;  /* 0x0000840000047ab9 */ /* 0x000fe20000000800 */
[----:B------:R-:W3:Y:S01]  /*0130*/  S2UR UR37, SR_CTAID.Z ;  /* 0x00000000002579c3 */ /* 0x000ee20000002700 */
[----:B------:R-:W-:-:S02]  /*0140*/  ULDC UR59, c[0x0][0x234] ;  /* 0x00008d00003b7ab9 */ /* 0x000fc40000000800 */
[----:B------:R-:W-:Y:S02]  /*0150*/  ULDC UR13, c[0x0][0x374] ;  /* 0x0000dd00000d7ab9 */ /* 0x000fe40000000800 */
[----:B------:R-:W-:Y:S02]  /*0160*/  UIMAD UR59, UR8, UR4, UR59 ;  /* 0x00000004083b72a4 */ /* 0x000fe4000f8e023b */
[----:B------:R-:W-:Y:S02]  /*0170*/  UIMAD UR8, UR13, 0xc0, URZ ;  /* 0x000000c00d0878a4 */ /* 0x000fe4000f8e023f */
[----:B------:R-:W-:Y:S02]  /*0180*/  ULDC.U8 UR9, c[0x0][0x328] ;  /* 0x0000ca0000097ab9 */ /* 0x000fe40000000000 */
[----:B------:R-:W-:Y:S02]  /*0190*/  ULDC UR14, c[0x0][0x194] ;  /* 0x00006500000e7ab9 */ /* 0x000fe40000000800 */
[----:B------:R-:W-:Y:S01]  /*01a0*/  UISETP.NE.AND UP2, UPT, UR9, URZ, UPT ;  /* 0x0000003f0900728c */ /* 0x000fe2000bf45270 */
[----:B-1----:R-:W-:Y:S01]  /*01b0*/  SHF.R.S32.HI R8, RZ, 0x1f, R11 ;  /* 0x0000001fff087819 */ /* 0x002fe2000001140b */
[----:B--2---:R-:W-:-:S02]  /*01c0*/  UIMAD.WIDE.U32 UR48, UR34, UR16, URZ ;  /* 0x00000010223072a5 */ /* 0x004fc4000f8e003f */
[----:B------:R-:W-:Y:S01]  /*01d0*/  USHF.L.U32 UR16, UR34, 0x7, URZ ;  /* 0x0000000722107899 */ /* 0x000fe2000800063f */
[CC--:B------:R-:W-:Y:S01]  /*01e0*/  LEA.HI R3, R8.reuse, R11.reuse, RZ, 0x5 ;  /* 0x0000000b08037211 */ /* 0x0c0fe200078f28ff */
[----:B------:R-:W-:Y:S01]  /*01f0*/  UIMAD UR9, UR14, 0xc0, URZ ;  /* 0x000000c00e0978a4 */ /* 0x000fe2000f8e023f */
[-C--:B------:R-:W-:Y:S01]  /*0200*/  LEA.HI R13, R8, R11.reuse, RZ, 0x2 ;  /* 0x0000000b080d7211 */ /* 0x080fe200078f10ff */
[----:B------:R-:W-:Y:S01]  /*0210*/  ULDC UR50, c[0x0][0x22c] ;  /* 0x00008b0000327ab9 */ /* 0x000fe20000000800 */
[--C-:B------:R-:W-:Y:S01]  /*0220*/  SHF.R.S32.HI R4, RZ, 0x5, R3.reuse ;  /* 0x00000005ff047819 */ /* 0x100fe20000011403 */
[----:B------:R-:W-:Y:S01]  /*0230*/  ULDC UR38, c[0x0][0x1c0] ;  /* 0x0000700000267ab9 */ /* 0x000fe20000000800 */
[----:B------:R-:W-:Y:S01]  /*0240*/  SHF.R.S32.HI R0, RZ, 0x1f, R3 ;  /* 0x0000001fff007819 */ /* 0x000fe20000011403 */
[----:B------:R-:W-:Y:S01]  /*0250*/  ULDC UR12, c[0x0][0x1c0] ;  /* 0x00007000000c7ab9 */ /* 0x000fe20000000800 */
[----:B------:R-:W-:Y:S01]  /*0260*/  LOP3.LUT R3, R3, 0xffffffe0, RZ, 0xc0, !PT ;  /* 0xffffffe003037812 */ /* 0x000fe200078ec0ff */
[----:B------:R-:W-:Y:S01]  /*0270*/  UIMAD.WIDE UR38, UR50, UR38, URZ ;  /* 0x00000026322672a5 */ /* 0x000fe2000f8e023f */
[----:B------:R-:W-:Y:S01]  /*0280*/  LEA.HI R0, R0, R4, RZ, 0x2 ;  /* 0x0000000400007211 */ /* 0x000fe200078f10ff */
[----:B---3--:R-:W-:Y:S01]  /*0290*/  UIMAD UR51, UR37, UR50, URZ ;  /* 0x00000032253372a4 */ /* 0x008fe2000f8e023f */
[-C--:B------:R-:W-:Y:S01]  /*02a0*/  LEA.HI R5, R8, R11.reuse, RZ, 0x4 ;  /* 0x0000000b08057211 */ /* 0x080fe200078f20ff */
[----:B------:R-:W-:Y:S01]  /*02b0*/  UIMAD UR50, UR50, UR12, URZ ;  /* 0x0000000c323272a4 */ /* 0x000fe2000f8e023f */
[----:B------:R-:W-:Y:S01]  /*02c0*/  LOP3.LUT R2, R0, 0xfffffffc, RZ, 0xc0, !PT ;  /* 0xfffffffc00027812 */ /* 0x000fe200078ec0ff */
[----:B------:R-:W-:Y:S01]  /*02d0*/  IMAD.IADD R0, R11, 0x1, -R3 ;  /* 0x000000010b007824 */ /* 0x000fe200078e0a03 */
[----:B------:R-:W-:Y:S01]  /*02e0*/  SHF.R.S32.HI R3, RZ, 0x4, R5 ;  /* 0x00000004ff037819 */ /* 0x000fe20000011405 */
[----:B------:R-:W-:Y:S01]  /*02f0*/  ULDC UR15, c[0x0][0x1c0] ;  /* 0x00007000000f7ab9 */ /* 0x000fe20000000800 */
[----:B------:R-:W-:Y:S01]  /*0300*/  LEA.HI R12, R8, R11, RZ, 0x3 ;  /* 0x0000000b080c7211 */ /* 0x000fe200078f18ff */
[----:B------:R-:W-:Y:S01]  /*0310*/  IMAD.IADD R9, R4, 0x1, -R2 ;  /* 0x0000000104097824 */ /* 0x000fe200078e0a02 */
[----:B------:R-:W-:Y:S01]  /*0320*/  SHF.R.S32.HI R2, RZ, 0x1f, R0 ;  /* 0x0000001fff027819 */ /* 0x000fe20000011400 */
[----:B------:R-:W-:Y:S01]  /*0330*/  ULDC UR11, c[0x0][0x1c0] ;  /* 0x00007000000b7ab9 */ /* 0x000fe20000000800 */
[--C-:B------:R-:W-:Y:S01]  /*0340*/  SHF.R.S32.HI R4, RZ, 0x2, R13.reuse ;  /* 0x00000002ff047819 */ /* 0x100fe2000001140d */
[----:B------:R-:W-:Y:S01]  /*0350*/  UIMAD UR56, UR5, UR34, URZ ;  /* 0x00000022053872a4 */ /* 0x000fe2000f8e023f */
[----:B------:R-:W-:Y:S01]  /*0360*/  LEA.HI R6, R2, R0, RZ, 0x2 ;  /* 0x0000000002067211 */ /* 0x000fe200078f10ff */
[----:B------:R-:W-:Y:S01]  /*0370*/  UIMAD UR4, UR34, UR11, UR37 ;  /* 0x0000000b220472a4 */ /* 0x000fe2000f8e0225 */
[----:B------:R-:W-:Y:S01]  /*0380*/  SHF.R.S32.HI R0, RZ, 0x1f, R13 ;  /* 0x0000001fff007819 */ /* 0x000fe2000001140d */
[----:B------:R-:W-:Y:S01]  /*0390*/  @!UP2 UIMAD UR5, UR34, UR15, UR37 ;  /* 0x0000000f2205a2a4 */ /* 0x000fe2000f8e0225 */
[----:B------:R-:W-:Y:S01]  /*03a0*/  LEA.HI R2, R5, R3, RZ, 0x1 ;  /* 0x0000000305027211 */ /* 0x000fe200078f08ff */
[----:B------:R-:W-:Y:S01]  /*03b0*/  USHF.L.U32 UR43, UR50, 0x7, URZ ;  /* 0x00000007322b7899 */ /* 0x000fe2000800063f */
[----:B------:R-:W-:Y:S01]  /*03c0*/  LEA.HI R0, R0, R4, RZ, 0x3 ;  /* 0x0000000400007211 */ /* 0x000fe200078f18ff */
[----:B------:R-:W-:Y:S01]  /*03d0*/  ULDC UR53, c[0x0][0x214] ;  /* 0x0000850000357ab9 */ /* 0x000fe20000000800 */
[----:B------:R-:W-:Y:S01]  /*03e0*/  LOP3.LUT R2, R2, 0xfffffffe, RZ, 0xc0, !PT ;  /* 0xfffffffe02027812 */ /* 0x000fe200078ec0ff */
[----:B------:R-:W-:Y:S01]  /*03f0*/  ULDC UR60, c[0x0][0x1c8] ;  /* 0x00007200003c7ab9 */ /* 0x000fe20000000800 */
[----:B------:R-:W-:Y:S01]  /*0400*/  LOP3.LUT R0, R0, 0xfffffff8, RZ, 0xc0, !PT ;  /* 0xfffffff800007812 */ /* 0x000fe200078ec0ff */
[----:B------:R-:W-:-:S02]  /*0410*/  ULDC.U8 UR10, c[0x0][0x3d0] ;  /* 0x0000f400000a7ab9 */ /* 0x000fc40000000000 */
[----:B------:R-:W-:Y:S01]  /*0420*/  IMAD.IADD R166, R3, 0x1, -R2 ;  /* 0x0000000103a67824 */ /* 0x000fe200078e0a02 */
[----:B------:R-:W-:Y:S01]  /*0430*/  LOP3.LUT R2, R5, 0xfffffff0, RZ, 0xc0, !PT ;  /* 0xfffffff005027812 */ /* 0x000fe200078ec0ff */
[----:B------:R-:W-:Y:S01]  /*0440*/  IMAD.IADD R7, R4, 0x1, -R0 ;  /* 0x0000000104077824 */ /* 0x000fe200078e0a00 */
[----:B------:R-:W-:Y:S01]  /*0450*/  SHF.R.S32.HI R0, RZ, 0x3, R12 ;  /* 0x00000003ff007819 */ /* 0x000fe2000001140c */
[----:B------:R-:W-:Y:S01]  /*0460*/  ULDC UR54, c[0x0][0x224] ;  /* 0x0000890000367ab9 */ /* 0x000fe20000000800 */
[----:B------:R-:W-:Y:S01]  /*0470*/  LOP3.LUT R4, R12, 0xfffffff8, RZ, 0xc0, !PT ;  /* 0xfffffff80c047812 */ /* 0x000fe200078ec0ff */
[C---:B------:R-:W-:Y:S01]  /*0480*/  IMAD.IADD R2, R11.reuse, 0x1, -R2 ;  /* 0x000000010b027824 */ /* 0x040fe200078e0a02 */
[----:B------:R-:W-:Y:S01]  /*0490*/  @UP2 UIMAD UR58, UR34, UR53, URZ ;  /* 0x00000035223a22a4 */ /* 0x000fe2000f8e023f */
[----:B------:R-:W-:Y:S01]  /*04a0*/  IMAD.SHL.U32 R3, R0, 0x40, RZ ;  /* 0x0000004000037824 */ /* 0x000fe200078e00ff */
[----:B------:R-:W-:Y:S01]  /*04b0*/  ULDC.64 UR6, c[0x0][0x118] ;  /* 0x0000460000067ab9 */ /* 0x000fe20000000a00 */
[----:B------:R-:W-:Y:S01]  /*04c0*/  IMAD.IADD R0, R11, 0x1, -R4 ;  /* 0x000000010b007824 */ /* 0x000fe200078e0a04 */
[----:B------:R-:W-:Y:S01]  /*04d0*/  SHF.R.S32.HI R5, RZ, 0x1f, R2 ;  /* 0x0000001fff057819 */ /* 0x000fe20000011402 */
[----:B------:R-:W-:Y:S01]  /*04e0*/  UMOV UR42, 0xffffc000 ;  /* 0xffffc000002a7882 */ /* 0x000fe20000000000 */
[----:B------:R-:W-:Y:S01]  /*04f0*/  LOP3.LUT R3, R3, 0x1c0, RZ, 0xc0, !PT ;  /* 0x000001c003037812 */ /* 0x000fe200078ec0ff */
[----:B------:R-:W-:Y:S01]  /*0500*/  IMAD.SHL.U32 R210, R0, 0x8, RZ ;  /* 0x0000000800d27824 */ /* 0x000fe200078e00ff */
[----:B------:R-:W-:Y:S01]  /*0510*/  LEA.HI R10, R5, R2, RZ, 0x3 ;  /* 0x00000002050a7211 */ /* 0x000fe200078f18ff */
[----:B------:R-:W-:Y:S01]  /*0520*/  ULOP3.LUT UR60, UR37, UR60, URZ, 0x3c, !UPT ;  /* 0x0000003c253c7292 */ /* 0x000fe2000f8e3c3f */
[----:B------:R-:W-:Y:S01]  /*0530*/  SHF.R.U32.HI R4, RZ, 0x3, R3 ;  /* 0x00000003ff047819 */ /* 0x000fe20000011603 */
[----:B------:R-:W-:Y:S01]  /*0540*/  USHF.R.S32.HI UR61, URZ, 0x1f, UR37 ;  /* 0x0000001f3f3d7899 */ /* 0x000fe20008011425 */
[----:B------:R-:W-:Y:S01]  /*0550*/  LOP3.LUT R3, R3, 0x38, R210, 0xf8, !PT ;  /* 0x0000003803037812 */ /* 0x000fe200078ef8d2 */
[----:B------:R-:W-:Y:S01]  /*0560*/  UISETP.NE.AND UP3, UPT, UR10, URZ, UPT ;  /* 0x0000003f0a00728c */ /* 0x000fe2000bf65270 */
[-C--:B------:R-:W-:Y:S01]  /*0570*/  LEA.HI R5, R8, R11.reuse, RZ, 0x6 ;  /* 0x0000000b08057211 */ /* 0x080fe200078f30ff */
[----:B------:R-:W-:Y:S01]  /*0580*/  UIMAD.WIDE.U32 UR44, UR38, UR48, URZ ;  /* 0x00000030262c72a5 */ /* 0x000fe2000f8e003f */
[----:B------:R-:W-:Y:S01]  /*0590*/  LOP3.LUT R4, R3, R4, RZ, 0x3c, !PT ;  /* 0x0000000403047212 */ /* 0x000fe200078e3cff */
[----:B------:R-:W-:Y:S01]  /*05a0*/  UIMAD UR55, UR39, UR48, URZ ;  /* 0x00000030273772a4 */ /* 0x000fe2000f8e023f */
[----:B------:R-:W-:Y:S01]  /*05b0*/  LOP3.LUT R3, R10, 0xfffffff8, RZ, 0xc0, !PT ;  /* 0xfffffff80a037812 */ /* 0x000fe200078ec0ff */
[----:B------:R-:W-:Y:S01]  /*05c0*/  USHF.R.S32.HI UR57, URZ, 0x1f, UR51 ;  /* 0x0000001f3f397899 */ /* 0x000fe20008011433 */
[C---:B------:R-:W-:Y:S01]  /*05d0*/  LOP3.LUT P4, RZ, R0.reuse, 0x2, RZ, 0xc0, !PT ;  /* 0x0000000200ff7812 */ /* 0x040fe2000788c0ff */
[----:B------:R-:W-:Y:S01]  /*05e0*/  UIMAD UR54, UR4, UR54, URZ ;  /* 0x00000036043672a4 */ /* 0x000fe2000f8e023f */
[----:B------:R-:W-:Y:S01]  /*05f0*/  LOP3.LUT P3, RZ, R0, 0x4, RZ, 0xc0, !PT ;  /* 0x0000000400ff7812 */ /* 0x000fe2000786c0ff */
[----:B------:R-:W-:Y:S01]  /*0600*/  IMAD.IADD R15, R2, 0x1, -R3 ;  /* 0x00000001020f7824 */ /* 0x000fe200078e0a03 */
[----:B------:R-:W-:Y:S01]  /*0610*/  SEL R160, R205, 0xffffffe0, !P4 ;  /* 0xffffffe0cda07807 */ /* 0x000fe20006000000 */
[----:B------:R-:W-:Y:S01]  /*0620*/  IMAD.SHL.U32 R2, R5, 0x8, RZ ;  /* 0x0000000805027824 */ /* 0x000fe200078e00ff */
[----:B------:R-:W-:Y:S01]  /*0630*/  LOP3.LUT R5, R7, 0x1, RZ, 0xc0, !PT ;  /* 0x0000000107057812 */ /* 0x000fe200078ec0ff */
[----:B------:R-:W-:Y:S01]  /*0640*/  IMAD.SHL.U32 R0, R0, 0x40, RZ ;  /* 0x0000004000007824 */ /* 0x000fe200078e00ff */
[----:B------:R-:W-:Y:S01]  /*0650*/  STL [R1+0x54], R15 ;  /* 0x0000540f01007387 */ /* 0x000fe20000100800 */
[----:B------:R-:W-:Y:S01]  /*0660*/  IMAD.SHL.U32 R3, R166, 0x200, RZ ;  /* 0x00000200a6037824 */ /* 0x000fe200078e00ff */
[----:B------:R-:W-:Y:S01]  /*0670*/  LOP3.LUT R2, R4, 0xfffffe00, R2, 0xf8, !PT ;  /* 0xfffffe0004027812 */ /* 0x000fe200078ef802 */
[----:B------:R-:W-:Y:S01]  /*0680*/  @!UP2 UIMAD UR53, UR5, UR53, URZ ;  /* 0x000000350535a2a4 */ /* 0x000fe2000f8e023f */
[----:B------:R-:W-:Y:S01]  /*0690*/  LOP3.LUT R0, R0, 0x1c0, RZ, 0xc0, !PT ;  /* 0x000001c000007812 */ /* 0x000fe200078ec0ff */
[----:B------:R-:W-:Y:S01]  /*06a0*/  USHF.R.S32.HI UR52, URZ, 0x1f, UR43 ;  /* 0x0000001f3f347899 */ /* 0x000fe2000801142b */
[----:B------:R-:W-:Y:S01]  /*06b0*/  LEA.HI R4, R8, R11, RZ, 0x7 ;  /* 0x0000000b08047211 */ /* 0x000fe200078f38ff */
[----:B------:R1:W-:Y:S01]  /*06c0*/  STL [R1+0x48], R2 ;  /* 0x0000480201007387 */ /* 0x0003e20000100800 */
[----:B------:R-:W-:Y:S01]  /*06d0*/  LOP3.LUT R158, R0, 0x8, R12, 0xf8, !PT ;  /* 0x00000008009e7812 */ /* 0x000fe200078ef80c */
[----:B------:R-:W-:Y:S01]  /*06e0*/  IMAD.U32 R8, RZ, RZ, UR16 ;  /* 0x00000010ff087e24 */ /* 0x000fe2000f8e00ff */
[----:B------:R-:W-:Y:S01]  /*06f0*/  SHF.R.S32.HI R4, RZ, 0x7, R4 ;  /* 0x00000007ff047819 */ /* 0x000fe20000011404 */
[----:B------:R-:W-:Y:S01]  /*0700*/  IMAD.SHL.U32 R8, R11, 0x2, RZ ;  /* 0x000000020b087824 */ /* 0x000fe200078e00ff */
[----:B------:R-:W-:Y:S01]  /*0710*/  ISETP.NE.U32.AND P0, PT, R5, 0x1, PT ;  /* 0x000000010500780c */ /* 0x000fe20003f05070 */
[----:B------:R-:W-:-:S03]  /*0720*/  ULDC.64 UR46, c[0x0][0x118] ;  /* 0x00004600002e7ab9 */ /* 0x000fc60000000a00 */
[----:B------:R-:W-:Y:S02]  /*0730*/  LOP3.LUT R8, R8, 0x6, RZ, 0xc0, !PT ;  /* 0x0000000608087812 */ /* 0x000fe400078ec0ff */
[----:B------:R-:W-:Y:S02]  /*0740*/  R2P PR, R7, 0x6 ;  /* 0x0000000607007804 */ /* 0x000fe40000000000 */
[----:B------:R-:W-:-:S03]  /*0750*/  SEL R203, R203, 0x10, !P0 ;  /* 0x00000010cbcb7807 */ /* 0x000fc60004000000 */
[----:B------:R-:W-:Y:S01]  /*0760*/  SEL R205, R205, 0xffffffe0, !P1 ;  /* 0xffffffe0cdcd7807 */ /* 0x000fe20004800000 */
[----:B-1----:R-:W-:-:S05]  /*0770*/  IMAD.SHL.U32 R2, R9, 0x10, RZ ;  /* 0x0000001009027824 */ /* 0x002fca00078e00ff */
[----:B------:R-:W-:Y:S02]  /*0780*/  LEA.HI.SX32 R14, R6, R2, 0x1e ;  /* 0x00000002060e7211 */ /* 0x000fe400078ff2ff */
[----:B------:R-:W-:Y:S01]  /*0790*/  LOP3.LUT R6, R0, 0x30, R2, 0xf8, !PT ;  /* 0x0000003000067812 */ /* 0x000fe200078ef802 */
[----:B------:R-:W-:Y:S01]  /*07a0*/  IMAD R2, R4, 0x1000, R3 ;  /* 0x0000100004027824 */ /* 0x000fe200078e0203 */
[----:B------:R-:W-:Y:S01]  /*07b0*/  SHF.R.U32.HI R0, RZ, 0x3, R0 ;  /* 0x00000003ff007819 */ /* 0x000fe20000011600 */
[----:B------:R-:W-:Y:S01]  /*07c0*/  STL [R1+0x58], R14 ;  /* 0x0000580e01007387 */ /* 0x000fe20000100800 */
[----:B------:R-:W-:Y:S02]  /*07d0*/  LOP3.LUT R5, R6, 0x8, R12, 0xf8, !PT ;  /* 0x0000000806057812 */ /* 0x000fe400078ef80c */
[----:B------:R-:W-:Y:S02]  /*07e0*/  LOP3.LUT R158, R158, R0, RZ, 0x3c, !PT ;  /* 0x000000009e9e7212 */ /* 0x000fe400078e3cff */
[----:B------:R-:W-:Y:S01]  /*07f0*/  LOP3.LUT R3, R3, R5, R0, 0xf6, !PT ;  /* 0x0000000503037212 */ /* 0x000fe200078ef600 */
[----:B------:R-:W-:-:S02]  /*0800*/  IMAD.SHL.U32 R0, R7, 0x40, RZ ;  /* 0x0000004007007824 */ /* 0x000fc400078e00ff */
[----:B------:R-:W-:Y:S01]  /*0810*/  IMAD.IADD R158, R2, 0x1, R158 ;  /* 0x00000001029e7824 */ /* 0x000fe200078e029e */
[----:B------:R-:W-:Y:S01]  /*0820*/  LOP3.LUT R2, R13, 0x7ffffffc, RZ, 0xc0, !PT ;  /* 0x7ffffffc0d027812 */ /* 0x000fe200078ec0ff */
[----:B------:R-:W-:Y:S01]  /*0830*/  IMAD.SHL.U32 R7, R166, 0x10, RZ ;  /* 0x00000010a6077824 */ /* 0x000fe200078e00ff */
[----:B------:R-:W-:Y:S01]  /*0840*/  LOP3.LUT R0, R0, 0x1c0, RZ, 0xc0, !PT ;  /* 0x000001c000007812 */ /* 0x000fe200078ec0ff */
[----:B------:R-:W-:Y:S02]  /*0850*/  IMAD.SHL.U32 R166, R166, 0x8, RZ ;  /* 0x00000008a6a67824 */ /* 0x000fe400078e00ff */
[----:B------:R-:W-:Y:S01]  /*0860*/  IMAD.IADD R6, R11, 0x1, -R2 ;  /* 0x000000010b067824 */ /* 0x000fe200078e0a02 */
[----:B------:R-:W-:Y:S01]  /*0870*/  SHF.R.U32.HI R5, RZ, 0x3, R0 ;  /* 0x00000003ff057819 */ /* 0x000fe20000011600 */
[----:B------:R-:W-:Y:S02]  /*0880*/  IMAD.SHL.U32 R2, R4, 0x8, RZ ;  /* 0x0000000804027824 */ /* 0x000fe400078e00ff */
[----:B------:R-:W-:-:S02]  /*0890*/  IMAD.SHL.U32 R6, R6, 0x2, RZ ;  /* 0x0000000206067824 */ /* 0x000fc400078e00ff */
[----:B------:R-:W-:Y:S01]  /*08a0*/  IMAD R11, R4, 0x40, R8 ;  /* 0x00000040040b7824 */ /* 0x000fe200078e0208 */
[----:B------:R-:W-:Y:S01]  /*08b0*/  LOP3.LUT R2, R2, 0x8, RZ, 0xc0, !PT ;  /* 0x0000000802027812 */ /* 0x000fe200078ec0ff */
[----:B------:R-:W-:Y:S02]  /*08c0*/  IMAD R8, R4, 0x2000, R6 ;  /* 0x0000200004087824 */ /* 0x000fe400078e0206 */
[----:B------:R-:W-:Y:S01]  /*08d0*/  IMAD.SHL.U32 R158, R158, 0x2, RZ ;  /* 0x000000029e9e7824 */ /* 0x000fe200078e00ff */
[----:B------:R-:W-:Y:S01]  /*08e0*/  LOP3.LUT R7, R2, 0x10, R7, 0xf8, !PT ;  /* 0x0000001002077812 */ /* 0x000fe200078ef807 */
[----:B------:R-:W-:Y:S01]  /*08f0*/  STL [R1+0x4c], R11 ;  /* 0x00004c0b01007387 */ /* 0x000fe20000100800 */
[-C--:B------:R-:W-:Y:S01]  /*0900*/  LOP3.LUT R4, R5, R0.reuse, R2, 0x1e, !PT ;  /* 0x0000000005047212 */ /* 0x080fe200078e1e02 */
[----:B------:R-:W-:Y:S01]  /*0910*/  IMAD R2, R9, 0x400, R8 ;  /* 0x0000040009027824 */ /* 0x000fe200078e0208 */
[----:B------:R-:W-:Y:S01]  /*0920*/  LOP3.LUT R5, R5, R0, RZ, 0xfc, !PT ;  /* 0x0000000005057212 */ /* 0x000fe200078efcff */
[----:B------:R-:W-:Y:S01]  /*0930*/  IMAD.U32 R8, RZ, RZ, UR8 ;  /* 0x00000008ff087e24 */ /* 0x000fe2000f8e00ff */
[----:B------:R-:W-:Y:S01]  /*0940*/  USHF.R.S32.HI UR8, URZ, 0x1f, UR34 ;  /* 0x0000001f3f087899 */ /* 0x000fe20008011422 */
[----:B------:R-:W-:-:S02]  /*0950*/  IMAD R0, R9, 0x400, R6 ;  /* 0x0000040009007824 */ /* 0x000fc400078e0206 */
[----:B------:R-:W-:Y:S01]  /*0960*/  IMAD.IADD R201, R5, 0x1, R2 ;  /* 0x0000000105c97824 */ /* 0x000fe200078e0202 */
[----:B------:R1:W-:Y:S01]  /*0970*/  STL [R1+0x94], R8 ;  /* 0x0000940801007387 */ /* 0x0003e20000100800 */
[----:B------:R-:W-:Y:S01]  /*0980*/  IMAD.U32 R6, RZ, RZ, UR9 ;  /* 0x00000009ff067e24 */ /* 0x000fe2000f8e00ff */
[----:B------:R-:W-:Y:S01]  /*0990*/  USHF.R.S32.HI UR9, URZ, 0x1f, UR37 ;  /* 0x0000001f3f097899 */ /* 0x000fe20008011425 */
[----:B------:R-:W-:Y:S02]  /*09a0*/  IMAD.U32 R2, RZ, RZ, UR8 ;  /* 0x00000008ff027e24 */ /* 0x000fe4000f8e00ff */
[----:B------:R-:W-:Y:S01]  /*09b0*/  IMAD.SHL.U32 R2, R15, 0x40, RZ ;  /* 0x000000400f027824 */ /* 0x000fe200078e00ff */
[----:B------:R2:W-:Y:S01]  /*09c0*/  STL [R1+0x90], R6 ;  /* 0x0000900601007387 */ /* 0x0005e20000100800 */
[----:B------:R-:W-:Y:S01]  /*09d0*/  IMAD.U32 R5, RZ, RZ, UR8 ;  /* 0x00000008ff057e24 */ /* 0x000fe2000f8e00ff */
[----:B------:R-:W-:Y:S01]  /*09e0*/  USHF.R.S32.HI UR8, URZ, 0x1f, UR37 ;  /* 0x0000001f3f087899 */ /* 0x000fe20008011425 */
[----:B------:R-:W-:Y:S01]  /*09f0*/  IMAD.SHL.U32 R201, R201, 0x2, RZ ;  /* 0x00000002c9c97824 */ /* 0x000fe200078e00ff */
[----:B------:R-:W-:Y:S01]  /*0a00*/  LOP3.LUT R2, R2, 0x1c0, RZ, 0xc0, !PT ;  /* 0x000001c002027812 */ /* 0x000fe200078ec0ff */
[----:B------:R-:W-:-:S02]  /*0a10*/  IMAD.IADD R161, R158, 0x1, R160 ;  /* 0x000000019ea17824 */ /* 0x000fc400078e02a0 */
[C---:B------:R-:W-:Y:S01]  /*0a20*/  IMAD.IADD R204, R201.reuse, 0x1, R203 ;  /* 0x00000001c9cc7824 */ /* 0x040fe200078e02cb */
[----:B------:R-:W-:Y:S01]  /*0a30*/  SHF.R.U32.HI R5, RZ, 0x3, R2 ;  /* 0x00000003ff057819 */ /* 0x000fe20000011602 */
[--C-:B------:R-:W-:Y:S01]  /*0a40*/  IMAD.IADD R208, R201, 0x1, R205.reuse ;  /* 0x00000001c9d07824 */ /* 0x100fe200078e02cd */
[----:B------:R-:W-:Y:S01]  /*0a50*/  LOP3.LUT R166, R2, 0x8, R166, 0xf8, !PT ;  /* 0x0000000802a67812 */ /* 0x000fe200078ef8a6 */
[----:B------:R-:W-:Y:S01]  /*0a60*/  IMAD.IADD R207, R204, 0x1, R205 ;  /* 0x00000001cccf7824 */ /* 0x000fe200078e02cd */
[----:B------:R-:W-:Y:S01]  /*0a70*/  LOP3.LUT R2, R5, R7, R2, 0x1e, !PT ;  /* 0x0000000705027212 */ /* 0x000fe200078e1e02 */
[----:B------:R-:W-:Y:S01]  /*0a80*/  IMAD.SHL.U32 R3, R3, 0x2, RZ ;  /* 0x0000000203037824 */ /* 0x000fe200078e00ff */
[----:B------:R-:W-:Y:S01]  /*0a90*/  LOP3.LUT R166, R166, R5, RZ, 0x3c, !PT ;  /* 0x00000005a6a67212 */ /* 0x000fe200078e3cff */
[----:B-1----:R-:W-:Y:S02]  /*0aa0*/  IMAD.IADD R8, R0, 0x1, R4 ;  /* 0x0000000100087824 */ /* 0x002fe400078e0204 */
[----:B------:R-:W-:-:S02]  /*0ab0*/  IMAD.SHL.U32 R0, R10, 0x40, RZ ;  /* 0x000000400a007824 */ /* 0x000fc400078e00ff */
[----:B------:R-:W-:Y:S01]  /*0ac0*/  IMAD.U32 R4, RZ, RZ, UR9 ;  /* 0x00000009ff047e24 */ /* 0x000fe2000f8e00ff */
[----:B------:R-:W-:Y:S01]  /*0ad0*/  IADD3 R4, R14, -0x80, RZ ;  /* 0xffffff800e047810 */ /* 0x000fe20007ffe0ff */
[----:B------:R-:W-:Y:S01]  /*0ae0*/  IMAD.U32 R10, RZ, RZ, UR8 ;  /* 0x00000008ff0a7e24 */ /* 0x000fe2000f8e00ff */
[----:B------:R-:W-:Y:S02]  /*0af0*/  LOP3.LUT R0, R0, 0xfffffe00, RZ, 0xc0, !PT ;  /* 0xfffffe0000007812 */ /* 0x000fe400078ec0ff */
[----:B--2---:R-:W-:Y:S02]  /*0b00*/  SHF.R.S32.HI R6, RZ, 0x1f, R4 ;  /* 0x0000001fff067819 */ /* 0x004fe40000011404 */
[----:B------:R-:W-:Y:S01]  /*0b10*/  LOP3.LUT R165, R2, R0, RZ, 0xfc, !PT ;  /* 0x0000000002a57212 */ /* 0x000fe200078efcff */
[----:B------:R-:W-:Y:S01]  /*0b20*/  IMAD.MOV.U32 R2, RZ, RZ, 0x40 ;  /* 0x00000040ff027424 */ /* 0x000fe200078e00ff */
[----:B------:R-:W-:Y:S01]  /*0b30*/  SHF.L.U64.HI R6, R4, 0x2, R6 ;  /* 0x0000000204067819 */ /* 0x000fe20000010206 */
[----:B------:R-:W-:Y:S01]  /*0b40*/  IMAD R4, R9, 0x400, R0 ;  /* 0x0000040009047824 */ /* 0x000fe200078e0200 */
[----:B------:R-:W-:Y:S01]  /*0b50*/  LEA R8, R8, 0xc000, 0x1 ;  /* 0x0000c00008087811 */ /* 0x000fe200078e08ff */
[----:B------:R-:W-:Y:S01]  /*0b60*/  IMAD.MOV.U32 R0, RZ, RZ, 0x440 ;  /* 0x00000440ff007424 */ /* 0x000fe200078e00ff */
[----:B------:R-:W-:Y:S01]  /*0b70*/  SEL R159, R2, 0xffffffc0, !P3 ;  /* 0xffffffc0029f7807 */ /* 0x000fe20005800000 */
[----:B------:R-:W-:Y:S01]  /*0b80*/  IMAD.IADD R166, R4, 0x1, R166 ;  /* 0x0000000104a67824 */ /* 0x000fe200078e02a6 */
[----:B------:R-:W-:Y:S01]  /*0b90*/  SEL R2, R2, 0xffffffc0, !P2 ;  /* 0xffffffc002027807 */ /* 0x000fe20005000000 */
[--C-:B------:R-:W-:Y:S01]  /*0ba0*/  IMAD.IADD R5, R205, 0x1, R8.reuse ;  /* 0x00000001cd057824 */ /* 0x100fe200078e0208 */
[----:B------:R-:W-:Y:S01]  /*0bb0*/  SEL R0, R0, 0x3c0, !P2 ;  /* 0x000003c000007807 */ /* 0x000fe20005000000 */
[----:B------:R1:W-:Y:S01]  /*0bc0*/  STL [R1+0x50], R6 ;  /* 0x0000500601007387 */ /* 0x0003e20000100800 */
[----:B------:R-:W-:Y:S01]  /*0bd0*/  IADD3 R13, R8, 0x420, RZ ;  /* 0x00000420080d7810 */ /* 0x000fe20007ffe0ff */
[----:B------:R-:W-:Y:S01]  /*0be0*/  IMAD.IADD R11, R2, 0x1, R8 ;  /* 0x00000001020b7824 */ /* 0x000fe200078e0208 */
[C---:B------:R-:W-:Y:S01]  /*0bf0*/  IADD3 R10, R8.reuse, 0x2020, RZ ;  /* 0x00002020080a7810 */ /* 0x040fe20007ffe0ff */
[C---:B------:R-:W-:Y:S01]  /*0c00*/  IMAD.IADD R4, R8.reuse, 0x1, R0 ;  /* 0x0000000108047824 */ /* 0x040fe200078e0200 */
[----:B------:R-:W-:Y:S01]  /*0c10*/  STL [R1+0x5c], R8 ;  /* 0x00005c0801007387 */ /* 0x000fe20000100800 */
[C---:B------:R-:W-:Y:S01]  /*0c20*/  @P1 IADD3 R13, R8.reuse, 0x3e0, RZ ;  /* 0x000003e0080d1810 */ /* 0x040fe20007ffe0ff */
[----:B------:R-:W-:Y:S01]  /*0c30*/  IMAD.IADD R202, R201, 0x1, R2 ;  /* 0x00000001c9ca7824 */ /* 0x000fe200078e0202 */
[C---:B------:R-:W-:Y:S01]  /*0c40*/  IADD3 R12, R8.reuse, 0x2420, RZ ;  /* 0x00002420080c7810 */ /* 0x040fe20007ffe0ff */
[----:B------:R-:W-:Y:S01]  /*0c50*/  STL [R1+0x70], R11 ;  /* 0x0000700b01007387 */ /* 0x000fe20000100800 */
[----:B------:R-:W-:Y:S01]  /*0c60*/  @P1 IADD3 R10, R8, 0x1fe0, RZ ;  /* 0x00001fe0080a1810 */ /* 0x000fe20007ffe0ff */
[----:B------:R-:W-:Y:S01]  /*0c70*/  IMAD.IADD R159, R158, 0x1, R159 ;  /* 0x000000019e9f7824 */ /* 0x000fe200078e029f */
[----:B------:R-:W-:Y:S01]  /*0c80*/  @P1 IADD3 R12, R8, 0x23e0, RZ ;  /* 0x000023e0080c1810 */ /* 0x000fe20007ffe0ff */
[----:B------:R2:W-:Y:S01]  /*0c90*/  STL [R1+0x8c], R5 ;  /* 0x00008c0501007387 */ /* 0x0005e20000100800 */
[----:B------:R-:W-:-:S02]  /*0ca0*/  IMAD.IADD R203, R203, 0x1, R202 ;  /* 0x00000001cbcb7824 */ /* 0x000fc400078e02ca */
[--C-:B------:R-:W-:Y:S01]  /*0cb0*/  IMAD.IADD R2, R2, 0x1, R10.reuse ;  /* 0x0000000102027824 */ /* 0x100fe200078e020a */
[----:B------:R3:W-:Y:S01]  /*0cc0*/  STL [R1+0x6c], R4 ;  /* 0x00006c0401007387 */ /* 0x0007e20000100800 */
[----:B------:R-:W-:Y:S02]  /*0cd0*/  IMAD.IADD R0, R0, 0x1, R10 ;  /* 0x0000000100007824 */ /* 0x000fe400078e020a */
[----:B------:R-:W-:Y:S01]  /*0ce0*/  IMAD.IADD R206, R205, 0x1, R202 ;  /* 0x00000001cdce7824 */ /* 0x000fe200078e02ca */
[----:B------:R-:W-:Y:S01]  /*0cf0*/  STL [R1+0x78], R13 ;  /* 0x0000780d01007387 */ /* 0x000fe20000100800 */
[----:B------:R-:W-:Y:S01]  /*0d00*/  IMAD.IADD R160, R160, 0x1, R159 ;  /* 0x00000001a0a07824 */ /* 0x000fe200078e029f */
[C---:B-1----:R-:W-:Y:S02]  /*0d10*/  IADD3 R6, R8.reuse, 0x2040, RZ ;  /* 0x0000204008067810 */ /* 0x042fe40007ffe0ff */
[----:B------:R-:W-:Y:S01]  /*0d20*/  STL [R1+0x60], R10 ;  /* 0x0000600a01007387 */ /* 0x000fe20000100800 */
[----:B------:R-:W-:-:S03]  /*0d30*/  @P2 IADD3 R6, R8, 0x1fc0, RZ ;  /* 0x00001fc008062810 */ /* 0x000fc60007ffe0ff */
[----:B------:R-:W-:Y:S04]  /*0d40*/  STL [R1+0x74], R12 ;  /* 0x0000740c01007387 */ /* 0x000fe80000100800 */
[----:B------:R-:W-:Y:S01]  /*0d50*/  STL [R1+0x68], R6 ;  /* 0x0000680601007387 */ /* 0x000fe20000100800 */
[C---:B--2---:R-:W-:Y:S02]  /*0d60*/  IADD3 R5, R8.reuse, 0x2440, RZ ;  /* 0x0000244008057810 */ /* 0x044fe40007ffe0ff */
[----:B------:R-:W-:Y:S01]  /*0d70*/  @P2 IADD3 R5, R8, 0x23c0, RZ ;  /* 0x000023c008052810 */ /* 0x000fe20007ffe0ff */
[----:B---3--:R-:W-:-:S04]  /*0d80*/  IMAD.IADD R4, R205, 0x1, R4 ;  /* 0x00000001cd047824 */ /* 0x008fc800078e0204 */
[----:B------:R1:W-:Y:S02]  /*0d90*/  STL [R1+0x64], R5 ;  /* 0x0000640501007387 */ /* 0x0003e40000100800 */
[C---:B-1----:R-:W-:Y:S02]  /*0da0*/  IMAD.IADD R5, R205.reuse, 0x1, R11 ;  /* 0x00000001cd057824 */ /* 0x042fe400078e020b */
[----:B------:R-:W-:-:S03]  /*0db0*/  IMAD.IADD R205, R205, 0x1, R203 ;  /* 0x00000001cdcd7824 */ /* 0x000fc600078e02cb */
[----:B------:R1:W-:Y:S04]  /*0dc0*/  STL [R1+0x88], R5 ;  /* 0x0000880501007387 */ /* 0x0003e80000100800 */
[----:B------:R1:W-:Y:S04]  /*0dd0*/  STL [R1+0x84], R4 ;  /* 0x0000840401007387 */ /* 0x0003e80000100800 */
[----:B------:R1:W-:Y:S04]  /*0de0*/  STL [R1+0x80], R2 ;  /* 0x0000800201007387 */ /* 0x0003e80000100800 */
[----:B------:R1:W-:Y:S02]  /*0df0*/  STL [R1+0x7c], R0 ;  /* 0x00007c0001007387 */ /* 0x0003e40000100800 */
.L_x_678:
[----:B------:R-:W-:Y:S02]  /*0e00*/  ULDC.64 UR4, c[0x0][0x240] ;  /* 0x0000900000047ab9 */ /* 0x000fe40000000a00 */
[----:B------:R-:W-:-:S02]  /*0e10*/  UISETP.NE.U32.AND UP6, UPT, URZ, UR4, UPT ;  /* 0x000000043f00728c */ /* 0x000fc4000bfc5070 */
[----:B------:R-:W-:Y:S02]  /*0e20*/  USHF.R.S32.HI UR41, URZ, 0x1f, UR34 ;  /* 0x0000001f3f297899 */ /* 0x000fe40008011422 */
[----:B------:R-:W-:Y:S02]  /*0e30*/  USHF.L.U32 UR15, UR34, 0x2, URZ ;  /* 0x00000002220f7899 */ /* 0x000fe4000800063f */
[----:B------:R-:W-:Y:S02]  /*0e40*/  UISETP.NE.AND.EX UP6, UPT, URZ, UR5, UPT, UP6 ;  /* 0x000000053f00728c */ /* 0x000fe4000bfc5360 */
[----:B------:R-:W-:Y:S02]  /*0e50*/  ULDC.64 UR10, c[0x0][0x250] ;  /* 0x00009400000a7ab9 */ /* 0x000fe40000000a00 */
[----:B------:R-:W-:Y:S02]  /*0e60*/  UISETP.NE.U32.AND UP4, UPT, URZ, UR10, UPT ;  /* 0x0000000a3f00728c */ /* 0x000fe4000bf85070 */
[----:B------:R-:W-:Y:S01]  /*0e70*/  USHF.L.U64.HI UR12, UR34, 0x2, UR41 ;  /* 0x00000002220c7899 */ /* 0x000fe20008010229 */
[----:B------:R-:W-:Y:S01]  /*0e80*/  PLOP3.LUT P2, PT, PT, PT, UP6, 0x80, 0x0 ;  /* 0x000000000000781c */ /* 0x000fe20003f4f068 */
[----:B------:R-:W-:-:S02]  /*0e90*/  UIADD3 UR13, UP0, UR15, UR4, URZ ;  /* 0x000000040f0d7290 */ /* 0x000fc4000ff1e03f */
[----:B------:R-:W-:Y:S02]  /*0ea0*/  UISETP.NE.AND.EX UP4, UPT, URZ, UR11, UPT, UP4 ;  /* 0x0000000b3f00728c */ /* 0x000fe4000bf85340 */
        /* <DEDUP_REMOVED lines=22> */
[----:B------:R-:W5:Y:S01]  /*1010*/  @!P1 LDG.E R0, [R4.64] ;  /* 0x0000001604009981 */ /* 0x000f62000c1e1900 */
        /* <DEDUP_REMOVED lines=20> */
.L_x_602:
        /* <DEDUP_REMOVED lines=58> */
.L_x_604:
        /* <DEDUP_REMOVED lines=18> */
.L_x_605:
        /* <DEDUP_REMOVED lines=8> */
[----:B------:R-:W-:Y:S02]  /*16a0*/  USHF.R.S32.HI UR16, URZ, 0x1f, UR25 ;  /* 0x0000001f3f107899 */ /* 0x000fe40008011419 */
[----:B------:R-:W-:-:S02]  /*16b0*/  @UP1 UMOV UR29, UR8 ;  /* 0x00000008001d1c82 */ /* 0x000fc40008000000 */
        /* <DEDUP_REMOVED lines=29> */
[----:B------:R-:W-:Y:S02]  /*1890*/  IMAD.HI.U32 R0, R5, R0, R4 ;  /* 0x0000000005007227 */ /* 0x000fe400078e0004 */
[----:B------:R-:W-:Y:S02]  /*18a0*/  ULDC UR12, c[0x0][0x234] ;  /* 0x00008d00000c7ab9 */ /* 0x000fe40000000800 */
[----:B------:R-:W-:-:S02]  /*18b0*/  UIADD3 UR8, UP0, UR17, UR8, URZ ;  /* 0x0000000811087290 */ /* 0x000fc4000ff1e03f */
[----:B------:R-:W-:Y:S02]  /*18c0*/  IMAD.HI.U32 R0, R0, R2, RZ ;  /* 0x0000000200007227 */ /* 0x000fe400078e00ff */
[----:B------:R-:W-:Y:S02]  /*18d0*/  UIADD3.X UR9, UR33, UR4, URZ, UP0, !UPT ;  /* 0x0000000421097290 */ /* 0x000fe400087fe43f */
[----:B------:R-:W-:Y:S01]  /*18e0*/  IMAD.MOV R4, RZ, RZ, -R0 ;  /* 0x000000ffff047224 */ /* 0x000fe200078e0a00 */
[----:B------:R-:W-:-:S03]  /*18f0*/  UIMAD UR4, UR39, UR8, URZ ;  /* 0x00000008270472a4 */ /* 0x000fc6000f8e023f */
[C---:B------:R-:W-:Y:S01]  /*1900*/  IMAD R2, R6.reuse, R4, R2 ;  /* 0x0000000406027224 */ /* 0x040fe200078e0202 */
[----:B------:R-:W-:Y:S02]  /*1910*/  UIMAD UR10, UR38, UR9, UR4 ;  /* 0x00000009260a72a4 */ /* 0x000fe4000f8e0204 */
[----:B------:R-:W-:Y:S02]  /*1920*/  @UP2 USEL UR4, UR58, UR14, !UP1 ;  /* 0x0000000e3a042287 */ /* 0x000fe4000c800000 */
[----:B------:R-:W-:Y:S01]  /*1930*/  ISETP.GT.U32.AND P0, PT, R6, R2, PT ;  /* 0x000000020600720c */ /* 0x000fe20003f04070 */
[----:B------:R-:W-:Y:S02]  /*1940*/  UIMAD.WIDE.U32 UR8, UR38, UR8, URZ ;  /* 0x00000008260872a5 */ /* 0x000fe4000f8e003f */
[----:B------:R-:W-:Y:S02]  /*1950*/  @UP2 UIMAD UR15, UR37, UR12, UR4 ;  /* 0x0000000c250f22a4 */ /* 0x000fe4000f8e0204 */
[----:B------:R-:W-:-:S02]  /*1960*/  USEL UR12, UR11, URZ, UP3 ;  /* 0x0000003f0b0c7287 */ /* 0x000fc40009800000 */
[----:B------:R-:W-:-:S03]  /*1970*/  UIADD3 UR10, UR9, UR10, URZ ;  /* 0x0000000a090a7290 */ /* 0x000fc6000fffe03f */
[----:B------:R-:W-:-:S03]  /*1980*/  @!UP2 UMOV UR15, UR53 ;  /* 0x00000035000fac82 */ /* 0x000fc60008000000 */
        /* <DEDUP_REMOVED lines=16> */
.L_x_606:
[----:B------:R-:W-:Y:S02]  /*1a90*/  UMOV UR11, UR54 ;  /* 0x00000036000b7c82 */ /* 0x000fe40008000000 */
.L_x_607:
[----:B------:R-:W1:Y:S01]  /*1aa0*/  S2R R10, SR_TID.X ;  /* 0x00000000000a7919 */ /* 0x000e620000002100 */
[----:B------:R-:W-:Y:S01]  /*1ab0*/  SHF.R.S32.HI R211, RZ, 0x1f, R210 ;  /* 0x0000001fffd37819 */ /* 0x000fe200000114d2 */
[----:B------:R-:W-:Y:S01]  /*1ac0*/  UIADD3 UR8, UP5, UP4, UR8, UR43, UR51 ;  /* 0x0000002b08087290 */ /* 0x000fe2000fcbe033 */
[----:B------:R-:W-:Y:S01]  /*1ad0*/  IMAD.U32 R9, RZ, RZ, UR17 ;  /* 0x00000011ff097e24 */ /* 0x000fe2000f8e00ff */
[----:B------:R-:W-:Y:S01]  /*1ae0*/  UIADD3 UR14, UR17, UR11, URZ ;  /* 0x0000000b110e7290 */ /* 0x000fe2000fffe03f */
[----:B------:R-:W-:Y:S01]  /*1af0*/  BSSY B1, `(.L_x_603) ;  /* 0x0000a6c000017945 */ /* 0x000fe20003800000 */
[----:B------:R-:W-:Y:S02]  /*1b00*/  UIADD3 UR18, UP1, UP0, UR18, UR8, UR19 ;  /* 0x0000000812127290 */ /* 0x000fe4000f83e013 */
[----:B------:R-:W-:Y:S02]  /*1b10*/  UIADD3.X UR4, UR10, UR52, UR57, UP5, UP4 ;  /* 0x000000340a047290 */ /* 0x000fe4000afe8439 */
[----:B------:R-:W-:-:S02]  /*1b20*/  ULDC.64 UR8, c[0x0][0x1a8] ;  /* 0x00006a0000087ab9 */ /* 0x000fc40000000a00 */
[----:B------:R-:W-:Y:S02]  /*1b30*/  UIADD3.X UR13, UR12, UR4, UR13, UP1, UP0 ;  /* 0x000000040c0d7290 */ /* 0x000fe40008fe040d */
[----:B------:R-:W-:Y:S02]  /*1b40*/  UIMAD UR4, UR61, UR8, URZ ;  /* 0x000000083d0472a4 */ /* 0x000fe4000f8e023f */
[----:B------:R-:W-:Y:S02]  /*1b50*/  UISETP.GE.AND UP0, UPT, UR28, 0x1, UPT ;  /* 0x000000011c00788c */ /* 0x000fe4000bf06270 */
[----:B------:R-:W-:Y:S02]  /*1b60*/  UIMAD UR12, UR37, UR9, UR4 ;  /* 0x00000009250c72a4 */ /* 0x000fe4000f8e0204 */
[----:B------:R-:W-:Y:S02]  /*1b70*/  UMOV UR19, 0x4 ;  /* 0x0000000400137882 */ /* 0x000fe40000000000 */
[----:B------:R-:W-:Y:S01]  /*1b80*/  ULDC.64 UR8, c[0x0][0x378] ;  /* 0x0000de0000087ab9 */ /* 0x000fe20000000a00 */
[----:B-1----:R-:W-:Y:S01]  /*1b90*/  SHF.R.S32.HI R8, RZ, 0x1f, R10 ;  /* 0x0000001fff087819 */ /* 0x002fe2000001140a */
[----:B------:R-:W-:-:S03]  /*1ba0*/  UIMAD UR4, UR61, UR8, URZ ;  /* 0x000000083d0472a4 */ /* 0x000fc6000f8e023f */
[----:B------:R-:W-:Y:S01]  /*1bb0*/  LEA.HI R2, R8, R10, RZ, 0x3 ;  /* 0x0000000a08027211 */ /* 0x000fe200078f18ff */
[----:B------:R-:W-:-:S03]  /*1bc0*/  UIMAD UR10, UR37, UR9, UR4 ;  /* 0x00000009250a72a4 */ /* 0x000fc6000f8e0204 */
[----:B------:R-:W-:Y:S01]  /*1bd0*/  SHF.R.S32.HI R2, RZ, 0x3, R2 ;  /* 0x00000003ff027819 */ /* 0x000fe20000011402 */
[----:B------:R-:W-:Y:S02]  /*1be0*/  ULDC.64 UR8, c[0x0][0x370] ;  /* 0x0000dc0000087ab9 */ /* 0x000fe40000000a00 */
[----:B------:R-:W-:Y:S01]  /*1bf0*/  UIMAD UR4, UR33, UR8, URZ ;  /* 0x00000008210472a4 */ /* 0x000fe2000f8e023f */
[----:B------:R-:W-:Y:S01]  /*1c00*/  SHF.R.S32.HI R18, RZ, 0x1f, R2 ;  /* 0x0000001fff127819 */ /* 0x000fe20000011402 */
[----:B------:R-:W-:Y:S01]  /*1c10*/  UIADD3 UR8, UR17, UR15, URZ ;  /* 0x0000000f11087290 */ /* 0x000fe2000fffe03f */
[----:B------:R-:W-:Y:S01]  /*1c20*/  IADD3 R0, P0, R2, UR17, RZ ;  /* 0x0000001102007c10 */ /* 0x000fe2000ff1e0ff */
[----:B------:R-:W-:-:S03]  /*1c30*/  UIMAD UR4, UR17, UR9, UR4 ;  /* 0x00000009110472a4 */ /* 0x000fc6000f8e0204 */
[----:B------:R-:W-:Y:S01]  /*1c40*/  IADD3.X R7, R18, UR33, RZ, P0, !PT ;  /* 0x0000002112077c10 */ /* 0x000fe200087fe4ff */
[----:B------:R-:W-:-:S04]  /*1c50*/  IMAD.WIDE.U32 R4, R0, c[0x0][0x190], R210 ;  /* 0x0000640000047a25 */ /* 0x000fc800078e00d2 */
[----:B------:R-:W-:Y:S01]  /*1c60*/  IMAD R7, R7, c[0x0][0x190], RZ ;  /* 0x0000640007077a24 */ /* 0x000fe200078e02ff */
[----:B------:R-:W-:-:S03]  /*1c70*/  IADD3 R6, P0, R4, UR40, RZ ;  /* 0x0000002804067c10 */ /* 0x000fc6000ff1e0ff */
[----:B------:R-:W-:-:S05]  /*1c80*/  IMAD R0, R0, c[0x0][0x194], R7 ;  /* 0x0000650000007a24 */ /* 0x000fca00078e0207 */
[----:B------:R-:W-:Y:S02]  /*1c90*/  IADD3.X R7, R5, UR36, R0, P0, !PT ;  /* 0x0000002405077c10 */ /* 0x000fe400087fe400 */
[----:B------:R-:W-:Y:S02]  /*1ca0*/  LEA.HI R0, R8, R10, RZ, 0x5 ;  /* 0x0000000a08007211 */ /* 0x000fe400078f28ff */
[----:B------:R-:W-:Y:S02]  /*1cb0*/  IADD3 R4, P0, R210, UR29, RZ ;  /* 0x0000001dd2047c10 */ /* 0x000fe4000ff1e0ff */
[----:B------:R-:W-:Y:S02]  /*1cc0*/  LOP3.LUT R8, R0, 0xffffffe0, RZ, 0xc0, !PT ;  /* 0xffffffe000087812 */ /* 0x000fe400078ec0ff */
[----:B------:R-:W-:Y:S02]  /*1cd0*/  SHF.R.S32.HI R0, RZ, 0x5, R0 ;  /* 0x00000005ff007819 */ /* 0x000fe40000011400 */
[----:B------:R-:W-:Y:S01]  /*1ce0*/  IADD3.X R5, R211, UR32, RZ, P0, !PT ;  /* 0x00000020d3057c10 */ /* 0x000fe200087fe4ff */
[----:B------:R-:W-:Y:S01]  /*1cf0*/  IMAD.IADD R8, R10, 0x1, -R8 ;  /* 0x000000010a087824 */ /* 0x000fe200078e0a08 */
[----:B------:R-:W-:-:S02]  /*1d00*/  ULDC.64 UR32, c[0x0][0x3c8] ;  /* 0x0000f20000207ab9 */ /* 0x000fc40000000a00 */
[----:B------:R-:W-:Y:S01]  /*1d10*/  UIMAD.WIDE UR14, UR14, UR19, UR32 ;  /* 0x000000130e0e72a5 */ /* 0x000fe2000f8e0220 */
        /* <DEDUP_REMOVED lines=12> */
[----:B------:R-:W-:Y:S01]  /*1de0*/  IADD3 R5, R5, UR10, RZ ;  /* 0x0000000a05057c10 */ /* 0x000fe2000fffe0ff */
[----:B------:R-:W-:Y:S02]  /*1df0*/  ULDC.64 UR10, c[0x0][0x200] ;  /* 0x00008000000a7ab9 */ /* 0x000fe40000000a00 */
[----:B------:R-:W-:Y:S01]  /*1e00*/  IMAD R0, R18, c[0x0][0x370], RZ ;  /* 0x0000dc0012007a24 */ /* 0x000fe200078e02ff */
[----:B------:R-:W-:Y:S01]  /*1e10*/  IADD3 R11, R7, UR12, RZ ;  /* 0x0000000c070b7c10 */ /* 0x000fe2000fffe0ff */
[----:B------:R-:W-:Y:S01]  /*1e20*/  IMAD.WIDE.U32 R4, R2, c[0x0][0x370], R4 ;  /* 0x0000dc0002047a25 */ /* 0x000fe200078e0004 */
[----:B------:R-:W-:-:S03]  /*1e30*/  UIMAD.WIDE UR8, UR8, UR19, UR10 ;  /* 0x00000013080872a5 */ /* 0x000fc6000f8e020a */
[----:B------:R-:W-:Y:S01]  /*1e40*/  IMAD R0, R2, c[0x0][0x374], R0 ;  /* 0x0000dd0002007a24 */ /* 0x000fe200078e0200 */
[----:B------:R-:W-:-:S03]  /*1e50*/  LEA R7, P1, R4, c[0x0][0x330], 0x1 ;  /* 0x0000cc0004077a11 */ /* 0x000fc600078208ff */
[----:B------:R-:W-:Y:S01]  /*1e60*/  IMAD.IADD R0, R5, 0x1, R0 ;  /* 0x0000000105007824 */ /* 0x000fe200078e0200 */
[----:B------:R-:W-:-:S04]  /*1e70*/  LEA R5, P2, R6, c[0x0][0x160], 0x1 ;  /* 0x0000580006057a11 */ /* 0x000fc800078408ff */
[----:B------:R-:W-:Y:S02]  /*1e80*/  LEA.HI.X R4, R4, c[0x0][0x334], R0, 0x1, P1 ;  /* 0x0000cd0004047a11 */ /* 0x000fe400008f0c00 */
[----:B------:R-:W-:Y:S01]  /*1e90*/  LEA.HI.X R6, R6, c[0x0][0x164], R11, 0x1, P2 ;  /* 0x0000590006067a11 */ /* 0x000fe200010f0c0b */
[----:B------:R-:W-:Y:S05]  /*1ea0*/  @!P0 BRA `(.L_x_608) ;  /* 0x0000973000008947 */ /* 0x000fea0003800000 */
        /* <DEDUP_REMOVED lines=12> */
[----:B------:R-:W-:Y:S01]  /*1f70*/  UMOV UR13, UR14 ;  /* 0x0000000e000d7c82 */ /* 0x000fe20008000000 */
[----:B------:R-:W-:Y:S01]  /*1f80*/  MOV R200, R9 ;  /* 0x0000000900c87202 */ /* 0x000fe20000000f00 */
[----:B------:R-:W-:Y:S01]  /*1f90*/  UIADD3 UR4, UR8, -UR4, URZ ;  /* 0x8000000408047290 */ /* 0x000fe2000fffe03f */
[----:B------:R-:W-:Y:S01]  /*1fa0*/  IMAD.MOV.U32 R199, RZ, RZ, R8 ;  /* 0x000000ffffc77224 */ /* 0x000fe200078e0008 */
[----:B------:R-:W-:-:S02]  /*1fb0*/  UMOV UR12, UR15 ;  /* 0x0000000f000c7c82 */ /* 0x000fc40008000000 */
        /* <DEDUP_REMOVED lines=16> */
.L_x_610:
[----:B------:R-:W-:Y:S05]  /*20c0*/  BSYNC B0 ;  /* 0x0000000000007941 */ /* 0x000fea0003800000 */
.L_x_609:
        /* <DEDUP_REMOVED lines=16> */
.L_x_612:
[----:B------:R-:W-:Y:S05]  /*21d0*/  BSYNC B0 ;  /* 0x0000000000007941 */ /* 0x000fea0003800000 */
.L_x_611:
        /* <DEDUP_REMOVED lines=16> */
.L_x_614:
[----:B------:R-:W-:Y:S05]  /*22e0*/  BSYNC B0 ;  /* 0x0000000000007941 */ /* 0x000fea0003800000 */
.L_x_613:
        /* <DEDUP_REMOVED lines=19> */
.L_x_616:
[----:B------:R-:W-:Y:S05]  /*2420*/  BSYNC B0 ;  /* 0x0000000000007941 */ /* 0x000fea0003800000 */
.L_x_615:
        /* <DEDUP_REMOVED lines=22> */
.L_x_618:
[----:B------:R-:W-:Y:S05]  /*2590*/  BSYNC B0 ;  /* 0x0000000000007941 */ /* 0x000fea0003800000 */
.L_x_617:
        /* <DEDUP_REMOVED lines=20> */
.L_x_620:
[----:B------:R-:W-:Y:S05]  /*26e0*/  BSYNC B0 ;  /* 0x0000000000007941 */ /* 0x000fea0003800000 */
.L_x_619:
        /* <DEDUP_REMOVED lines=20> */
.L_x_622:
[----:B------:R-:W-:Y:S05]  /*2830*/  BSYNC B0 ;  /* 0x0000000000007941 */ /* 0x000fea0003800000 */
.L_x_621:
        /* <DEDUP_REMOVED lines=23> */
.L_x_624:
[----:B------:R-:W-:Y:S05]  /*29b0*/  BSYNC B0 ;  /* 0x0000000000007941 */ /* 0x000fea0003800000 */
.L_x_623:
[----:B------:R-:W5:Y:S01]  /*29c0*/  LDL R19, [R1+0x58] ;  /* 0x0000580001137983 */ /* 0x000f620000100800 */
        /* <DEDUP_REMOVED lines=12> */
[C---:B-----5:R-:W-:Y:S01]  /*2a90*/  IADD3 R4, R19.reuse, 0x48, RZ ;  /* 0x0000004813047810 */ /* 0x060fe20007ffe0ff */
[C---:B------:R-:W-:Y:S01]  /*2aa0*/  IMAD.SHL.U32 R10, R19.reuse, 0x4, RZ ;  /* 0x00000004130a7824 */ /* 0x040fe200078e00ff */
[C---:B------:R-:W-:Y:S02]  /*2ab0*/  IADD3 R8, R19.reuse, 0x8, RZ ;  /* 0x0000000813087810 */ /* 0x040fe40007ffe0ff */
[----:B------:R-:W-:Y:S02]  /*2ac0*/  ISETP.GE.AND P2, PT, R4, UR4, PT ;  /* 0x0000000404007c0c */ /* 0x000fe4000bf46270 */
[----:B------:R-:W-:Y:S02]  /*2ad0*/  IADD3 R5, R19, 0x40, RZ ;  /* 0x0000004013057810 */ /* 0x000fe40007ffe0ff */
[----:B------:R-:W-:-:S02]  /*2ae0*/  ISETP.GE.AND P4, PT, R8, UR4, PT ;  /* 0x0000000408007c0c */ /* 0x000fc4000bf86270 */
[----:B------:R-:W-:Y:S02]  /*2af0*/  ISETP.GE.AND P3, PT, R5, UR4, PT ;  /* 0x0000000405007c0c */ /* 0x000fe4000bf66270 */
[----:B------:R-:W-:Y:S02]  /*2b00*/  SHF.R.S32.HI R5, RZ, 0x1f, R4 ;  /* 0x0000001fff057819 */ /* 0x000fe40000011404 */
[----:B------:R-:W-:Y:S02]  /*2b10*/  SHF.R.S32.HI R15, RZ, 0x1f, R19 ;  /* 0x0000001fff0f7819 */ /* 0x000fe40000011413 */
[----:B------:R-:W-:Y:S02]  /*2b20*/  ISETP.GE.AND P5, PT, R19, UR4, PT ;  /* 0x0000000413007c0c */ /* 0x000fe4000bfa6270 */
[----:B------:R-:W-:-:S04]  /*2b30*/  @!P2 LEA R8, P1, R4, UR11, 0x2 ;  /* 0x0000000b0408ac11 */ /* 0x000fc8000f8210ff */
[----:B------:R-:W-:Y:S02]  /*2b40*/  @!P2 LEA.HI.X R9, R4, UR10, R5, 0x2, P1 ;  /* 0x0000000a0409ac11 */ /* 0x000fe400088f1405 */
[----:B------:R-:W-:Y:S02]  /*2b50*/  IADD3 R4, P1, R10, UR11, RZ ;  /* 0x0000000b0a047c10 */ /* 0x000fe4000ff3e0ff */
[----:B------:R-:W-:Y:S01]  /*2b60*/  SHF.L.U64.HI R5, R19, 0x2, R15 ;  /* 0x0000000213057819 */ /* 0x000fe2000001020f */
[----:B------:R-:W5:Y:S03]  /*2b70*/  @!P2 LDG.E R20, [R8.64] ;  /* 0x000000160814a981 */ /* 0x000f66000c1e1900 */
[----:B------:R-:W-:-:S05]  /*2b80*/  IADD3.X R5, R5, UR10, RZ, P1, !PT ;  /* 0x0000000a05057c10 */ /* 0x000fca0008ffe4ff */
[----:B--2---:R1:W2:Y:S04]  /*2b90*/  @!P3 LDG.E R21, [R4.64+0x100] ;  /* 0x000100160415b981 */ /* 0x0042a8000c1e1900 */
[----:B---3--:R1:W3:Y:S04]  /*2ba0*/  @!P4 LDG.E R22, [R4.64+0x20] ;  /* 0x000020160416c981 */ /* 0x0082e8000c1e1900 */
[----:B----4-:R1:W4:Y:S01]  /*2bb0*/  @!P5 LDG.E R23, [R4.64] ;  /* 0x000000160417d981 */ /* 0x010322000c1e1900 */
[----:B------:R-:W-:-:S06]  /*2bc0*/  UIMAD UR4, UR20, -0x80, UR5 ;  /* 0xffffff80140478a4 */ /* 0x000fcc000f8e0205 */
[----:B------:R-:W-:-:S13]  /*2bd0*/  ISETP.GE.AND P5, PT, R2, UR4, PT ;  /* 0x0000000402007c0c */ /* 0x000fda000bfa6270 */
[----:B------:R2:W-:Y:S01]  /*2be0*/  @P5 STS.128 [R0+0xc000], RZ ;  /* 0x00c000ff00005388 */ /* 0x0005e20000000c00 */
[----:B-1----:R-:W-:Y:S01]  /*2bf0*/  IMAD R4, R14, c[0x0][0x1b0], RZ ;  /* 0x00006c000e047a24 */ /* 0x002fe200078e02ff */
[----:B------:R-:W-:Y:S03]  /*2c00*/  BSSY B0, `(.L_x_625) ;  /* 0x0000018000007945 */ /* 0x000fe60003800000 */
[C---:B------:R-:W-:Y:S02]  /*2c10*/  IMAD R10, R12.reuse, c[0x0][0x1b4], R4 ;  /* 0x00006d000c0a7a24 */ /* 0x040fe400078e0204 */
[----:B------:R-:W-:-:S04]  /*2c20*/  IMAD.WIDE.U32 R4, R12, c[0x0][0x1b0], R6 ;  /* 0x00006c000c047a25 */ /* 0x000fc800078e0006 */
[----:B------:R-:W-:Y:S01]  /*2c30*/  IMAD.IADD R10, R5, 0x1, R10 ;  /* 0x00000001050a7824 */ /* 0x000fe200078e020a */
[----:B-----5:R1:W-:Y:S04]  /*2c40*/  STL [R1+0x4], R20 ;  /* 0x0000041401007387 */ /* 0x0203e80000100800 */
[----:B--2---:R1:W-:Y:S04]  /*2c50*/  STL [R1], R21 ;  /* 0x0000001501007387 */ /* 0x0043e80000100800 */
[----:B---3--:R1:W-:Y:S04]  /*2c60*/  STL [R1+0xc], R22 ;  /* 0x00000c1601007387 */ /* 0x0083e80000100800 */
[----:B----4-:R1:W-:Y:S01]  /*2c70*/  STL [R1+0x8], R23 ;  /* 0x0000081701007387 */ /* 0x0103e20000100800 */
        /* <DEDUP_REMOVED lines=16> */
.L_x_626:
[----:B------:R-:W-:Y:S05]  /*2d80*/  BSYNC B0 ;  /* 0x0000000000007941 */ /* 0x000fea0003800000 */
.L_x_625:
[----:B------:R-:W-:Y:S01]  /*2d90*/  ISETP.GE.AND P4, PT, R11, UR4, PT ;  /* 0x000000040b007c0c */ /* 0x000fe2000bf86270 */
[----:B------:R-:W-:-:S12]  /*2da0*/  BSSY B0, `(.L_x_627) ;  /* 0x0000014000007945 */ /* 0x000fd80003800000 */
[----:B------:R4:W-:Y:S01]  /*2db0*/  @P4 STS.128 [R0+0xd000], RZ ;  /* 0x00d000ff00004388 */ /* 0x0009e20000000c00 */
[----:B------:R-:W-:Y:S05]  /*2dc0*/  @P4 BRA `(.L_x_628) ;  /* 0x0000011000004947 */ /* 0x000fea0003800000 */
[----:B------:R-:W-:-:S13]  /*2dd0*/  ISETP.GE.AND P1, PT, R210, c[0x0][0x220], PT ;  /* 0x00008800d2007a0c */ /* 0x000fda0003f26270 */
[----:B------:R1:W-:Y:S01]  /*2de0*/  @P1 STS.128 [R0+0xd000], RZ ;  /* 0x00d000ff00001388 */ /* 0x0003e20000000c00 */
[----:B------:R-:W-:Y:S05]  /*2df0*/  @P1 BRA `(.L_x_628) ;  /* 0x000000e000001947 */ /* 0x000fea0003800000 */
[----:B---3--:R-:W-:Y:S02]  /*2e00*/  IADD3 R8, P1, R2, 0x20, RZ ;  /* 0x0000002002087810 */ /* 0x008fe40007f3e0ff */
        /* <DEDUP_REMOVED lines=13> */
.L_x_628:
[----:B------:R-:W-:Y:S05]  /*2ee0*/  BSYNC B0 ;  /* 0x0000000000007941 */ /* 0x000fea0003800000 */
.L_x_627:
        /* <DEDUP_REMOVED lines=21> */
.L_x_630:
[----:B------:R-:W-:Y:S05]  /*3040*/  BSYNC B0 ;  /* 0x0000000000007941 */ /* 0x000fea0003800000 */
.L_x_629:
        /* <DEDUP_REMOVED lines=21> */
.L_x_632:
[----:B------:R-:W-:Y:S05]  /*31a0*/  BSYNC B0 ;  /* 0x0000000000007941 */ /* 0x000fea0003800000 */
.L_x_631:
        /* <DEDUP_REMOVED lines=18> */
[----:B---3--:R-:W-:Y:S01]  /*32d0*/  IMAD R8, R18, c[0x0][0x1a0], RZ ;  /* 0x0000680012087a24 */ /* 0x008fe200078e02ff */
        /* <DEDUP_REMOVED lines=10> */
.L_x_634:
[----:B------:R-:W-:Y:S05]  /*3380*/  BSYNC B0 ;  /* 0x0000000000007941 */ /* 0x000fea0003800000 */
.L_x_633:
[----:B------:R1:W-:Y:S01]  /*3390*/  @P4 STS.128 [R0+0x11000], RZ ;  /* 0x011000ff00004388 */ /* 0x0003e20000000c00 */
[----:B------:R-:W-:Y:S01]  /*33a0*/  BSSY B0, `(.L_x_635) ;  /* 0x0000013000007945 */ /* 0x000fe20003800000 */
        /* <DEDUP_REMOVED lines=18> */
.L_x_636:
[----:B------:R-:W-:Y:S05]  /*34d0*/  BSYNC B0 ;  /* 0x0000000000007941 */ /* 0x000fea0003800000 */
.L_x_635:
        /* <DEDUP_REMOVED lines=20> */
.L_x_638:
[----:B------:R-:W-:Y:S05]  /*3620*/  BSYNC B0 ;  /* 0x0000000000007941 */ /* 0x000fea0003800000 */
.L_x_637:
        /* <DEDUP_REMOVED lines=19> */
.L_x_640:
[----:B------:R-:W-:Y:S05]  /*3760*/  BSYNC B0 ;  /* 0x0000000000007941 */ /* 0x000fea0003800000 */
.L_x_639:
[----:B------:R-:W-:Y:S01]  /*3770*/  ULDC.64 UR16, c[0x0][0x318] ;  /* 0x0000c60000107ab9 */ /* 0x000fe20000000a00 */
[----:B------:R-:W5:Y:S01]  /*3780*/  LDL R6, [R1+0x4c] ;  /* 0x00004c0001067983 */ /* 0x000f620000100800 */
[----:B------:R-:W-:Y:S02]  /*3790*/  UISETP.NE.U32.AND UP1, UPT, URZ, UR16, UPT ;  /* 0x000000103f00728c */ /* 0x000fe4000bf25070 */
[----:B------:R-:W-:Y:S01]  /*37a0*/  ULDC.64 UR18, c[0x0][0x320] ;  /* 0x0000c80000127ab9 */ /* 0x000fe20000000a00 */
[----:B------:R-:W0:Y:S01]  /*37b0*/  LDGDEPBAR ;  /* 0x00000000000079af */ /* 0x000e220000000000 */
[----:B------:R-:W-:-:S06]  /*37c0*/  UISETP.NE.AND.EX UP1, UPT, URZ, UR17, UPT, UP1 ;  /* 0x000000113f00728c */ /* 0x000fcc000bf25310 */
[----:B------:R-:W-:-:S05]  /*37d0*/  PLOP3.LUT P1, PT, PT, PT, UP1, 0x80, 0x0 ;  /* 0x000000000000781c */ /* 0x000fca0003f2f018 */
[----:B------:R-:W-:Y:S02]  /*37e0*/  @UP1 UIMAD UR4, UR41, UR18, URZ ;  /* 0x00000012290412a4 */ /* 0x000fe4000f8e023f */
[----:B------:R-:W-:Y:S02]  /*37f0*/  @UP1 UMOV UR14, UR37 ;  /* 0x00000025000e1c82 */ /* 0x000fe40008000000 */
[----:B------:R-:W-:Y:S02]  /*3800*/  @UP1 UMOV UR15, UR61 ;  /* 0x0000003d000f1c82 */ /* 0x000fe40008000000 */
[----:B------:R-:W-:Y:S02]  /*3810*/  @UP1 UIMAD.WIDE.U32 UR14, UR34, UR18, UR14 ;  /* 0x00000012220e12a5 */ /* 0x000fe4000f8e000e */
[----:B------:R-:W-:Y:S02]  /*3820*/  @UP1 UIMAD UR19, UR34, UR19, UR4 ;  /* 0x00000013221312a4 */ /* 0x000fe4000f8e0204 */
[----:B------:R-:W-:-:S02]  /*3830*/  @UP1 ULEA UR16, UP0, UR14, UR16, 0x2 ;  /* 0x000000100e101291 */ /* 0x000fc4000f80103f */
[----:B------:R-:W-:-:S04]  /*3840*/  @UP1 UIADD3 UR19, UR15, UR19, URZ ;  /* 0x000000130f131290 */ /* 0x000fc8000fffe03f */
[----:B------:R-:W-:Y:S01]  /*3850*/  @UP1 ULEA.HI.X UR17, UR14, UR17, UR19, 0x2, UP0 ;  /* 0x000000110e111291 */ /* 0x000fe200080f1413 */
[----:B---3--:R-:W-:-:S05]  /*3860*/  IMAD.U32 R4, RZ, RZ, UR16 ;  /* 0x00000010ff047e24 */ /* 0x008fca000f8e00ff */
[----:B------:R-:W-:-:S05]  /*3870*/  IMAD.U32 R5, RZ, RZ, UR17 ;  /* 0x00000011ff057e24 */ /* 0x000fca000f8e00ff */
[----:B-12-4-:R-:W2:Y:S01]  /*3880*/  @P1 LDG.E R0, [R4.64] ;  /* 0x0000001604001981 */ /* 0x016ea2000c1e1900 */
[----:B------:R-:W2:Y:S01]  /*3890*/  @P1 MUFU.RCP R2, c[0x0][0x238] ;  /* 0x00008e0000021b08 */ /* 0x000ea20000001000 */
[----:B------:R-:W-:Y:S01]  /*38a0*/  IADD3 R162, R166, 0x2000, RZ ;  /* 0x00002000a6a27810 */ /* 0x000fe20007ffe0ff */
[----:B------:R-:W-:Y:S01]  /*38b0*/  IMAD.MOV.U32 R209, RZ, RZ, R173 ;  /* 0x000000ffffd17224 */ /* 0x000fe200078e00ad */
[----:B------:R-:W-:Y:S01]  /*38c0*/  CS2R R126, SRZ ;  /* 0x00000000007e7805 */ /* 0x000fe2000001ff00 */
[----:B------:R-:W-:Y:S01]  /*38d0*/  CS2R R124, SRZ ;  /* 0x00000000007c7805 */ /* 0x000fe2000001ff00 */
[----:B------:R-:W-:Y:S01]  /*38e0*/  SEL R162, R162, R166, !P0 ;  /* 0x000000a6a2a27207 */ /* 0x000fe20004000000 */
        /* <DEDUP_REMOVED lines=31> */
[----:B------:R-:W-:Y:S01]  /*3ae0*/  SHF.L.U32 R164, R166, 0x1, RZ ;  /* 0x00000001a6a47819 */ /* 0x000fe200000006ff */
[----:B------:R-:W-:Y:S01]  /*3af0*/  IMAD.MOV.U32 R168, RZ, RZ, 0x20 ;  /* 0x00000020ffa87424 */ /* 0x000fe200078e00ff */
[----:B------:R-:W-:Y:S01]  /*3b00*/  UMOV UR4, URZ ;  /* 0x0000003f00047c82 */ /* 0x000fe20008000000 */
[----:B------:R-:W-:-:S02]  /*3b10*/  IMAD.MOV.U32 R167, RZ, RZ, 0x40 ;  /* 0x00000040ffa77424 */ /* 0x000fc400078e00ff */
[----:B------:R-:W-:Y:S02]  /*3b20*/  IMAD.SHL.U32 R163, R166, 0x2, RZ ;  /* 0x00000002a6a37824 */ /* 0x000fe400078e00ff */
[----:B--2---:R-:W-:Y:S01]  /*3b30*/  @P1 FMUL.FTZ R0, R0, R2 ;  /* 0x0000000200001220 */ /* 0x004fe20000410000 */
[----:B------:R-:W-:-:S03]  /*3b40*/  IADD3 R2, R165, 0x2000, RZ ;  /* 0x00002000a5027810 */ /* 0x000fc60007ffe0ff */
[----:B------:R1:W2:Y:S01]  /*3b50*/  @P1 R2UR UR9, R0 ;  /* 0x00000000000913c2 */ /* 0x0002a200000e0000 */
[----:B------:R-:W-:-:S04]  /*3b60*/  SEL R2, R2, R165, !P0 ;  /* 0x000000a502027207 */ /* 0x000fc80004000000 */
[----:B------:R-:W-:Y:S01]  /*3b70*/  SHF.L.U32 R156, R2, 0x1, RZ ;  /* 0x00000001029c7819 */ /* 0x000fe200000006ff */
[----:B------:R-:W-:-:S04]  /*3b80*/  IMAD.MOV.U32 R2, RZ, RZ, c[0x0][0x22c] ;  /* 0x00008b00ff027624 */ /* 0x000fc800078e00ff */
[----:B------:R-:W-:-:S04]  /*3b90*/  IMAD R2, R2, c[0x0][0x1c0], RZ ;  /* 0x0000700002027a24 */ /* 0x000fc800078e02ff */
[C---:B------:R-:W-:Y:S01]  /*3ba0*/  IMAD.SHL.U32 R4, R2.reuse, 0x8, RZ ;  /* 0x0000000802047824 */ /* 0x040fe200078e00ff */
[----:B------:R-:W-:Y:S02]  /*3bb0*/  SHF.L.U32 R5, R2, 0x4, RZ ;  /* 0x0000000402057819 */ /* 0x000fe400000006ff */
[----:B-1----:R-:W-:Y:S01]  /*3bc0*/  MOV R0, UR20 ;  /* 0x0000001400007c02 */ /* 0x002fe20008000f00 */
[----:B--2---:R-:W-:-:S04]  /*3bd0*/  @UP1 UMOV UR4, UR9 ;  /* 0x0000000900041c82 */ /* 0x004fc80008000000 */
[----:B-----5:R-:W-:-:S05]  /*3be0*/  IMAD R0, R0, 0x80, R6 ;  /* 0x0000008000007824 */ /* 0x020fca00078e0206 */
[----:B------:R-:W-:-:S04]  /*3bf0*/  IADD3 R0, R19, -UR28, -R0 ;  /* 0x8000001c13007c10 */ /* 0x000fc8000fffe800 */
[----:B------:R-:W-:-:S05]  /*3c00*/  IADD3 R0, R0, UR5, RZ ;  /* 0x0000000500007c10 */ /* 0x000fca000fffe0ff */
[----:B------:R1:W-:Y:S02]  /*3c10*/  STL [R1+0x44], R0 ;  /* 0x0000440001007387 */ /* 0x0003e40000100800 */
[----:B-1----:R-:W-:Y:S02]  /*3c20*/  IADD3 R0, R5, 0x20, RZ ;  /* 0x0000002005007810 */ /* 0x002fe40007ffe0ff */
[----:B------:R-:W-:-:S03]  /*3c30*/  SHF.L.U64.HI R5, R19, 0x2, R15 ;  /* 0x0000000213057819 */ /* 0x000fc6000001020f */
[----:B------:R-:W-:-:S05]  /*3c40*/  IMAD.IADD R0, R4, 0x1, R0 ;  /* 0x0000000104007824 */ /* 0x000fca00078e0200 */
[----:B------:R-:W-:-:S05]  /*3c50*/  IADD3 R0, R4, R0, RZ ;  /* 0x0000000004007210 */ /* 0x000fca0007ffe0ff */
        /* <DEDUP_REMOVED lines=8> */
[----:B-1----:R-:W-:-:S02]  /*3ce0*/  IADD3 R0, R19, -0x80, RZ ;  /* 0xffffff8013007810 */ /* 0x002fc40007ffe0ff */
[----:B--2---:R-:W-:Y:S02]  /*3cf0*/  SHF.L.U32 R5, R19, 0x2, RZ ;  /* 0x0000000213057819 */ /* 0x004fe400000006ff */
[----:B---3--:R-:W-:-:S03]  /*3d00*/  IADD3 R2, R4, R2, RZ ;  /* 0x0000000204027210 */ /* 0x008fc60007ffe0ff */
[----:B------:R1:W-:Y:S04]  /*3d10*/  STL [R1+0x3c], R5 ;  /* 0x00003c0501007387 */ /* 0x0003e80000100800 */
[----:B------:R2:W-:Y:S01]  /*3d20*/  STL [R1+0x24], R2 ;  /* 0x0000240201007387 */ /* 0x0005e20000100800 */
[----:B-1----:R-:W-:Y:S01]  /*3d30*/  IADD3 R5, R4, R2, RZ ;  /* 0x0000000204057210 */ /* 0x002fe20007ffe0ff */
[----:B--2---:R-:W-:-:S03]  /*3d40*/  IMAD.SHL.U32 R2, R0, 0x4, RZ ;  /* 0x0000000400027824 */ /* 0x004fc600078e00ff */
[C---:B------:R-:W-:Y:S01]  /*3d50*/  IADD3 R0, R4.reuse, R5, RZ ;  /* 0x0000000504007210 */ /* 0x040fe20007ffe0ff */
[----:B------:R-:W-:Y:S04]  /*3d60*/  STL [R1+0x20], R5 ;  /* 0x0000200501007387 */ /* 0x000fe80000100800 */
[----:B------:R-:W-:Y:S04]  /*3d70*/  STL [R1+0x38], R2 ;  /* 0x0000380201007387 */ /* 0x000fe80000100800 */
[----:B------:R1:W-:Y:S02]  /*3d80*/  STL [R1+0x1c], R0 ;  /* 0x00001c0001007387 */ /* 0x0003e40000100800 */
[----:B-1----:R-:W-:-:S05]  /*3d90*/  IMAD.IADD R0, R4, 0x1, R0 ;  /* 0x0000000104007824 */ /* 0x002fca00078e0200 */
[----:B------:R1:W-:Y:S02]  /*3da0*/  STL [R1+0x18], R0 ;  /* 0x0000180001007387 */ /* 0x0003e40000100800 */
[----:B-1----:R-:W-:-:S05]  /*3db0*/  IADD3 R0, R4, R0, RZ ;  /* 0x0000000004007210 */ /* 0x002fca0007ffe0ff */
[----:B------:R1:W-:Y:S02]  /*3dc0*/  STL [R1+0x14], R0 ;  /* 0x0000140001007387 */ /* 0x0003e40000100800 */
[----:B-1----:R-:W-:-:S05]  /*3dd0*/  IMAD.IADD R0, R4, 0x1, R0 ;  /* 0x0000000104007824 */ /* 0x002fca00078e0200 */
[----:B------:R1:W-:Y:S02]  /*3de0*/  STL [R1+0x10], R0 ;  /* 0x0000100001007387 */ /* 0x0003e40000100800 */
[----:B-1----:R-:W-:-:S05]  /*3df0*/  IADD3 R0, R4, R0, RZ ;  /* 0x0000000004007210 */ /* 0x002fca0007ffe0ff */
[----:B------:R1:W-:Y:S02]  /*3e00*/  STL [R1+0x34], R0 ;  /* 0x0000340001007387 */ /* 0x0003e40000100800 */
.L_x_643:
[----:B------:R-:W2:Y:S01]  /*3e10*/  LDL R52, [R1+0x44] ;  /* 0x0000440001347983 */ /* 0x000ea20000100800 */
[----:B------:R-:W-:Y:S01]  /*3e20*/  IMAD.U32 R169, RZ, RZ, UR8 ;  /* 0x00000008ffa97e24 */ /* 0x000fe2000f8e00ff */
[----:B------:R-:W-:Y:S02]  /*3e30*/  USHF.L.U32 UR9, UR20, 0x7, URZ ;  /* 0x0000000714097899 */ /* 0x000fe4000800063f */
[----:B-1----:R-:W3:Y:S01]  /*3e40*/  LDL R0, [R1+0x54] ;  /* 0x0000540001007983 */ /* 0x002ee20000100800 */
[----:B------:R-:W-:Y:S02]  /*3e50*/  UISETP.GE.AND UP4, UPT, UR8, 0x1, UPT ;  /* 0x000000010800788c */ /* 0x000fe4000bf86270 */
[----:B------:R-:W-:Y:S01]  /*3e60*/  UIADD3 UR9, UR9, 0x80, URZ ;  /* 0x0000008009097890 */ /* 0x000fe2000fffe03f */
[----:B------:R-:W0:Y:S03]  /*3e70*/  LDGDEPBAR ;  /* 0x00000000000079af */ /* 0x000e260000000000 */
[----:B------:R-:W-:Y:S05]  /*3e80*/  UISETP.GE.AND UP0, UPT, UR9, UR5, UPT ;  /* 0x000000050900728c */ /* 0x000fea000bf06270 */
[----:B------:R-:W4:Y:S04]  /*3e90*/  LDL R218, [R1+0x4c] ;  /* 0x00004c0001da7983 */ /* 0x000f280000100800 */
[----:B------:R-:W5:Y:S04]  /*3ea0*/  LDL R217, [R1+0x8] ;  /* 0x0000080001d97983 */ /* 0x000f680000100800 */
[----:B------:R-:W4:Y:S01]  /*3eb0*/  LDL R216, [R1+0xc] ;  /* 0x00000c0001d87983 */ /* 0x000f220000100800 */
[----:B------:R-:W-:Y:S04]  /*3ec0*/  DEPBAR.LE SB0, 0x0 ;  /* 0x000080000000791a */ /* 0x000fe80000000000 */
[----:B------:R-:W-:Y:S08]  /*3ed0*/  BAR.SYNC.DEFER_BLOCKING 0x0 ;  /* 0x0000000000007b1d */ /* 0x000ff00000010000 */
[----:B------:R-:W-:Y:S08]  /*3ee0*/  LDSM.16.M88.4 R64, [R162] ;  /* 0x00000000a240783b */ /* 0x000ff00000000200 */
[----:B------:R-:W1:Y:S08]  /*3ef0*/  LDSM.16.M88.4 R16, [R158+0xc000] ;  /* 0x00c000009e10783b */ /* 0x000e700000000200 */
[----:B------:R-:W1:Y:S08]  /*3f00*/  LDSM.16.M88.4 R60, [R162+0x2000] ;  /* 0x00200000a23c783b */ /* 0x000e700000000200 */
[----:B------:R-:W1:Y:S08]  /*3f10*/  LDSM.16.M88.4 R32, [R158+0xc800] ;  /* 0x00c800009e20783b */ /* 0x000e700000000200 */
[----:B------:R-:W1:Y:S08]  /*3f20*/  LDSM.16.M88.4 R48, [R158+0xd000] ;  /* 0x00d000009e30783b */ /* 0x000e700000000200 */
[----:B------:R-:W2:Y:S01]  /*3f30*/  LDSM.16.M88.4 R132, [R158+0xd800] ;  /* 0x00d800009e84783b */ /* 0x000ea20000000200 */
[-C--:B-1----:R-:W-:Y:S07]  /*3f40*/  HMMA.16816.F32.BF16 R4, R64, R16.reuse, RZ ;  /* 0x000000104004723c */ /* 0x082fee00000418ff */
[----:B------:R-:W-:Y:S01]  /*3f50*/  LDSM.16.M88.4 R140, [R161+0xc000] ;  /* 0x00c00000a18c783b */ /* 0x000fe20000000200 */
[C---:B------:R-:W-:Y:S08]  /*3f60*/  HMMA.16816.F32.BF16 R8, R60.reuse, R16, RZ ;  /* 0x000000103c08723c */ /* 0x040ff000000418ff */
[-C--:B------:R-:W-:Y:S08]  /*3f70*/  HMMA.16816.F32.BF16 R12, R60, R18.reuse, RZ ;  /* 0x000000123c0c723c */ /* 0x080ff000000418ff */
        /* <DEDUP_REMOVED lines=8> */
[C---:B------:R-:W-:Y:S01]  /*4000*/  HMMA.16816.F32.BF16 R48, R64.reuse, R50, RZ ;  /* 0x000000324030723c */ /* 0x040fe200000418ff */
[----:B--2---:R-:W-:Y:S07]  /*4010*/  IMAD R169, R169, 0x80, R52 ;  /* 0x00000080a9a97824 */ /* 0x004fee00078e0234 */
[-C--:B------:R-:W-:Y:S01]  /*4020*/  HMMA.16816.F32.BF16 R52, R64, R132.reuse, RZ ;  /* 0x000000844034723c */ /* 0x080fe200000418ff */
[----:B---3--:R-:W-:Y:S03]  /*4030*/  R2P PR, R0, 0x6 ;  /* 0x0000000600007804 */ /* 0x008fe60000000000 */
[C---:B------:R-:W-:Y:S02]  /*4040*/  IADD3 R148, R169.reuse, -0x1, RZ ;  /* 0xffffffffa9947810 */ /* 0x040fe40007ffe0ff */
[----:B------:R-:W-:Y:S02]  /*4050*/  IABS R56, R169 ;  /* 0x000000a900387213 */ /* 0x000fe40000000000 */
[----:B------:R-:W-:Y:S02]  /*4060*/  SEL R2, R168, 0xffffffe0, !P1 ;  /* 0xffffffe0a8027807 */ /* 0x000fe40004800000 */
[----:B------:R1:W2:Y:S01]  /*4070*/  I2F R194, R56 ;  /* 0x0000003800c27306 */ /* 0x0002a20000201400 */
[----:B------:R-:W-:Y:S02]  /*4080*/  ISETP.GE.AND P0, PT, R148, RZ, PT ;  /* 0x000000ff9400720c */ /* 0x000fe40003f06270 */
[----:B------:R-:W-:Y:S01]  /*4090*/  IMAD.IADD R0, R162, 0x1, R2 ;  /* 0x00000001a2007824 */ /* 0x000fe200078e0202 */
[C---:B------:R-:W-:Y:S02]  /*40a0*/  IADD3 R152, R169.reuse, 0x8, RZ ;  /* 0x00000008a9987810 */ /* 0x040fe40007ffe0ff */
[----:B------:R-:W-:Y:S02]  /*40b0*/  IADD3 R153, R169, 0x7, RZ ;  /* 0x00000007a9997810 */ /* 0x000fe40007ffe0ff */
[----:B------:R-:W-:Y:S01]  /*40c0*/  ISETP.GE.AND P1, PT, R152, RZ, PT ;  /* 0x000000ff9800720c */ /* 0x000fe20003f26270 */
[----:B------:R-:W3:Y:S01]  /*40d0*/  LDSM.16.M88.4 R136, [R0] ;  /* 0x000000000088783b */ /* 0x000ee20000000200 */
[----:B------:R-:W-:Y:S02]  /*40e0*/  SEL R157, R167, 0xffffffc0, !P2 ;  /* 0xffffffc0a79d7807 */ /* 0x000fe40005000000 */
[C---:B------:R-:W-:Y:S02]  /*40f0*/  IADD3 R172, R169.reuse, 0x30, RZ ;  /* 0x00000030a9ac7810 */ /* 0x040fe40007ffe0ff */
[C---:B------:R-:W-:Y:S02]  /*4100*/  @!P0 IADD3 R148, -R169.reuse, 0x1, RZ ;  /* 0x00000001a9948810 */ /* 0x040fe40007ffe1ff */
[----:B------:R-:W-:Y:S01]  /*4110*/  IADD3 R171, R169, 0x2f, RZ ;  /* 0x0000002fa9ab7810 */ /* 0x000fe20007ffe0ff */
[----:B------:R2:W4:Y:S01]  /*4120*/  LDSM.16.M88.4 R144, [R0+0x2000] ;  /* 0x002000000090783b */ /* 0x0005220000000200 */
[----:B------:R2:W2:Y:S01]  /*4130*/  I2F R193, R148 ;  /* 0x0000009400c17306 */ /* 0x0004a20000201400 */
[----:B------:R-:W-:Y:S02]  /*4140*/  ISETP.GE.AND P0, PT, R153, RZ, PT ;  /* 0x000000ff9900720c */ /* 0x000fe40003f06270 */
[C---:B------:R-:W-:Y:S02]  /*4150*/  @!P1 IADD3 R152, -R169.reuse, -0x8, RZ ;  /* 0xfffffff8a9989810 */ /* 0x040fe40007ffe1ff */
[C---:B------:R-:W-:Y:S01]  /*4160*/  IADD3 R170, R169.reuse, 0x28, RZ ;  /* 0x00000028a9aa7810 */ /* 0x040fe20007ffe0ff */
[C---:B-1----:R-:W-:Y:S01]  /*4170*/  HMMA.16816.F32.BF16 R56, R60.reuse, R132, RZ ;  /* 0x000000843c38723c */ /* 0x042fe200000418ff */
[----:B------:R-:W-:Y:S02]  /*4180*/  PLOP3.LUT P5, PT, PT, PT, UP0, 0x80, 0x0 ;  /* 0x000000000000781c */ /* 0x000fe40003faf008 */
[----:B------:R-:W-:Y:S01]  /*4190*/  PLOP3.LUT P6, PT, PT, PT, UP0, 0x80, 0x0 ;  /* 0x000000000000781c */ /* 0x000fe20003fcf008 */
[----:B------:R1:W-:Y:S01]  /*41a0*/  I2F R197, R152 ;  /* 0x0000009800c57306 */ /* 0x0003e20000201400 */
[----:B------:R-:W-:Y:S02]  /*41b0*/  PLOP3.LUT P4, PT, PT, PT, UP0, 0x80, 0x0 ;  /* 0x000000000000781c */ /* 0x000fe40003f8f008 */
[C---:B------:R-:W-:Y:S01]  /*41c0*/  IADD3 R132, R169.reuse, 0x40, RZ ;  /* 0x00000040a9847810 */ /* 0x040fe20007ffe0ff */
[-C--:B------:R-:W-:Y:S01]  /*41d0*/  HMMA.16816.F32.BF16 R60, R60, R134.reuse, RZ ;  /* 0x000000863c3c723c */ /* 0x080fe200000418ff */
[C---:B------:R-:W-:Y:S02]  /*41e0*/  IADD3 R133, R169.reuse, 0x3f, RZ ;  /* 0x0000003fa9857810 */ /* 0x040fe40007ffe0ff */
[----:B------:R-:W-:Y:S02]  /*41f0*/  ISETP.GE.AND P1, PT, R132, RZ, PT ;  /* 0x000000ff8400720c */ /* 0x000fe40003f26270 */
[----:B------:R-:W-:Y:S02]  /*4200*/  @!P0 IADD3 R153, -R169, -0x7, RZ ;  /* 0xfffffff9a9998810 */ /* 0x000fe40007ffe1ff */
[----:B------:R-:W-:Y:S01]  /*4210*/  ISETP.GE.AND P0, PT, R133, RZ, PT ;  /* 0x000000ff8500720c */ /* 0x000fe20003f06270 */
[----:B------:R-:W-:Y:S01]  /*4220*/  HMMA.16816.F32.BF16 R64, R64, R134, RZ ;  /* 0x000000864040723c */ /* 0x000fe200000418ff */
[----:B------:R5:W5:Y:S01]  /*4230*/  I2F R198, R153 ;  /* 0x0000009900c67306 */ /* 0x000b620000201400 */
[----:B--2---:R-:W2:Y:S02]  /*4240*/  LDSM.16.M88.4 R148, [R161+0xc800] ;  /* 0x00c80000a194783b */ /* 0x004ea40000000200 */
[--C-:B------:R-:W-:Y:S04]  /*4250*/  IMAD.IADD R0, R0, 0x1, R157.reuse ;  /* 0x0000000100007824 */ /* 0x100fe800078e029d */
[C---:B------:R-:W-:Y:S01]  /*4260*/  @!P1 IADD3 R132, -R169.reuse, -0x40, RZ ;  /* 0xffffffc0a9849810 */ /* 0x040fe20007ffe1ff */
[-C--:B---3--:R-:W-:Y:S03]  /*4270*/  HMMA.16816.F32.BF16 R4, R136, R140.reuse, R4 ;  /* 0x0000008c8804723c */ /* 0x088fe60000041804 */
[----:B------:R-:W-:Y:S01]  /*4280*/  I2F R181, R132 ;  /* 0x0000008400b57306 */ /* 0x000fe20000201400 */
[C---:B-1----:R-:W-:Y:S02]  /*4290*/  IADD3 R152, R169.reuse, 0x48, RZ ;  /* 0x00000048a9987810 */ /* 0x042fe40007ffe0ff */
[C---:B------:R-:W-:Y:S02]  /*42a0*/  @!P0 IADD3 R133, -R169.reuse, -0x3f, RZ ;  /* 0xffffffc1a9858810 */ /* 0x040fe40007ffe1ff */
[----:B------:R-:W-:Y:S01]  /*42b0*/  ISETP.GE.AND P1, PT, R152, RZ, PT ;  /* 0x000000ff9800720c */ /* 0x000fe20003f26270 */
[C---:B----4-:R-:W-:Y:S04]  /*42c0*/  HMMA.16816.F32.BF16 R8, R144.reuse, R140, R8 ;  /* 0x0000008c9008723c */ /* 0x050fe80000041808 */
[----:B------:R1:W-:Y:S03]  /*42d0*/  I2F R180, R133 ;  /* 0x0000008500b47306 */ /* 0x0003e60000201400 */
[C---:B------:R-:W-:Y:S01]  /*42e0*/  IADD3 R140, R169.reuse, 0x47, RZ ;  /* 0x00000047a98c7810 */ /* 0x040fe20007ffe0ff */
[-C--:B------:R-:W-:Y:S01]  /*42f0*/  HMMA.16816.F32.BF16 R12, R144, R142.reuse, R12 ;  /* 0x0000008e900c723c */ /* 0x080fe2000004180c */
[C---:B------:R-:W-:Y:S02]  /*4300*/  IADD3 R141, R169.reuse, 0x38, RZ ;  /* 0x00000038a98d7810 */ /* 0x040fe40007ffe0ff */
[----:B------:R-:W-:Y:S02]  /*4310*/  ISETP.GE.AND P0, PT, R140, RZ, PT ;  /* 0x000000ff8c00720c */ /* 0x000fe40003f06270 */
[----:B------:R-:W-:Y:S02]  /*4320*/  @!P1 IADD3 R152, -R169, -0x48, RZ ;  /* 0xffffffb8a9989810 */ /* 0x000fe40007ffe1ff */
[----:B------:R-:W-:Y:S01]  /*4330*/  ISETP.GE.AND P1, PT, R141, RZ, PT ;  /* 0x000000ff8d00720c */ /* 0x000fe20003f26270 */
[C---:B------:R-:W-:Y:S01]  /*4340*/  HMMA.16816.F32.BF16 R16, R136.reuse, R142, R16 ;  /* 0x0000008e8810723c */ /* 0x040fe20000041810 */
[----:B------:R3:W4:Y:S03]  /*4350*/  I2F R196, R152 ;  /* 0x0000009800c47306 */ /* 0x0007260000201400 */
[C---:B-----5:R-:W-:Y:S04]  /*4360*/  IADD3 R153, R169.reuse, -0x11, RZ ;  /* 0xffffffefa9997810 */ /* 0x060fe80007ffe0ff */
[-C--:B--2---:R-:W-:Y:S01]  /*4370*/  HMMA.16816.F32.BF16 R20, R136, R148.reuse, R20 ;  /* 0x000000948814723c */ /* 0x084fe20000041814 */
[C---:B------:R-:W-:Y:S01]  /*4380*/  @!P0 IADD3 R140, -R169.reuse, -0x47, RZ ;  /* 0xffffffb9a98c8810 */ /* 0x040fe20007ffe1ff */
[----:B-1----:R-:W1:Y:S03]  /*4390*/  LDSM.16.M88.4 R132, [R161+0xd000] ;  /* 0x00d00000a184783b */ /* 0x002e660000000200 */
[----:B------:R-:W-:Y:S01]  /*43a0*/  I2F R195, R140 ;  /* 0x0000008c00c37306 */ /* 0x000fe20000201400 */
[C---:B------:R-:W-:Y:S02]  /*43b0*/  @!P1 IADD3 R141, -R169.reuse, -0x38, RZ ;  /* 0xffffffc8a98d9810 */ /* 0x040fe40007ffe1ff */
[C---:B------:R-:W-:Y:S07]  /*43c0*/  HMMA.16816.F32.BF16 R24, R144.reuse, R148, R24 ;  /* 0x000000949018723c */ /* 0x040fee0000041818 */
[----:B------:R2:W-:Y:S01]  /*43d0*/  I2F R191, R141 ;  /* 0x0000008d00bf7306 */ /* 0x0005e20000201400 */
[-C--:B------:R-:W-:Y:S01]  /*43e0*/  HMMA.16816.F32.BF16 R28, R144, R150.reuse, R28 ;  /* 0x00000096901c723c */ /* 0x080fe2000004181c */
[C---:B---3--:R-:W-:Y:S03]  /*43f0*/  IADD3 R152, R169.reuse, 0x37, RZ ;  /* 0x00000037a9987810 */ /* 0x048fe60007ffe0ff */
[----:B------:R-:W-:Y:S02]  /*4400*/  IADD3 R149, R169, -0x8, RZ ;  /* 0xfffffff8a9957810 */ /* 0x000fe40007ffe0ff */
[----:B------:R-:W-:Y:S02]  /*4410*/  ISETP.GE.AND P0, PT, R152, RZ, PT ;  /* 0x000000ff9800720c */ /* 0x000fe40003f06270 */
[----:B------:R-:W-:Y:S01]  /*4420*/  ISETP.GE.AND P1, PT, R149, RZ, PT ;  /* 0x000000ff9500720c */ /* 0x000fe20003f26270 */
[C---:B------:R-:W-:Y:S03]  /*4430*/  HMMA.16816.F32.BF16 R32, R136.reuse, R150, R32 ;  /* 0x000000968820723c */ /* 0x040fe60000041820 */
[C---:B------:R-:W-:Y:S04]  /*4440*/  IADD3 R148, R169.reuse, -0x9, RZ ;  /* 0xfffffff7a9947810 */ /* 0x040fe80007ffe0ff */
[C---:B------:R-:W-:Y:S05]  /*4450*/  IADD3 R150, R169.reuse, -0x10, RZ ;  /* 0xfffffff0a9967810 */ /* 0x040fea0007ffe0ff */
[C---:B------:R-:W-:Y:S02]  /*4460*/  @!P0 IADD3 R152, -R169.reuse, -0x37, RZ ;  /* 0xffffffc9a9988810 */ /* 0x040fe40007ffe1ff */
[----:B------:R-:W-:Y:S01]  /*4470*/  ISETP.GE.AND P0, PT, R148, RZ, PT ;  /* 0x000000ff9400720c */ /* 0x000fe20003f06270 */
[----:B--2---:R-:W2:Y:S01]  /*4480*/  LDSM.16.M88.4 R140, [R161+0xd800] ;  /* 0x00d80000a18c783b */ /* 0x004ea20000000200 */
[----:B------:R3:W5:Y:S01]  /*4490*/  I2F R189, R152 ;  /* 0x0000009800bd7306 */ /* 0x0007620000201400 */
[C---:B------:R-:W-:Y:S02]  /*44a0*/  @!P1 IADD3 R149, -R169.reuse, 0x8, RZ ;  /* 0x00000008a9959810 */ /* 0x040fe40007ffe1ff */
[----:B------:R-:W-:Y:S01]  /*44b0*/  ISETP.GE.AND P1, PT, R150, RZ, PT ;  /* 0x000000ff9600720c */ /* 0x000fe20003f26270 */
[-C--:B-1----:R-:W-:Y:S06]  /*44c0*/  HMMA.16816.F32.BF16 R36, R136, R132.reuse, R36 ;  /* 0x000000848824723c */ /* 0x082fec0000041824 */
[----:B------:R-:W-:Y:S01]  /*44d0*/  I2F R179, R149 ;  /* 0x0000009500b37306 */ /* 0x000fe20000201400 */
[----:B------:R-:W-:Y:S01]  /*44e0*/  @!P0 IADD3 R148, -R169, 0x9, RZ ;  /* 0x00000009a9948810 */ /* 0x000fe20007ffe1ff */
[C---:B------:R-:W-:Y:S01]  /*44f0*/  HMMA.16816.F32.BF16 R40, R144.reuse, R132, R40 ;  /* 0x000000849028723c */ /* 0x040fe20000041828 */
[----:B------:R-:W-:Y:S03]  /*4500*/  ISETP.GE.AND P0, PT, R153, RZ, PT ;  /* 0x000000ff9900720c */ /* 0x000fe60003f06270 */
[C---:B------:R-:W-:Y:S02]  /*4510*/  @!P1 IADD3 R150, -R169.reuse, 0x10, RZ ;  /* 0x00000010a9969810 */ /* 0x040fe40007ffe1ff */
[----:B------:R-:W-:Y:S02]  /*4520*/  ISETP.GE.AND P1, PT, R172, RZ, PT ;  /* 0x000000ffac00720c */ /* 0x000fe40003f26270 */
[----:B------:R-:W1:Y:S01]  /*4530*/  I2F R177, R148 ;  /* 0x0000009400b17306 */ /* 0x000e620000201400 */
[-C--:B------:R-:W-:Y:S03]  /*4540*/  HMMA.16816.F32.BF16 R44, R144, R134.reuse, R44 ;  /* 0x00000086902c723c */ /* 0x080fe6000004182c */
[----:B---3--:R-:W-:Y:S02]  /*4550*/  IMAD.IADD R152, R162, 0x1, R157 ;  /* 0x00000001a2987824 */ /* 0x008fe400078e029d */
[----:B------:R-:W-:Y:S02]  /*4560*/  @!P0 IADD3 R153, -R169, 0x11, RZ ;  /* 0x00000011a9998810 */ /* 0x000fe40007ffe1ff */
[----:B------:R-:W-:Y:S01]  /*4570*/  ISETP.GE.AND P0, PT, R171, RZ, PT ;  /* 0x000000ffab00720c */ /* 0x000fe20003f06270 */
[C---:B------:R-:W-:Y:S01]  /*4580*/  HMMA.16816.F32.BF16 R48, R136.reuse, R134, R48 ;  /* 0x000000868830723c */ /* 0x040fe20000041830 */
[----:B------:R3:W-:Y:S01]  /*4590*/  I2F R192, R150 ;  /* 0x0000009600c07306 */ /* 0x0007e20000201400 */
[----:B------:R-:W-:Y:S02]  /*45a0*/  LDSM.16.M88.4 R132, [R152] ;  /* 0x000000009884783b */ /* 0x000fe40000000200 */
[C---:B------:R-:W-:Y:S02]  /*45b0*/  @!P1 IADD3 R172, -R169.reuse, -0x30, RZ ;  /* 0xffffffd0a9ac9810 */ /* 0x040fe40007ffe1ff */
[----:B------:R-:W-:Y:S02]  /*45c0*/  ISETP.GE.AND P1, PT, R170, RZ, PT ;  /* 0x000000ffaa00720c */ /* 0x000fe40003f26270 */
[-C--:B--2---:R-:W-:Y:S03]  /*45d0*/  HMMA.16816.F32.BF16 R52, R136, R140.reuse, R52 ;  /* 0x0000008c8834723c */ /* 0x084fe60000041834 */
[----:B------:R2:W1:Y:S01]  /*45e0*/  I2F R190, R153 ;  /* 0x0000009900be7306 */ /* 0x0004620000201400 */
[C---:B------:R-:W-:Y:S04]  /*45f0*/  @!P0 IADD3 R171, -R169.reuse, -0x2f, RZ ;  /* 0xffffffd1a9ab8810 */ /* 0x040fe80007ffe1ff */
[C---:B------:R-:W-:Y:S04]  /*4600*/  HMMA.16816.F32.BF16 R56, R144.reuse, R140, R56 ;  /* 0x0000008c9038723c */ /* 0x040fe80000041838 */
[C---:B------:R-:W-:Y:S01]  /*4610*/  @!P1 IADD3 R170, -R169.reuse, -0x28, RZ ;  /* 0xffffffd8a9aa9810 */ /* 0x040fe20007ffe1ff */
[----:B------:R-:W-:Y:S01]  /*4620*/  I2F R178, R172 ;  /* 0x000000ac00b27306 */ /* 0x000fe20000201400 */
[----:B---3--:R-:W3:Y:S01]  /*4630*/  LDSM.16.M88.4 R148, [R159+0xc000] ;  /* 0x00c000009f94783b */ /* 0x008ee20000000200 */
[C---:B------:R-:W-:Y:S01]  /*4640*/  IADD3 R141, R169.reuse, 0x27, RZ ;  /* 0x00000027a98d7810 */ /* 0x040fe20007ffe0ff */
[-C--:B------:R-:W-:Y:S01]  /*4650*/  HMMA.16816.F32.BF16 R60, R144, R142.reuse, R60 ;  /* 0x0000008e903c723c */ /* 0x080fe2000004183c */
[----:B------:R-:W-:Y:S06]  /*4660*/  IADD3 R140, R169, -0x18, RZ ;  /* 0xffffffe8a98c7810 */ /* 0x000fec0007ffe0ff */
[----:B------:R-:W1:Y:S01]  /*4670*/  I2F R174, R171 ;  /* 0x000000ab00ae7306 */ /* 0x000e620000201400 */
[----:B------:R-:W-:Y:S02]  /*4680*/  ISETP.GE.AND P0, PT, R141, RZ, PT ;  /* 0x000000ff8d00720c */ /* 0x000fe40003f06270 */
[----:B------:R-:W-:Y:S01]  /*4690*/  ISETP.GE.AND P1, PT, R140, RZ, PT ;  /* 0x000000ff8c00720c */ /* 0x000fe20003f26270 */
[----:B--2---:R-:W2:Y:S01]  /*46a0*/  LDSM.16.M88.4 R152, [R152+0x2000] ;  /* 0x002000009898783b */ /* 0x004ea20000000200 */
[----:B------:R-:W-:Y:S01]  /*46b0*/  HMMA.16816.F32.BF16 R64, R136, R142, R64 ;  /* 0x0000008e8840723c */ /* 0x000fe20000041840 */
[C---:B------:R-:W-:Y:S04]  /*46c0*/  IADD3 R144, R169.reuse, -0x19, RZ ;  /* 0xffffffe7a9907810 */ /* 0x040fe80007ffe0ff */
[----:B------:R-:W-:Y:S01]  /*46d0*/  I2F R186, R170 ;  /* 0x000000aa00ba7306 */ /* 0x000fe20000201400 */
[C---:B------:R-:W-:Y:S01]  /*46e0*/  IADD3 R146, R169.reuse, -0x20, RZ ;  /* 0xffffffe0a9927810 */ /* 0x040fe20007ffe0ff */
[----:B------:R-:W1:Y:S01]  /*46f0*/  LDSM.16.M88.4 R136, [R159+0xc800] ;  /* 0x00c800009f88783b */ /* 0x000e620000000200 */
[C---:B------:R-:W-:Y:S04]  /*4700*/  IADD3 R145, R169.reuse, -0x21, RZ ;  /* 0xffffffdfa9917810 */ /* 0x040fe80007ffe0ff */
[C---:B------:R-:W-:Y:S02]  /*4710*/  @!P0 IADD3 R141, -R169.reuse, -0x27, RZ ;  /* 0xffffffd9a98d8810 */ /* 0x040fe40007ffe1ff */
[C---:B------:R-:W-:Y:S02]  /*4720*/  @!P1 IADD3 R140, -R169.reuse, 0x18, RZ ;  /* 0x00000018a98c9810 */ /* 0x040fe40007ffe1ff */
[----:B------:R-:W1:Y:S01]  /*4730*/  I2F R184, R141 ;  /* 0x0000008d00b87306 */ /* 0x000e620000201400 */
[----:B------:R-:W-:Y:S02]  /*4740*/  ISETP.GE.AND P0, PT, R144, RZ, PT ;  /* 0x000000ff9000720c */ /* 0x000fe40003f06270 */
[----:B------:R-:W-:Y:S07]  /*4750*/  ISETP.GE.AND P1, PT, R146, RZ, PT ;  /* 0x000000ff9200720c */ /* 0x000fee0003f26270 */
[----:B------:R1:W-:Y:S01]  /*4760*/  I2F R175, R140 ;  /* 0x0000008c00af7306 */ /* 0x0003e20000201400 */
[-C--:B---3--:R-:W-:Y:S03]  /*4770*/  HMMA.16816.F32.BF16 R4, R132, R148.reuse, R4 ;  /* 0x000000948404723c */ /* 0x088fe60000041804 */
[C---:B------:R-:W-:Y:S02]  /*4780*/  @!P0 IADD3 R144, -R169.reuse, 0x19, RZ ;  /* 0x00000019a9908810 */ /* 0x040fe40007ffe1ff */
[----:B------:R-:W-:Y:S02]  /*4790*/  @!P1 IADD3 R146, -R169, 0x20, RZ ;  /* 0x00000020a9929810 */ /* 0x000fe40007ffe1ff */
[----:B------:R-:W-:Y:S02]  /*47a0*/  ISETP.GE.AND P0, PT, R145, RZ, PT ;  /* 0x000000ff9100720c */ /* 0x000fe40003f06270 */
[----:B------:R3:W3:Y:S01]  /*47b0*/  I2F R172, R144 ;  /* 0x0000009000ac7306 */ /* 0x0006e20000201400 */
[C---:B--2---:R-:W-:Y:S09]  /*47c0*/  HMMA.16816.F32.BF16 R8, R152.reuse, R148, R8 ;  /* 0x000000949808723c */ /* 0x044ff20000041808 */
[----:B------:R2:W-:Y:S01]  /*47d0*/  I2F R188, R146 ;  /* 0x0000009200bc7306 */ /* 0x0005e20000201400 */
[-C--:B------:R-:W-:Y:S02]  /*47e0*/  HMMA.16816.F32.BF16 R12, R152, R150.reuse, R12 ;  /* 0x00000096980c723c */ /* 0x080fe4000004180c */
[C---:B------:R-:W-:Y:S01]  /*47f0*/  @!P0 IADD3 R145, -R169.reuse, 0x21, RZ ;  /* 0x00000021a9918810 */ /* 0x040fe20007ffe1ff */
[----:B-1----:R-:W1:Y:S01]  /*4800*/  LDSM.16.M88.4 R140, [R159+0xd000] ;  /* 0x00d000009f8c783b */ /* 0x002e620000000200 */
[C---:B------:R-:W-:Y:S02]  /*4810*/  IADD3 R149, R169.reuse, -0x28, RZ ;  /* 0xffffffd8a9957810 */ /* 0x040fe40007ffe0ff */
[C---:B------:R-:W-:Y:S02]  /*4820*/  IADD3 R148, R169.reuse, -0x30, RZ ;  /* 0xffffffd0a9947810 */ /* 0x040fe40007ffe0ff */
[C---:B------:R-:W-:Y:S01]  /*4830*/  HMMA.16816.F32.BF16 R16, R132.reuse, R150, R16 ;  /* 0x000000968410723c */ /* 0x040fe20000041810 */
[----:B------:R4:W-:Y:S03]  /*4840*/  I2F R185, R145 ;  /* 0x0000009100b97306 */ /* 0x0009e60000201400 */
[C---:B---3--:R-:W-:Y:S03]  /*4850*/  IADD3 R144, R169.reuse, 0x20, RZ ;  /* 0x00000020a9907810 */ /* 0x048fe60007ffe0ff */
[C---:B------:R-:W-:Y:S01]  /*4860*/  IADD3 R150, R169.reuse, -0x29, RZ ;  /* 0xffffffd7a9967810 */ /* 0x040fe20007ffe0ff */
[-C--:B------:R-:W-:Y:S01]  /*4870*/  HMMA.16816.F32.BF16 R20, R132, R136.reuse, R20 ;  /* 0x000000888414723c */ /* 0x080fe20000041814 */
[----:B------:R-:W-:Y:S03]  /*4880*/  ISETP.GE.AND P1, PT, R144, RZ, PT ;  /* 0x000000ff9000720c */ /* 0x000fe60003f26270 */
[C---:B--2---:R-:W-:Y:S04]  /*4890*/  IADD3 R146, R169.reuse, 0x1f, RZ ;  /* 0x0000001fa9927810 */ /* 0x044fe80007ffe0ff */
[C---:B------:R-:W-:Y:S01]  /*48a0*/  HMMA.16816.F32.BF16 R24, R152.reuse, R136, R24 ;  /* 0x000000889818723c */ /* 0x040fe20000041818 */
[----:B------:R-:W-:Y:S05]  /*48b0*/  ISETP.GE.AND P0, PT, R146, RZ, PT ;  /* 0x000000ff9200720c */ /* 0x000fea0003f06270 */
[C---:B------:R-:W-:Y:S02]  /*48c0*/  @!P1 IADD3 R144, -R169.reuse, -0x20, RZ ;  /* 0xffffffe0a9909810 */ /* 0x040fe40007ffe1ff */
[-C--:B------:R-:W-:Y:S01]  /*48d0*/  HMMA.16816.F32.BF16 R28, R152, R138.reuse, R28 ;  /* 0x0000008a981c723c */ /* 0x080fe2000004181c */
[----:B----4-:R-:W-:Y:S01]  /*48e0*/  IADD3 R145, R169, 0x18, RZ ;  /* 0x00000018a9917810 */ /* 0x010fe20007ffe0ff */
[----:B------:R2:W-:Y:S03]  /*48f0*/  I2F R176, R144 ;  /* 0x0000009000b07306 */ /* 0x0005e60000201400 */
[----:B------:R-:W-:Y:S03]  /*4900*/  ISETP.GE.AND P1, PT, R145, RZ, PT ;  /* 0x000000ff9100720c */ /* 0x000fe60003f26270 */
[C---:B------:R-:W-:Y:S01]  /*4910*/  HMMA.16816.F32.BF16 R32, R132.reuse, R138, R32 ;  /* 0x0000008a8420723c */ /* 0x040fe20000041820 */
[----:B------:R-:W3:Y:S03]  /*4920*/  LDSM.16.M88.4 R136, [R159+0xd800] ;  /* 0x00d800009f88783b */ /* 0x000ee60000000200 */
[C---:B------:R-:W-:Y:S04]  /*4930*/  @!P0 IADD3 R146, -R169.reuse, -0x1f, RZ ;  /* 0xffffffe1a9928810 */ /* 0x040fe80007ffe1ff */
[----:B------:R-:W-:Y:S01]  /*4940*/  I2F R151, R146 ;  /* 0x0000009200977306 */ /* 0x000fe20000201400 */
[-C--:B-1----:R-:W-:Y:S03]  /*4950*/  HMMA.16816.F32.BF16 R36, R132, R140.reuse, R36 ;  /* 0x0000008c8424723c */ /* 0x082fe60000041824 */
[----:B------:R-:W-:Y:S02]  /*4960*/  @!P1 IADD3 R145, -R169, -0x18, RZ ;  /* 0xffffffe8a9919810 */ /* 0x000fe40007ffe1ff */
[----:B------:R-:W-:Y:S03]  /*4970*/  ISETP.GE.AND P1, PT, R149, RZ, PT ;  /* 0x000000ff9500720c */ /* 0x000fe60003f26270 */
[C---:B------:R-:W-:Y:S01]  /*4980*/  HMMA.16816.F32.BF16 R40, R152.reuse, R140, R40 ;  /* 0x0000008c9828723c */ /* 0x040fe20000041828 */
[----:B------:R-:W-:Y:S03]  /*4990*/  I2F R183, R145 ;  /* 0x0000009100b77306 */ /* 0x000fe60000201400 */
[C---:B--2---:R-:W-:Y:S04]  /*49a0*/  IADD3 R144, R169.reuse, 0x17, RZ ;  /* 0x00000017a9907810 */ /* 0x044fe80007ffe0ff */
[-C--:B------:R-:W-:Y:S01]  /*49b0*/  HMMA.16816.F32.BF16 R44, R152, R142.reuse, R44 ;  /* 0x0000008e982c723c */ /* 0x080fe2000004182c */
[----:B------:R-:W-:Y:S03]  /*49c0*/  ISETP.GE.AND P0, PT, R144, RZ, PT ;  /* 0x000000ff9000720c */ /* 0x000fe60003f06270 */
[C---:B------:R-:W-:Y:S02]  /*49d0*/  @!P1 IADD3 R149, -R169.reuse, 0x28, RZ ;  /* 0x00000028a9959810 */ /* 0x040fe40007ffe1ff */
[----:B------:R-:W-:Y:S02]  /*49e0*/  ISETP.GE.AND P1, PT, R148, RZ, PT ;  /* 0x000000ff9400720c */ /* 0x000fe40003f26270 */
[----:B------:R1:W-:Y:S01]  /*49f0*/  I2F R171, R149 ;  /* 0x0000009500ab7306 */ /* 0x0003e20000201400 */
[C---:B------:R-:W-:Y:S01]  /*4a00*/  HMMA.16816.F32.BF16 R48, R132.reuse, R142, R48 ;  /* 0x0000008e8430723c */ /* 0x040fe20000041830 */
[----:B------:R-:W-:Y:S04]  /*4a10*/  LDSM.16.M88.4 R140, [R0] ;  /* 0x00000000008c783b */ /* 0x000fe80000000200 */
[C---:B------:R-:W-:Y:S02]  /*4a20*/  @!P0 IADD3 R144, -R169.reuse, -0x17, RZ ;  /* 0xffffffe9a9908810 */ /* 0x040fe40007ffe1ff */
[----:B------:R-:W-:Y:S01]  /*4a30*/  ISETP.GE.AND P0, PT, R150, RZ, PT ;  /* 0x000000ff9600720c */ /* 0x000fe20003f06270 */
[-C--:B---3--:R-:W-:Y:S01]  /*4a40*/  HMMA.16816.F32.BF16 R52, R132, R136.reuse, R52 ;  /* 0x000000888434723c */ /* 0x088fe20000041834 */
[----:B------:R2:W-:Y:S03]  /*4a50*/  I2F R182, R144 ;  /* 0x0000009000b67306 */ /* 0x0005e60000201400 */
[C---:B------:R-:W-:Y:S04]  /*4a60*/  @!P1 IADD3 R148, -R169.reuse, 0x30, RZ ;  /* 0x00000030a9949810 */ /* 0x040fe80007ffe1ff */
[C---:B------:R-:W-:Y:S03]  /*4a70*/  HMMA.16816.F32.BF16 R56, R152.reuse, R136, R56 ;  /* 0x000000889838723c */ /* 0x040fe60000041838 */
[----:B------:R-:W-:Y:S01]  /*4a80*/  I2F R187, R148 ;  /* 0x0000009400bb7306 */ /* 0x000fe20000201400 */
[C---:B------:R-:W-:Y:S03]  /*4a90*/  @!P0 IADD3 R150, -R169.reuse, 0x29, RZ ;  /* 0x00000029a9968810 */ /* 0x040fe60007ffe1ff */
[C---:B------:R-:W-:Y:S01]  /*4aa0*/  IADD3 R136, R169.reuse, -0x38, RZ ;  /* 0xffffffc8a9887810 */ /* 0x040fe20007ffe0ff */
[-C--:B------:R-:W-:Y:S01]  /*4ab0*/  HMMA.16816.F32.BF16 R60, R152, R138.reuse, R60 ;  /* 0x0000008a983c723c */ /* 0x080fe2000004183c */
[----:B------:R-:W3:Y:S02]  /*4ac0*/  LDL R155, [R1] ;  /* 0x00000000019b7983 */ /* 0x000ee40000100800 */
[----:B------:R-:W-:Y:S02]  /*4ad0*/  ISETP.GE.AND P3, PT, R136, RZ, PT ;  /* 0x000000ff8800720c */ /* 0x000fe40003f66270 */
[----:B------:R4:W-:Y:S01]  /*4ae0*/  I2F R170, R150 ;  /* 0x0000009600aa7306 */ /* 0x0009e20000201400 */
[----:B------:R-:W3:Y:S01]  /*4af0*/  LDL R154, [R1+0x4] ;  /* 0x00000400019a7983 */ /* 0x000ee20000100800 */
[C---:B-1----:R-:W-:Y:S01]  /*4b00*/  IADD3 R149, R169.reuse, -0x31, RZ ;  /* 0xffffffcfa9957810 */ /* 0x042fe20007ffe0ff */
[----:B------:R-:W-:Y:S01]  /*4b10*/  HMMA.16816.F32.BF16 R64, R132, R138, R64 ;  /* 0x0000008a8440723c */ /* 0x000fe20000041840 */
[----:B------:R-:W-:Y:S01]  /*4b20*/  IADD3 R137, R169, 0xf, RZ ;  /* 0x0000000fa9897810 */ /* 0x000fe20007ffe0ff */
[----:B--2---:R-:W1:Y:S01]  /*4b30*/  LDSM.16.M88.4 R144, [R160+0xc000] ;  /* 0x00c00000a090783b */ /* 0x004e620000000200 */
[----:B------:R-:W-:Y:S04]  /*4b40*/  ISETP.GE.AND P0, PT, R149, RZ, PT ;  /* 0x000000ff9500720c */ /* 0x000fe80003f06270 */
[----:B------:R-:W-:Y:S01]  /*4b50*/  IMAD.U32 R138, RZ, RZ, UR20 ;  /* 0x00000014ff8a7e24 */ /* 0x000fe2000f8e00ff */
[----:B------:R-:W-:Y:S01]  /*4b60*/  @!P3 IADD3 R136, -R169, 0x38, RZ ;  /* 0x00000038a988b810 */ /* 0x000fe20007ffe1ff */
[----:B------:R-:W-:Y:S01]  /*4b70*/  FMUL.FTZ R139, R217, 1.4426950216293334961 ;  /* 0x3fb8aa3bd98b7820 */ /* 0x000fe20000410000 */
[----:B------:R2:W5:Y:S01]  /*4b80*/  LDSM.16.M88.4 R132, [R0+0x2000] ;  /* 0x002000000084783b */ /* 0x0005620000000200 */
[----:B------:R-:W-:Y:S01]  /*4b90*/  PLOP3.LUT P3, PT, PT, PT, UP0, 0x80, 0x0 ;  /* 0x000000000000781c */ /* 0x000fe20003f6f008 */
[----:B------:R1:W-:Y:S01]  /*4ba0*/  I2F R153, R136 ;  /* 0x0000008800997306 */ /* 0x0003e20000201400 */
[----:B------:R-:W-:Y:S03]  /*4bb0*/  IMAD R138, R138, 0x80, R218 ;  /* 0x000000808a8a7824 */ /* 0x000fe600078e02da */
[----:B------:R-:W-:Y:S02]  /*4bc0*/  @!P0 IADD3 R149, -R169, 0x31, RZ ;  /* 0x00000031a9958810 */ /* 0x000fe40007ffe1ff */
[----:B------:R-:W-:Y:S02]  /*4bd0*/  ISETP.GE.AND P0, PT, R137, RZ, PT ;  /* 0x000000ff8900720c */ /* 0x000fe40003f06270 */
[----:B------:R-:W-:Y:S02]  /*4be0*/  @P5 ISETP.GE.AND P5, PT, R138, UR5, PT ;  /* 0x000000058a005c0c */ /* 0x000fe4000bfa6270 */
[----:B------:R-:W-:Y:S01]  /*4bf0*/  I2F R149, R149 ;  /* 0x0000009500957306 */ /* 0x000fe20000201400 */
[C---:B----4-:R-:W-:Y:S04]  /*4c00*/  IADD3 R150, R169.reuse, 0x10, RZ ;  /* 0x00000010a9967810 */ /* 0x050fe80007ffe0ff */
[----:B------:R-:W-:Y:S04]  /*4c10*/  ISETP.GE.AND P1, PT, R150, RZ, PT ;  /* 0x000000ff9600720c */ /* 0x000fe80003f26270 */
[C---:B------:R-:W-:Y:S02]  /*4c20*/  @!P0 IADD3 R137, -R169.reuse, -0xf, RZ ;  /* 0xfffffff1a9898810 */ /* 0x040fe40007ffe1ff */
[C---:B--2---:R-:W-:Y:S02]  /*4c30*/  IADD3 R0, R169.reuse, -0x39, RZ ;  /* 0xffffffc7a9007810 */ /* 0x044fe40007ffe0ff */
[----:B------:R2:W-:Y:S01]  /*4c40*/  I2F R148, R137 ;  /* 0x0000008900947306 */ /* 0x0005e20000201400 */
[----:B------:R-:W-:Y:S02]  /*4c50*/  PLOP3.LUT P0, PT, PT, PT, UP0, 0x80, 0x0 ;  /* 0x000000000000781c */ /* 0x000fe40003f0f008 */
[----:B------:R-:W-:Y:S02]  /*4c60*/  ISETP.GE.AND P2, PT, R0, RZ, PT ;  /* 0x000000ff0000720c */ /* 0x000fe40003f46270 */
[C---:B------:R-:W-:Y:S01]  /*4c70*/  @!P1 IADD3 R150, -R169.reuse, -0x10, RZ ;  /* 0xfffffff0a9969810 */ /* 0x040fe20007ffe1ff */
[-C--:B-1----:R-:W-:Y:S01]  /*4c80*/  HMMA.16816.F32.BF16 R4, R140, R144.reuse, R4 ;  /* 0x000000908c04723c */ /* 0x082fe20000041804 */
[----:B------:R-:W-:Y:S04]  /*4c90*/  PLOP3.LUT P1, PT, PT, PT, UP0, 0x80, 0x0 ;  /* 0x000000000000781c */ /* 0x000fe80003f2f008 */
[----:B------:R-:W-:Y:S03]  /*4ca0*/  I2F R150, R150 ;  /* 0x0000009600967306 */ /* 0x000fe60000201400 */
[C---:B-----5:R-:W-:Y:S04]  /*4cb0*/  HMMA.16816.F32.BF16 R8, R132.reuse, R144, R8 ;  /* 0x000000908408723c */ /* 0x060fe80000041808 */
[----:B------:R-:W-:Y:S02]  /*4cc0*/  @!P2 IADD3 R0, -R169, 0x39, RZ ;  /* 0x00000039a900a810 */ /* 0x000fe40007ffe1ff */
[----:B------:R-:W-:Y:S02]  /*4cd0*/  PLOP3.LUT P2, PT, PT, PT, UP0, 0x80, 0x0 ;  /* 0x000000000000781c */ /* 0x000fe40003f4f008 */
[----:B------:R-:W-:Y:S01]  /*4ce0*/  I2F R152, R0 ;  /* 0x0000000000987306 */ /* 0x000fe20000201400 */
[----:B------:R-:W-:Y:S01]  /*4cf0*/  @P1 IADD3 R136, R138, 0x1, RZ ;  /* 0x000000018a881810 */ /* 0x000fe20007ffe0ff */
[-C--:B------:R-:W-:Y:S01]  /*4d00*/  HMMA.16816.F32.BF16 R12, R132, R146.reuse, R12 ;  /* 0x00000092840c723c */ /* 0x080fe2000004180c */
[----:B------:R-:W-:Y:S02]  /*4d10*/  FSETP.NEU.FTZ.AND P1, PT, R217, -INF , PT ;  /* 0xff800000d900780b */ /* 0x000fe40003f3d000 */
[----:B------:R-:W-:Y:S01]  /*4d20*/  @P4 ISETP.GE.AND P4, PT, R136, UR5, PT ;  /* 0x0000000588004c0c */ /* 0x000fe2000bf86270 */
[----:B--2---:R-:W-:Y:S01]  /*4d30*/  FMUL.FTZ R137, R216, 1.4426950216293334961 ;  /* 0x3fb8aa3bd8897820 */ /* 0x004fe20000410000 */
[----:B------:R-:W-:Y:S02]  /*4d40*/  FSEL R139, R139, RZ, P1 ;  /* 0x000000ff8b8b7208 */ /* 0x000fe40000800000 */
[----:B------:R-:W-:Y:S01]  /*4d50*/  PLOP3.LUT P1, PT, PT, PT, UP0, 0x80, 0x0 ;  /* 0x000000000000781c */ /* 0x000fe20003f2f008 */
[----:B------:R-:W-:Y:S01]  /*4d60*/  FFMA.FTZ R4, R194, -UR4, R4 ;  /* 0x80000004c2047c23 */ /* 0x000fe20008010004 */
[C---:B------:R-:W-:Y:S03]  /*4d70*/  HMMA.16816.F32.BF16 R16, R140.reuse, R146, R16 ;  /* 0x000000928c10723c */ /* 0x040fe60000041810 */
[----:B------:R-:W-:Y:S01]  /*4d80*/  FFMA.FTZ R5, R193, -UR4, R5 ;  /* 0x80000004c1057c23 */ /* 0x000fe20008010005 */
[----:B------:R-:W-:Y:S01]  /*4d90*/  @P0 FSEL R4, R4, -INF , !P5 ;  /* 0xff80000004040808 */ /* 0x000fe20006800000 */
[----:B------:R-:W-:Y:S01]  /*4da0*/  FFMA.FTZ R7, R198, -UR4, R7 ;  /* 0x80000004c6077c23 */ /* 0x000fe20008010007 */
[----:B------:R-:W-:Y:S01]  /*4db0*/  PLOP3.LUT P0, PT, PT, PT, UP0, 0x80, 0x0 ;  /* 0x000000000000781c */ /* 0x000fe20003f0f008 */
[----:B------:R-:W-:Y:S01]  /*4dc0*/  FFMA.FTZ R6, R197, -UR4, R6 ;  /* 0x80000004c5067c23 */ /* 0x000fe20008010006 */
[----:B------:R-:W-:Y:S01]  /*4dd0*/  @P2 FSEL R5, R5, -INF , !P4 ;  /* 0xff80000005052808 */ /* 0x000fe20006000000 */
[--C-:B------:R-:W-:Y:S01]  /*4de0*/  FFMA.FTZ R4, R4, c[0x0][0x23c], -R139.reuse ;  /* 0x00008f0004047a23 */ /* 0x100fe2000001088b */
[----:B------:R-:W-:Y:S02]  /*4df0*/  FSETP.NEU.FTZ.AND P2, PT, R216, -INF , PT ;  /* 0xff800000d800780b */ /* 0x000fe40003f5d000 */
[----:B------:R-:W-:Y:S01]  /*4e00*/  @P1 FSEL R7, R7, -INF , !P4 ;  /* 0xff80000007071808 */ /* 0x000fe20006000000 */
[----:B------:R1:W-:Y:S01]  /*4e10*/  MUFU.EX2 R229, R4 ;  /* 0x0000000400e57308 */ /* 0x0003e20000000800 */
[----:B------:R-:W-:Y:S01]  /*4e20*/  FSEL R137, R137, RZ, P2 ;  /* 0x000000ff89897208 */ /* 0x000fe20001000000 */
[----:B------:R-:W-:Y:S01]  /*4e30*/  FFMA.FTZ R5, R5, c[0x0][0x23c], -R139 ;  /* 0x00008f0005057a23 */ /* 0x000fe2000001088b */
[----:B------:R-:W-:Y:S01]  /*4e40*/  PLOP3.LUT P1, PT, PT, PT, UP0, 0x80, 0x0 ;  /* 0x000000000000781c */ /* 0x000fe20003f2f008 */
[----:B------:R-:W-:Y:S02]  /*4e50*/  FFMA.FTZ R10, R196, -UR4, R10 ;  /* 0x80000004c40a7c23 */ /* 0x000fe4000801000a */
[----:B------:R-:W-:Y:S01]  /*4e60*/  @P0 FSEL R6, R6, -INF , !P5 ;  /* 0xff80000006060808 */ /* 0x000fe20006800000 */
[----:B------:R-:W-:Y:S01]  /*4e70*/  FFMA.FTZ R7, R7, c[0x0][0x23c], -R137 ;  /* 0x00008f0007077a23 */ /* 0x000fe20000010889 */
[----:B------:R-:W-:Y:S01]  /*4e80*/  PLOP3.LUT P0, PT, PT, PT, UP0, 0x80, 0x0 ;  /* 0x000000000000781c */ /* 0x000fe20003f0f008 */
[----:B------:R-:W-:Y:S01]  /*4e90*/  FFMA.FTZ R13, R189, -UR4, R13 ;  /* 0x80000004bd0d7c23 */ /* 0x000fe2000801000d */
[----:B------:R-:W-:Y:S01]  /*4ea0*/  MUFU.EX2 R226, R5 ;  /* 0x0000000500e27308 */ /* 0x000fe20000000800 */
[----:B------:R-:W-:Y:S02]  /*4eb0*/  FFMA.FTZ R6, R6, c[0x0][0x23c], -R137 ;  /* 0x00008f0006067a23 */ /* 0x000fe40000010889 */
[----:B------:R-:W-:Y:S02]  /*4ec0*/  FFMA.FTZ R12, R191, -UR4, R12 ;  /* 0x80000004bf0c7c23 */ /* 0x000fe4000801000c */
[----:B------:R-:W-:Y:S02]  /*4ed0*/  FFMA.FTZ R17, R177, -UR4, R17 ;  /* 0x80000004b1117c23 */ /* 0x000fe40008010011 */
[C---:B------:R-:W-:Y:S02]  /*4ee0*/  FFMA.FTZ R8, R181.reuse, -UR4, R8 ;  /* 0x80000004b5087c23 */ /* 0x040fe40008010008 */
[----:B------:R-:W-:Y:S01]  /*4ef0*/  FFMA.FTZ R9, R180, -UR4, R9 ;  /* 0x80000004b4097c23 */ /* 0x000fe20008010009 */
[----:B------:R-:W-:Y:S01]  /*4f00*/  MUFU.EX2 R249, R6 ;  /* 0x0000000600f97308 */ /* 0x000fe20000000800 */
[----:B------:R-:W-:Y:S01]  /*4f10*/  FFMA.FTZ R14, R181, -UR4, R14 ;  /* 0x80000004b50e7c23 */ /* 0x000fe2000801000e */
[----:B------:R-:W-:Y:S01]  /*4f20*/  @P0 FSEL R8, R8, -INF , !P5 ;  /* 0xff80000008080808 */ /* 0x000fe20006800000 */
[----:B------:R-:W-:Y:S01]  /*4f30*/  FFMA.FTZ R11, R195, -UR4, R11 ;  /* 0x80000004c30b7c23 */ /* 0x000fe2000801000b */
[----:B-1----:R-:W-:Y:S01]  /*4f40*/  @P3 IADD3 R4, R138, 0x8, RZ ;  /* 0x000000088a043810 */ /* 0x002fe20007ffe0ff */
[----:B------:R-:W-:Y:S01]  /*4f50*/  FFMA.FTZ R15, R180, -UR4, R15 ;  /* 0x80000004b40f7c23 */ /* 0x000fe2000801000f */
[----:B------:R-:W-:Y:S01]  /*4f60*/  PLOP3.LUT P3, PT, PT, PT, UP0, 0x80, 0x0 ;  /* 0x000000000000781c */ /* 0x000fe20003f6f008 */
[----:B------:R-:W-:Y:S01]  /*4f70*/  FFMA.FTZ R16, R179, -UR4, R16 ;  /* 0x80000004b3107c23 */ /* 0x000fe20008010010 */
[----:B------:R-:W-:Y:S01]  /*4f80*/  @P6 ISETP.GE.AND P6, PT, R4, UR5, PT ;  /* 0x0000000504006c0c */ /* 0x000fe2000bfc6270 */
[----:B------:R-:W-:Y:S01]  /*4f90*/  FFMA.FTZ R19, R193, -UR4, R19 ;  /* 0x80000004c1137c23 */ /* 0x000fe20008010013 */
[----:B------:R1:W-:Y:S01]  /*4fa0*/  MUFU.EX2 R247, R7 ;  /* 0x0000000700f77308 */ /* 0x0003e20000000800 */
[----:B------:R-:W-:Y:S01]  /*4fb0*/  @P1 FSEL R9, R9, -INF , !P4 ;  /* 0xff80000009091808 */ /* 0x000fe20006000000 */
[----:B------:R-:W-:Y:S01]  /*4fc0*/  FFMA.FTZ R18, R194, -UR4, R18 ;  /* 0x80000004c2127c23 */ /* 0x000fe20008010012 */
[----:B------:R-:W-:Y:S11]  /*4fd0*/  PLOP3.LUT P0, PT, PT, PT, UP0, 0x80, 0x0 ;  /* 0x000000000000781c */ /* 0x000ff60003f0f008 */
[----:B------:R-:W-:Y:S02]  /*4fe0*/  @!UPT UIADD3 URZ, URZ, URZ, URZ ;  /* 0x0000003f3f3ff290 */ /* 0x000fe4000fffe03f */
[----:B------:R-:W-:Y:S02]  /*4ff0*/  @P0 FSEL R10, R10, -INF , !P5 ;  /* 0xff8000000a0a0808 */ /* 0x000fe40006800000 */
[----:B------:R-:W-:Y:S02]  /*5000*/  PLOP3.LUT P0, PT, PT, PT, UP0, 0x80, 0x0 ;  /* 0x000000000000781c */ /* 0x000fe40003f0f008 */
[----:B------:R-:W-:Y:S11]  /*5010*/  PLOP3.LUT P5, PT, PT, PT, UP0, 0x80, 0x0 ;  /* 0x000000000000781c */ /* 0x000ff60003faf008 */
[----:B------:R-:W-:Y:S02]  /*5020*/  @P0 FSEL R12, R12, -INF , !P6 ;  /* 0xff8000000c0c0808 */ /* 0x000fe40007000000 */
[----:B------:R-:W-:Y:S11]  /*5030*/  PLOP3.LUT P0, PT, PT, PT, UP0, 0x80, 0x0 ;  /* 0x000000000000781c */ /* 0x000ff60003f0f008 */
[----:B------:R-:W-:Y:S02]  /*5040*/  @!UPT UIADD3 URZ, URZ, URZ, URZ ;  /* 0x0000003f3f3ff290 */ /* 0x000fe4000fffe03f */
[----:B------:R-:W-:Y:S02]  /*5050*/  @P0 FSEL R14, R14, -INF , !P6 ;  /* 0xff8000000e0e0808 */ /* 0x000fe40007000000 */
[----:B------:R-:W-:Y:S11]  /*5060*/  PLOP3.LUT P0, PT, PT, PT, UP0, 0x80, 0x0 ;  /* 0x000000000000781c */ /* 0x000ff60003f0f008 */
[----:B------:R-:W-:Y:S02]  /*5070*/  @!UPT UIADD3 URZ, URZ, URZ, URZ ;  /* 0x0000003f3f3ff290 */ /* 0x000fe4000fffe03f */
[----:B------:R-:W-:Y:S02]  /*5080*/  @P0 FSEL R16, R16, -INF , !P6 ;  /* 0xff80000010100808 */ /* 0x000fe40007000000 */
[----:B------:R-:W-:Y:S03]  /*5090*/  PLOP3.LUT P0, PT, PT, PT, UP0, 0x80, 0x0 ;  /* 0x000000000000781c */ /* 0x000fe60003f0f008 */
[----:B------:R-:W-:Y:S04]  /*50a0*/  FFMA.FTZ R16, R16, c[0x0][0x23c], -R139 ;  /* 0x00008f0010107a23 */ /* 0x000fe8000001088b */
[----:B------:R-:W-:Y:S06]  /*50b0*/  MUFU.EX2 R233, R16 ;  /* 0x0000001000e97308 */ /* 0x000fec0000000800 */
[----:B------:R-:W-:Y:S02]  /*50c0*/  @P0 FSEL R18, R18, -INF , !P6 ;  /* 0xff80000012120808 */ /* 0x000fe40007000000 */
[----:B------:R-:W-:Y:S02]  /*50d0*/  PLOP3.LUT P0, PT, PT, PT, UP0, 0x80, 0x0 ;  /* 0x000000000000781c */ /* 0x000fe40003f0f008 */
[----:B------:R-:W-:Y:S01]  /*50e0*/  PLOP3.LUT P6, PT, PT, PT, UP0, 0x80, 0x0 ;  /* 0x000000000000781c */ /* 0x000fe20003fcf008 */
[----:B------:R-:W-:Y:S04]  /*50f0*/  FFMA.FTZ R18, R18, c[0x0][0x23c], -R137 ;  /* 0x00008f0012127a23 */ /* 0x000fe80000010889 */
[----:B------:R-:W-:Y:S01]  /*5100*/  MUFU.EX2 R239, R18 ;  /* 0x0000001200ef7308 */ /* 0x000fe20000000800 */
[C---:B---3--:R-:W-:Y:S01]  /*5110*/  FMUL.FTZ R136, R155.reuse, 1.4426950216293334961 ;  /* 0x3fb8aa3b9b887820 */ /* 0x048fe20000410000 */
[----:B------:R-:W-:Y:S04]  /*5120*/  FSETP.NEU.FTZ.AND P2, PT, R155, -INF , PT ;  /* 0xff8000009b00780b */ /* 0x000fe80003f5d000 */
[----:B------:R-:W-:Y:S01]  /*5130*/  FSEL R136, R136, RZ, P2 ;  /* 0x000000ff88887208 */ /* 0x000fe20001000000 */
[C---:B------:R-:W-:Y:S01]  /*5140*/  FMUL.FTZ R0, R154.reuse, 1.4426950216293334961 ;  /* 0x3fb8aa3b9a007820 */ /* 0x040fe20000410000 */
[----:B------:R-:W-:Y:S02]  /*5150*/  PLOP3.LUT P2, PT, PT, PT, UP0, 0x80, 0x0 ;  /* 0x000000000000781c */ /* 0x000fe40003f4f008 */
[----:B------:R-:W-:Y:S01]  /*5160*/  FSETP.NEU.FTZ.AND P1, PT, R154, -INF , PT ;  /* 0xff8000009a00780b */ /* 0x000fe20003f3d000 */
[--C-:B------:R-:W-:Y:S02]  /*5170*/  FFMA.FTZ R8, R8, c[0x0][0x23c], -R136.reuse ;  /* 0x00008f0008087a23 */ /* 0x100fe40000010888 */
[--C-:B------:R-:W-:Y:S01]  /*5180*/  FFMA.FTZ R9, R9, c[0x0][0x23c], -R136.reuse ;  /* 0x00008f0009097a23 */ /* 0x100fe20000010888 */
[----:B------:R-:W-:Y:S01]  /*5190*/  FSEL R0, R0, RZ, P1 ;  /* 0x000000ff00007208 */ /* 0x000fe20000800000 */
[----:B------:R2:W-:Y:S01]  /*51a0*/  MUFU.EX2 R251, R8 ;  /* 0x0000000800fb7308 */ /* 0x0005e20000000800 */
[----:B------:R-:W-:Y:S01]  /*51b0*/  PLOP3.LUT P1, PT, PT, PT, UP0, 0x80, 0x0 ;  /* 0x000000000000781c */ /* 0x000fe20003f2f008 */
[----:B------:R-:W-:Y:S02]  /*51c0*/  FFMA.FTZ R12, R12, c[0x0][0x23c], -R136 ;  /* 0x00008f000c0c7a23 */ /* 0x000fe40000010888 */
[--C-:B------:R-:W-:Y:S02]  /*51d0*/  FFMA.FTZ R10, R10, c[0x0][0x23c], -R0.reuse ;  /* 0x00008f000a0a7a23 */ /* 0x100fe40000010800 */
[----:B------:R-:W-:Y:S01]  /*51e0*/  @P2 IADD3 R4, R138, 0x9, RZ ;  /* 0x000000098a042810 */ /* 0x000fe20007ffe0ff */
[--C-:B------:R-:W-:Y:S01]  /*51f0*/  FFMA.FTZ R14, R14, c[0x0][0x23c], -R0.reuse ;  /* 0x00008f000e0e7a23 */ /* 0x100fe20000010800 */
[----:B------:R-:W-:Y:S02]  /*5200*/  PLOP3.LUT P2, PT, PT, PT, UP0, 0x80, 0x0 ;  /* 0x000000000000781c */ /* 0x000fe40003f4f008 */
[----:B------:R-:W-:Y:S01]  /*5210*/  @P3 ISETP.GE.AND P3, PT, R4, UR5, PT ;  /* 0x0000000504003c0c */ /* 0x000fe2000bf66270 */
[----:B------:R-:W3:Y:S01]  /*5220*/  MUFU.EX2 R145, R10 ;  /* 0x0000000a00917308 */ /* 0x000ee20000000800 */
[----:B-1----:R-:W1:Y:S02]  /*5230*/  LDSM.16.M88.4 R4, [R160+0xc800] ;  /* 0x00c80000a004783b */ /* 0x002e640000000200 */
[----:B------:R-:W-:Y:S02]  /*5240*/  @P1 FSEL R11, R11, -INF , !P4 ;  /* 0xff8000000b0b1808 */ /* 0x000fe40006000000 */
[----:B------:R-:W-:Y:S02]  /*5250*/  PLOP3.LUT P1, PT, PT, PT, UP0, 0x80, 0x0 ;  /* 0x000000000000781c */ /* 0x000fe40003f2f008 */
[----:B------:R-:W-:Y:S01]  /*5260*/  PLOP3.LUT P4, PT, PT, PT, UP0, 0x80, 0x0 ;  /* 0x000000000000781c */ /* 0x000fe20003f8f008 */
[----:B------:R-:W-:Y:S02]  /*5270*/  FFMA.FTZ R11, R11, c[0x0][0x23c], -R0 ;  /* 0x00008f000b0b7a23 */ /* 0x000fe40000010800 */
[----:B------:R-:W-:Y:S08]  /*5280*/  MUFU.EX2 R248, R12 ;  /* 0x0000000c00f87308 */ /* 0x000ff00000000800 */
[----:B------:R-:W-:Y:S02]  /*5290*/  @P1 FSEL R13, R13, -INF , !P3 ;  /* 0xff8000000d0d1808 */ /* 0x000fe40005800000 */
[----:B------:R-:W-:Y:S01]  /*52a0*/  PLOP3.LUT P1, PT, PT, PT, UP0, 0x80, 0x0 ;  /* 0x000000000000781c */ /* 0x000fe20003f2f008 */
[----:B------:R-:W-:Y:S01]  /*52b0*/  MUFU.EX2 R144, R11 ;  /* 0x0000000b00907308 */ /* 0x000fe20000000800 */
[----:B--2---:R-:W-:Y:S01]  /*52c0*/  @P4 IADD3 R8, R138, 0x10, RZ ;  /* 0x000000108a084810 */ /* 0x004fe20007ffe0ff */
[----:B------:R-:W-:Y:S01]  /*52d0*/  FFMA.FTZ R13, R13, c[0x0][0x23c], -R136 ;  /* 0x00008f000d0d7a23 */ /* 0x000fe20000010888 */
[----:B------:R-:W-:Y:S02]  /*52e0*/  PLOP3.LUT P4, PT, PT, PT, UP0, 0x80, 0x0 ;  /* 0x000000000000781c */ /* 0x000fe40003f8f008 */
[----:B------:R-:W-:Y:S02]  /*52f0*/  @P5 ISETP.GE.AND P5, PT, R8, UR5, PT ;  /* 0x0000000508005c0c */ /* 0x000fe4000bfa6270 */
[----:B------:R-:W-:Y:S02]  /*5300*/  @P2 IADD3 R8, R138, 0x11, RZ ;  /* 0x000000118a082810 */ /* 0x000fe40007ffe0ff */
[----:B------:R-:W-:Y:S01]  /*5310*/  PLOP3.LUT P2, PT, PT, PT, UP0, 0x80, 0x0 ;  /* 0x000000000000781c */ /* 0x000fe20003f4f008 */
[----:B------:R-:W-:Y:S02]  /*5320*/  MUFU.EX2 R246, R13 ;  /* 0x0000000d00f67308 */ /* 0x000fe40000000800 */
[----:B------:R-:W-:Y:S02]  /*5330*/  @P1 FSEL R15, R15, -INF , !P3 ;  /* 0xff8000000f0f1808 */ /* 0x000fe40005800000 */
[----:B------:R-:W-:Y:S02]  /*5340*/  PLOP3.LUT P1, PT, PT, PT, UP0, 0x80, 0x0 ;  /* 0x000000000000781c */ /* 0x000fe40003f2f008 */
[----:B------:R-:W-:Y:S01]  /*5350*/  @P4 ISETP.GE.AND P4, PT, R8, UR5, PT ;  /* 0x0000000508004c0c */ /* 0x000fe2000bf86270 */
[----:B------:R-:W-:Y:S01]  /*5360*/  FFMA.FTZ R15, R15, c[0x0][0x23c], -R0 ;  /* 0x00008f000f0f7a23 */ /* 0x000fe20000010800 */
[-C--:B-1----:R-:W-:Y:S02]  /*5370*/  HMMA.16816.F32.BF16 R20, R140, R4.reuse, R20 ;  /* 0x000000048c14723c */ /* 0x082fe40000041814 */
[----:B------:R-:W-:Y:S07]  /*5380*/  MUFU.EX2 R250, R9 ;  /* 0x0000000900fa7308 */ /* 0x000fee0000000800 */
[----:B------:R-:W-:Y:S01]  /*5390*/  @P1 FSEL R17, R17, -INF , !P3 ;  /* 0xff80000011111808 */ /* 0x000fe20005800000 */
[C---:B------:R-:W-:Y:S01]  /*53a0*/  HMMA.16816.F32.BF16 R24, R132.reuse, R4, R24 ;  /* 0x000000048418723c */ /* 0x040fe20000041818 */
[----:B------:R-:W-:Y:S01]  /*53b0*/  PLOP3.LUT P1, PT, PT, PT, UP0, 0x80, 0x0 ;  /* 0x000000000000781c */ /* 0x000fe20003f2f008 */
[----:B------:R-:W-:Y:S02]  /*53c0*/  MUFU.EX2 R252, R15 ;  /* 0x0000000f00fc7308 */ /* 0x000fe40000000800 */
[----:B------:R-:W-:Y:S04]  /*53d0*/  FFMA.FTZ R17, R17, c[0x0][0x23c], -R139 ;  /* 0x00008f0011117a23 */ /* 0x000fe8000001088b */
[-C--:B------:R-:W-:Y:S04]  /*53e0*/  HMMA.16816.F32.BF16 R28, R132, R6.reuse, R28 ;  /* 0x00000006841c723c */ /* 0x080fe8000004181c */
[----:B------:R-:W1:Y:S02]  /*53f0*/  MUFU.EX2 R232, R17 ;  /* 0x0000001100e87308 */ /* 0x000e640000000800 */
[----:B------:R-:W-:Y:S02]  /*5400*/  @P1 FSEL R19, R19, -INF , !P3 ;  /* 0xff80000013131808 */ /* 0x000fe40005800000 */
[C---:B------:R-:W-:Y:S01]  /*5410*/  HMMA.16816.F32.BF16 R32, R140.reuse, R6, R32 ;  /* 0x000000068c20723c */ /* 0x040fe20000041820 */
[----:B------:R-:W-:Y:S02]  /*5420*/  PLOP3.LUT P1, PT, PT, PT, UP0, 0x80, 0x0 ;  /* 0x000000000000781c */ /* 0x000fe40003f2f008 */
[----:B------:R-:W-:Y:S01]  /*5430*/  PLOP3.LUT P3, PT, PT, PT, UP0, 0x80, 0x0 ;  /* 0x000000000000781c */ /* 0x000fe20003f6f008 */
[----:B------:R-:W-:Y:S02]  /*5440*/  FFMA.FTZ R21, R190, -UR4, R21 ;  /* 0x80000004be157c23 */ /* 0x000fe40008010015 */
[----:B------:R-:W-:Y:S01]  /*5450*/  FFMA.FTZ R20, R192, -UR4, R20 ;  /* 0x80000004c0147c23 */ /* 0x000fe20008010014 */
[----:B------:R-:W2:Y:S01]  /*5460*/  MUFU.EX2 R9, R14 ;  /* 0x0000000e00097308 */ /* 0x000ea20000000800 */
[----:B------:R-:W-:Y:S04]  /*5470*/  FFMA.FTZ R23, R177, -UR4, R23 ;  /* 0x80000004b1177c23 */ /* 0x000fe80008010017 */
[----:B------:R-:W-:Y:S01]  /*5480*/  @P0 FSEL R20, R20, -INF , !P5 ;  /* 0xff80000014140808 */ /* 0x000fe20006800000 */
[----:B------:R-:W-:Y:S01]  /*5490*/  FFMA.FTZ R22, R179, -UR4, R22 ;  /* 0x80000004b3167c23 */ /* 0x000fe20008010016 */
[----:B------:R-:W-:Y:S01]  /*54a0*/  @P1 FSEL R21, R21, -INF , !P4 ;  /* 0xff80000015151808 */ /* 0x000fe20006000000 */
[----:B------:R-:W-:Y:S01]  /*54b0*/  FFMA.FTZ R25, R174, -UR4, R25 ;  /* 0x80000004ae197c23 */ /* 0x000fe20008010019 */
[----:B------:R-:W-:Y:S01]  /*54c0*/  PLOP3.LUT P1, PT, PT, PT, UP0, 0x80, 0x0 ;  /* 0x000000000000781c */ /* 0x000fe20003f2f008 */
[----:B------:R-:W-:Y:S01]  /*54d0*/  FFMA.FTZ R24, R178, -UR4, R24 ;  /* 0x80000004b2187c23 */ /* 0x000fe20008010018 */
[----:B------:R-:W-:Y:S01]  /*54e0*/  PLOP3.LUT P0, PT, PT, PT, UP0, 0x80, 0x0 ;  /* 0x000000000000781c */ /* 0x000fe20003f0f008 */
[----:B------:R-:W-:Y:S01]  /*54f0*/  FFMA.FTZ R27, R189, -UR4, R27 ;  /* 0x80000004bd1b7c23 */ /* 0x000fe2000801001b */
[----:B------:R-:W-:Y:S01]  /*5500*/  @P3 IADD3 R4, R138, 0x18, RZ ;  /* 0x000000188a043810 */ /* 0x000fe20007ffe0ff */
[----:B------:R-:W-:Y:S01]  /*5510*/  FFMA.FTZ R26, R191, -UR4, R26 ;  /* 0x80000004bf1a7c23 */ /* 0x000fe2000801001a */
[----:B------:R-:W-:Y:S01]  /*5520*/  PLOP3.LUT P3, PT, PT, PT, UP0, 0x80, 0x0 ;  /* 0x000000000000781c */ /* 0x000fe20003f6f008 */
[----:B------:R-:W-:Y:S01]  /*5530*/  FFMA.FTZ R29, R184, -UR4, R29 ;  /* 0x80000004b81d7c23 */ /* 0x000fe2000801001d */
[----:B------:R-:W-:Y:S01]  /*5540*/  @P6 ISETP.GE.AND P6, PT, R4, UR5, PT ;  /* 0x0000000504006c0c */ /* 0x000fe2000bfc6270 */
[----:B------:R-:W-:Y:S01]  /*5550*/  FFMA.FTZ R28, R186, -UR4, R28 ;  /* 0x80000004ba1c7c23 */ /* 0x000fe2000801001c */
[----:B------:R-:W-:Y:S01]  /*5560*/  @P2 IADD3 R4, R138, 0x19, RZ ;  /* 0x000000198a042810 */ /* 0x000fe20007ffe0ff */
[----:B------:R-:W-:Y:S01]  /*5570*/  FFMA.FTZ R31, R174, -UR4, R31 ;  /* 0x80000004ae1f7c23 */ /* 0x000fe2000801001f */
[----:B------:R-:W-:Y:S01]  /*5580*/  PLOP3.LUT P2, PT, PT, PT, UP0, 0x80, 0x0 ;  /* 0x000000000000781c */ /* 0x000fe20003f4f008 */
[----:B------:R-:W-:Y:S01]  /*5590*/  FFMA.FTZ R30, R178, -UR4, R30 ;  /* 0x80000004b21e7c23 */ /* 0x000fe2000801001e */
[----:B------:R-:W-:Y:S01]  /*55a0*/  @P1 FSEL R23, R23, -INF , !P4 ;  /* 0xff80000017171808 */ /* 0x000fe20006000000 */
[----:B------:R-:W-:Y:S01]  /*55b0*/  FFMA.FTZ R33, R172, -UR4, R33 ;  /* 0x80000004ac217c23 */ /* 0x000fe20008010021 */
[----:B------:R-:W-:Y:S01]  /*55c0*/  PLOP3.LUT P1, PT, PT, PT, UP0, 0x80, 0x0 ;  /* 0x000000000000781c */ /* 0x000fe20003f2f008 */
[----:B------:R-:W-:Y:S01]  /*55d0*/  FFMA.FTZ R32, R175, -UR4, R32 ;  /* 0x80000004af207c23 */ /* 0x000fe20008010020 */
[----:B------:R-:W-:Y:S01]  /*55e0*/  @P0 FSEL R22, R22, -INF , !P5 ;  /* 0xff80000016160808 */ /* 0x000fe20006800000 */
[----:B------:R-:W-:Y:S01]  /*55f0*/  FFMA.FTZ R35, R190, -UR4, R35 ;  /* 0x80000004be237c23 */ /* 0x000fe20008010023 */
[----:B------:R-:W-:Y:S01]  /*5600*/  PLOP3.LUT P0, PT, PT, PT, UP0, 0x80, 0x0 ;  /* 0x000000000000781c */ /* 0x000fe20003f0f008 */
[----:B------:R-:W-:Y:S01]  /*5610*/  FFMA.FTZ R34, R192, -UR4, R34 ;  /* 0x80000004c0227c23 */ /* 0x000fe20008010022 */
[----:B------:R-:W-:Y:S01]  /*5620*/  @P3 ISETP.GE.AND P3, PT, R4, UR5, PT ;  /* 0x0000000504003c0c */ /* 0x000fe2000bf66270 */
[----:B------:R-:W-:Y:S01]  /*5630*/  FFMA.FTZ R19, R19, c[0x0][0x23c], -R137 ;  /* 0x00008f0013137a23 */ /* 0x000fe20000010889 */
[----:B------:R-:W4:Y:S01]  /*5640*/  LDSM.16.M88.4 R4, [R160+0xd000] ;  /* 0x00d00000a004783b */ /* 0x000f220000000200 */
[----:B---3--:R-:W-:Y:S02]  /*5650*/  IMAD.MOV.U32 R174, RZ, RZ, R145 ;  /* 0x000000ffffae7224 */ /* 0x008fe400078e0091 */
[----:B------:R-:W-:Y:S01]  /*5660*/  MUFU.EX2 R238, R19 ;  /* 0x0000001300ee7308 */ /* 0x000fe20000000800 */
[--C-:B------:R-:W-:Y:S01]  /*5670*/  FFMA.FTZ R20, R20, c[0x0][0x23c], -R139.reuse ;  /* 0x00008f0014147a23 */ /* 0x100fe2000001088b */
[----:B------:R-:W-:Y:S01]  /*5680*/  @P1 FSEL R25, R25, -INF , !P4 ;  /* 0xff80000019191808 */ /* 0x000fe20006000000 */
[----:B------:R-:W-:Y:S01]  /*5690*/  FFMA.FTZ R21, R21, c[0x0][0x23c], -R139 ;  /* 0x00008f0015157a23 */ /* 0x000fe2000001088b */
[----:B------:R-:W-:Y:S01]  /*56a0*/  PLOP3.LUT P1, PT, PT, PT, UP0, 0x80, 0x0 ;  /* 0x000000000000781c */ /* 0x000fe20003f2f008 */
[--C-:B------:R-:W-:Y:S01]  /*56b0*/  FFMA.FTZ R22, R22, c[0x0][0x23c], -R137.reuse ;  /* 0x00008f0016167a23 */ /* 0x100fe20000010889 */
[----:B------:R-:W-:Y:S01]  /*56c0*/  @P0 FSEL R24, R24, -INF , !P5 ;  /* 0xff80000018180808 */ /* 0x000fe20006800000 */
[----:B------:R-:W-:Y:S01]  /*56d0*/  FFMA.FTZ R23, R23, c[0x0][0x23c], -R137 ;  /* 0x00008f0017177a23 */ /* 0x000fe20000010889 */
[----:B------:R-:W-:Y:S01]  /*56e0*/  PLOP3.LUT P0, PT, PT, PT, UP0, 0x80, 0x0 ;  /* 0x000000000000781c */ /* 0x000fe20003f0f008 */
[--C-:B------:R-:W-:Y:S01]  /*56f0*/  FFMA.FTZ R25, R25, c[0x0][0x23c], -R136.reuse ;  /* 0x00008f0019197a23 */ /* 0x100fe20000010888 */
[----:B------:R-:W-:Y:S01]  /*5700*/  MUFU.EX2 R231, R20 ;  /* 0x0000001400e77308 */ /* 0x000fe20000000800 */
[----:B------:R-:W-:Y:S06]  /*5710*/  FFMA.FTZ R24, R24, c[0x0][0x23c], -R136 ;  /* 0x00008f0018187a23 */ /* 0x000fec0000010888 */
[----:B------:R-:W-:Y:S02]  /*5720*/  @P1 FSEL R27, R27, -INF , !P4 ;  /* 0xff8000001b1b1808 */ /* 0x000fe40006000000 */
[----:B------:R-:W-:Y:S01]  /*5730*/  PLOP3.LUT P1, PT, PT, PT, UP0, 0x80, 0x0 ;  /* 0x000000000000781c */ /* 0x000fe20003f2f008 */
[----:B------:R-:W-:Y:S01]  /*5740*/  MUFU.EX2 R241, R24 ;  /* 0x0000001800f17308 */ /* 0x000fe20000000800 */
[----:B------:R-:W-:Y:S01]  /*5750*/  @P0 FSEL R26, R26, -INF , !P5 ;  /* 0xff8000001a1a0808 */ /* 0x000fe20006800000 */
[--C-:B------:R-:W-:Y:S01]  /*5760*/  FFMA.FTZ R27, R27, c[0x0][0x23c], -R0.reuse ;  /* 0x00008f001b1b7a23 */ /* 0x100fe20000010800 */
[----:B------:R-:W-:Y:S02]  /*5770*/  PLOP3.LUT P0, PT, PT, PT, UP0, 0x80, 0x0 ;  /* 0x000000000000781c */ /* 0x000fe40003f0f008 */
[----:B------:R-:W-:Y:S01]  /*5780*/  PLOP3.LUT P4, PT, PT, PT, UP0, 0x80, 0x0 ;  /* 0x000000000000781c */ /* 0x000fe20003f8f008 */
[----:B------:R-:W-:Y:S01]  /*5790*/  FFMA.FTZ R26, R26, c[0x0][0x23c], -R0 ;  /* 0x00008f001a1a7a23 */ /* 0x000fe20000010800 */
[----:B------:R-:W-:Y:S03]  /*57a0*/  PLOP3.LUT P5, PT, PT, PT, UP0, 0x80, 0x0 ;  /* 0x000000000000781c */ /* 0x000fe60003faf008 */
[----:B------:R-:W-:Y:S02]  /*57b0*/  MUFU.EX2 R230, R21 ;  /* 0x0000001500e67308 */ /* 0x000fe40000000800 */
[----:B------:R-:W-:Y:S02]  /*57c0*/  @P1 FSEL R29, R29, -INF , !P3 ;  /* 0xff8000001d1d1808 */ /* 0x000fe40005800000 */
[----:B------:R-:W-:Y:S02]  /*57d0*/  PLOP3.LUT P1, PT, PT, PT, UP0, 0x80, 0x0 ;  /* 0x000000000000781c */ /* 0x000fe40003f2f008 */
[----:B------:R-:W-:Y:S01]  /*57e0*/  @P0 FSEL R28, R28, -INF , !P6 ;  /* 0xff8000001c1c0808 */ /* 0x000fe20007000000 */
[-C--:B----4-:R-:W-:Y:S01]  /*57f0*/  HMMA.16816.F32.BF16 R36, R140, R4.reuse, R36 ;  /* 0x000000048c24723c */ /* 0x090fe20000041824 */
[----:B------:R-:W-:Y:S01]  /*5800*/  PLOP3.LUT P0, PT, PT, PT, UP0, 0x80, 0x0 ;  /* 0x000000000000781c */ /* 0x000fe20003f0f008 */
[--C-:B------:R-:W-:Y:S01]  /*5810*/  FFMA.FTZ R29, R29, c[0x0][0x23c], -R136.reuse ;  /* 0x00008f001d1d7a23 */ /* 0x100fe20000010888 */
[----:B------:R-:W-:Y:S01]  /*5820*/  @P4 IADD3 R8, R138, 0x20, RZ ;  /* 0x000000208a084810 */ /* 0x000fe20007ffe0ff */
[----:B------:R-:W-:Y:S01]  /*5830*/  MUFU.EX2 R240, R25 ;  /* 0x0000001900f07308 */ /* 0x000fe20000000800 */
[----:B------:R-:W-:Y:S01]  /*5840*/  PLOP3.LUT P4, PT, PT, PT, UP0, 0x80, 0x0 ;  /* 0x000000000000781c */ /* 0x000fe20003f8f008 */
[----:B------:R-:W-:Y:S01]  /*5850*/  FFMA.FTZ R28, R28, c[0x0][0x23c], -R136 ;  /* 0x00008f001c1c7a23 */ /* 0x000fe20000010888 */
[----:B------:R-:W-:Y:S01]  /*5860*/  @P5 ISETP.GE.AND P5, PT, R8, UR5, PT ;  /* 0x0000000508005c0c */ /* 0x000fe2000bfa6270 */
[C---:B------:R-:W-:Y:S01]  /*5870*/  HMMA.16816.F32.BF16 R40, R132.reuse, R4, R40 ;  /* 0x000000048428723c */ /* 0x040fe20000041828 */
[----:B------:R-:W-:Y:S02]  /*5880*/  @P2 IADD3 R8, R138, 0x21, RZ ;  /* 0x000000218a082810 */ /* 0x000fe40007ffe0ff */
[----:B------:R-:W-:Y:S02]  /*5890*/  PLOP3.LUT P2, PT, PT, PT, UP0, 0x80, 0x0 ;  /* 0x000000000000781c */ /* 0x000fe40003f4f008 */
[----:B------:R-:W-:Y:S01]  /*58a0*/  @P1 FSEL R31, R31, -INF , !P3 ;  /* 0xff8000001f1f1808 */ /* 0x000fe20005800000 */
[----:B------:R-:W-:Y:S01]  /*58b0*/  MUFU.EX2 R236, R22 ;  /* 0x0000001600ec7308 */ /* 0x000fe20000000800 */
[----:B------:R-:W-:Y:S01]  /*58c0*/  PLOP3.LUT P1, PT, PT, PT, UP0, 0x80, 0x0 ;  /* 0x000000000000781c */ /* 0x000fe20003f2f008 */
[-C--:B------:R-:W-:Y:S01]  /*58d0*/  HMMA.16816.F32.BF16 R44, R132, R6.reuse, R44 ;  /* 0x00000006842c723c */ /* 0x080fe2000004182c */
[----:B------:R-:W-:Y:S02]  /*58e0*/  @P0 FSEL R30, R30, -INF , !P6 ;  /* 0xff8000001e1e0808 */ /* 0x000fe40007000000 */
[----:B------:R-:W-:Y:S01]  /*58f0*/  PLOP3.LUT P0, PT, PT, PT, UP0, 0x80, 0x0 ;  /* 0x000000000000781c */ /* 0x000fe20003f0f008 */
[--C-:B------:R-:W-:Y:S01]  /*5900*/  FFMA.FTZ R31, R31, c[0x0][0x23c], -R0.reuse ;  /* 0x00008f001f1f7a23 */ /* 0x100fe20000010800 */
[----:B------:R-:W-:Y:S01]  /*5910*/  @P4 ISETP.GE.AND P4, PT, R8, UR5, PT ;  /* 0x0000000508004c0c */ /* 0x000fe2000bf86270 */
[----:B------:R-:W-:Y:S02]  /*5920*/  FFMA.FTZ R30, R30, c[0x0][0x23c], -R0 ;  /* 0x00008f001e1e7a23 */ /* 0x000fe40000010800 */
[C---:B------:R-:W-:Y:S01]  /*5930*/  HMMA.16816.F32.BF16 R48, R140.reuse, R6, R48 ;  /* 0x000000068c30723c */ /* 0x040fe20000041830 */
[----:B------:R-:W-:Y:S01]  /*5940*/  FFMA.FTZ R37, R185, -UR4, R37 ;  /* 0x80000004b9257c23 */ /* 0x000fe20008010025 */
[----:B------:R-:W-:Y:S02]  /*5950*/  MUFU.EX2 R234, R23 ;  /* 0x0000001700ea7308 */ /* 0x000fe40000000800 */
[----:B------:R-:W-:Y:S01]  /*5960*/  @P1 FSEL R33, R33, -INF , !P3 ;  /* 0xff80000021211808 */ /* 0x000fe20005800000 */
[----:B------:R-:W-:Y:S01]  /*5970*/  FFMA.FTZ R39, R172, -UR4, R39 ;  /* 0x80000004ac277c23 */ /* 0x000fe20008010027 */
[----:B------:R-:W-:Y:S01]  /*5980*/  PLOP3.LUT P1, PT, PT, PT, UP0, 0x80, 0x0 ;  /* 0x000000000000781c */ /* 0x000fe20003f2f008 */
[----:B------:R-:W-:Y:S01]  /*5990*/  FFMA.FTZ R36, R188, -UR4, R36 ;  /* 0x80000004bc247c23 */ /* 0x000fe20008010024 */
[----:B------:R-:W-:Y:S01]  /*59a0*/  @P0 FSEL R32, R32, -INF , !P6 ;  /* 0xff80000020200808 */ /* 0x000fe20007000000 */
[----:B------:R-:W-:Y:S01]  /*59b0*/  FFMA.FTZ R41, R151, -UR4, R41 ;  /* 0x8000000497297c23 */ /* 0x000fe20008010029 */
[----:B------:R-:W-:Y:S02]  /*59c0*/  PLOP3.LUT P0, PT, PT, PT, UP0, 0x80, 0x0 ;  /* 0x000000000000781c */ /* 0x000fe40003f0f008 */
[----:B------:R-:W-:Y:S01]  /*59d0*/  FFMA.FTZ R43, R184, -UR4, R43 ;  /* 0x80000004b82b7c23 */ /* 0x000fe2000801002b */
[----:B------:R-:W-:Y:S01]  /*59e0*/  MUFU.EX2 R245, R26 ;  /* 0x0000001a00f57308 */ /* 0x000fe20000000800 */
[----:B------:R-:W-:Y:S02]  /*59f0*/  FFMA.FTZ R38, R175, -UR4, R38 ;  /* 0x80000004af267c23 */ /* 0x000fe40008010026 */
[----:B------:R-:W-:Y:S02]  /*5a00*/  FFMA.FTZ R45, R182, -UR4, R45 ;  /* 0x80000004b62d7c23 */ /* 0x000fe4000801002d */
[----:B------:R-:W-:Y:S01]  /*5a10*/  FFMA.FTZ R40, R176, -UR4, R40 ;  /* 0x80000004b0287c23 */ /* 0x000fe20008010028 */
[----:B------:R-:W-:Y:S01]  /*5a20*/  @P1 FSEL R35, R35, -INF , !P3 ;  /* 0xff80000023231808 */ /* 0x000fe20005800000 */
[----:B------:R-:W-:Y:S01]  /*5a30*/  FFMA.FTZ R47, R151, -UR4, R47 ;  /* 0x80000004972f7c23 */ /* 0x000fe2000801002f */
[----:B------:R-:W-:Y:S01]  /*5a40*/  PLOP3.LUT P1, PT, PT, PT, UP0, 0x80, 0x0 ;  /* 0x000000000000781c */ /* 0x000fe20003f2f008 */
[----:B------:R-:W-:Y:S01]  /*5a50*/  FFMA.FTZ R42, R186, -UR4, R42 ;  /* 0x80000004ba2a7c23 */ /* 0x000fe2000801002a */
[----:B------:R-:W-:Y:S01]  /*5a60*/  PLOP3.LUT P3, PT, PT, PT, UP0, 0x80, 0x0 ;  /* 0x000000000000781c */ /* 0x000fe20003f6f008 */
[----:B------:R-:W-:Y:S01]  /*5a70*/  FFMA.FTZ R49, R170, -UR4, R49 ;  /* 0x80000004aa317c23 */ /* 0x000fe20008010031 */
[----:B------:R-:W-:Y:S01]  /*5a80*/  @P0 FSEL R34, R34, -INF , !P6 ;  /* 0xff80000022220808 */ /* 0x000fe20007000000 */
[----:B------:R-:W-:Y:S01]  /*5a90*/  FFMA.FTZ R51, R185, -UR4, R51 ;  /* 0x80000004b9337c23 */ /* 0x000fe20008010033 */
[----:B------:R-:W-:Y:S01]  /*5aa0*/  PLOP3.LUT P6, PT, PT, PT, UP0, 0x80, 0x0 ;  /* 0x000000000000781c */ /* 0x000fe20003fcf008 */
[----:B------:R-:W-:Y:S01]  /*5ab0*/  FFMA.FTZ R44, R183, -UR4, R44 ;  /* 0x80000004b72c7c23 */ /* 0x000fe2000801002c */
[----:B------:R-:W-:Y:S01]  /*5ac0*/  PLOP3.LUT P0, PT, PT, PT, UP0, 0x80, 0x0 ;  /* 0x000000000000781c */ /* 0x000fe20003f0f008 */
[----:B------:R-:W-:Y:S01]  /*5ad0*/  FFMA.FTZ R46, R176, -UR4, R46 ;  /* 0x80000004b02e7c23 */ /* 0x000fe2000801002e */
[----:B------:R-:W3:Y:S01]  /*5ae0*/  MUFU.EX2 R244, R27 ;  /* 0x0000001b00f47308 */ /* 0x000ee20000000800 */
[----:B------:R-:W-:Y:S01]  /*5af0*/  FFMA.FTZ R48, R171, -UR4, R48 ;  /* 0x80000004ab307c23 */ /* 0x000fe20008010030 */
[----:B------:R-:W4:Y:S01]  /*5b00*/  LDL R151, [R1+0x3c] ;  /* 0x00003c0001977983 */ /* 0x000f220000100800 */
[----:B------:R-:W-:Y:S01]  /*5b10*/  @P1 FSEL R37, R37, -INF , !P4 ;  /* 0xff80000025251808 */ /* 0x000fe20006000000 */
[----:B------:R-:W-:Y:S01]  /*5b20*/  FFMA.FTZ R50, R188, -UR4, R50 ;  /* 0x80000004bc327c23 */ /* 0x000fe20008010032 */
[----:B------:R-:W-:Y:S01]  /*5b30*/  PLOP3.LUT P1, PT, PT, PT, UP0, 0x80, 0x0 ;  /* 0x000000000000781c */ /* 0x000fe20003f2f008 */
[--C-:B------:R-:W-:Y:S01]  /*5b40*/  FFMA.FTZ R32, R32, c[0x0][0x23c], -R139.reuse ;  /* 0x00008f0020207a23 */ /* 0x100fe2000001088b */
[----:B------:R-:W-:Y:S01]  /*5b50*/  @P3 IADD3 R4, R138, 0x28, RZ ;  /* 0x000000288a043810 */ /* 0x000fe20007ffe0ff */
[----:B------:R-:W-:Y:S01]  /*5b60*/  FFMA.FTZ R33, R33, c[0x0][0x23c], -R139 ;  /* 0x00008f0021217a23 */ /* 0x000fe2000001088b */
[----:B------:R-:W-:Y:S01]  /*5b70*/  PLOP3.LUT P3, PT, PT, PT, UP0, 0x80, 0x0 ;  /* 0x000000000000781c */ /* 0x000fe20003f6f008 */
[--C-:B------:R-:W-:Y:S01]  /*5b80*/  FFMA.FTZ R34, R34, c[0x0][0x23c], -R137.reuse ;  /* 0x00008f0022227a23 */ /* 0x100fe20000010889 */
[----:B------:R-:W-:Y:S01]  /*5b90*/  @P6 ISETP.GE.AND P6, PT, R4, UR5, PT ;  /* 0x0000000504006c0c */ /* 0x000fe2000bfc6270 */
[----:B------:R-:W-:Y:S01]  /*5ba0*/  FFMA.FTZ R35, R35, c[0x0][0x23c], -R137 ;  /* 0x00008f0023237a23 */ /* 0x000fe20000010889 */
[----:B------:R-:W-:Y:S01]  /*5bb0*/  @P2 IADD3 R4, R138, 0x29, RZ ;  /* 0x000000298a042810 */ /* 0x000fe20007ffe0ff */
[----:B------:R-:W-:Y:S01]  /*5bc0*/  MUFU.EX2 R169, R32 ;  /* 0x0000002000a97308 */ /* 0x000fe20000000800 */
[----:B------:R-:W-:Y:S01]  /*5bd0*/  @P0 FSEL R36, R36, -INF , !P5 ;  /* 0xff80000024240808 */ /* 0x000fe20006800000 */
[--C-:B------:R-:W-:Y:S01]  /*5be0*/  FFMA.FTZ R37, R37, c[0x0][0x23c], -R139.reuse ;  /* 0x00008f0025257a23 */ /* 0x100fe2000001088b */
[----:B------:R-:W-:Y:S02]  /*5bf0*/  PLOP3.LUT P0, PT, PT, PT, UP0, 0x80, 0x0 ;  /* 0x000000000000781c */ /* 0x000fe40003f0f008 */
[----:B------:R-:W-:Y:S01]  /*5c00*/  @P1 FSEL R39, R39, -INF , !P4 ;  /* 0xff80000027271808 */ /* 0x000fe20006000000 */
[----:B------:R-:W-:Y:S01]  /*5c10*/  FFMA.FTZ R36, R36, c[0x0][0x23c], -R139 ;  /* 0x00008f0024247a23 */ /* 0x000fe2000001088b */
[----:B------:R-:W-:Y:S02]  /*5c20*/  PLOP3.LUT P1, PT, PT, PT, UP0, 0x80, 0x0 ;  /* 0x000000000000781c */ /* 0x000fe40003f2f008 */
[----:B------:R-:W-:Y:S01]  /*5c30*/  @P3 ISETP.GE.AND P3, PT, R4, UR5, PT ;  /* 0x0000000504003c0c */ /* 0x000fe2000bf66270 */
[----:B------:R-:W5:Y:S01]  /*5c40*/  MUFU.EX2 R196, R33 ;  /* 0x0000002100c47308 */ /* 0x000f620000000800 */
[----:B------:R-:W1:Y:S01]  /*5c50*/  LDSM.16.M88.4 R4, [R160+0xd800] ;  /* 0x00d80000a004783b */ /* 0x000e620000000200 */
[--C-:B------:R-:W-:Y:S01]  /*5c60*/  FFMA.FTZ R39, R39, c[0x0][0x23c], -R137.reuse ;  /* 0x00008f0027277a23 */ /* 0x100fe20000010889 */
[----:B------:R-:W-:Y:S03]  /*5c70*/  PLOP3.LUT P2, PT, PT, PT, UP0, 0x80, 0x0 ;  /* 0x000000000000781c */ /* 0x000fe60003f4f008 */
[----:B------:R-:W-:Y:S02]  /*5c80*/  @P0 FSEL R38, R38, -INF , !P5 ;  /* 0xff80000026260808 */ /* 0x000fe40006800000 */
[----:B------:R-:W-:Y:S02]  /*5c90*/  PLOP3.LUT P0, PT, PT, PT, UP0, 0x80, 0x0 ;  /* 0x000000000000781c */ /* 0x000fe40003f0f008 */
[----:B------:R-:W-:Y:S01]  /*5ca0*/  @P1 FSEL R41, R41, -INF , !P4 ;  /* 0xff80000029291808 */ /* 0x000fe20006000000 */
[----:B------:R-:W-:Y:S01]  /*5cb0*/  MUFU.EX2 R221, R34 ;  /* 0x0000002200dd7308 */ /* 0x000fe20000000800 */
[----:B------:R-:W-:Y:S01]  /*5cc0*/  PLOP3.LUT P1, PT, PT, PT, UP0, 0x80, 0x0 ;  /* 0x000000000000781c */ /* 0x000fe20003f2f008 */
[----:B------:R-:W-:Y:S02]  /*5cd0*/  FFMA.FTZ R38, R38, c[0x0][0x23c], -R137 ;  /* 0x00008f0026267a23 */ /* 0x000fe40000010889 */
[--C-:B------:R-:W-:Y:S06]  /*5ce0*/  FFMA.FTZ R41, R41, c[0x0][0x23c], -R136.reuse ;  /* 0x00008f0029297a23 */ /* 0x100fec0000010888 */
[----:B------:R-:W-:Y:S01]  /*5cf0*/  @P0 FSEL R40, R40, -INF , !P5 ;  /* 0xff80000028280808 */ /* 0x000fe20006800000 */
[----:B------:R-:W2:Y:S01]  /*5d00*/  MUFU.EX2 R220, R35 ;  /* 0x0000002300dc7308 */ /* 0x000ea20000000800 */
[----:B------:R-:W-:Y:S02]  /*5d10*/  PLOP3.LUT P0, PT, PT, PT, UP0, 0x80, 0x0 ;  /* 0x000000000000781c */ /* 0x000fe40003f0f008 */
[----:B------:R-:W-:Y:S01]  /*5d20*/  @P1 FSEL R43, R43, -INF , !P4 ;  /* 0xff8000002b2b1808 */ /* 0x000fe20006000000 */
[----:B------:R-:W-:Y:S01]  /*5d30*/  FFMA.FTZ R40, R40, c[0x0][0x23c], -R136 ;  /* 0x00008f0028287a23 */ /* 0x000fe20000010888 */
[----:B------:R-:W-:Y:S02]  /*5d40*/  PLOP3.LUT P1, PT, PT, PT, UP0, 0x80, 0x0 ;  /* 0x000000000000781c */ /* 0x000fe40003f2f008 */
[----:B------:R-:W-:Y:S01]  /*5d50*/  PLOP3.LUT P4, PT, PT, PT, UP0, 0x80, 0x0 ;  /* 0x000000000000781c */ /* 0x000fe20003f8f008 */
[--C-:B------:R-:W-:Y:S02]  /*5d60*/  FFMA.FTZ R43, R43, c[0x0][0x23c], -R0.reuse ;  /* 0x00008f002b2b7a23 */ /* 0x100fe40000010800 */
[----:B------:R-:W-:Y:S04]  /*5d70*/  MUFU.EX2 R237, R28 ;  /* 0x0000001c00ed7308 */ /* 0x000fe80000000800 */
[----:B------:R-:W-:Y:S02]  /*5d80*/  @P0 FSEL R42, R42, -INF , !P5 ;  /* 0xff8000002a2a0808 */ /* 0x000fe40006800000 */
[----:B------:R-:W-:Y:S02]  /*5d90*/  PLOP3.LUT P5, PT, PT, PT, UP0, 0x80, 0x0 ;  /* 0x000000000000781c */ /* 0x000fe40003faf008 */
[----:B------:R-:W-:Y:S01]  /*5da0*/  @P1 FSEL R45, R45, -INF , !P3 ;  /* 0xff8000002d2d1808 */ /* 0x000fe20005800000 */
[-C--:B-1----:R-:W-:Y:S01]  /*5db0*/  HMMA.16816.F32.BF16 R52, R140, R4.reuse, R52 ;  /* 0x000000048c34723c */ /* 0x082fe20000041834 */
[----:B------:R-:W-:Y:S01]  /*5dc0*/  PLOP3.LUT P1, PT, PT, PT, UP0, 0x80, 0x0 ;  /* 0x000000000000781c */ /* 0x000fe20003f2f008 */
[----:B------:R-:W-:Y:S01]  /*5dd0*/  MUFU.EX2 R155, R36 ;  /* 0x00000024009b7308 */ /* 0x000fe20000000800 */
[----:B------:R-:W-:Y:S01]  /*5de0*/  @P4 IADD3 R8, R138, 0x30, RZ ;  /* 0x000000308a084810 */ /* 0x000fe20007ffe0ff */
[----:B------:R-:W-:Y:S01]  /*5df0*/  FFMA.FTZ R42, R42, c[0x0][0x23c], -R0 ;  /* 0x00008f002a2a7a23 */ /* 0x000fe20000010800 */
[----:B------:R-:W-:Y:S01]  /*5e00*/  PLOP3.LUT P4, PT, PT, PT, UP0, 0x80, 0x0 ;  /* 0x000000000000781c */ /* 0x000fe20003f8f008 */
[----:B------:R-:W-:Y:S01]  /*5e10*/  FFMA.FTZ R45, R45, c[0x0][0x23c], -R136 ;  /* 0x00008f002d2d7a23 */ /* 0x000fe20000010888 */
[----:B------:R-:W-:Y:S01]  /*5e20*/  PLOP3.LUT P0, PT, PT, PT, UP0, 0x80, 0x0 ;  /* 0x000000000000781c */ /* 0x000fe20003f0f008 */
[C---:B------:R-:W-:Y:S02]  /*5e30*/  HMMA.16816.F32.BF16 R56, R132.reuse, R4, R56 ;  /* 0x000000048438723c */ /* 0x040fe40000041838 */
[----:B------:R-:W-:Y:S02]  /*5e40*/  @P5 ISETP.GE.AND P5, PT, R8, UR5, PT ;  /* 0x0000000508005c0c */ /* 0x000fe4000bfa6270 */
[----:B------:R-:W-:Y:S01]  /*5e50*/  @P2 IADD3 R8, R138, 0x31, RZ ;  /* 0x000000318a082810 */ /* 0x000fe20007ffe0ff */
[----:B------:R-:W-:Y:S01]  /*5e60*/  MUFU.EX2 R235, R29 ;  /* 0x0000001d00eb7308 */ /* 0x000fe20000000800 */
[----:B------:R-:W-:Y:S02]  /*5e70*/  @P1 FSEL R47, R47, -INF , !P3 ;  /* 0xff8000002f2f1808 */ /* 0x000fe40005800000 */
[-C--:B------:R-:W-:Y:S01]  /*5e80*/  HMMA.16816.F32.BF16 R60, R132, R6.reuse, R60 ;  /* 0x00000006843c723c */ /* 0x080fe2000004183c */
[----:B------:R-:W-:Y:S02]  /*5e90*/  PLOP3.LUT P1, PT, PT, PT, UP0, 0x80, 0x0 ;  /* 0x000000000000781c */ /* 0x000fe40003f2f008 */
[----:B------:R-:W-:Y:S01]  /*5ea0*/  PLOP3.LUT P2, PT, PT, PT, UP0, 0x80, 0x0 ;  /* 0x000000000000781c */ /* 0x000fe20003f4f008 */
[----:B------:R-:W-:Y:S01]  /*5eb0*/  FFMA.FTZ R47, R47, c[0x0][0x23c], -R0 ;  /* 0x00008f002f2f7a23 */ /* 0x000fe20000010800 */
[----:B------:R-:W-:Y:S02]  /*5ec0*/  @P0 FSEL R44, R44, -INF , !P6 ;  /* 0xff8000002c2c0808 */ /* 0x000fe40007000000 */
[----:B------:R-:W-:Y:S01]  /*5ed0*/  PLOP3.LUT P0, PT, PT, PT, UP0, 0x80, 0x0 ;  /* 0x000000000000781c */ /* 0x000fe20003f0f008 */
[----:B------:R-:W-:Y:S01]  /*5ee0*/  HMMA.16816.F32.BF16 R64, R140, R6, R64 ;  /* 0x000000068c40723c */ /* 0x000fe20000041840 */
[----:B------:R-:W-:Y:S01]  /*5ef0*/  F2FP.BF16.PACK_AB R5, R232, R233 ;  /* 0x000000e9e805723e */ /* 0x000fe200000010ff */
[----:B------:R-:W-:Y:S02]  /*5f00*/  MUFU.EX2 R243, R30 ;  /* 0x0000001e00f37308 */ /* 0x000fe40000000800 */
[----:B------:R-:W-:Y:S02]  /*5f10*/  FFMA.FTZ R52, R187, -UR4, R52 ;  /* 0x80000004bb347c23 */ /* 0x000fe40008010034 */
[----:B------:R-:W-:Y:S01]  /*5f20*/  @P1 FSEL R49, R49, -INF , !P3 ;  /* 0xff80000031311808 */ /* 0x000fe20005800000 */
[----:B------:R-:W-:Y:S01]  /*5f30*/  FFMA.FTZ R53, R149, -UR4, R53 ;  /* 0x8000000495357c23 */ /* 0x000fe20008010035 */
[----:B------:R-:W-:Y:S01]  /*5f40*/  PLOP3.LUT P1, PT, PT, PT, UP0, 0x80, 0x0 ;  /* 0x000000000000781c */ /* 0x000fe20003f2f008 */
[----:B------:R-:W-:Y:S03]  /*5f50*/  FFMA.FTZ R56, R150, -UR4, R56 ;  /* 0x8000000496387c23 */ /* 0x000fe60008010038 */
[----:B------:R-:W-:Y:S01]  /*5f60*/  @P0 FSEL R46, R46, -INF , !P6 ;  /* 0xff8000002e2e0808 */ /* 0x000fe20007000000 */
[----:B------:R-:W-:Y:S01]  /*5f70*/  FFMA.FTZ R55, R170, -UR4, R55 ;  /* 0x80000004aa377c23 */ /* 0x000fe20008010037 */
[----:B------:R-:W-:Y:S01]  /*5f80*/  @P2 FSEL R56, R56, -INF , !P5 ;  /* 0xff80000038382808 */ /* 0x000fe20006800000 */
[----:B------:R-:W-:Y:S01]  /*5f90*/  FFMA.FTZ R54, R171, -UR4, R54 ;  /* 0x80000004ab367c23 */ /* 0x000fe20008010036 */
[----:B------:R-:W-:Y:S01]  /*5fa0*/  PLOP3.LUT P2, PT, PT, PT, UP0, 0x80, 0x0 ;  /* 0x000000000000781c */ /* 0x000fe20003f4f008 */
[----:B------:R-:W-:Y:S01]  /*5fb0*/  FFMA.FTZ R61, R198, -UR4, R61 ;  /* 0x80000004c63d7c23 */ /* 0x000fe2000801003d */
[----:B------:R-:W-:Y:S01]  /*5fc0*/  PLOP3.LUT P0, PT, PT, PT, UP0, 0x80, 0x0 ;  /* 0x000000000000781c */ /* 0x000fe20003f0f008 */
[----:B------:R-:W-:Y:S01]  /*5fd0*/  IMAD.MOV.U32 R198, RZ, RZ, R144 ;  /* 0x000000ffffc67224 */ /* 0x000fe200078e0090 */
[----:B------:R-:W-:Y:S01]  /*5fe0*/  F2FP.BF16.PACK_AB R6, R247, R249 ;  /* 0x000000f9f706723e */ /* 0x000fe200000010ff */
[----:B------:R-:W-:Y:S01]  /*5ff0*/  FFMA.FTZ R60, R197, -UR4, R60 ;  /* 0x80000004c53c7c23 */ /* 0x000fe2000801003c */
[----:B------:R-:W-:Y:S01]  /*6000*/  @P1 FSEL R51, R51, -INF , !P3 ;  /* 0xff80000033331808 */ /* 0x000fe20005800000 */
[----:B--2---:R-:W-:Y:S01]  /*6010*/  IMAD.MOV.U32 R197, RZ, RZ, R9 ;  /* 0x000000ffffc57224 */ /* 0x004fe200078e0009 */
[----:B------:R-:W-:Y:S01]  /*6020*/  PLOP3.LUT P3, PT, PT, PT, UP0, 0x80, 0x0 ;  /* 0x000000000000781c */ /* 0x000fe20003f6f008 */
[----:B------:R1:W-:Y:S01]  /*6030*/  STS [R201+0x1c400], R6 ;  /* 0x01c40006c9007388 */ /* 0x0003e20000000800 */
[----:B------:R-:W-:Y:S01]  /*6040*/  PLOP3.LUT P1, PT, PT, PT, UP0, 0x80, 0x0 ;  /* 0x000000000000781c */ /* 0x000fe20003f2f008 */
[----:B------:R-:W-:Y:S01]  /*6050*/  FFMA.FTZ R58, R183, -UR4, R58 ;  /* 0x80000004b73a7c23 */ /* 0x000fe2000801003a */
[----:B------:R-:W2:Y:S01]  /*6060*/  MUFU.EX2 R242, R31 ;  /* 0x0000001f00f27308 */ /* 0x000ea20000000800 */
[----:B------:R-:W-:Y:S01]  /*6070*/  FFMA.FTZ R57, R148, -UR4, R57 ;  /* 0x8000000494397c23 */ /* 0x000fe20008010039 */
[----:B---3--:R-:W-:Y:S01]  /*6080*/  F2FP.BF16.PACK_AB R7, R244, R245 ;  /* 0x000000f5f407723e */ /* 0x008fe200000010ff */
[----:B------:R-:W-:Y:S01]  /*6090*/  FFMA.FTZ R59, R182, -UR4, R59 ;  /* 0x80000004b63b7c23 */ /* 0x000fe2000801003b */
[----:B------:R-:W-:Y:S01]  /*60a0*/  @P0 FSEL R48, R48, -INF , !P6 ;  /* 0xff80000030300808 */ /* 0x000fe20007000000 */
[----:B------:R-:W-:Y:S01]  /*60b0*/  FFMA.FTZ R64, R153, -UR4, R64 ;  /* 0x8000000499407c23 */ /* 0x000fe20008010040 */
[----:B------:R-:W-:Y:S01]  /*60c0*/  PLOP3.LUT P0, PT, PT, PT, UP0, 0x80, 0x0 ;  /* 0x000000000000781c */ /* 0x000fe20003f0f008 */
[----:B------:R-:W-:Y:S01]  /*60d0*/  FFMA.FTZ R66, R187, -UR4, R66 ;  /* 0x80000004bb427c23 */ /* 0x000fe20008010042 */
[----:B------:R-:W3:Y:S01]  /*60e0*/  LDL R170, [R1+0x40] ;  /* 0x0000400001aa7983 */ /* 0x000ee20000100800 */
[C---:B------:R-:W-:Y:S01]  /*60f0*/  @P3 IADD3 R4, R138.reuse, 0x38, RZ ;  /* 0x000000388a043810 */ /* 0x040fe20007ffe0ff */
[----:B------:R-:W2:Y:S01]  /*6100*/  MUFU.EX2 R195, R37 ;  /* 0x0000002500c37308 */ /* 0x000ea20000000800 */
[----:B------:R-:W-:Y:S01]  /*6110*/  @P4 IADD3 R138, R138, 0x39, RZ ;  /* 0x000000398a8a4810 */ /* 0x000fe20007ffe0ff */
[----:B------:R-:W-:Y:S01]  /*6120*/  FFMA.FTZ R62, R150, -UR4, R62 ;  /* 0x80000004963e7c23 */ /* 0x000fe2000801003e */
[----:B------:R-:W-:Y:S01]  /*6130*/  @P2 ISETP.GE.AND P3, PT, R4, UR5, PT ;  /* 0x0000000504002c0c */ /* 0x000fe2000bf66270 */
[----:B------:R-:W-:Y:S01]  /*6140*/  FFMA.FTZ R63, R148, -UR4, R63 ;  /* 0x80000004943f7c23 */ /* 0x000fe2000801003f */
[----:B------:R-:W-:Y:S01]  /*6150*/  F2FP.BF16.PACK_AB R4, R226, R229 ;  /* 0x000000e5e204723e */ /* 0x000fe200000010ff */
[--C-:B------:R-:W-:Y:S01]  /*6160*/  FFMA.FTZ R48, R48, c[0x0][0x23c], -R139.reuse ;  /* 0x00008f0030307a23 */ /* 0x100fe2000001088b */
[----:B------:R-:W-:Y:S01]  /*6170*/  PLOP3.LUT P2, PT, PT, PT, UP0, 0x80, 0x0 ;  /* 0x000000000000781c */ /* 0x000fe20003f4f008 */
[----:B------:R-:W-:Y:S01]  /*6180*/  FFMA.FTZ R49, R49, c[0x0][0x23c], -R139 ;  /* 0x00008f0031317a23 */ /* 0x000fe2000001088b */
[----:B------:R-:W-:Y:S01]  /*6190*/  @P0 FSEL R50, R50, -INF , !P6 ;  /* 0xff80000032320808 */ /* 0x000fe20007000000 */
[----:B------:R2:W-:Y:S01]  /*61a0*/  STS [R201+0x1c000], R4 ;  /* 0x01c00004c9007388 */ /* 0x0005e20000000800 */
[----:B------:R-:W-:Y:S01]  /*61b0*/  PLOP3.LUT P6, PT, PT, PT, UP0, 0x80, 0x0 ;  /* 0x000000000000781c */ /* 0x000fe20003fcf008 */
[--C-:B------:R-:W-:Y:S01]  /*61c0*/  FFMA.FTZ R51, R51, c[0x0][0x23c], -R137.reuse ;  /* 0x00008f0033337a23 */ /* 0x100fe20000010889 */
[----:B------:R-:W-:Y:S01]  /*61d0*/  PLOP3.LUT P0, PT, PT, PT, UP0, 0x80, 0x0 ;  /* 0x000000000000781c */ /* 0x000fe20003f0f008 */
[----:B------:R5:W-:Y:S01]  /*61e0*/  STS [R204+0x1c000], R5 ;  /* 0x01c00005cc007388 */ /* 0x000be20000000800 */
[----:B-1----:R-:W-:Y:S01]  /*61f0*/  F2FP.BF16.PACK_AB R6, R250, R251 ;  /* 0x000000fbfa06723e */ /* 0x002fe200000010ff */
[----:B------:R-:W-:Y:S01]  /*6200*/  FFMA.FTZ R50, R50, c[0x0][0x23c], -R137 ;  /* 0x00008f0032327a23 */ /* 0x000fe20000010889 */
[----:B------:R-:W-:Y:S01]  /*6210*/  MUFU.EX2 R218, R38 ;  /* 0x0000002600da7308 */ /* 0x000fe20000000800 */
[----:B------:R-:W-:Y:S02]  /*6220*/  FFMA.FTZ R46, R46, c[0x0][0x23c], -R0 ;  /* 0x00008f002e2e7a23 */ /* 0x000fe40000010800 */
[----:B------:R-:W-:Y:S01]  /*6230*/  @P2 FSEL R60, R60, -INF , !P3 ;  /* 0xff8000003c3c2808 */ /* 0x000fe20005800000 */
[--C-:B------:R-:W-:Y:S01]  /*6240*/  FFMA.FTZ R44, R44, c[0x0][0x23c], -R136.reuse ;  /* 0x00008f002c2c7a23 */ /* 0x100fe20000010888 */
[----:B------:R-:W-:Y:S01]  /*6250*/  PLOP3.LUT P2, PT, PT, PT, UP0, 0x80, 0x0 ;  /* 0x000000000000781c */ /* 0x000fe20003f4f008 */
[----:B------:R-:W-:Y:S01]  /*6260*/  FFMA.FTZ R65, R152, -UR4, R65 ;  /* 0x8000000498417c23 */ /* 0x000fe20008010041 */
[----:B------:R-:W-:Y:S01]  /*6270*/  @P6 ISETP.GE.AND P6, PT, R8, UR5, PT ;  /* 0x0000000508006c0c */ /* 0x000fe2000bfc6270 */
[----:B------:R-:W-:Y:S01]  /*6280*/  FFMA.FTZ R67, R149, -UR4, R67 ;  /* 0x8000000495437c23 */ /* 0x000fe20008010043 */
[----:B------:R-:W-:Y:S01]  /*6290*/  @P0 FSEL R52, R52, -INF , !P5 ;  /* 0xff80000034340808 */ /* 0x000fe20006800000 */
[----:B------:R-:W1:Y:S01]  /*62a0*/  MUFU.EX2 R216, R39 ;  /* 0x0000002700d87308 */ /* 0x000e620000000800 */
[----:B------:R-:W-:Y:S01]  /*62b0*/  PLOP3.LUT P0, PT, PT, PT, UP0, 0x80, 0x0 ;  /* 0x000000000000781c */ /* 0x000fe20003f0f008 */
[--C-:B------:R-:W-:Y:S02]  /*62c0*/  FFMA.FTZ R56, R56, c[0x0][0x23c], -R136.reuse ;  /* 0x00008f0038387a23 */ /* 0x100fe40000010888 */
[--C-:B------:R-:W-:Y:S02]  /*62d0*/  FFMA.FTZ R52, R52, c[0x0][0x23c], -R139.reuse ;  /* 0x00008f0034347a23 */ /* 0x100fe4000001088b */
[----:B------:R-:W-:Y:S01]  /*62e0*/  FFMA.FTZ R60, R60, c[0x0][0x23c], -R136 ;  /* 0x00008f003c3c7a23 */ /* 0x000fe20000010888 */
[----:B--2---:R-:W-:Y:S01]  /*62f0*/  F2FP.BF16.PACK_AB R4, R238, R239 ;  /* 0x000000efee04723e */ /* 0x004fe200000010ff */
[----:B------:R-:W-:Y:S02]  /*6300*/  IMAD.IADD R148, R2, 0x1, R164 ;  /* 0x0000000102947824 */ /* 0x000fe400078e02a4 */
[----:B------:R-:W-:Y:S01]  /*6310*/  @P1 FSEL R53, R53, -INF , !P6 ;  /* 0xff80000035351808 */ /* 0x000fe20007000000 */
[----:B------:R-:W-:Y:S01]  /*6320*/  MUFU.EX2 R154, R48 ;  /* 0x00000030009a7308 */ /* 0x000fe20000000800 */
[----:B-----5:R-:W-:Y:S01]  /*6330*/  F2FP.BF16.PACK_AB R5, R198, R174 ;  /* 0x000000aec605723e */ /* 0x020fe200000010ff */
[----:B------:R2:W-:Y:S01]  /*6340*/  STS [R204+0x1c400], R4 ;  /* 0x01c40004cc007388 */ /* 0x0005e20000000800 */
[----:B------:R-:W-:Y:S01]  /*6350*/  PLOP3.LUT P1, PT, PT, PT, UP0, 0x80, 0x0 ;  /* 0x000000000000781c */ /* 0x000fe20003f2f008 */
[----:B------:R-:W-:Y:S01]  /*6360*/  FFMA.FTZ R53, R53, c[0x0][0x23c], -R139 ;  /* 0x00008f0035357a23 */ /* 0x000fe2000001088b */
[----:B------:R-:W-:Y:S01]  /*6370*/  @P0 FSEL R54, R54, -INF , !P5 ;  /* 0xff80000036360808 */ /* 0x000fe20006800000 */
[----:B------:R5:W-:Y:S01]  /*6380*/  STS [R201+0x1e000], R6 ;  /* 0x01e00006c9007388 */ /* 0x000be20000000800 */
[----:B------:R-:W-:Y:S01]  /*6390*/  PLOP3.LUT P0, PT, PT, PT, UP0, 0x80, 0x0 ;  /* 0x000000000000781c */ /* 0x000fe20003f0f008 */
[----:B------:R-:W-:Y:S01]  /*63a0*/  IMAD.MOV.U32 R187, RZ, RZ, R174 ;  /* 0x000000ffffbb7224 */ /* 0x000fe200078e00ae */
[----:B------:R-:W-:Y:S01]  /*63b0*/  @P2 FSEL R62, R62, -INF , !P3 ;  /* 0xff8000003e3e2808 */ /* 0x000fe20005800000 */
[----:B------:R1:W-:Y:S01]  /*63c0*/  STS [R201+0x1e400], R5 ;  /* 0x01e40005c9007388 */ /* 0x0003e20000000800 */
[----:B------:R-:W-:Y:S01]  /*63d0*/  MUFU.EX2 R184, R49 ;  /* 0x0000003100b87308 */ /* 0x000fe20000000800 */
[----:B------:R-:W-:Y:S01]  /*63e0*/  PLOP3.LUT P2, PT, PT, PT, UP0, 0x80, 0x0 ;  /* 0x000000000000781c */ /* 0x000fe20003f4f008 */
[--C-:B------:R-:W-:Y:S02]  /*63f0*/  FFMA.FTZ R54, R54, c[0x0][0x23c], -R137.reuse ;  /* 0x00008f0036367a23 */ /* 0x100fe40000010889 */
[----:B------:R-:W-:Y:S01]  /*6400*/  FFMA.FTZ R62, R62, c[0x0][0x23c], -R0 ;  /* 0x00008f003e3e7a23 */ /* 0x000fe20000010800 */
[----:B------:R-:W-:Y:S02]  /*6410*/  @P1 FSEL R55, R55, -INF , !P6 ;  /* 0xff80000037371808 */ /* 0x000fe40007000000 */
[----:B------:R-:W-:Y:S02]  /*6420*/  PLOP3.LUT P1, PT, PT, PT, UP0, 0x80, 0x0 ;  /* 0x000000000000781c */ /* 0x000fe40003f2f008 */
[----:B------:R-:W-:Y:S01]  /*6430*/  @P0 FSEL R57, R57, -INF , !P6 ;  /* 0xff80000039390808 */ /* 0x000fe20007000000 */
[----:B------:R-:W-:Y:S01]  /*6440*/  MUFU.EX2 R191, R50 ;  /* 0x0000003200bf7308 */ /* 0x000fe20000000800 */
[----:B------:R-:W-:Y:S01]  /*6450*/  PLOP3.LUT P0, PT, PT, PT, UP0, 0x80, 0x0 ;  /* 0x000000000000781c */ /* 0x000fe20003f0f008 */
[----:B------:R-:W-:Y:S02]  /*6460*/  FFMA.FTZ R55, R55, c[0x0][0x23c], -R137 ;  /* 0x00008f0037377a23 */ /* 0x000fe40000010889 */
[----:B------:R-:W-:Y:S01]  /*6470*/  FFMA.FTZ R57, R57, c[0x0][0x23c], -R136 ;  /* 0x00008f0039397a23 */ /* 0x000fe20000010888 */
[----:B--2---:R-:W-:Y:S02]  /*6480*/  F2FP.BF16.PACK_AB R4, R246, R248 ;  /* 0x000000f8f604723e */ /* 0x004fe400000010ff */
[----:B-----5:R-:W-:Y:S03]  /*6490*/  F2FP.BF16.PACK_AB R6, R252, R197 ;  /* 0x000000c5fc06723e */ /* 0x020fe600000010ff */
[----:B------:R2:W-:Y:S01]  /*64a0*/  STS [R204+0x1e000], R4 ;  /* 0x01e00004cc007388 */ /* 0x0005e20000000800 */
[----:B------:R-:W-:Y:S01]  /*64b0*/  @P1 FSEL R58, R58, -INF , !P5 ;  /* 0xff8000003a3a1808 */ /* 0x000fe20006800000 */
[----:B------:R-:W-:Y:S01]  /*64c0*/  MUFU.EX2 R189, R51 ;  /* 0x0000003300bd7308 */ /* 0x000fe20000000800 */
[----:B-1----:R-:W-:Y:S01]  /*64d0*/  F2FP.BF16.PACK_AB R5, R230, R231 ;  /* 0x000000e7e605723e */ /* 0x002fe200000010ff */
[----:B------:R1:W-:Y:S01]  /*64e0*/  STS [R204+0x1e400], R6 ;  /* 0x01e40006cc007388 */ /* 0x0003e20000000800 */
[----:B------:R-:W-:Y:S01]  /*64f0*/  PLOP3.LUT P1, PT, PT, PT, UP0, 0x80, 0x0 ;  /* 0x000000000000781c */ /* 0x000fe20003f2f008 */
[--C-:B------:R-:W-:Y:S01]  /*6500*/  FFMA.FTZ R58, R58, c[0x0][0x23c], -R0.reuse ;  /* 0x00008f003a3a7a23 */ /* 0x100fe20000010800 */
[----:B------:R-:W-:Y:S01]  /*6510*/  @P0 FSEL R59, R59, -INF , !P6 ;  /* 0xff8000003b3b0808 */ /* 0x000fe20007000000 */
[----:B------:R5:W-:Y:S01]  /*6520*/  STS [R208+0x1c000], R5 ;  /* 0x01c00005d0007388 */ /* 0x000be20000000800 */
[----:B------:R-:W-:Y:S03]  /*6530*/  PLOP3.LUT P0, PT, PT, PT, UP0, 0x80, 0x0 ;  /* 0x000000000000781c */ /* 0x000fe60003f0f008 */
[----:B------:R-:W-:Y:S01]  /*6540*/  FFMA.FTZ R59, R59, c[0x0][0x23c], -R0 ;  /* 0x00008f003b3b7a23 */ /* 0x000fe20000010800 */
[----:B------:R-:W-:Y:S05]  /*6550*/  MUFU.EX2 R223, R40 ;  /* 0x0000002800df7308 */ /* 0x000fea0000000800 */
[----:B------:R-:W-:Y:S05]  /*6560*/  @P1 ISETP.GE.AND P1, PT, R138, UR5, PT ;  /* 0x000000058a001c0c */ /* 0x000fea000bf26270 */
[----:B------:R-:W-:Y:S01]  /*6570*/  MUFU.EX2 R222, R41 ;  /* 0x0000002900de7308 */ /* 0x000fe20000000800 */
[----:B--2---:R-:W-:Y:S02]  /*6580*/  F2FP.BF16.PACK_AB R4, R234, R236 ;  /* 0x000000ecea04723e */ /* 0x004fe400000010ff */
[----:B-1----:R-:W-:Y:S03]  /*6590*/  F2FP.BF16.PACK_AB R6, R240, R241 ;  /* 0x000000f1f006723e */ /* 0x002fe600000010ff */
[----:B------:R1:W-:Y:S02]  /*65a0*/  STS [R208+0x1c400], R4 ;  /* 0x01c40004d0007388 */ /* 0x0003e40000000800 */
[----:B------:R-:W-:Y:S02]  /*65b0*/  @P0 FSEL R61, R61, -INF , !P1 ;  /* 0xff8000003d3d0808 */ /* 0x000fe40004800000 */
[----:B------:R-:W-:Y:S01]  /*65c0*/  PLOP3.LUT P0, PT, PT, PT, UP0, 0x80, 0x0 ;  /* 0x000000000000781c */ /* 0x000fe20003f0f008 */
[----:B------:R-:W-:Y:S01]  /*65d0*/  MUFU.EX2 R228, R42 ;  /* 0x0000002a00e47308 */ /* 0x000fe20000000800 */
[----:B-----5:R-:W-:Y:S01]  /*65e0*/  F2FP.BF16.PACK_AB R5, R196, R169 ;  /* 0x000000a9c405723e */ /* 0x020fe200000010ff */
[----:B------:R-:W-:Y:S01]  /*65f0*/  FFMA.FTZ R136, R61, c[0x0][0x23c], -R136 ;  /* 0x00008f003d887a23 */ /* 0x000fe20000010888 */
[----:B------:R-:W-:Y:S02]  /*6600*/  @P2 FSEL R65, R65, -INF , !P1 ;  /* 0xff80000041412808 */ /* 0x000fe40004800000 */
[----:B------:R-:W-:Y:S01]  /*6610*/  PLOP3.LUT P2, PT, PT, PT, UP0, 0x80, 0x0 ;  /* 0x000000000000781c */ /* 0x000fe20003f4f008 */
[----:B------:R2:W-:Y:S04]  /*6620*/  STS [R207+0x1c000], R5 ;  /* 0x01c00005cf007388 */ /* 0x0005e80000000800 */
[----:B------:R-:W5:Y:S02]  /*6630*/  MUFU.EX2 R227, R43 ;  /* 0x0000002b00e37308 */ /* 0x000f640000000800 */
[----:B------:R-:W-:Y:S02]  /*6640*/  @P0 FSEL R64, R64, -INF , !P3 ;  /* 0xff80000040400808 */ /* 0x000fe40005800000 */
[----:B------:R-:W-:Y:S03]  /*6650*/  PLOP3.LUT P0, PT, PT, PT, UP0, 0x80, 0x0 ;  /* 0x000000000000781c */ /* 0x000fe60003f0f008 */
[--C-:B------:R-:W-:Y:S01]  /*6660*/  FFMA.FTZ R64, R64, c[0x0][0x23c], -R139.reuse ;  /* 0x00008f0040407a23 */ /* 0x100fe2000001088b */
[----:B------:R-:W-:Y:S01]  /*6670*/  @P2 FSEL R67, R67, -INF , !P1 ;  /* 0xff80000043432808 */ /* 0x000fe20004800000 */
[----:B------:R-:W-:Y:S01]  /*6680*/  FFMA.FTZ R139, R65, c[0x0][0x23c], -R139 ;  /* 0x00008f00418b7a23 */ /* 0x000fe2000001088b */
[----:B------:R-:W-:Y:S01]  /*6690*/  MUFU.EX2 R219, R44 ;  /* 0x0000002c00db7308 */ /* 0x000fe20000000800 */
[----:B-1----:R-:W-:Y:S05]  /*66a0*/  F2FP.BF16.PACK_AB R4, R220, R221 ;  /* 0x000000dddc04723e */ /* 0x002fea00000010ff */
[----:B------:R1:W-:Y:S01]  /*66b0*/  STS [R207+0x1c400], R4 ;  /* 0x01c40004cf007388 */ /* 0x0003e20000000800 */
[----:B------:R-:W-:Y:S02]  /*66c0*/  @P0 FSEL R66, R66, -INF , !P3 ;  /* 0xff80000042420808 */ /* 0x000fe40005800000 */
[----:B------:R-:W-:Y:S01]  /*66d0*/  PLOP3.LUT P0, PT, PT, PT, UP0, 0x80, 0x0 ;  /* 0x000000000000781c */ /* 0x000fe20003f0f008 */
[----:B------:R5:W-:Y:S01]  /*66e0*/  STS [R208+0x1e000], R6 ;  /* 0x01e00006d0007388 */ /* 0x000be20000000800 */
[----:B--2---:R-:W-:Y:S01]  /*66f0*/  F2FP.BF16.PACK_AB R5, R242, R243 ;  /* 0x000000f3f205723e */ /* 0x004fe200000010ff */
[----:B------:R-:W2:Y:S01]  /*6700*/  MUFU.EX2 R217, R45 ;  /* 0x0000002d00d97308 */ /* 0x000ea20000000800 */
[--C-:B------:R-:W-:Y:S01]  /*6710*/  FFMA.FTZ R66, R66, c[0x0][0x23c], -R137.reuse ;  /* 0x00008f0042427a23 */ /* 0x100fe20000010889 */
[----:B------:R2:W-:Y:S01]  /*6720*/  STS [R208+0x1e400], R7 ;  /* 0x01e40007d0007388 */ /* 0x0005e20000000800 */
[----:B------:R-:W-:Y:S03]  /*6730*/  FFMA.FTZ R137, R67, c[0x0][0x23c], -R137 ;  /* 0x00008f0043897a23 */ /* 0x000fe60000010889 */
[----:B------:R2:W-:Y:S04]  /*6740*/  STS [R207+0x1e400], R5 ;  /* 0x01e40005cf007388 */ /* 0x0005e80000000800 */
[----:B------:R-:W-:Y:S01]  /*6750*/  @P0 FSEL R63, R63, -INF , !P1 ;  /* 0xff8000003f3f0808 */ /* 0x000fe20004800000 */
[----:B------:R-:W-:Y:S04]  /*6760*/  MUFU.EX2 R225, R46 ;  /* 0x0000002e00e17308 */ /* 0x000fe80000000800 */
[----:B------:R-:W-:Y:S01]  /*6770*/  FFMA.FTZ R0, R63, c[0x0][0x23c], -R0 ;  /* 0x00008f003f007a23 */ /* 0x000fe20000010800 */
[----:B-1----:R-:W-:Y:S05]  /*6780*/  F2FP.BF16.PACK_AB R4, R195, R155 ;  /* 0x0000009bc304723e */ /* 0x002fea00000010ff */
[----:B------:R1:W-:Y:S01]  /*6790*/  MUFU.EX2 R181, R0 ;  /* 0x0000000000b57308 */ /* 0x0003e20000000800 */
[----:B-----5:R-:W-:Y:S02]  /*67a0*/  F2FP.BF16.PACK_AB R6, R235, R237 ;  /* 0x000000edeb06723e */ /* 0x020fe400000010ff */
[----:B--2---:R-:W-:Y:S03]  /*67b0*/  F2FP.BF16.PACK_AB R7, R216, R218 ;  /* 0x000000dad807723e */ /* 0x004fe600000010ff */
[----:B------:R2:W-:Y:S01]  /*67c0*/  STS [R207+0x1e000], R6 ;  /* 0x01e00006cf007388 */ /* 0x0005e20000000800 */
[----:B------:R-:W-:Y:S03]  /*67d0*/  F2FP.BF16.PACK_AB R5, R227, R228 ;  /* 0x000000e4e305723e */ /* 0x000fe600000010ff */
[----:B------:R5:W-:Y:S01]  /*67e0*/  STS [R202+0x1c000], R4 ;  /* 0x01c00004ca007388 */ /* 0x000be20000000800 */
[----:B------:R-:W5:Y:S03]  /*67f0*/  MUFU.EX2 R224, R47 ;  /* 0x0000002f00e07308 */ /* 0x000f660000000800 */
[----:B------:R5:W-:Y:S01]  /*6800*/  STS [R202+0x1c400], R7 ;  /* 0x01c40007ca007388 */ /* 0x000be20000000800 */
[----:B----4-:R-:W-:Y:S06]  /*6810*/  IADD3 R150, P0, R151, UR13, RZ ;  /* 0x0000000d97967c10 */ /* 0x010fec000ff1e0ff */
[----:B------:R-:W-:Y:S01]  /*6820*/  MUFU.EX2 R180, R52 ;  /* 0x0000003400b47308 */ /* 0x000fe20000000800 */
[----:B-1----:R-:W-:Y:S05]  /*6830*/  F2FP.BF16.PACK_AB R0, R189, R191 ;  /* 0x000000bfbd00723e */ /* 0x002fea00000010ff */
[----:B------:R-:W-:Y:S01]  /*6840*/  STS [R203+0x1c400], R0 ;  /* 0x01c40000cb007388 */ /* 0x000fe20000000800 */
[----:B--2---:R-:W-:Y:S03]  /*6850*/  F2FP.BF16.PACK_AB R6, R222, R223 ;  /* 0x000000dfde06723e */ /* 0x004fe600000010ff */
[----:B------:R-:W1:Y:S01]  /*6860*/  MUFU.EX2 R179, R53 ;  /* 0x0000003500b37308 */ /* 0x000e620000000800 */
[----:B-----5:R-:W-:Y:S02]  /*6870*/  F2FP.BF16.PACK_AB R4, R184, R154 ;  /* 0x0000009ab804723e */ /* 0x020fe400000010ff */
[----:B------:R-:W-:Y:S03]  /*6880*/  F2FP.BF16.PACK_AB R7, R217, R219 ;  /* 0x000000dbd907723e */ /* 0x000fe600000010ff */
[----:B------:R-:W-:Y:S04]  /*6890*/  STS [R203+0x1c000], R4 ;  /* 0x01c00004cb007388 */ /* 0x000fe80000000800 */
[----:B------:R-:W-:Y:S01]  /*68a0*/  MUFU.EX2 R186, R54 ;  /* 0x0000003600ba7308 */ /* 0x000fe20000000800 */
[----:B------:R2:W-:Y:S04]  /*68b0*/  STS [R202+0x1e000], R6 ;  /* 0x01e00006ca007388 */ /* 0x0005e80000000800 */
[----:B------:R1:W-:Y:S05]  /*68c0*/  STS [R202+0x1e400], R5 ;  /* 0x01e40005ca007388 */ /* 0x0003ea0000000800 */
[----:B------:R-:W4:Y:S01]  /*68d0*/  MUFU.EX2 R185, R55 ;  /* 0x0000003700b97308 */ /* 0x000f220000000800 */
[----:B------:R-:W-:Y:S09]  /*68e0*/  STS [R203+0x1e000], R7 ;  /* 0x01e00007cb007388 */ /* 0x000ff20000000800 */
[----:B------:R-:W-:Y:S01]  /*68f0*/  MUFU.EX2 R176, R64 ;  /* 0x0000004000b07308 */ /* 0x000fe20000000800 */
[----:B--2---:R-:W-:Y:S09]  /*6900*/  F2FP.BF16.PACK_AB R6, R224, R225 ;  /* 0x000000e1e006723e */ /* 0x004ff200000010ff */
[----:B------:R-:W2:Y:S01]  /*6910*/  MUFU.EX2 R175, R139 ;  /* 0x0000008b00af7308 */ /* 0x000ea20000000800 */
[----:B-1----:R-:W-:Y:S01]  /*6920*/  F2FP.BF16.PACK_AB R5, R179, R180 ;  /* 0x000000b4b305723e */ /* 0x002fe200000010ff */
[----:B------:R-:W-:Y:S01]  /*6930*/  STS [R203+0x1e400], R6 ;  /* 0x01e40006cb007388 */ /* 0x000fe20000000800 */
[----:B----4-:R-:W-:Y:S03]  /*6940*/  F2FP.BF16.PACK_AB R4, R185, R186 ;  /* 0x000000bab904723e */ /* 0x010fe600000010ff */
[----:B------:R1:W-:Y:S04]  /*6950*/  STS [R206+0x1c000], R5 ;  /* 0x01c00005ce007388 */ /* 0x0003e80000000800 */
[----:B------:R-:W-:Y:S01]  /*6960*/  MUFU.EX2 R178, R66 ;  /* 0x0000004200b27308 */ /* 0x000fe20000000800 */
[----:B------:R4:W-:Y:S09]  /*6970*/  STS [R206+0x1c400], R4 ;  /* 0x01c40004ce007388 */ /* 0x0009f20000000800 */
[----:B------:R-:W1:Y:S01]  /*6980*/  MUFU.EX2 R177, R137 ;  /* 0x0000008900b17308 */ /* 0x000e620000000800 */
[----:B--2---:R-:W-:Y:S05]  /*6990*/  F2FP.BF16.PACK_AB R0, R175, R176 ;  /* 0x000000b0af00723e */ /* 0x004fea00000010ff */
[----:B------:R2:W-:Y:S04]  /*69a0*/  STS [R205+0x1c000], R0 ;  /* 0x01c00000cd007388 */ /* 0x0005e80000000800 */
[----:B------:R-:W-:Y:S10]  /*69b0*/  MUFU.EX2 R192, R56 ;  /* 0x0000003800c07308 */ /* 0x000ff40000000800 */
[----:B------:R-:W5:Y:S01]  /*69c0*/  MUFU.EX2 R190, R57 ;  /* 0x0000003900be7308 */ /* 0x000f620000000800 */
[----:B-1----:R-:W-:Y:S05]  /*69d0*/  F2FP.BF16.PACK_AB R5, R177, R178 ;  /* 0x000000b2b105723e */ /* 0x002fea00000010ff */
[----:B------:R-:W-:Y:S04]  /*69e0*/  STS [R205+0x1c400], R5 ;  /* 0x01c40005cd007388 */ /* 0x000fe80000000800 */
[----:B------:R-:W-:Y:S10]  /*69f0*/  MUFU.EX2 R194, R58 ;  /* 0x0000003a00c27308 */ /* 0x000ff40000000800 */
[----:B------:R-:W1:Y:S01]  /*6a00*/  MUFU.EX2 R193, R59 ;  /* 0x0000003b00c17308 */ /* 0x000e620000000800 */
[----:B-----5:R-:W-:Y:S02]  /*6a10*/  F2FP.BF16.PACK_AB R7, R190, R192 ;  /* 0x000000c0be07723e */ /* 0x020fe400000010ff */
[----:B---3--:R-:W-:Y:S03]  /*6a20*/  IADD3.X R151, R170, UR12, RZ, P0, !PT ;  /* 0x0000000caa977c10 */ /* 0x008fe600087fe4ff */
[----:B------:R-:W-:Y:S04]  /*6a30*/  STS [R206+0x1e000], R7 ;  /* 0x01e00007ce007388 */ /* 0x000fe80000000800 */
[----:B------:R-:W-:Y:S01]  /*6a40*/  MUFU.EX2 R183, R60 ;  /* 0x0000003c00b77308 */ /* 0x000fe20000000800 */
[----:B------:R-:W-:Y:S09]  /*6a50*/  PLOP3.LUT P0, PT, PT, PT, UP4, 0x80, 0x0 ;  /* 0x000000000000781c */ /* 0x000ff20003f0f048 */
[----:B------:R-:W4:Y:S01]  /*6a60*/  MUFU.EX2 R182, R136 ;  /* 0x0000008800b67308 */ /* 0x000f220000000800 */
[----:B-1----:R-:W-:Y:S05]  /*6a70*/  F2FP.BF16.PACK_AB R6, R193, R194 ;  /* 0x000000c2c106723e */ /* 0x002fea00000010ff */
[----:B------:R-:W-:Y:S04]  /*6a80*/  STS [R206+0x1e400], R6 ;  /* 0x01e40006ce007388 */ /* 0x000fe80000000800 */
[----:B------:R-:W2:Y:S01]  /*6a90*/  MUFU.EX2 R188, R62 ;  /* 0x0000003e00bc7308 */ /* 0x000ea20000000800 */
[----:B----4-:R-:W-:Y:S05]  /*6aa0*/  F2FP.BF16.PACK_AB R4, R182, R183 ;  /* 0x000000b7b604723e */ /* 0x010fea00000010ff */
[----:B------:R-:W-:Y:S01]  /*6ab0*/  STS [R205+0x1e000], R4 ;  /* 0x01e00004cd007388 */ /* 0x000fe20000000800 */
[----:B--2---:R-:W-:Y:S05]  /*6ac0*/  F2FP.BF16.PACK_AB R0, R181, R188 ;  /* 0x000000bcb500723e */ /* 0x004fea00000010ff */
[----:B------:R-:W-:Y:S04]  /*6ad0*/  STS [R205+0x1e400], R0 ;  /* 0x01e40000cd007388 */ /* 0x000fe80000000800 */
[----:B------:R-:W-:Y:S08]  /*6ae0*/  LDSM.16.M88.4 R64, [R164+0x8000] ;  /* 0x00800000a440783b */ /* 0x000ff00000000200 */
[----:B------:R-:W1:Y:S08]  /*6af0*/  LDSM.16.M88.4 R16, [R158+0x10000] ;  /* 0x010000009e10783b */ /* 0x000e700000000200 */
[----:B------:R-:W2:Y:S08]  /*6b00*/  LDSM.16.M88.4 R60, [R164+0xa000] ;  /* 0x00a00000a43c783b */ /* 0x000eb00000000200 */
[----:B------:R-:W3:Y:S08]  /*6b10*/  LDSM.16.M88.4 R32, [R158+0x10800] ;  /* 0x010800009e20783b */ /* 0x000ef00000000200 */
[----:B------:R-:W4:Y:S08]  /*6b20*/  LDSM.16.M88.4 R48, [R158+0x11000] ;  /* 0x011000009e30783b */ /* 0x000f300000000200 */
[----:B------:R-:W5:Y:S01]  /*6b30*/  LDSM.16.M88.4 R132, [R158+0x11800] ;  /* 0x011800009e84783b */ /* 0x000f620000000200 */
[-C--:B-1----:R-:W-:Y:S07]  /*6b40*/  HMMA.16816.F32.BF16 R4, R64, R16.reuse, RZ ;  /* 0x000000104004723c */ /* 0x082fee00000418ff */
[----:B------:R-:W-:Y:S01]  /*6b50*/  LDSM.16.M88.4 R136, [R148+0x8000] ;  /* 0x008000009488783b */ /* 0x000fe20000000200 */
[C---:B--2---:R-:W-:Y:S07]  /*6b60*/  HMMA.16816.F32.BF16 R8, R60.reuse, R16, RZ ;  /* 0x000000103c08723c */ /* 0x044fee00000418ff */
[----:B------:R-:W1:Y:S01]  /*6b70*/  LDSM.16.M88.4 R140, [R161+0x10000] ;  /* 0x01000000a18c783b */ /* 0x000e620000000200 */
[-C--:B------:R-:W-:Y:S07]  /*6b80*/  HMMA.16816.F32.BF16 R12, R60, R18.reuse, RZ ;  /* 0x000000123c0c723c */ /* 0x080fee00000418ff */
[----:B------:R-:W2:Y:S01]  /*6b90*/  LDSM.16.M88.4 R144, [R148+0xa000] ;  /* 0x00a000009490783b */ /* 0x000ea20000000200 */
[C---:B------:R-:W-:Y:S08]  /*6ba0*/  HMMA.16816.F32.BF16 R16, R64.reuse, R18, RZ ;  /* 0x000000124010723c */ /* 0x040ff000000418ff */
[-C--:B---3--:R-:W-:Y:S08]  /*6bb0*/  HMMA.16816.F32.BF16 R20, R64, R32.reuse, RZ ;  /* 0x000000204014723c */ /* 0x088ff000000418ff */
[C---:B------:R-:W-:Y:S08]  /*6bc0*/  HMMA.16816.F32.BF16 R24, R60.reuse, R32, RZ ;  /* 0x000000203c18723c */ /* 0x040ff000000418ff */
[-C--:B------:R-:W-:Y:S08]  /*6bd0*/  HMMA.16816.F32.BF16 R28, R60, R34.reuse, RZ ;  /* 0x000000223c1c723c */ /* 0x080ff000000418ff */
[C---:B------:R-:W-:Y:S08]  /*6be0*/  HMMA.16816.F32.BF16 R32, R64.reuse, R34, RZ ;  /* 0x000000224020723c */ /* 0x040ff000000418ff */
[-C--:B----4-:R-:W-:Y:S08]  /*6bf0*/  HMMA.16816.F32.BF16 R36, R64, R48.reuse, RZ ;  /* 0x000000304024723c */ /* 0x090ff000000418ff */
[C---:B------:R-:W-:Y:S08]  /*6c00*/  HMMA.16816.F32.BF16 R40, R60.reuse, R48, RZ ;  /* 0x000000303c28723c */ /* 0x040ff000000418ff */
[-C--:B------:R-:W-:Y:S08]  /*6c10*/  HMMA.16816.F32.BF16 R44, R60, R50.reuse, RZ ;  /* 0x000000323c2c723c */ /* 0x080ff000000418ff */
[C---:B------:R-:W-:Y:S08]  /*6c20*/  HMMA.16816.F32.BF16 R48, R64.reuse, R50, RZ ;  /* 0x000000324030723c */ /* 0x040ff000000418ff */
[-C--:B-----5:R-:W-:Y:S08]  /*6c30*/  HMMA.16816.F32.BF16 R52, R64, R132.reuse, RZ ;  /* 0x000000844034723c */ /* 0x0a0ff000000418ff */
[C---:B------:R-:W-:Y:S08]  /*6c40*/  HMMA.16816.F32.BF16 R56, R60.reuse, R132, RZ ;  /* 0x000000843c38723c */ /* 0x040ff000000418ff */
[-C--:B------:R-:W-:Y:S08]  /*6c50*/  HMMA.16816.F32.BF16 R60, R60, R134.reuse, RZ ;  /* 0x000000863c3c723c */ /* 0x080ff000000418ff */
[----:B------:R-:W-:Y:S01]  /*6c60*/  HMMA.16816.F32.BF16 R64, R64, R134, RZ ;  /* 0x000000864040723c */ /* 0x000fe200000418ff */
[----:B------:R-:W3:Y:S07]  /*6c70*/  LDSM.16.M88.4 R132, [R161+0x10800] ;  /* 0x01080000a184783b */ /* 0x000eee0000000200 */
[-C--:B-1----:R-:W-:Y:S08]  /*6c80*/  HMMA.16816.F32.BF16 R4, R136, R140.reuse, R4 ;  /* 0x0000008c8804723c */ /* 0x082ff00000041804 */
[C---:B--2---:R-:W-:Y:S08]  /*6c90*/  HMMA.16816.F32.BF16 R8, R144.reuse, R140, R8 ;  /* 0x0000008c9008723c */ /* 0x044ff00000041808 */
[-C--:B------:R-:W-:Y:S08]  /*6ca0*/  HMMA.16816.F32.BF16 R12, R144, R142.reuse, R12 ;  /* 0x0000008e900c723c */ /* 0x080ff0000004180c */
[C---:B------:R-:W-:Y:S01]  /*6cb0*/  HMMA.16816.F32.BF16 R16, R136.reuse, R142, R16 ;  /* 0x0000008e8810723c */ /* 0x040fe20000041810 */
[----:B------:R-:W1:Y:S07]  /*6cc0*/  LDSM.16.M88.4 R140, [R161+0x11000] ;  /* 0x01100000a18c783b */ /* 0x000e6e0000000200 */
[-C--:B---3--:R-:W-:Y:S08]  /*6cd0*/  HMMA.16816.F32.BF16 R20, R136, R132.reuse, R20 ;  /* 0x000000848814723c */ /* 0x088ff00000041814 */
[C---:B------:R-:W-:Y:S08]  /*6ce0*/  HMMA.16816.F32.BF16 R24, R144.reuse, R132, R24 ;  /* 0x000000849018723c */ /* 0x040ff00000041818 */
[-C--:B------:R-:W-:Y:S08]  /*6cf0*/  HMMA.16816.F32.BF16 R28, R144, R134.reuse, R28 ;  /* 0x00000086901c723c */ /* 0x080ff0000004181c */
[C---:B------:R-:W-:Y:S01]  /*6d00*/  HMMA.16816.F32.BF16 R32, R136.reuse, R134, R32 ;  /* 0x000000868820723c */ /* 0x040fe20000041820 */
[----:B------:R-:W2:Y:S07]  /*6d10*/  LDSM.16.M88.4 R132, [R161+0x11800] ;  /* 0x01180000a184783b */ /* 0x000eae0000000200 */
[-C--:B-1----:R-:W-:Y:S08]  /*6d20*/  HMMA.16816.F32.BF16 R36, R136, R140.reuse, R36 ;  /* 0x0000008c8824723c */ /* 0x082ff00000041824 */
[C---:B------:R-:W-:Y:S08]  /*6d30*/  HMMA.16816.F32.BF16 R40, R144.reuse, R140, R40 ;  /* 0x0000008c9028723c */ /* 0x040ff00000041828 */
[-C--:B------:R-:W-:Y:S08]  /*6d40*/  HMMA.16816.F32.BF16 R44, R144, R142.reuse, R44 ;  /* 0x0000008e902c723c */ /* 0x080ff0000004182c */
[C---:B------:R-:W-:Y:S08]  /*6d50*/  HMMA.16816.F32.BF16 R48, R136.reuse, R142, R48 ;  /* 0x0000008e8830723c */ /* 0x040ff00000041830 */
[-C--:B--2---:R-:W-:Y:S08]  /*6d60*/  HMMA.16816.F32.BF16 R52, R136, R132.reuse, R52 ;  /* 0x000000848834723c */ /* 0x084ff00000041834 */
        /* <DEDUP_REMOVED lines=9> */
[----:B------:R-:W4:Y:S08]  /*6e00*/  LDSM.16.M88.4 R136, [R145+0xa000] ;  /* 0x00a000009188783b */ /* 0x000f300000000200 */
[----:B------:R-:W5:Y:S04]  /*6e10*/  LDG.E R144, [R150.64+0x100] ;  /* 0x0001001696907981 */ /* 0x000f68000c1e1900 */
[----:B------:R-:W2:Y:S01]  /*6e20*/  LDG.E R2, [R150.64+0x120] ;  /* 0x0001201696027981 */ /* 0x000ea2000c1e1900 */
        /* <DEDUP_REMOVED lines=25> */
[C---:B--2---:R-:W-:Y:S01]  /*6fc0*/  FADD.FTZ R4, -R147.reuse, R4 ;  /* 0x0000000493047221 */ /* 0x044fe20000010100 */
[C---:B------:R-:W-:Y:S01]  /*6fd0*/  HMMA.16816.F32.BF16 R16, R132.reuse, R138, R16 ;  /* 0x0000008a8410723c */ /* 0x040fe20000041810 */
[----:B------:R-:W1:Y:S02]  /*6fe0*/  LDSM.16.M88.4 R136, [R160+0x10800] ;  /* 0x01080000a088783b */ /* 0x000e640000000200 */
[C---:B------:R-:W-:Y:S02]  /*6ff0*/  FADD.FTZ R5, -R147.reuse, R5 ;  /* 0x0000000593057221 */ /* 0x040fe40000010100 */
[C---:B---3--:R-:W-:Y:S02]  /*7000*/  FADD.FTZ R6, -R146.reuse, R6 ;  /* 0x0000000692067221 */ /* 0x048fe40000010100 */
[----:B------:R-:W-:Y:S02]  /*7010*/  FADD.FTZ R7, -R146, R7 ;  /* 0x0000000792077221 */ /* 0x000fe40000010100 */
[C---:B-----5:R-:W-:Y:S03]  /*7020*/  FADD.FTZ R8, -R144.reuse, R8 ;  /* 0x0000000890087221 */ /* 0x060fe60000010100 */
[----:B------:R-:W-:Y:S02]  /*7030*/  FADD.FTZ R9, -R144, R9 ;  /* 0x0000000990097221 */ /* 0x000fe40000010100 */
        /* <DEDUP_REMOVED lines=8> */
[C---:B------:R-:W-:Y:S02]  /*70c0*/  FADD.FTZ R18, -R146.reuse, R18 ;  /* 0x0000001292127221 */ /* 0x040fe40000010100 */
[----:B------:R-:W-:Y:S02]  /*70d0*/  FADD.FTZ R19, -R146, R19 ;  /* 0x0000001392137221 */ /* 0x000fe40000010100 */
[----:B------:R-:W-:Y:S02]  /*70e0*/  FADD.FTZ R15, -R2, R15 ;  /* 0x0000000f020f7221 */ /* 0x000fe40000010100 */
[----:B------:R-:W-:Y:S02]  /*70f0*/  FMUL.FTZ R174, R229, R4 ;  /* 0x00000004e5ae7220 */ /* 0x000fe40000410000 */
[----:B------:R-:W-:Y:S02]  /*7100*/  FMUL.FTZ R172, R226, R5 ;  /* 0x00000005e2ac7220 */ /* 0x000fe40000410000 */
[----:B------:R-:W-:Y:S01]  /*7110*/  FMUL.FTZ R171, R233, R16 ;  /* 0x00000010e9ab7220 */ /* 0x000fe20000410000 */
[-C--:B-1----:R-:W-:Y:S01]  /*7120*/  HMMA.16816.F32.BF16 R20, R132, R136.reuse, R20 ;  /* 0x000000888414723c */ /* 0x082fe20000041814 */
[----:B------:R-:W-:Y:S02]  /*7130*/  FMUL.FTZ R16, R187, R10 ;  /* 0x0000000abb107220 */ /* 0x000fe40000410000 */
[----:B------:R-:W-:Y:S05]  /*7140*/  FMUL.FTZ R14, R197, R14 ;  /* 0x0000000ec50e7220 */ /* 0x000fea0000410000 */
[C---:B------:R-:W-:Y:S08]  /*7150*/  HMMA.16816.F32.BF16 R24, R140.reuse, R136, R24 ;  /* 0x000000888c18723c */ /* 0x040ff00000041818 */
[-C--:B------:R-:W-:Y:S08]  /*7160*/  HMMA.16816.F32.BF16 R28, R140, R138.reuse, R28 ;  /* 0x0000008a8c1c723c */ /* 0x080ff0000004181c */
[C---:B------:R-:W-:Y:S01]  /*7170*/  FADD.FTZ R20, -R147.reuse, R20 ;  /* 0x0000001493147221 */ /* 0x040fe20000010100 */
[C---:B------:R-:W-:Y:S01]  /*7180*/  HMMA.16816.F32.BF16 R32, R132.reuse, R138, R32 ;  /* 0x0000008a8420723c */ /* 0x040fe20000041820 */
[----:B------:R-:W1:Y:S02]  /*7190*/  LDSM.16.M88.4 R136, [R160+0x11000] ;  /* 0x01100000a088783b */ /* 0x000e640000000200 */
[C---:B------:R-:W-:Y:S02]  /*71a0*/  FADD.FTZ R21, -R147.reuse, R21 ;  /* 0x0000001593157221 */ /* 0x040fe40000010100 */
[C---:B------:R-:W-:Y:S02]  /*71b0*/  FADD.FTZ R22, -R146.reuse, R22 ;  /* 0x0000001692167221 */ /* 0x040fe40000010100 */
[----:B------:R-:W-:Y:S02]  /*71c0*/  FADD.FTZ R23, -R146, R23 ;  /* 0x0000001792177221 */ /* 0x000fe40000010100 */
[C---:B------:R-:W-:Y:S03]  /*71d0*/  FADD.FTZ R24, -R144.reuse, R24 ;  /* 0x0000001890187221 */ /* 0x040fe60000010100 */
[----:B------:R-:W-:Y:S02]  /*71e0*/  FADD.FTZ R25, -R144, R25 ;  /* 0x0000001990197221 */ /* 0x000fe40000010100 */
[----:B------:R-:W-:Y:S02]  /*71f0*/  FADD.FTZ R26, -R2, R26 ;  /* 0x0000001a021a7221 */ /* 0x000fe40000010100 */
[C---:B------:R-:W-:Y:S02]  /*7200*/  FADD.FTZ R29, -R144.reuse, R29 ;  /* 0x0000001d901d7221 */ /* 0x040fe40000010100 */
[----:B------:R-:W-:Y:S02]  /*7210*/  FADD.FTZ R28, -R144, R28 ;  /* 0x0000001c901c7221 */ /* 0x000fe40000010100 */
[C---:B------:R-:W-:Y:S02]  /*7220*/  FADD.FTZ R17, -R2.reuse, R27 ;  /* 0x0000001b02117221 */ /* 0x040fe40000010100 */
[----:B------:R-:W-:Y:S02]  /*7230*/  FADD.FTZ R30, -R2, R30 ;  /* 0x0000001e021e7221 */ /* 0x000fe40000010100 */
[C---:B------:R-:W-:Y:S02]  /*7240*/  FADD.FTZ R33, -R147.reuse, R33 ;  /* 0x0000002193217221 */ /* 0x040fe40000010100 */
[C---:B------:R-:W-:Y:S02]  /*7250*/  FADD.FTZ R34, -R146.reuse, R34 ;  /* 0x0000002292227221 */ /* 0x040fe40000010100 */
[----:B------:R-:W-:Y:S02]  /*7260*/  FADD.FTZ R35, -R146, R35 ;  /* 0x0000002392237221 */ /* 0x000fe40000010100 */
[----:B------:R-:W-:Y:S02]  /*7270*/  FADD.FTZ R32, -R147, R32 ;  /* 0x0000002093207221 */ /* 0x000fe40000010100 */
[----:B------:R-:W-:Y:S02]  /*7280*/  FMUL.FTZ R151, R196, R33 ;  /* 0x00000021c4977220 */ /* 0x000fe40000410000 */
[----:B------:R-:W-:Y:S02]  /*7290*/  FMUL.FTZ R170, R231, R20 ;  /* 0x00000014e7aa7220 */ /* 0x000fe40000410000 */
[----:B------:R-:W-:Y:S02]  /*72a0*/  FMUL.FTZ R152, R230, R21 ;  /* 0x00000015e6987220 */ /* 0x000fe40000410000 */
[----:B------:R-:W-:Y:S02]  /*72b0*/  FMUL.FTZ R169, R169, R32 ;  /* 0x00000020a9a97220 */ /* 0x000fe40000410000 */
[----:B------:R-:W-:Y:S01]  /*72c0*/  FMUL.FTZ R20, R248, R12 ;  /* 0x0000000cf8147220 */ /* 0x000fe20000410000 */
[-C--:B-1----:R-:W-:Y:S01]  /*72d0*/  HMMA.16816.F32.BF16 R36, R132, R136.reuse, R36 ;  /* 0x000000888424723c */ /* 0x082fe20000041824 */
[----:B------:R-:W-:Y:S02]  /*72e0*/  FMUL.FTZ R21, R252, R15 ;  /* 0x0000000ffc157220 */ /* 0x000fe40000410000 */
[----:B------:R-:W-:Y:S02]  /*72f0*/  FMUL.FTZ R32, R245, R26 ;  /* 0x0000001af5207220 */ /* 0x000fe40000410000 */
[----:B------:R-:W-:Y:S02]  /*7300*/  FMUL.FTZ R17, R244, R17 ;  /* 0x00000011f4117220 */ /* 0x000fe40000410000 */
[----:B------:R-:W-:Y:S01]  /*7310*/  FMUL.FTZ R30, R243, R30 ;  /* 0x0000001ef31e7220 */ /* 0x000fe20000410000 */
[C---:B------:R-:W-:Y:S08]  /*7320*/  HMMA.16816.F32.BF16 R40, R140.reuse, R136, R40 ;  /* 0x000000888c28723c */ /* 0x040ff00000041828 */
[-C--:B------:R-:W-:Y:S08]  /*7330*/  HMMA.16816.F32.BF16 R44, R140, R138.reuse, R44 ;  /* 0x0000008a8c2c723c */ /* 0x080ff0000004182c */
[C---:B------:R-:W-:Y:S01]  /*7340*/  FADD.FTZ R36, -R147.reuse, R36 ;  /* 0x0000002493247221 */ /* 0x040fe20000010100 */
[C---:B------:R-:W-:Y:S01]  /*7350*/  HMMA.16816.F32.BF16 R48, R132.reuse, R138, R48 ;  /* 0x0000008a8430723c */ /* 0x040fe20000041830 */
[----:B------:R-:W1:Y:S02]  /*7360*/  LDSM.16.M88.4 R136, [R160+0x11800] ;  /* 0x01180000a088783b */ /* 0x000e640000000200 */
[----:B------:R-:W-:Y:S02]  /*7370*/  FADD.FTZ R37, -R147, R37 ;  /* 0x0000002593257221 */ /* 0x000fe40000010100 */
[C---:B------:R-:W-:Y:S02]  /*7380*/  FADD.FTZ R38, -R146.reuse, R38 ;  /* 0x0000002692267221 */ /* 0x040fe40000010100 */
[----:B------:R-:W-:Y:S02]  /*7390*/  FADD.FTZ R39, -R146, R39 ;  /* 0x0000002792277221 */ /* 0x000fe40000010100 */
[----:B------:R-:W-:Y:S03]  /*73a0*/  FMUL.FTZ R155, R155, R36 ;  /* 0x000000249b9b7220 */ /* 0x000fe60000410000 */
[----:B------:R-:W-:Y:S02]  /*73b0*/  FMUL.FTZ R150, R195, R37 ;  /* 0x00000025c3967220 */ /* 0x000fe40000410000 */
[C---:B------:R-:W-:Y:S02]  /*73c0*/  FADD.FTZ R40, -R144.reuse, R40 ;  /* 0x0000002890287221 */ /* 0x040fe40000010100 */
[C---:B------:R-:W-:Y:S02]  /*73d0*/  FADD.FTZ R41, -R144.reuse, R41 ;  /* 0x0000002990297221 */ /* 0x040fe40000010100 */
[C---:B------:R-:W-:Y:S02]  /*73e0*/  FADD.FTZ R44, -R144.reuse, R44 ;  /* 0x0000002c902c7221 */ /* 0x040fe40000010100 */
[----:B------:R-:W-:Y:S02]  /*73f0*/  FADD.FTZ R45, -R144, R45 ;  /* 0x0000002d902d7221 */ /* 0x000fe40000010100 */
[----:B------:R-:W-:Y:S02]  /*7400*/  FADD.FTZ R33, -R2, R47 ;  /* 0x0000002f02217221 */ /* 0x000fe40000010100 */
[C---:B------:R-:W-:Y:S02]  /*7410*/  FADD.FTZ R48, -R147.reuse, R48 ;  /* 0x0000003093307221 */ /* 0x040fe40000010100 */
[----:B------:R-:W-:Y:S02]  /*7420*/  FADD.FTZ R49, -R147, R49 ;  /* 0x0000003193317221 */ /* 0x000fe40000010100 */
[----:B------:R-:W-:Y:S02]  /*7430*/  FMUL.FTZ R154, R154, R48 ;  /* 0x000000309a9a7220 */ /* 0x000fe40000410000 */
[C---:B------:R-:W-:Y:S02]  /*7440*/  FADD.FTZ R50, -R146.reuse, R50 ;  /* 0x0000003292327221 */ /* 0x040fe40000010100 */
[----:B------:R-:W-:Y:S02]  /*7450*/  FADD.FTZ R51, -R146, R51 ;  /* 0x0000003392337221 */ /* 0x000fe40000010100 */
[----:B------:R-:W-:Y:S02]  /*7460*/  FMUL.FTZ R48, R235, R29 ;  /* 0x0000001deb307220 */ /* 0x000fe40000410000 */
[C---:B------:R-:W-:Y:S02]  /*7470*/  FADD.FTZ R29, -R2.reuse, R31 ;  /* 0x0000001f021d7221 */ /* 0x040fe40000010100 */
[----:B------:R-:W-:Y:S02]  /*7480*/  FADD.FTZ R31, -R2, R43 ;  /* 0x0000002b021f7221 */ /* 0x000fe40000010100 */
[----:B------:R-:W-:Y:S01]  /*7490*/  FMUL.FTZ R149, R184, R49 ;  /* 0x00000031b8957220 */ /* 0x000fe20000410000 */
[-C--:B-1----:R-:W-:Y:S01]  /*74a0*/  HMMA.16816.F32.BF16 R52, R132, R136.reuse, R52 ;  /* 0x000000888434723c */ /* 0x082fe20000041834 */
[----:B------:R-:W-:Y:S02]  /*74b0*/  FMUL.FTZ R49, R237, R28 ;  /* 0x0000001ced317220 */ /* 0x000fe40000410000 */
[----:B------:R-:W-:Y:S02]  /*74c0*/  FMUL.FTZ R40, R223, R40 ;  /* 0x00000028df287220 */ /* 0x000fe40000410000 */
[----:B------:R-:W-:Y:S02]  /*74d0*/  FMUL.FTZ R41, R222, R41 ;  /* 0x00000029de297220 */ /* 0x000fe40000410000 */
[----:B------:R-:W-:Y:S01]  /*74e0*/  FMUL.FTZ R44, R219, R44 ;  /* 0x0000002cdb2c7220 */ /* 0x000fe20000410000 */
[C---:B------:R-:W-:Y:S01]  /*74f0*/  HMMA.16816.F32.BF16 R56, R140.reuse, R136, R56 ;  /* 0x000000888c38723c */ /* 0x040fe20000041838 */
[----:B------:R-:W-:Y:S03]  /*7500*/  FMUL.FTZ R45, R217, R45 ;  /* 0x0000002dd92d7220 */ /* 0x000fe60000410000 */
[----:B------:R-:W-:Y:S02]  /*7510*/  FMUL.FTZ R29, R242, R29 ;  /* 0x0000001df21d7220 */ /* 0x000fe40000410000 */
[----:B------:R-:W-:Y:S02]  /*7520*/  FMUL.FTZ R31, R227, R31 ;  /* 0x0000001fe31f7220 */ /* 0x000fe40000410000 */
[----:B------:R-:W-:Y:S01]  /*7530*/  FMUL.FTZ R136, R221, R34 ;  /* 0x00000022dd887220 */ /* 0x000fe20000410000 */
[-C--:B------:R-:W-:Y:S03]  /*7540*/  HMMA.16816.F32.BF16 R60, R140, R138.reuse, R60 ;  /* 0x0000008a8c3c723c */ /* 0x080fe6000004183c */
[----:B------:R-:W-:Y:S02]  /*7550*/  FADD.FTZ R34, -R2, R46 ;  /* 0x0000002e02227221 */ /* 0x000fe40000010100 */
[----:B------:R-:W-:Y:S02]  /*7560*/  FMUL.FTZ R137, R236, R22 ;  /* 0x00000016ec897220 */ /* 0x000fe40000410000 */
[C---:B------:R-:W-:Y:S01]  /*7570*/  FADD.FTZ R53, -R147.reuse, R53 ;  /* 0x0000003593357221 */ /* 0x040fe20000010100 */
[----:B------:R-:W-:Y:S01]  /*7580*/  HMMA.16816.F32.BF16 R64, R132, R138, R64 ;  /* 0x0000008a8440723c */ /* 0x000fe20000041840 */
[----:B------:R-:W-:Y:S03]  /*7590*/  FADD.FTZ R52, -R147, R52 ;  /* 0x0000003493347221 */ /* 0x000fe60000010100 */
[----:B------:R-:W-:Y:S02]  /*75a0*/  FMUL.FTZ R141, R179, R53 ;  /* 0x00000035b38d7220 */ /* 0x000fe40000410000 */
[----:B------:R-:W-:Y:S02]  /*75b0*/  FMUL.FTZ R53, R216, R39 ;  /* 0x00000027d8357220 */ /* 0x000fe40000410000 */
[----:B------:R-:W-:Y:S04]  /*75c0*/  FMUL.FTZ R135, R218, R38 ;  /* 0x00000026da877220 */ /* 0x000fe80000410000 */
[C---:B------:R-:W-:Y:S02]  /*75d0*/  FADD.FTZ R54, -R146.reuse, R54 ;  /* 0x0000003692367221 */ /* 0x040fe40000010100 */
[----:B------:R-:W-:Y:S02]  /*75e0*/  FADD.FTZ R55, -R146, R55 ;  /* 0x0000003792377221 */ /* 0x000fe40000010100 */
        /* <DEDUP_REMOVED lines=46> */
[----:B------:R-:W-:Y:S01]  /*78d0*/  IMAD.MOV.U32 R177, RZ, RZ, R199 ;  /* 0x000000ffffb17224 */ /* 0x000fe200078e00c7 */
        /* <DEDUP_REMOVED lines=10> */
[-C--:B------:R-:W-:Y:S01]  /*7980*/  @!P1 LEA R2, P2, R11, R4.reuse, 0x6 ;  /* 0x000000040b029211 */ /* 0x080fe200078430ff */
[----:B------:R-:W-:Y:S01]  /*7990*/  @!P1 IMAD.MOV.U32 R8, RZ, RZ, c[0x0][0x194] ;  /* 0x00006500ff089624 */ /* 0x000fe200078e00ff */
[----:B------:R-:W-:Y:S01]  /*79a0*/  LEA.HI.X R7, R4, R213, R5, 0x1, P4 ;  /* 0x000000d504077211 */ /* 0x000fe200020f0c05 */
[----:B------:R-:W-:Y:S01]  /*79b0*/  @!P1 IMAD.MOV.U32 R15, RZ, RZ, c[0x0][0x194] ;  /* 0x00006500ff0f9624 */ /* 0x000fe200078e00ff */
[----:B------:R-:W-:Y:S02]  /*79c0*/  IADD3 R173, R173, UR9, RZ ;  /* 0x00000009adad7c10 */ /* 0x000fe4000fffe0ff */
[C---:B------:R-:W-:Y:S02]  /*79d0*/  @!P1 LEA R0, P3, R11.reuse, R4, 0x5 ;  /* 0x000000040b009211 */ /* 0x040fe400078628ff */
[CC--:B------:R-:W-:Y:S01]  /*79e0*/  @!P1 LEA.HI.X R9, R11.reuse, R5.reuse, R9, 0x6, P2 ;  /* 0x000000050b099211 */ /* 0x0c0fe200010f3409 */
[----:B------:R1:W-:Y:S01]  /*79f0*/  @P1 STS [R173], RZ ;  /* 0x000000ffad001388 */ /* 0x0003e20000000800 */
[-C--:B------:R-:W-:Y:S02]  /*7a00*/  @!P1 LEA R10, P2, R2, R212.reuse, 0x1 ;  /* 0x000000d4020a9211 */ /* 0x080fe400078408ff */
        /* <DEDUP_REMOVED lines=10> */
[----:B------:R-:W-:Y:S01]  /*7ab0*/  @!P1 LEA R8, P2, R4, R212, 0x1 ;  /* 0x000000d404089211 */ /* 0x000fe200078408ff */
        /* <DEDUP_REMOVED lines=37> */
.L_x_641:
        /* <DEDUP_REMOVED lines=212> */
.L_x_642:
[----:B------:R-:W-:Y:S01]  /*8a50*/  LDSM.16.M88.4 R32, [R163+0x14000] ;  /* 0x01400000a320783b */ /* 0x000fe20000000200 */
[----:B------:R-:W-:Y:S01]  /*8a60*/  IMAD.IADD R144, R157, 0x1, R148 ;  /* 0x000000019d907824 */ /* 0x000fe200078e0294 */
[----:B------:R-:W-:Y:S01]  /*8a70*/  ULOP3.LUT UR9, UR8, 0x1, URZ, 0xc0, !UPT ;  /* 0x0000000108097892 */ /* 0x000fe2000f8ec03f */
[----:B------:R-:W-:Y:S01]  /*8a80*/  IMAD.MOV.U32 R147, RZ, RZ, c[0x0][0x22c] ;  /* 0x00008b00ff937624 */ /* 0x000fe200078e00ff */
[----:B------:R-:W2:Y:S02]  /*8a90*/  LDSM.16.MT88.4 R16, [R0+0xc000] ;  /* 0x00c000000010783b */ /* 0x000ea40000004200 */
[----:B------:R-:W-:Y:S01]  /*8aa0*/  UISETP.NE.U32.AND UP0, UPT, UR9, 0x1, UPT ;  /* 0x000000010900788c */ /* 0x000fe2000bf05070 */
[----:B------:R-:W-:Y:S01]  /*8ab0*/  IMAD R147, R147, c[0x0][0x1c0], RZ ;  /* 0x0000700093937a24 */ /* 0x000fe200078e02ff */
[----:B------:R-:W3:Y:S01]  /*8ac0*/  LDSM.16.M88.4 R28, [R163+0x16000] ;  /* 0x01600000a31c783b */ /* 0x000ee20000000200 */
[----:B------:R-:W-:Y:S02]  /*8ad0*/  UIADD3 UR9, UR8, -0x1, URZ ;  /* 0xffffffff08097890 */ /* 0x000fe4000fffe03f */
[----:B------:R-:W-:Y:S01]  /*8ae0*/  IMAD.U32 R147, R147, -0x80, RZ ;  /* 0xffffff8093937824 */ /* 0x000fe200078e00ff */
[----:B------:R-:W4:Y:S04]  /*8af0*/  LDSM.16.MT88.4 R36, [R2+0xc000] ;  /* 0x00c000000224783b */ /* 0x000f280000004200 */
[----:B------:R-:W5:Y:S01]  /*8b00*/  LDL R154, [R1+0x38] ;  /* 0x00003800019a7983 */ /* 0x000f620000100800 */
[C---:B------:R-:W-:Y:S03]  /*8b10*/  LEA R200, P1, R147.reuse, R176, 0x2 ;  /* 0x000000b093c87211 */ /* 0x040fe600078210ff */
[----:B------:R-:W-:Y:S01]  /*8b20*/  LDSM.16.M88.4 R40, [R148+0x14000] ;  /* 0x014000009428783b */ /* 0x000fe20000000200 */
[----:B------:R-:W-:Y:S01]  /*8b30*/  LEA.HI.X.SX32 R199, R147, R177, 0x2, P1 ;  /* 0x000000b193c77211 */ /* 0x000fe200008f16ff */
[----:B------:R-:W-:Y:S02]  /*8b40*/  IMAD.MOV.U32 R147, RZ, RZ, c[0x0][0x22c] ;  /* 0x00008b00ff937624 */ /* 0x000fe400078e00ff */
[----:B------:R-:W5:Y:S02]  /*8b50*/  LDL R153, [R1+0x50] ;  /* 0x0000500001997983 */ /* 0x000f640000100800 */
[----:B------:R-:W-:Y:S02]  /*8b60*/  IMAD R147, R147, c[0x0][0x1c0], RZ ;  /* 0x0000700093937a24 */ /* 0x000fe400078e02ff */
[----:B------:R-:W1:Y:S02]  /*8b70*/  LDSM.16.MT88.4 R44, [R0+0xc800] ;  /* 0x00c80000002c783b */ /* 0x000e640000004200 */
[----:B------:R-:W-:Y:S02]  /*8b80*/  IMAD.SHL.U32 R147, R147, 0x8, RZ ;  /* 0x0000000893937824 */ /* 0x000fe400078e00ff */
[----:B------:R1:W5:Y:S04]  /*8b90*/  LDL R149, [R1+0xc] ;  /* 0x00000c0001957983 */ /* 0x0003680000100800 */
[----:B------:R-:W1:Y:S04]  /*8ba0*/  LDSM.16.M88.4 R48, [R148+0x16000] ;  /* 0x016000009430783b */ /* 0x000e680000000200 */
[----:B------:R1:W5:Y:S02]  /*8bb0*/  LDL R150, [R1+0x4] ;  /* 0x0000040001967983 */ /* 0x0003640000100800 */
[-C--:B-12---:R-:W-:Y:S02]  /*8bc0*/  HMMA.16816.F32.BF16 R4, R32, R16.reuse, RZ ;  /* 0x000000102004723c */ /* 0x086fe400000418ff */
[----:B------:R-:W1:Y:S04]  /*8bd0*/  LDSM.16.MT88.4 R52, [R2+0xc800] ;  /* 0x00c800000234783b */ /* 0x000e680000004200 */
[----:B------:R2:W2:Y:S02]  /*8be0*/  LDL R151, [R1] ;  /* 0x0000000001977983 */ /* 0x0004a40000100800 */
[C---:B---3--:R-:W-:Y:S02]  /*8bf0*/  HMMA.16816.F32.BF16 R8, R28.reuse, R16, RZ ;  /* 0x000000101c08723c */ /* 0x048fe400000418ff */
[----:B------:R-:W-:Y:S04]  /*8c00*/  LDSM.16.M88.4 R56, [R145+0x14000] ;  /* 0x014000009138783b */ /* 0x000fe80000000200 */
[----:B------:R3:W2:Y:S02]  /*8c10*/  LDL R152, [R1+0x8] ;  /* 0x0000080001987983 */ /* 0x0006a40000100800 */
[-C--:B------:R-:W-:Y:S02]  /*8c20*/  HMMA.16816.F32.BF16 R12, R28, R18.reuse, RZ ;  /* 0x000000121c0c723c */ /* 0x080fe400000418ff */
[----:B------:R-:W1:Y:S04]  /*8c30*/  LDSM.16.MT88.4 R60, [R0+0xd000] ;  /* 0x00d00000003c783b */ /* 0x000e680000004200 */
[----:B------:R-:W1:Y:S02]  /*8c40*/  LDSM.16.M88.4 R64, [R145+0x16000] ;  /* 0x016000009140783b */ /* 0x000e640000000200 */
[C---:B------:R-:W-:Y:S02]  /*8c50*/  HMMA.16816.F32.BF16 R16, R32.reuse, R18, RZ ;  /* 0x000000122010723c */ /* 0x040fe400000418ff */
[----:B------:R-:W1:Y:S04]  /*8c60*/  LDSM.16.MT88.4 R132, [R2+0xd000] ;  /* 0x00d000000284783b */ /* 0x000e680000004200 */
[----:B------:R-:W-:Y:S02]  /*8c70*/  LDSM.16.M88.4 R136, [R144+0x16000] ;  /* 0x016000009088783b */ /* 0x000fe40000000200 */
[-C--:B----4-:R-:W-:Y:S02]  /*8c80*/  HMMA.16816.F32.BF16 R20, R32, R36.reuse, RZ ;  /* 0x000000242014723c */ /* 0x090fe400000418ff */
[----:B------:R-:W-:Y:S06]  /*8c90*/  LDSM.16.MT88.4 R140, [R2+0xd800] ;  /* 0x00d80000028c783b */ /* 0x000fec0000004200 */
        /* <DEDUP_REMOVED lines=9> */
[-C--:B-1----:R-:W-:Y:S08]  /*8d30*/  HMMA.16816.F32.BF16 R20, R40, R52.reuse, R20 ;  /* 0x000000342814723c */ /* 0x082ff00000041814 */
[C---:B------:R-:W-:Y:S08]  /*8d40*/  HMMA.16816.F32.BF16 R24, R48.reuse, R52, R24 ;  /* 0x000000343018723c */ /* 0x040ff00000041818 */
[-C--:B------:R-:W-:Y:S01]  /*8d50*/  HMMA.16816.F32.BF16 R28, R48, R54.reuse, R28 ;  /* 0x00000036301c723c */ /* 0x080fe2000004181c */
[----:B------:R-:W-:Y:S07]  /*8d60*/  LDSM.16.MT88.4 R48, [R0+0xe000] ;  /* 0x00e000000030783b */ /* 0x000fee0000004200 */
[----:B------:R-:W-:Y:S01]  /*8d70*/  HMMA.16816.F32.BF16 R32, R40, R54, R32 ;  /* 0x000000362820723c */ /* 0x000fe20000041820 */
[----:B------:R-:W1:Y:S04]  /*8d80*/  LDSM.16.M88.4 R40, [R163+0x18000] ;  /* 0x01800000a328783b */ /* 0x000e680000000200 */
[----:B------:R-:W1:Y:S03]  /*8d90*/  LDSM.16.M88.4 R52, [R163+0x1a000] ;  /* 0x01a00000a334783b */ /* 0x000e660000000200 */
[-C--:B------:R-:W-:Y:S08]  /*8da0*/  HMMA.16816.F32.BF16 R4, R56, R60.reuse, R4 ;  /* 0x0000003c3804723c */ /* 0x080ff00000041804 */
[C---:B------:R-:W-:Y:S08]  /*8db0*/  HMMA.16816.F32.BF16 R8, R64.reuse, R60, R8 ;  /* 0x0000003c4008723c */ /* 0x040ff00000041808 */
[-C--:B------:R-:W-:Y:S08]  /*8dc0*/  HMMA.16816.F32.BF16 R12, R64, R62.reuse, R12 ;  /* 0x0000003e400c723c */ /* 0x080ff0000004180c */
[C---:B------:R-:W-:Y:S01]  /*8dd0*/  HMMA.16816.F32.BF16 R16, R56.reuse, R62, R16 ;  /* 0x0000003e3810723c */ /* 0x040fe20000041810 */
[----:B------:R-:W1:Y:S07]  /*8de0*/  LDSM.16.MT88.4 R60, [R2+0xe000] ;  /* 0x00e00000023c783b */ /* 0x000e6e0000004200 */
[-C--:B------:R-:W-:Y:S08]  /*8df0*/  HMMA.16816.F32.BF16 R20, R56, R132.reuse, R20 ;  /* 0x000000843814723c */ /* 0x080ff00000041814 */
[C---:B------:R-:W-:Y:S08]  /*8e00*/  HMMA.16816.F32.BF16 R24, R64.reuse, R132, R24 ;  /* 0x000000844018723c */ /* 0x040ff00000041818 */
[-C--:B------:R-:W-:Y:S01]  /*8e10*/  HMMA.16816.F32.BF16 R28, R64, R134.reuse, R28 ;  /* 0x00000086401c723c */ /* 0x080fe2000004181c */
[----:B------:R-:W-:Y:S07]  /*8e20*/  LDSM.16.M88.4 R64, [R148+0x1a000] ;  /* 0x01a000009440783b */ /* 0x000fee0000000200 */
[----:B------:R-:W-:Y:S01]  /*8e30*/  HMMA.16816.F32.BF16 R32, R56, R134, R32 ;  /* 0x000000863820723c */ /* 0x000fe20000041820 */
[----:B------:R-:W-:Y:S04]  /*8e40*/  LDSM.16.MT88.4 R56, [R0+0xe800] ;  /* 0x00e800000038783b */ /* 0x000fe80000004200 */
[----:B------:R-:W-:Y:S03]  /*8e50*/  LDSM.16.MT88.4 R132, [R2+0xe800] ;  /* 0x00e800000284783b */ /* 0x000fe60000004200 */
[-C--:B----4-:R-:W-:Y:S08]  /*8e60*/  HMMA.16816.F32.BF16 R4, R36, R44.reuse, R4 ;  /* 0x0000002c2404723c */ /* 0x090ff00000041804 */
[C---:B------:R-:W-:Y:S08]  /*8e70*/  HMMA.16816.F32.BF16 R8, R136.reuse, R44, R8 ;  /* 0x0000002c8808723c */ /* 0x040ff00000041808 */
[-C--:B------:R-:W-:Y:S08]  /*8e80*/  HMMA.16816.F32.BF16 R12, R136, R46.reuse, R12 ;  /* 0x0000002e880c723c */ /* 0x080ff0000004180c */
[C---:B------:R-:W-:Y:S01]  /*8e90*/  HMMA.16816.F32.BF16 R16, R36.reuse, R46, R16 ;  /* 0x0000002e2410723c */ /* 0x040fe20000041810 */
[----:B------:R-:W4:Y:S07]  /*8ea0*/  LDSM.16.M88.4 R44, [R148+0x18000] ;  /* 0x01800000942c783b */ /* 0x000f2e0000000200 */
[-C--:B------:R-:W-:Y:S08]  /*8eb0*/  HMMA.16816.F32.BF16 R20, R36, R140.reuse, R20 ;  /* 0x0000008c2414723c */ /* 0x080ff00000041814 */
[C---:B------:R-:W-:Y:S08]  /*8ec0*/  HMMA.16816.F32.BF16 R24, R136.reuse, R140, R24 ;  /* 0x0000008c8818723c */ /* 0x040ff00000041818 */
[-C--:B------:R-:W-:Y:S01]  /*8ed0*/  HMMA.16816.F32.BF16 R28, R136, R142.reuse, R28 ;  /* 0x0000008e881c723c */ /* 0x080fe2000004181c */
[----:B------:R-:W-:Y:S07]  /*8ee0*/  LDSM.16.M88.4 R136, [R145+0x1a000] ;  /* 0x01a000009188783b */ /* 0x000fee0000000200 */
[----:B------:R-:W-:Y:S01]  /*8ef0*/  HMMA.16816.F32.BF16 R32, R36, R142, R32 ;  /* 0x0000008e2420723c */ /* 0x000fe20000041820 */
[----:B------:R-:W-:Y:S04]  /*8f00*/  LDSM.16.M88.4 R36, [R145+0x18000] ;  /* 0x018000009124783b */ /* 0x000fe80000000200 */
[----:B------:R-:W-:Y:S03]  /*8f10*/  LDSM.16.MT88.4 R140, [R2+0xf000] ;  /* 0x00f00000028c783b */ /* 0x000fe60000004200 */
        /* <DEDUP_REMOVED lines=8> */
[----:B------:R1:W-:Y:S07]  /*8fa0*/  LDSM.16.MT88.4 R52, [R0+0xf800] ;  /* 0x00f800000034783b */ /* 0x0003ee0000004200 */
[----:B------:R-:W-:Y:S01]  /*8fb0*/  HMMA.16816.F32.BF16 R32, R40, R62, R32 ;  /* 0x0000003e2820723c */ /* 0x000fe20000041820 */
[----:B------:R-:W2:Y:S04]  /*8fc0*/  LDSM.16.M88.4 R40, [R144+0x18000] ;  /* 0x018000009028783b */ /* 0x000ea80000000200 */
[----:B------:R3:W-:Y:S03]  /*8fd0*/  LDSM.16.MT88.4 R60, [R2+0xf800] ;  /* 0x00f80000023c783b */ /* 0x0007e60000004200 */
[-C--:B----4-:R-:W-:Y:S08]  /*8fe0*/  HMMA.16816.F32.BF16 R4, R44, R56.reuse, R4 ;  /* 0x000000382c04723c */ /* 0x090ff00000041804 */
[C---:B------:R-:W-:Y:S01]  /*8ff0*/  HMMA.16816.F32.BF16 R8, R64.reuse, R56, R8 ;  /* 0x000000384008723c */ /* 0x040fe20000041808 */
[----:B-1----:R-:W-:Y:S04]  /*9000*/  IMAD.MOV.U32 R0, RZ, RZ, c[0x0][0x22c] ;  /* 0x00008b00ff007624 */ /* 0x002fe800078e00ff */
[----:B------:R-:W-:Y:S03]  /*9010*/  IMAD R0, R0, c[0x0][0x1c0], RZ ;  /* 0x0000700000007a24 */ /* 0x000fe600078e02ff */
[-C--:B------:R-:W-:Y:S04]  /*9020*/  HMMA.16816.F32.BF16 R12, R64, R58.reuse, R12 ;  /* 0x0000003a400c723c */ /* 0x080fe8000004180c */
[----:B------:R-:W-:Y:S02]  /*9030*/  IMAD R0, R0, 0x30, RZ ;  /* 0x0000003000007824 */ /* 0x000fe400078e02ff */
[----:B---3--:R-:W-:Y:S02]  /*9040*/  IMAD.MOV.U32 R2, RZ, RZ, c[0x0][0x22c] ;  /* 0x00008b00ff027624 */ /* 0x008fe400078e00ff */
[C---:B------:R-:W-:Y:S01]  /*9050*/  HMMA.16816.F32.BF16 R16, R44.reuse, R58, R16 ;  /* 0x0000003a2c10723c */ /* 0x040fe20000041810 */
[----:B------:R-:W1:Y:S03]  /*9060*/  LDSM.16.M88.4 R56, [R144+0x1a000] ;  /* 0x01a000009038783b */ /* 0x000e660000000200 */
[----:B------:R-:W-:Y:S04]  /*9070*/  IMAD R2, R2, c[0x0][0x1c0], RZ ;  /* 0x0000700002027a24 */ /* 0x000fe800078e02ff */
[-C--:B------:R-:W-:Y:S04]  /*9080*/  HMMA.16816.F32.BF16 R20, R44, R132.reuse, R20 ;  /* 0x000000842c14723c */ /* 0x080fe80000041814 */
[----:B------:R-:W-:Y:S04]  /*9090*/  IMAD R2, R2, 0x38, RZ ;  /* 0x0000003802027824 */ /* 0x000fe800078e02ff */
[C---:B------:R-:W-:Y:S08]  /*90a0*/  HMMA.16816.F32.BF16 R24, R64.reuse, R132, R24 ;  /* 0x000000844018723c */ /* 0x040ff00000041818 */
[-C--:B------:R-:W-:Y:S08]  /*90b0*/  HMMA.16816.F32.BF16 R28, R64, R134.reuse, R28 ;  /* 0x00000086401c723c */ /* 0x080ff0000004181c */
[----:B------:R-:W-:Y:S08]  /*90c0*/  HMMA.16816.F32.BF16 R32, R44, R134, R32 ;  /* 0x000000862c20723c */ /* 0x000ff00000041820 */
[-C--:B------:R-:W-:Y:S08]  /*90d0*/  HMMA.16816.F32.BF16 R4, R36, R48.reuse, R4 ;  /* 0x000000302404723c */ /* 0x080ff00000041804 */
        /* <DEDUP_REMOVED lines=10> */
[----:B-----5:R-:W-:Y:S01]  /*9180*/  @P0 IADD3 R38, P2, R154, UR11, RZ ;  /* 0x0000000b9a260c10 */ /* 0x020fe2000ff5e0ff */
[-C--:B--2---:R-:W-:Y:S01]  /*9190*/  HMMA.16816.F32.BF16 R4, R40, R52.reuse, R4 ;  /* 0x000000342804723c */ /* 0x084fe20000041804 */
[----:B------:R-:W-:Y:S04]  /*91a0*/  @UP4 UIADD3 UR11, UP1, UR11, -0x200, URZ ;  /* 0xfffffe000b0b4890 */ /* 0x000fe8000ff3e03f */
[----:B------:R-:W-:Y:S01]  /*91b0*/  @P0 IADD3.X R39, R153, UR10, RZ, P2, !PT ;  /* 0x0000000a99270c10 */ /* 0x000fe200097fe4ff */
[----:B------:R-:W-:Y:S01]  /*91c0*/  IMAD.MOV.U32 R36, RZ, RZ, R200 ;  /* 0x000000ffff247224 */ /* 0x000fe200078e00c8 */
[----:B------:R-:W-:Y:S01]  /*91d0*/  @UP4 UIADD3.X UR10, UR10, -0x1, URZ, UP1, !UPT ;  /* 0xffffffff0a0a4890 */ /* 0x000fe20008ffe43f */
[C---:B-1----:R-:W-:Y:S02]  /*91e0*/  HMMA.16816.F32.BF16 R8, R56.reuse, R52, R8 ;  /* 0x000000343808723c */ /* 0x042fe40000041808 */
[----:B------:R-:W2:Y:S02]  /*91f0*/  @P0 LDG.E R149, [R38.64+0x20] ;  /* 0x0000200626950981 */ /* 0x000ea4000c1e1900 */
[CC--:B------:R-:W-:Y:S01]  /*9200*/  LEA R44, P1, R147.reuse, R36.reuse, 0x2 ;  /* 0x00000024932c7211 */ /* 0x0c0fe200078210ff */
[----:B------:R-:W-:Y:S01]  /*9210*/  IMAD.MOV.U32 R37, RZ, RZ, R199 ;  /* 0x000000ffff257224 */ /* 0x000fe200078e00c7 */
[----:B------:R-:W3:Y:S02]  /*9220*/  @P0 LDG.E R150, [R38.64+0x120] ;  /* 0x0001200626960981 */ /* 0x000ee4000c1e1900 */
[-C--:B------:R-:W-:Y:S02]  /*9230*/  HMMA.16816.F32.BF16 R12, R56, R54.reuse, R12 ;  /* 0x00000036380c723c */ /* 0x080fe4000004180c */
[----:B------:R-:W4:Y:S02]  /*9240*/  @P0 LDG.E R151, [R38.64+0x100] ;  /* 0x0001000626970981 */ /* 0x000f24000c1e1900 */
[-C--:B------:R-:W-:Y:S02]  /*9250*/  LEA.HI.X.SX32 R45, R147, R37.reuse, 0x2, P1 ;  /* 0x00000025932d7211 */ /* 0x080fe400008f16ff */
[----:B------:R-:W5:Y:S02]  /*9260*/  @P0 LDG.E R152, [R38.64] ;  /* 0x0000000626980981 */ /* 0x000f64000c1e1900 */
[C---:B------:R-:W-:Y:S02]  /*9270*/  HMMA.16816.F32.BF16 R16, R40.reuse, R54, R16 ;  /* 0x000000362810723c */ /* 0x040fe40000041810 */
[----:B------:R-:W-:Y:S04]  /*9280*/  RED.E.ADD.F32.FTZ.RN.STRONG.GPU [R36.64], R4 ;  /* 0x000000042400798e */ /* 0x000fe8000c10e786 */
[----:B------:R-:W-:Y:S02]  /*9290*/  RED.E.ADD.F32.FTZ.RN.STRONG.GPU [R44.64], R5 ;  /* 0x000000052c00798e */ /* 0x000fe4000c10e786 */
[-C--:B------:R-:W-:Y:S08]  /*92a0*/  HMMA.16816.F32.BF16 R20, R40, R60.reuse, R20 ;  /* 0x0000003c2814723c */ /* 0x080ff00000041814 */
[C---:B------:R-:W-:Y:S08]  /*92b0*/  HMMA.16816.F32.BF16 R24, R56.reuse, R60, R24 ;  /* 0x0000003c3818723c */ /* 0x040ff00000041818 */
[-C--:B------:R-:W-:Y:S08]  /*92c0*/  HMMA.16816.F32.BF16 R28, R56, R62.reuse, R28 ;  /* 0x0000003e381c723c */ /* 0x080ff0000004181c */
[----:B------:R-:W-:Y:S07]  /*92d0*/  HMMA.16816.F32.BF16 R32, R40, R62, R32 ;  /* 0x0000003e2820723c */ /* 0x000fee0000041820 */
[----:B------:R-:W-:Y:S05]  /*92e0*/  IMAD.MOV.U32 R42, RZ, RZ, c[0x0][0x22c] ;  /* 0x00008b00ff2a7624 */ /* 0x000fea00078e00ff */
[----:B------:R-:W-:Y:S04]  /*92f0*/  IMAD R42, R42, c[0x0][0x1c0], RZ ;  /* 0x000070002a2a7a24 */ /* 0x000fe800078e02ff */
[----:B------:R-:W-:Y:S01]  /*9300*/  IMAD R42, R42, 0x68, RZ ;  /* 0x000000682a2a7824 */ /* 0x000fe200078e02ff */
[----:B--2---:R1:W-:Y:S04]  /*9310*/  @P0 STL [R1+0xc], R149 ;  /* 0x00000c9501000387 */ /* 0x0043e80000100800 */
[----:B---3--:R2:W-:Y:S04]  /*9320*/  @P0 STL [R1+0x4], R150 ;  /* 0x0000049601000387 */ /* 0x0085e80000100800 */
[----:B----4-:R3:W-:Y:S04]  /*9330*/  @P0 STL [R1], R151 ;  /* 0x0000009701000387 */ /* 0x0107e80000100800 */
[----:B-----5:R4:W-:Y:S04]  /*9340*/  @P0 STL [R1+0x8], R152 ;  /* 0x0000089801000387 */ /* 0x0209e80000100800 */
[----:B------:R-:W5:Y:S04]  /*9350*/  LDL R59, [R1+0x30] ;  /* 0x00003000013b7983 */ /* 0x000f680000100800 */
[----:B------:R-:W5:Y:S04]  /*9360*/  LDL R58, [R1+0x2c] ;  /* 0x00002c00013a7983 */ /* 0x000f680000100800 */
[----:B------:R-:W5:Y:S01]  /*9370*/  LDL R57, [R1+0x28] ;  /* 0x0000280001397983 */ /* 0x000f620000100800 */
[----:B-1----:R-:W-:Y:S03]  /*9380*/  IMAD.MOV.U32 R149, RZ, RZ, c[0x0][0x22c] ;  /* 0x00008b00ff957624 */ /* 0x002fe600078e00ff */
[----:B------:R-:W5:Y:S01]  /*9390*/  LDL R56, [R1+0x24] ;  /* 0x0000240001387983 */ /* 0x000f620000100800 */
[----:B------:R-:W-:Y:S02]  /*93a0*/  IMAD R149, R149, c[0x0][0x1c0], RZ ;  /* 0x0000700095957a24 */ /* 0x000fe400078e02ff */
[----:B--2---:R-:W-:Y:S01]  /*93b0*/  IMAD.MOV.U32 R150, RZ, RZ, c[0x0][0x22c] ;  /* 0x00008b00ff967624 */ /* 0x004fe200078e00ff */
[----:B------:R-:W2:Y:S01]  /*93c0*/  LDL R55, [R1+0x20] ;  /* 0x0000200001377983 */ /* 0x000ea20000100800 */
[----:B------:R-:W-:Y:S02]  /*93d0*/  IMAD.SHL.U32 R149, R149, 0x10, RZ ;  /* 0x0000001095957824 */ /* 0x000fe400078e00ff */
[----:B---3--:R-:W-:Y:S01]  /*93e0*/  IMAD.MOV.U32 R151, RZ, RZ, c[0x0][0x22c] ;  /* 0x00008b00ff977624 */ /* 0x008fe200078e00ff */
[----:B------:R-:W3:Y:S01]  /*93f0*/  LDL R54, [R1+0x1c] ;  /* 0x00001c0001367983 */ /* 0x000ee20000100800 */
[----:B----4-:R-:W-:Y:S01]  /*9400*/  IMAD.MOV.U32 R152, RZ, RZ, c[0x0][0x22c] ;  /* 0x00008b00ff987624 */ /* 0x010fe200078e00ff */
[-C--:B------:R-:W-:Y:S01]  /*9410*/  LEA R46, P0, R149, R36.reuse, 0x2 ;  /* 0x00000024952e7211 */ /* 0x080fe200078010ff */
[----:B------:R-:W-:Y:S01]  /*9420*/  IMAD R151, R151, c[0x0][0x1c0], RZ ;  /* 0x0000700097977a24 */ /* 0x000fe200078e02ff */
[----:B------:R-:W3:Y:S01]  /*9430*/  LDL R53, [R1+0x18] ;  /* 0x0000180001357983 */ /* 0x000ee20000100800 */
[----:B------:R-:W-:Y:S01]  /*9440*/  IMAD R152, R152, c[0x0][0x1c0], RZ ;  /* 0x0000700098987a24 */ /* 0x000fe200078e02ff */
[-C--:B------:R-:W-:Y:S01]  /*9450*/  LEA.HI.X.SX32 R47, R149, R37.reuse, 0x2, P0 ;  /* 0x00000025952f7211 */ /* 0x080fe200000f16ff */
[----:B------:R-:W-:Y:S01]  /*9460*/  IMAD.SHL.U32 R151, R151, 0x20, RZ ;  /* 0x0000002097977824 */ /* 0x000fe200078e00ff */
[----:B------:R-:W3:Y:S01]  /*9470*/  LDL R52, [R1+0x14] ;  /* 0x0000140001347983 */ /* 0x000ee20000100800 */
[----:B------:R-:W-:Y:S01]  /*9480*/  IMAD R152, R152, 0x18, RZ ;  /* 0x0000001898987824 */ /* 0x000fe200078e02ff */
[----:B------:R-:W-:Y:S01]  /*9490*/  IADD3 R62, R149, 0x20, RZ ;  /* 0x00000020953e7810 */ /* 0x000fe20007ffe0ff */
[----:B------:R-:W-:Y:S01]  /*94a0*/  IMAD R150, R150, c[0x0][0x1c0], RZ ;  /* 0x0000700096967a24 */ /* 0x000fe200078e02ff */
[----:B------:R1:W-:Y:S01]  /*94b0*/  RED.E.ADD.F32.FTZ.RN.STRONG.GPU [R46.64], R6 ;  /* 0x000000062e00798e */ /* 0x0003e2000c10e786 */
[CC--:B------:R-:W-:Y:S02]  /*94c0*/  LEA R4, P0, R151.reuse, R36.reuse, 0x2 ;  /* 0x0000002497047211 */ /* 0x0c0fe400078010ff */
[-C--:B------:R-:W-:Y:S01]  /*94d0*/  LEA R40, P1, R152, R36.reuse, 0x2 ;  /* 0x0000002498287211 */ /* 0x080fe200078210ff */
[----:B------:R-:W-:Y:S01]  /*94e0*/  IMAD R150, R150, 0x28, RZ ;  /* 0x0000002896967824 */ /* 0x000fe200078e02ff */
[-C--:B------:R-:W-:Y:S01]  /*94f0*/  LEA.HI.X.SX32 R5, R151, R37.reuse, 0x2, P0 ;  /* 0x0000002597057211 */ /* 0x080fe200000f16ff */
[----:B------:R-:W-:Y:S01]  /*9500*/  IMAD.IADD R62, R147, 0x1, R62 ;  /* 0x00000001933e7824 */ /* 0x000fe200078e023e */
[-C--:B------:R-:W-:Y:S02]  /*9510*/  LEA.HI.X.SX32 R41, R152, R37.reuse, 0x2, P1 ;  /* 0x0000002598297211 */ /* 0x080fe400008f16ff */
[CC--:B------:R-:W-:Y:S02]  /*9520*/  LEA R38, P1, R150.reuse, R36.reuse, 0x2 ;  /* 0x0000002496267211 */ /* 0x0c0fe400078210ff */
[C---:B------:R-:W-:Y:S01]  /*9530*/  IADD3 R61, R149.reuse, 0x20, RZ ;  /* 0x00000020953d7810 */ /* 0x040fe20007ffe0ff */
[----:B------:R1:W-:Y:S01]  /*9540*/  RED.E.ADD.F32.FTZ.RN.STRONG.GPU [R40.64], R7 ;  /* 0x000000072800798e */ /* 0x0003e2000c10e786 */
[-C--:B------:R-:W-:Y:S02]  /*9550*/  LEA.HI.X.SX32 R39, R150, R37.reuse, 0x2, P1 ;  /* 0x0000002596277211 */ /* 0x080fe400008f16ff */
[C---:B------:R-:W-:Y:S01]  /*9560*/  IADD3 R60, R149.reuse, 0x20, RZ ;  /* 0x00000020953c7810 */ /* 0x040fe20007ffe0ff */
[----:B------:R1:W-:Y:S01]  /*9570*/  RED.E.ADD.F32.FTZ.RN.STRONG.GPU [R4.64], R8 ;  /* 0x000000080400798e */ /* 0x0003e2000c10e786 */
[----:B------:R-:W-:Y:S01]  /*9580*/  IADD3 R63, R149, 0x20, RZ ;  /* 0x00000020953f7810 */ /* 0x000fe20007ffe0ff */
[C---:B------:R-:W-:Y:S02]  /*9590*/  IMAD.IADD R61, R147.reuse, 0x1, R61 ;  /* 0x00000001933d7824 */ /* 0x040fe400078e023d */
[----:B------:R1:W-:Y:S01]  /*95a0*/  RED.E.ADD.F32.FTZ.RN.STRONG.GPU [R38.64], R9 ;  /* 0x000000092600798e */ /* 0x0003e2000c10e786 */
[----:B------:R-:W-:Y:S01]  /*95b0*/  IMAD.IADD R60, R147, 0x1, R60 ;  /* 0x00000001933c7824 */ /* 0x000fe200078e023c */
[-C--:B------:R-:W-:Y:S01]  /*95c0*/  LEA R50, P6, R63, R36.reuse, 0x2 ;  /* 0x000000243f327211 */ /* 0x080fe200078c10ff */
[C---:B------:R-:W-:Y:S02]  /*95d0*/  IMAD.IADD R61, R147.reuse, 0x1, R61 ;  /* 0x00000001933d7824 */ /* 0x040fe400078e023d */
[----:B------:R-:W-:Y:S01]  /*95e0*/  IMAD.IADD R60, R147, 0x1, R60 ;  /* 0x00000001933c7824 */ /* 0x000fe200078e023c */
[-C--:B------:R-:W-:Y:S02]  /*95f0*/  LEA.HI.X.SX32 R51, R63, R37.reuse, 0x2, P6 ;  /* 0x000000253f337211 */ /* 0x080fe400030f16ff */
[CC--:B-1----:R-:W-:Y:S01]  /*9600*/  LEA R6, P0, R0.reuse, R36.reuse, 0x2 ;  /* 0x0000002400067211 */ /* 0x0c2fe200078010ff */
[----:B------:R-:W-:Y:S01]  /*9610*/  IMAD.IADD R60, R147, 0x1, R60 ;  /* 0x00000001933c7824 */ /* 0x000fe200078e023c */
[CC--:B------:R-:W-:Y:S04]  /*9620*/  LEA R46, P4, R61.reuse, R36.reuse, 0x2 ;  /* 0x000000243d2e7211 */ /* 0x0c0fe800078810ff */
[-C--:B------:R-:W-:Y:S02]  /*9630*/  LEA.HI.X.SX32 R47, R61, R37.reuse, 0x2, P4 ;  /* 0x000000253d2f7211 */ /* 0x080fe400020f16ff */
[-C--:B------:R-:W-:Y:S01]  /*9640*/  LEA.HI.X.SX32 R7, R0, R37.reuse, 0x2, P0 ;  /* 0x0000002500077211 */ /* 0x080fe200000f16ff */
[----:B------:R-:W-:Y:S02]  /*9650*/  IMAD.MOV.U32 R0, RZ, RZ, c[0x0][0x22c] ;  /* 0x00008b00ff007624 */ /* 0x000fe400078e00ff */
[----:B------:R-:W-:Y:S01]  /*9660*/  IMAD.MOV.U32 R41, RZ, RZ, c[0x0][0x22c] ;  /* 0x00008b00ff297624 */ /* 0x000fe200078e00ff */
[-C--:B------:R-:W-:Y:S01]  /*9670*/  LEA R4, P1, R2, R36.reuse, 0x2 ;  /* 0x0000002402047211 */ /* 0x080fe200078210ff */
[----:B------:R1:W-:Y:S01]  /*9680*/  RED.E.ADD.F32.FTZ.RN.STRONG.GPU [R6.64], R10 ;  /* 0x0000000a0600798e */ /* 0x0003e2000c10e786 */
[----:B------:R-:W-:Y:S02]  /*9690*/  IMAD R0, R0, c[0x0][0x1c0], RZ ;  /* 0x0000700000007a24 */ /* 0x000fe400078e02ff */
[-C--:B------:R-:W-:Y:S01]  /*96a0*/  LEA.HI.X.SX32 R5, R2, R37.reuse, 0x2, P1 ;  /* 0x0000002502057211 */ /* 0x080fe200008f16ff */
[----:B------:R-:W-:Y:S02]  /*96b0*/  IMAD.MOV.U32 R2, RZ, RZ, c[0x0][0x22c] ;  /* 0x00008b00ff027624 */ /* 0x000fe400078e00ff */
[----:B------:R-:W-:Y:S02]  /*96c0*/  IMAD.SHL.U32 R0, R0, 0x40, RZ ;  /* 0x0000004000007824 */ /* 0x000fe400078e00ff */
[----:B------:R1:W-:Y:S01]  /*96d0*/  RED.E.ADD.F32.FTZ.RN.STRONG.GPU [R4.64], R11 ;  /* 0x0000000b0400798e */ /* 0x0003e2000c10e786 */
[----:B------:R-:W-:Y:S02]  /*96e0*/  IMAD R2, R2, c[0x0][0x1c0], RZ ;  /* 0x0000700002027a24 */ /* 0x000fe400078e02ff */
[-C--:B------:R-:W-:Y:S01]  /*96f0*/  LEA R8, P0, R0, R36.reuse, 0x2 ;  /* 0x0000002400087211 */ /* 0x080fe200078010ff */
[----:B------:R-:W-:Y:S02]  /*9700*/  IMAD R41, R41, c[0x0][0x1c0], RZ ;  /* 0x0000700029297a24 */ /* 0x000fe400078e02ff */
[----:B------:R-:W-:Y:S01]  /*9710*/  IMAD R2, R2, 0x58, RZ ;  /* 0x0000005802027824 */ /* 0x000fe200078e02ff */
[-C--:B------:R-:W-:Y:S01]  /*9720*/  LEA.HI.X.SX32 R9, R0, R37.reuse, 0x2, P0 ;  /* 0x0000002500097211 */ /* 0x080fe200000f16ff */
[----:B------:R-:W-:Y:S02]  /*9730*/  IMAD.MOV.U32 R0, RZ, RZ, c[0x0][0x22c] ;  /* 0x00008b00ff007624 */ /* 0x000fe400078e00ff */
[----:B------:R-:W-:Y:S02]  /*9740*/  IMAD.MOV.U32 R40, RZ, RZ, c[0x0][0x22c] ;  /* 0x00008b00ff287624 */ /* 0x000fe400078e00ff */
[----:B------:R1:W-:Y:S01]  /*9750*/  RED.E.ADD.F32.FTZ.RN.STRONG.GPU [R8.64], R16 ;  /* 0x000000100800798e */ /* 0x0003e2000c10e786 */
[----:B------:R-:W-:Y:S02]  /*9760*/  IMAD R0, R0, c[0x0][0x1c0], RZ ;  /* 0x0000700000007a24 */ /* 0x000fe400078e02ff */
[----:B------:R-:W-:Y:S02]  /*9770*/  IMAD R41, R41, 0x70, RZ ;  /* 0x0000007029297824 */ /* 0x000fe400078e02ff */
[----:B------:R-:W-:Y:S01]  /*9780*/  IMAD R0, R0, 0x50, RZ ;  /* 0x0000005000007824 */ /* 0x000fe200078e02ff */
[-C--:B-1----:R-:W-:Y:S01]  /*9790*/  LEA R6, P1, R48, R36.reuse, 0x2 ;  /* 0x0000002430067211 */ /* 0x082fe200078210ff */
[----:B------:R-:W-:Y:S03]  /*97a0*/  IMAD R40, R40, c[0x0][0x1c0], RZ ;  /* 0x0000700028287a24 */ /* 0x000fe600078e02ff */
[-C--:B------:R-:W-:Y:S01]  /*97b0*/  LEA.HI.X.SX32 R7, R48, R37.reuse, 0x2, P1 ;  /* 0x0000002530077211 */ /* 0x080fe200008f16ff */
[----:B------:R-:W-:Y:S01]  /*97c0*/  IMAD R40, R40, 0x78, RZ ;  /* 0x0000007828287824 */ /* 0x000fe200078e02ff */
[-C--:B------:R-:W-:Y:S02]  /*97d0*/  LEA R48, P5, R62, R36.reuse, 0x2 ;  /* 0x000000243e307211 */ /* 0x080fe400078a10ff */
[-C--:B------:R-:W-:Y:S01]  /*97e0*/  LEA R4, P0, R0, R36.reuse, 0x2 ;  /* 0x0000002400047211 */ /* 0x080fe200078010ff */
[----:B------:R1:W-:Y:S01]  /*97f0*/  RED.E.ADD.F32.FTZ.RN.STRONG.GPU [R6.64], R17 ;  /* 0x000000110600798e */ /* 0x0003e2000c10e786 */
[-C--:B------:R-:W-:Y:S02]  /*9800*/  LEA.HI.X.SX32 R49, R62, R37.reuse, 0x2, P5 ;  /* 0x000000253e317211 */ /* 0x080fe400028f16ff */
[-C--:B------:R-:W-:Y:S01]  /*9810*/  LEA.HI.X.SX32 R5, R0, R37.reuse, 0x2, P0 ;  /* 0x0000002500057211 */ /* 0x080fe200000f16ff */
[----:B------:R-:W-:Y:S04]  /*9820*/  IMAD.MOV.U32 R0, RZ, RZ, c[0x0][0x22c] ;  /* 0x00008b00ff007624 */ /* 0x000fe800078e00ff */
[----:B------:R-:W-:Y:S01]  /*9830*/  IMAD R0, R0, c[0x0][0x1c0], RZ ;  /* 0x0000700000007a24 */ /* 0x000fe200078e02ff */
[----:B------:R1:W-:Y:S01]  /*9840*/  RED.E.ADD.F32.FTZ.RN.STRONG.GPU [R4.64], R18 ;  /* 0x000000120400798e */ /* 0x0003e2000c10e786 */
[-C--:B------:R-:W-:Y:S02]  /*9850*/  LEA R16, P1, R2, R36.reuse, 0x2 ;  /* 0x0000002402107211 */ /* 0x080fe400078210ff */
[----:B------:R-:W-:Y:S01]  /*9860*/  IMAD R0, R0, 0x60, RZ ;  /* 0x0000006000007824 */ /* 0x000fe200078e02ff */
[-C--:B------:R-:W-:Y:S04]  /*9870*/  LEA R8, P2, R42, R36.reuse, 0x2 ;  /* 0x000000242a087211 */ /* 0x080fe800078410ff */
[-C--:B------:R-:W-:Y:S02]  /*9880*/  LEA R10, P0, R0, R36.reuse, 0x2 ;  /* 0x00000024000a7211 */ /* 0x080fe400078010ff */
[-C--:B------:R-:W-:Y:S02]  /*9890*/  LEA.HI.X.SX32 R9, R42, R37.reuse, 0x2, P2 ;  /* 0x000000252a097211 */ /* 0x080fe400010f16ff */
[-C--:B------:R-:W-:Y:S02]  /*98a0*/  LEA.HI.X.SX32 R11, R0, R37.reuse, 0x2, P0 ;  /* 0x00000025000b7211 */ /* 0x080fe400000f16ff */
[----:B------:R-:W4:Y:S01]  /*98b0*/  LDL R0, [R1+0x34] ;  /* 0x0000340001007983 */ /* 0x000f220000100800 */
[-C--:B------:R-:W-:Y:S02]  /*98c0*/  LEA R42, P3, R60, R36.reuse, 0x2 ;  /* 0x000000243c2a7211 */ /* 0x080fe400078610ff */
[-C--:B-1----:R-:W-:Y:S02]  /*98d0*/  LEA.HI.X.SX32 R17, R2, R37.reuse, 0x2, P1 ;  /* 0x0000002502117211 */ /* 0x082fe400008f16ff */
[----:B------:R-:W4:Y:S01]  /*98e0*/  LDL R2, [R1+0x10] ;  /* 0x0000100001027983 */ /* 0x000f220000100800 */
[CC--:B------:R-:W-:Y:S02]  /*98f0*/  LEA R6, P1, R41.reuse, R36.reuse, 0x2 ;  /* 0x0000002429067211 */ /* 0x0c0fe400078210ff */
[-C--:B------:R-:W-:Y:S01]  /*9900*/  LEA.HI.X.SX32 R43, R60, R37.reuse, 0x2, P3 ;  /* 0x000000253c2b7211 */ /* 0x080fe200018f16ff */
[----:B------:R1:W-:Y:S01]  /*9910*/  RED.E.ADD.F32.FTZ.RN.STRONG.GPU [R16.64], R19 ;  /* 0x000000131000798e */ /* 0x0003e2000c10e786 */
[-C--:B------:R-:W-:Y:S02]  /*9920*/  LEA.HI.X.SX32 R7, R41, R37.reuse, 0x2, P1 ;  /* 0x0000002529077211 */ /* 0x080fe400008f16ff */
[CC--:B------:R-:W-:Y:S01]  /*9930*/  LEA R4, P0, R40.reuse, R36.reuse, 0x2 ;  /* 0x0000002428047211 */ /* 0x0c0fe200078010ff */
[----:B------:R-:W-:Y:S03]  /*9940*/  RED.E.ADD.F32.FTZ.RN.STRONG.GPU [R10.64], R12 ;  /* 0x0000000c0a00798e */ /* 0x000fe6000c10e786 */
[-C--:B------:R-:W-:Y:S01]  /*9950*/  LEA.HI.X.SX32 R5, R40, R37.reuse, 0x2, P0 ;  /* 0x0000002528057211 */ /* 0x080fe200000f16ff */
[----:B------:R-:W-:Y:S04]  /*9960*/  RED.E.ADD.F32.FTZ.RN.STRONG.GPU [R8.64], R13 ;  /* 0x0000000d0800798e */ /* 0x000fe8000c10e786 */
[----:B------:R2:W-:Y:S04]  /*9970*/  RED.E.ADD.F32.FTZ.RN.STRONG.GPU [R6.64], R14 ;  /* 0x0000000e0600798e */ /* 0x0005e8000c10e786 */
[----:B------:R1:W-:Y:S04]  /*9980*/  RED.E.ADD.F32.FTZ.RN.STRONG.GPU [R4.64], R15 ;  /* 0x0000000f0400798e */ /* 0x0003e8000c10e786 */
[----:B------:R-:W-:Y:S04]  /*9990*/  RED.E.ADD.F32.FTZ.RN.STRONG.GPU [R36.64+0x80], R20 ;  /* 0x000080142400798e */ /* 0x000fe8000c10e786 */
[----:B------:R-:W-:Y:S04]  /*99a0*/  RED.E.ADD.F32.FTZ.RN.STRONG.GPU [R44.64+0x80], R21 ;  /* 0x000080152c00798e */ /* 0x000fe8000c10e786 */
[----:B------:R-:W-:Y:S04]  /*99b0*/  RED.E.ADD.F32.FTZ.RN.STRONG.GPU [R50.64], R22 ;  /* 0x000000163200798e */ /* 0x000fe8000c10e786 */
[----:B------:R-:W-:Y:S04]  /*99c0*/  RED.E.ADD.F32.FTZ.RN.STRONG.GPU [R48.64], R23 ;  /* 0x000000173000798e */ /* 0x000fe8000c10e786 */
[----:B------:R-:W-:Y:S04]  /*99d0*/  RED.E.ADD.F32.FTZ.RN.STRONG.GPU [R46.64], R24 ;  /* 0x000000182e00798e */ /* 0x000fe8000c10e786 */
[----:B------:R-:W-:Y:S04]  /*99e0*/  RED.E.ADD.F32.FTZ.RN.STRONG.GPU [R42.64], R25 ;  /* 0x000000192a00798e */ /* 0x000fe8000c10e786 */
[----:B------:R-:W-:Y:S01]  /*99f0*/  LDSM.16.MT88.4 R20, [R3+0x14800] ;  /* 0x014800000314783b */ /* 0x000fe20000004200 */
[CC--:B-----5:R-:W-:Y:S02]  /*9a00*/  LEA R40, P2, R59.reuse, R36.reuse, 0x2 ;  /* 0x000000243b287211 */ /* 0x0e0fe400078410ff */
[CC--:B------:R-:W-:Y:S02]  /*9a10*/  LEA R38, P1, R58.reuse, R36.reuse, 0x2 ;  /* 0x000000243a267211 */ /* 0x0c0fe400078210ff */
[-C--:B------:R-:W-:Y:S02]  /*9a20*/  LEA.HI.X.SX32 R41, R59, R37.reuse, 0x2, P2 ;  /* 0x000000253b297211 */ /* 0x080fe400010f16ff */
[CC--:B------:R-:W-:Y:S02]  /*9a30*/  LEA R18, P0, R57.reuse, R36.reuse, 0x2 ;  /* 0x0000002439127211 */ /* 0x0c0fe400078010ff */
[-C--:B------:R-:W-:Y:S01]  /*9a40*/  LEA.HI.X.SX32 R39, R58, R37.reuse, 0x2, P1 ;  /* 0x000000253a277211 */ /* 0x080fe200008f16ff */
[----:B------:R-:W-:Y:S01]  /*9a50*/  RED.E.ADD.F32.FTZ.RN.STRONG.GPU [R40.64], R26 ;  /* 0x0000001a2800798e */ /* 0x000fe2000c10e786 */
[CC--:B-1----:R-:W-:Y:S02]  /*9a60*/  LEA R16, P6, R56.reuse, R36.reuse, 0x2 ;  /* 0x0000002438107211 */ /* 0x0c2fe400078c10ff */
[-C--:B------:R-:W-:Y:S01]  /*9a70*/  LEA.HI.X.SX32 R19, R57, R37.reuse, 0x2, P0 ;  /* 0x0000002539137211 */ /* 0x080fe200000f16ff */
[----:B------:R-:W-:Y:S01]  /*9a80*/  RED.E.ADD.F32.FTZ.RN.STRONG.GPU [R38.64], R27 ;  /* 0x0000001b2600798e */ /* 0x000fe2000c10e786 */
[CC--:B--2---:R-:W-:Y:S02]  /*9a90*/  LEA R14, P5, R55.reuse, R36.reuse, 0x2 ;  /* 0x00000024370e7211 */ /* 0x0c4fe400078a10ff */
[-C--:B------:R-:W-:Y:S01]  /*9aa0*/  LEA.HI.X.SX32 R17, R56, R37.reuse, 0x2, P6 ;  /* 0x0000002538117211 */ /* 0x080fe200030f16ff */
[----:B------:R-:W-:Y:S01]  /*9ab0*/  RED.E.ADD.F32.FTZ.RN.STRONG.GPU [R18.64], R32 ;  /* 0x000000201200798e */ /* 0x000fe2000c10e786 */
[CC--:B---3--:R-:W-:Y:S02]  /*9ac0*/  LEA R12, P4, R54.reuse, R36.reuse, 0x2 ;  /* 0x00000024360c7211 */ /* 0x0c8fe400078810ff */
[-C--:B------:R-:W-:Y:S01]  /*9ad0*/  LEA.HI.X.SX32 R15, R55, R37.reuse, 0x2, P5 ;  /* 0x00000025370f7211 */ /* 0x080fe200028f16ff */
[----:B------:R-:W-:Y:S01]  /*9ae0*/  RED.E.ADD.F32.FTZ.RN.STRONG.GPU [R16.64], R33 ;  /* 0x000000211000798e */ /* 0x000fe2000c10e786 */
[CC--:B------:R-:W-:Y:S02]  /*9af0*/  LEA R10, P3, R53.reuse, R36.reuse, 0x2 ;  /* 0x00000024350a7211 */ /* 0x0c0fe400078610ff */
[-C--:B------:R-:W-:Y:S01]  /*9b00*/  LEA.HI.X.SX32 R13, R54, R37.reuse, 0x2, P4 ;  /* 0x00000025360d7211 */ /* 0x080fe200020f16ff */
[----:B------:R-:W-:Y:S01]  /*9b10*/  RED.E.ADD.F32.FTZ.RN.STRONG.GPU [R14.64], R34 ;  /* 0x000000220e00798e */ /* 0x000fe2000c10e786 */
[CC--:B------:R-:W-:Y:S02]  /*9b20*/  LEA R8, P2, R52.reuse, R36.reuse, 0x2 ;  /* 0x0000002434087211 */ /* 0x0c0fe400078410ff */
[-C--:B------:R-:W-:Y:S01]  /*9b30*/  LEA.HI.X.SX32 R11, R53, R37.reuse, 0x2, P3 ;  /* 0x00000025350b7211 */ /* 0x080fe200018f16ff */
[----:B------:R-:W-:Y:S01]  /*9b40*/  RED.E.ADD.F32.FTZ.RN.STRONG.GPU [R12.64], R35 ;  /* 0x000000230c00798e */ /* 0x000fe2000c10e786 */
[-C--:B------:R-:W-:Y:S03]  /*9b50*/  LEA.HI.X.SX32 R9, R52, R37.reuse, 0x2, P2 ;  /* 0x0000002534097211 */ /* 0x080fe600010f16ff */
[----:B------:R-:W-:Y:S04]  /*9b60*/  RED.E.ADD.F32.FTZ.RN.STRONG.GPU [R10.64], R28 ;  /* 0x0000001c0a00798e */ /* 0x000fe8000c10e786 */
[----:B------:R-:W-:Y:S04]  /*9b70*/  RED.E.ADD.F32.FTZ.RN.STRONG.GPU [R8.64], R29 ;  /* 0x0000001d0800798e */ /* 0x000fe8000c10e786 */
[----:B------:R-:W-:Y:S04]  /*9b80*/  LDSM.16.MT88.4 R8, [R156] ;  /* 0x000000009c08783b */ /* 0x000fe80000004200 */
[----:B------:R-:W-:Y:S04]  /*9b90*/  LDSM.16.MT88.4 R12, [R3+0x18000] ;  /* 0x01800000030c783b */ /* 0x000fe80000004200 */
[----:B------:R-:W-:Y:S04]  /*9ba0*/  LDSM.16.MT88.4 R24, [R156+0x800] ;  /* 0x000800009c18783b */ /* 0x000fe80000004200 */
[----:B------:R-:W-:Y:S01]  /*9bb0*/  LDSM.16.MT88.4 R32, [R3+0x18800] ;  /* 0x018800000320783b */ /* 0x000fe20000004200 */
[CC--:B----4-:R-:W-:Y:S04]  /*9bc0*/  LEA R4, P0, R0.reuse, R36.reuse, 0x2 ;  /* 0x0000002400047211 */ /* 0x0d0fe800078010ff */
[-C--:B------:R-:W-:Y:S01]  /*9bd0*/  LEA.HI.X.SX32 R5, R0, R37.reuse, 0x2, P0 ;  /* 0x0000002500057211 */ /* 0x080fe200000f16ff */
[----:B------:R-:W-:Y:S01]  /*9be0*/  IMAD.IADD R0, R157, 0x1, R156 ;  /* 0x000000019d007824 */ /* 0x000fe200078e029c */
[C---:B------:R-:W-:Y:S02]  /*9bf0*/  LEA R6, P1, R2.reuse, R36, 0x2 ;  /* 0x0000002402067211 */ /* 0x040fe400078210ff */
[----:B------:R-:W-:Y:S01]  /*9c00*/  PLOP3.LUT P0, PT, PT, PT, UP0, 0x80, 0x0 ;  /* 0x000000000000781c */ /* 0x000fe20003f0f008 */
[----:B------:R-:W-:Y:S01]  /*9c10*/  @UP4 UIADD3 UR13, UP0, UR13, -0x200, URZ ;  /* 0xfffffe000d0d4890 */ /* 0x000fe2000ff1e03f */
[----:B------:R-:W-:Y:S01]  /*9c20*/  LEA.HI.X.SX32 R7, R2, R37, 0x2, P1 ;  /* 0x0000002502077211 */ /* 0x000fe200008f16ff */
[----:B------:R-:W-:Y:S01]  /*9c30*/  LDSM.16.MT88.4 R16, [R0] ;  /* 0x000000000010783b */ /* 0x000fe20000004200 */
[----:B------:R-:W-:Y:S01]  /*9c40*/  ISETP.LT.AND P1, PT, RZ, UR8, PT ;  /* 0x00000008ff007c0c */ /* 0x000fe2000bf21270 */
[----:B------:R-:W-:Y:S02]  /*9c50*/  @UP4 UIADD3.X UR12, UR12, -0x1, URZ, UP0, !UPT ;  /* 0xffffffff0c0c4890 */ /* 0x000fe400087fe43f */
[----:B------:R-:W-:Y:S01]  /*9c60*/  RED.E.ADD.F32.FTZ.RN.STRONG.GPU [R6.64], R30 ;  /* 0x0000001e0600798e */ /* 0x000fe2000c10e786 */
[----:B------:R-:W-:Y:S03]  /*9c70*/  UMOV UR8, UR9 ;  /* 0x0000000900087c82 */ /* 0x000fe60008000000 */
[----:B------:R-:W-:Y:S04]  /*9c80*/  RED.E.ADD.F32.FTZ.RN.STRONG.GPU [R4.64], R31 ;  /* 0x0000001f0400798e */ /* 0x000fe8000c10e786 */
[----:B------:R-:W1:Y:S04]  /*9c90*/  LDSM.16.MT88.4 R4, [R3+0x14000] ;  /* 0x014000000304783b */ /* 0x000e680000004200 */
[----:B------:R-:W2:Y:S04]  /*9ca0*/  LDSM.16.MT88.4 R28, [R0+0x800] ;  /* 0x00080000001c783b */ /* 0x000ea80000004200 */
[----:B------:R-:W-:Y:S04]  /*9cb0*/  LDSM.16.MT88.4 R36, [R3+0x19000] ;  /* 0x019000000324783b */ /* 0x000fe80000004200 */
[----:B------:R-:W-:Y:S01]  /*9cc0*/  LDSM.16.MT88.4 R40, [R0+0x1000] ;  /* 0x001000000028783b */ /* 0x000fe20000004200 */
[-C--:B-1----:R-:W-:Y:S08]  /*9cd0*/  HMMA.16816.F32.BF16 R100, R4, R8.reuse, R100 ;  /* 0x000000080464723c */ /* 0x082ff00000041864 */
[C---:B------:R-:W-:Y:S08]  /*9ce0*/  HMMA.16816.F32.BF16 R104, R12.reuse, R8, R104 ;  /* 0x000000080c68723c */ /* 0x040ff00000041868 */
        /* <DEDUP_REMOVED lines=8> */
[----:B------:R-:W-:Y:S04]  /*9d70*/  LDSM.16.MT88.4 R4, [R3+0x15800] ;  /* 0x015800000304783b */ /* 0x000fe80000004200 */
[----:B------:R-:W3:Y:S03]  /*9d80*/  LDSM.16.MT88.4 R16, [R156+0x1800] ;  /* 0x001800009c10783b */ /* 0x000ee60000004200 */
[-C--:B------:R-:W-:Y:S08]  /*9d90*/  HMMA.16816.F32.BF16 R100, R20, R24.reuse, R100 ;  /* 0x000000181464723c */ /* 0x080ff00000041864 */
[C---:B------:R-:W-:Y:S08]  /*9da0*/  HMMA.16816.F32.BF16 R104, R32.reuse, R24, R104 ;  /* 0x000000182068723c */ /* 0x040ff00000041868 */
[-C--:B------:R-:W-:Y:S08]  /*9db0*/  HMMA.16816.F32.BF16 R108, R32, R26.reuse, R108 ;  /* 0x0000001a206c723c */ /* 0x080ff0000004186c */
[C---:B------:R-:W-:Y:S01]  /*9dc0*/  HMMA.16816.F32.BF16 R112, R20.reuse, R26, R112 ;  /* 0x0000001a1470723c */ /* 0x040fe20000041870 */
[----:B------:R-:W4:Y:S07]  /*9dd0*/  LDSM.16.MT88.4 R24, [R3+0x19800] ;  /* 0x019800000318783b */ /* 0x000f2e0000004200 */
[-C--:B--2---:R-:W-:Y:S08]  /*9de0*/  HMMA.16816.F32.BF16 R116, R20, R28.reuse, R116 ;  /* 0x0000001c1474723c */ /* 0x084ff00000041874 */
[C---:B------:R-:W-:Y:S08]  /*9df0*/  HMMA.16816.F32.BF16 R120, R32.reuse, R28, R120 ;  /* 0x0000001c2078723c */ /* 0x040ff00000041878 */
[-C--:B------:R-:W-:Y:S01]  /*9e00*/  HMMA.16816.F32.BF16 R124, R32, R30.reuse, R124 ;  /* 0x0000001e207c723c */ /* 0x080fe2000004187c */
[----:B------:R-:W2:Y:S07]  /*9e10*/  LDSM.16.MT88.4 R32, [R0+0x1800] ;  /* 0x001800000020783b */ /* 0x000eae0000004200 */
[----:B------:R-:W-:Y:S01]  /*9e20*/  HMMA.16816.F32.BF16 R128, R20, R30, R128 ;  /* 0x0000001e1480723c */ /* 0x000fe20000041880 */
[----:B------:R-:W-:Y:S04]  /*9e30*/  LDSM.16.MT88.4 R20, [R156+0x2000] ;  /* 0x002000009c14783b */ /* 0x000fe80000004200 */
        /* <DEDUP_REMOVED lines=9> */
[----:B------:R-:W5:Y:S07]  /*9ed0*/  LDSM.16.MT88.4 R36, [R0+0x2000] ;  /* 0x002000000024783b */ /* 0x000f6e0000004200 */
[----:B------:R-:W-:Y:S01]  /*9ee0*/  HMMA.16816.F32.BF16 R128, R8, R42, R128 ;  /* 0x0000002a0880723c */ /* 0x000fe20000041880 */
[----:B------:R-:W-:Y:S04]  /*9ef0*/  LDSM.16.MT88.4 R8, [R3+0x16800] ;  /* 0x016800000308783b */ /* 0x000fe80000004200 */
[----:B------:R-:W-:Y:S03]  /*9f00*/  LDSM.16.MT88.4 R40, [R0+0x2800] ;  /* 0x002800000028783b */ /* 0x000fe60000004200 */
[-C--:B---3--:R-:W-:Y:S08]  /*9f10*/  HMMA.16816.F32.BF16 R100, R4, R16.reuse, R100 ;  /* 0x000000100464723c */ /* 0x088ff00000041864 */
[C---:B----4-:R-:W-:Y:S08]  /*9f20*/  HMMA.16816.F32.BF16 R104, R24.reuse, R16, R104 ;  /* 0x000000101868723c */ /* 0x050ff00000041868 */
[-C--:B------:R-:W-:Y:S08]  /*9f30*/  HMMA.16816.F32.BF16 R108, R24, R18.reuse, R108 ;  /* 0x00000012186c723c */ /* 0x080ff0000004186c */
[C---:B------:R-:W-:Y:S01]  /*9f40*/  HMMA.16816.F32.BF16 R112, R4.reuse, R18, R112 ;  /* 0x000000120470723c */ /* 0x040fe20000041870 */
[----:B------:R-:W3:Y:S07]  /*9f50*/  LDSM.16.MT88.4 R16, [R156+0x2800] ;  /* 0x002800009c10783b */ /* 0x000eee0000004200 */
        /* <DEDUP_REMOVED lines=12> */
[-C--:B-----5:R-:W-:Y:S08]  /*a020*/  HMMA.16816.F32.BF16 R116, R12, R36.reuse, R116 ;  /* 0x000000240c74723c */ /* 0x0a0ff00000041874 */
[C---:B------:R-:W-:Y:S08]  /*a030*/  HMMA.16816.F32.BF16 R120, R28.reuse, R36, R120 ;  /* 0x000000241c78723c */ /* 0x040ff00000041878 */
[-C--:B------:R-:W-:Y:S01]  /*a040*/  HMMA.16816.F32.BF16 R124, R28, R38.reuse, R124 ;  /* 0x000000261c7c723c */ /* 0x080fe2000004187c */
[----:B------:R-:W4:Y:S07]  /*a050*/  LDSM.16.MT88.4 R28, [R3+0x1b000] ;  /* 0x01b00000031c783b */ /* 0x000f2e0000004200 */
[----:B------:R-:W-:Y:S01]  /*a060*/  HMMA.16816.F32.BF16 R128, R12, R38, R128 ;  /* 0x000000260c80723c */ /* 0x000fe20000041880 */
[----:B------:R-:W-:Y:S04]  /*a070*/  LDSM.16.MT88.4 R12, [R3+0x17800] ;  /* 0x01780000030c783b */ /* 0x000fe80000004200 */
[----:B------:R5:W-:Y:S03]  /*a080*/  LDSM.16.MT88.4 R36, [R0+0x3800] ;  /* 0x003800000024783b */ /* 0x000be60000004200 */
[-C--:B---3--:R-:W-:Y:S08]  /*a090*/  HMMA.16816.F32.BF16 R100, R8, R16.reuse, R100 ;  /* 0x000000100864723c */ /* 0x088ff00000041864 */
[C---:B--2---:R-:W-:Y:S08]  /*a0a0*/  HMMA.16816.F32.BF16 R104, R24.reuse, R16, R104 ;  /* 0x000000101868723c */ /* 0x044ff00000041868 */
[-C--:B------:R-:W-:Y:S04]  /*a0b0*/  HMMA.16816.F32.BF16 R108, R24, R18.reuse, R108 ;  /* 0x00000012186c723c */ /* 0x080fe8000004186c */
[C---:B-----5:R-:W-:Y:S02]  /*a0c0*/  IADD3 R0, R156.reuse, -0x4000, RZ ;  /* 0xffffc0009c007810 */ /* 0x060fe40007ffe0ff */
[----:B------:R-:W-:Y:S02]  /*a0d0*/  @P0 IADD3 R0, R156, 0x4000, RZ ;  /* 0x000040009c000810 */ /* 0x000fe40007ffe0ff */
[C---:B------:R-:W-:Y:S01]  /*a0e0*/  HMMA.16816.F32.BF16 R112, R8.reuse, R18, R112 ;  /* 0x000000120870723c */ /* 0x040fe20000041870 */
[----:B------:R2:W3:Y:S07]  /*a0f0*/  LDSM.16.MT88.4 R16, [R156+0x3800] ;  /* 0x003800009c10783b */ /* 0x0004ee0000004200 */
[-C--:B------:R-:W-:Y:S08]  /*a100*/  HMMA.16816.F32.BF16 R116, R8, R40.reuse, R116 ;  /* 0x000000280874723c */ /* 0x080ff00000041874 */
[C---:B------:R-:W-:Y:S08]  /*a110*/  HMMA.16816.F32.BF16 R120, R24.reuse, R40, R120 ;  /* 0x000000281878723c */ /* 0x040ff00000041878 */
[-C--:B------:R-:W-:Y:S01]  /*a120*/  HMMA.16816.F32.BF16 R124, R24, R42.reuse, R124 ;  /* 0x0000002a187c723c */ /* 0x080fe2000004187c */
[----:B------:R-:W5:Y:S03]  /*a130*/  LDSM.16.MT88.4 R24, [R3+0x1b800] ;  /* 0x01b800000318783b */ /* 0x000f660000004200 */
[----:B--2---:R-:W-:Y:S04]  /*a140*/  IMAD.MOV.U32 R156, RZ, RZ, R0 ;  /* 0x000000ffff9c7224 */ /* 0x004fe800078e0000 */
[----:B------:R-:W-:Y:S08]  /*a150*/  HMMA.16816.F32.BF16 R128, R8, R42, R128 ;  /* 0x0000002a0880723c */ /* 0x000ff00000041880 */
[-C--:B-1----:R-:W-:Y:S08]  /*a160*/  HMMA.16816.F32.BF16 R100, R4, R20.reuse, R100 ;  /* 0x000000140464723c */ /* 0x082ff00000041864 */
[C---:B----4-:R-:W-:Y:S08]  /*a170*/  HMMA.16816.F32.BF16 R104, R28.reuse, R20, R104 ;  /* 0x000000141c68723c */ /* 0x050ff00000041868 */
[-C--:B------:R-:W-:Y:S08]  /*a180*/  HMMA.16816.F32.BF16 R108, R28, R22.reuse, R108 ;  /* 0x000000161c6c723c */ /* 0x080ff0000004186c */
[C---:B------:R-:W-:Y:S08]  /*a190*/  HMMA.16816.F32.BF16 R112, R4.reuse, R22, R112 ;  /* 0x000000160470723c */ /* 0x040ff00000041870 */
[-C--:B------:R-:W-:Y:S08]  /*a1a0*/  HMMA.16816.F32.BF16 R116, R4, R32.reuse, R116 ;  /* 0x000000200474723c */ /* 0x080ff00000041874 */
[C---:B------:R-:W-:Y:S08]  /*a1b0*/  HMMA.16816.F32.BF16 R120, R28.reuse, R32, R120 ;  /* 0x000000201c78723c */ /* 0x040ff00000041878 */
[-C--:B------:R-:W-:Y:S08]  /*a1c0*/  HMMA.16816.F32.BF16 R124, R28, R34.reuse, R124 ;  /* 0x000000221c7c723c */ /* 0x080ff0000004187c */
[----:B------:R-:W-:Y:S08]  /*a1d0*/  HMMA.16816.F32.BF16 R128, R4, R34, R128 ;  /* 0x000000220480723c */ /* 0x000ff00000041880 */
[-C--:B---3--:R-:W-:Y:S08]  /*a1e0*/  HMMA.16816.F32.BF16 R100, R12, R16.reuse, R100 ;  /* 0x000000100c64723c */ /* 0x088ff00000041864 */
[C---:B-----5:R-:W-:Y:S08]  /*a1f0*/  HMMA.16816.F32.BF16 R104, R24.reuse, R16, R104 ;  /* 0x000000101868723c */ /* 0x060ff00000041868 */
        /* <DEDUP_REMOVED lines=10> */
[----:B------:R-:W5:Y:S04]  /*a2a0*/  LDL R61, [R1+0x60] ;  /* 0x00006000013d7983 */ /* 0x000f680000100800 */
        /* <DEDUP_REMOVED lines=8> */
[----:B------:R-:W5:Y:S01]  /*a330*/  LDL R52, [R1+0x7c] ;  /* 0x00007c0001347983 */ /* 0x000f620000100800 */
        /* <DEDUP_REMOVED lines=78> */
[----:B-----5:R1:W-:Y:S04]  /*a820*/  STS [R61], R11 ;  /* 0x0000000b3d007388 */ /* 0x0203e80000000800 */
        /* <DEDUP_REMOVED lines=39> */
.L_x_644:
        /* <DEDUP_REMOVED lines=19> */
.L_x_645:
        /* <DEDUP_REMOVED lines=47> */
.L_x_647:
[----:B------:R-:W-:Y:S05]  /*aec0*/  BSYNC B0 ;  /* 0x0000000000007941 */ /* 0x000fea0003800000 */
.L_x_646:
        /* <DEDUP_REMOVED lines=15> */
.L_x_649:
[----:B------:R-:W-:Y:S05]  /*afc0*/  BSYNC B0 ;  /* 0x0000000000007941 */ /* 0x000fea0003800000 */
.L_x_648:
        /* <DEDUP_REMOVED lines=15> */
.L_x_651:
[----:B------:R-:W-:Y:S05]  /*b0c0*/  BSYNC B0 ;  /* 0x0000000000007941 */ /* 0x000fea0003800000 */
.L_x_650:
        /* <DEDUP_REMOVED lines=14> */
.L_x_653:
[----:B------:R-:W-:Y:S05]  /*b1b0*/  BSYNC B0 ;  /* 0x0000000000007941 */ /* 0x000fea0003800000 */
.L_x_652:
        /* <DEDUP_REMOVED lines=25> */
.L_x_655:
[----:B------:R-:W-:Y:S05]  /*b350*/  BSYNC B0 ;  /* 0x0000000000007941 */ /* 0x000fea0003800000 */
.L_x_654:
        /* <DEDUP_REMOVED lines=13> */
.L_x_657:
[----:B------:R-:W-:Y:S05]  /*b430*/  BSYNC B0 ;  /* 0x0000000000007941 */ /* 0x000fea0003800000 */
.L_x_656:
        /* <DEDUP_REMOVED lines=13> */
.L_x_659:
[----:B------:R-:W-:Y:S05]  /*b510*/  BSYNC B0 ;  /* 0x0000000000007941 */ /* 0x000fea0003800000 */
.L_x_658:
        /* <DEDUP_REMOVED lines=12> */
.L_x_608:
        /* <DEDUP_REMOVED lines=21> */
.L_x_661:
        /* <DEDUP_REMOVED lines=19> */
.L_x_662:
        /* <DEDUP_REMOVED lines=36> */
.L_x_664:
[----:B------:R-:W-:Y:S05]  /*baa0*/  BSYNC B0 ;  /* 0x0000000000007941 */ /* 0x000fea0003800000 */
.L_x_663:
        /* <DEDUP_REMOVED lines=15> */
.L_x_666:
[----:B------:R-:W-:Y:S05]  /*bba0*/  BSYNC B0 ;  /* 0x0000000000007941 */ /* 0x000fea0003800000 */
.L_x_665:
        /* <DEDUP_REMOVED lines=15> */
.L_x_668:
[----:B------:R-:W-:Y:S05]  /*bca0*/  BSYNC B0 ;  /* 0x0000000000007941 */ /* 0x000fea0003800000 */
.L_x_667:
        /* <DEDUP_REMOVED lines=14> */
.L_x_670:
[----:B------:R-:W-:Y:S05]  /*bd90*/  BSYNC B0 ;  /* 0x0000000000007941 */ /* 0x000fea0003800000 */
.L_x_669:
        /* <DEDUP_REMOVED lines=25> */
.L_x_672:
[----:B------:R-:W-:Y:S05]  /*bf30*/  BSYNC B0 ;  /* 0x0000000000007941 */ /* 0x000fea0003800000 */
.L_x_671:
        /* <DEDUP_REMOVED lines=13> */
.L_x_674:
[----:B------:R-:W-:Y:S05]  /*c010*/  BSYNC B0 ;  /* 0x0000000000007941 */ /* 0x000fea0003800000 */
.L_x_673:
        /* <DEDUP_REMOVED lines=13> */
.L_x_676:
[----:B------:R-:W-:Y:S05]  /*c0f0*/  BSYNC B0 ;  /* 0x0000000000007941 */ /* 0x000fea0003800000 */
.L_x_675:
        /* <DEDUP_REMOVED lines=11> */
.L_x_660:
[----:B------:R-:W-:Y:S05]  /*c1b0*/  BSYNC B1 ;  /* 0x0000000000017941 */ /* 0x000fea0003800000 */
.L_x_603:
        /* <DEDUP_REMOVED lines=11> */
.L_x_677:
[----:B------:R-:W-:Y:S05]  /*c270*/  EXIT ;  /* 0x000000000000794d */ /* 0x000fea0003800000 */
.L_x_679:
        /* <DEDUP_REMOVED lines=16> */
.L_x_2462:


//--------------------- .text._ZN5flash44flash_bwd_dq_dk_dv_loop_seqk_parallel_kernelI23Flash_bwd_kernel_traitsILi64ELi128ELi128ELi8ELi4ELi4ELi4ELb0ELb0EN7cutlass10bfloat16_tE19Flash_kernel_traitsILi64ELi128ELi128ELi8ES3_EELb0ELb0ELb1ELb0ELb0ELb1ELb0EEEvNS_16Flash_bwd_paramsE --------------------------
	.section	.text._ZN5flash44flash_bwd_dq_dk_dv_loop_seqk_parallel_kernelI23Flash_bwd_kernel_traitsILi64ELi128ELi128ELi8ELi4ELi4ELi4ELb0ELb0EN7cutlass10bfloat16_tE19Flash_kernel_traitsILi64ELi128ELi128ELi8ES3_EELb0ELb0ELb1ELb0ELb0ELb1ELb0EEEvNS_16Flash_bwd_paramsE,"ax",@progbits
	.sectioninfo	@"SHI_REGISTERS=255"
	.align	128
        .global         _ZN5flash44flash_bwd_dq_dk_dv_loop_seqk_parallel_kernelI23Flash_bwd_kernel_traitsILi64ELi128ELi128ELi8ELi4ELi4ELi4ELb0ELb0EN7cutlass10bfloat16_tE19Flash_kernel_traitsILi64ELi128ELi128ELi8ES3_EELb0ELb0ELb1ELb0ELb0ELb1ELb0EEEvNS_16Flash_bwd_paramsE
        .type           _ZN5flash44flash_bwd_dq_dk_dv_loop_seqk_parallel_kernelI23Flash_bwd_kernel_traitsILi64ELi128ELi128ELi8ELi4ELi4ELi4ELb0ELb0EN7cutlass10bfloat16_tE19Flash_kernel_traitsILi64ELi128ELi128ELi8ES3_EELb0ELb0ELb1ELb0ELb0ELb1ELb0EEEvNS_16Flash_bwd_paramsE,@function
        .size           _ZN5flash44flash_bwd_dq_dk_dv_loop_seqk_parallel_kernelI23Flash_bwd_kernel_traitsILi64ELi128ELi128ELi8ELi4ELi4ELi4ELb0ELb0EN7cutlass10bfloat16_tE19Flash_kernel_traitsILi64ELi128ELi128ELi8ES3_EELb0ELb0ELb1ELb0ELb0ELb1ELb0EEEvNS_16Flash_bwd_paramsE,(.L_x_2463 - _ZN5flash44flash_bwd_dq_dk_dv_loop_seqk_parallel_kernelI23Flash_bwd_kernel_traitsILi64ELi128ELi128ELi8ELi4ELi4ELi4ELb0ELb0EN7cutlass10bfloat16_tE19Flash_kernel_traitsILi64ELi128ELi128ELi8ES3_EELb0ELb0ELb1ELb0ELb0ELb1ELb0EEEvNS_16Flash_bwd_paramsE)
        .other          _ZN5flash44flash_bwd_dq_dk_dv_loop_seqk_parallel_kernelI23Flash_bwd_kernel_traitsILi64ELi128ELi128ELi8ELi4ELi4ELi4ELb0ELb0EN7cutlass10bfloat16_tE19Flash_kernel_traitsILi64ELi128ELi128ELi8ES3_EELb0ELb0ELb1ELb0ELb0ELb1ELb0EEEvNS_16Flash_bwd_paramsE,@"STO_CUDA_ENTRY STV_DEFAULT"
_ZN5flash44flash_bwd_dq_dk_dv_loop_seqk_parallel_kernelI23Flash_bwd_kernel_traitsILi64ELi128ELi128ELi8ELi4ELi4ELi4ELb0ELb0EN7cutlass10bfloat16_tE19Flash_kernel_traitsILi64ELi128ELi128ELi8ES3_EELb0ELb0ELb1ELb0ELb0ELb1ELb0EEEvNS_16Flash_bwd_paramsE:
.text._ZN5flash44flash_bwd_dq_dk_dv_loop_seqk_parallel_kernelI23Flash_bwd_kernel_traitsILi64ELi128ELi128ELi8ELi4ELi4ELi4ELb0ELb0EN7cutlass10bfloat16_tE19Flash_kernel_traitsILi64ELi128ELi128ELi8ES3_EELb0ELb0ELb1ELb0ELb0ELb1ELb0EEEvNS_16Flash_bwd_paramsE:
        /* <DEDUP_REMOVED lines=20> */
[----:B------:R-:W-:-:S02]  /*0140*/  UIMAD UR61, UR9, UR8, UR61 ;  /* 0x00000008093d72a4 */ /* 0x000fc4000f8e023d */
[----:B------:R-:W-:Y:S02]  /*0150*/  ULDC.U8 UR10, c[0x0][0x328] ;  /* 0x0000ca00000a7ab9 */ /* 0x000fe40000000000 */
[----:B------:R-:W-:Y:S02]  /*0160*/  UISETP.NE.AND UP5, UPT, UR10, URZ, UPT ;  /* 0x0000003f0a00728c */ /* 0x000fe4000bfa5270 */
[----:B------:R-:W-:Y:S02]  /*0170*/  ULDC UR15, c[0x0][0x224] ;  /* 0x00008900000f7ab9 */ /* 0x000fe40000000800 */
[----:B------:R-:W-:Y:S02]  /*0180*/  ULDC UR52, c[0x0][0x22c] ;  /* 0x00008b0000347ab9 */ /* 0x000fe40000000800 */
[----:B------:R-:W-:Y:S02]  /*0190*/  ULDC UR40, c[0x0][0x1c0] ;  /* 0x0000700000287ab9 */ /* 0x000fe40000000800 */
[----:B------:R-:W-:Y:S01]  /*01a0*/  ULDC UR13, c[0x0][0x1c0] ;  /* 0x00007000000d7ab9 */ /* 0x000fe20000000800 */
[----:B-1----:R-:W-:Y:S01]  /*01b0*/  SHF.R.S32.HI R13, RZ, 0x1f, R15 ;  /* 0x0000001fff0d7819 */ /* 0x002fe2000001140f */
[----:B--2---:R-:W-:-:S02]  /*01c0*/  ULOP3.LUT UR6, UR39, UR6, URZ, 0x3c, !UPT ;  /* 0x0000000627067292 */ /* 0x004fc4000f8e3c3f */
[----:B------:R-:W-:Y:S01]  /*01d0*/  USHF.R.S32.HI UR7, URZ, 0x1f, UR15 ;  /* 0x0000001f3f077899 */ /* 0x000fe2000801140f */
[CC--:B------:R-:W-:Y:S01]  /*01e0*/  LEA.HI R8, R13.reuse, R15.reuse, RZ, 0x4 ;  /* 0x0000000f0d087211 */ /* 0x0c0fe200078f20ff */
[----:B------:R-:W-:Y:S01]  /*01f0*/  UIMAD.WIDE UR40, UR52, UR40, URZ ;  /* 0x00000028342872a5 */ /* 0x000fe2000f8e023f */
[C---:B------:R-:W-:Y:S01]  /*0200*/  LEA.HI R4, R13.reuse, R15, RZ, 0x5 ;  /* 0x0000000f0d047211 */ /* 0x040fe200078f28ff */
[----:B------:R-:W-:Y:S01]  /*0210*/  UIMAD UR53, UR39, UR52, URZ ;  /* 0x00000034273572a4 */ /* 0x000fe2000f8e023f */
[----:B------:R-:W-:Y:S01]  /*0220*/  SHF.R.S32.HI R3, RZ, 0x4, R8 ;  /* 0x00000004ff037819 */ /* 0x000fe20000011408 */
[----:B---3--:R-:W-:Y:S01]  /*0230*/  USHF.R.S32.HI UR8, URZ, 0x1f, UR35 ;  /* 0x0000001f3f087899 */ /* 0x008fe20008011423 */
[--C-:B------:R-:W-:Y:S01]  /*0240*/  SHF.R.S32.HI R6, RZ, 0x5, R4.reuse ;  /* 0x00000005ff067819 */ /* 0x100fe20000011404 */
[----:B------:R-:W-:Y:S01]  /*0250*/  UIMAD UR52, UR52, UR13, URZ ;  /* 0x0000000d343472a4 */ /* 0x000fe2000f8e023f */
[----:B------:R-:W-:Y:S01]  /*0260*/  LEA.HI R0, R8, R3, RZ, 0x1 ;  /* 0x0000000308007211 */ /* 0x000fe200078f08ff */
[----:B------:R-:W-:Y:S01]  /*0270*/  ULDC UR14, c[0x0][0x1c0] ;  /* 0x00007000000e7ab9 */ /* 0x000fe20000000800 */
[----:B------:R-:W-:Y:S01]  /*0280*/  SHF.R.S32.HI R2, RZ, 0x1f, R4 ;  /* 0x0000001fff027819 */ /* 0x000fe20000011404 */
[----:B------:R-:W-:Y:S01]  /*0290*/  ULDC UR12, c[0x0][0x1c0] ;  /* 0x00007000000c7ab9 */ /* 0x000fe20000000800 */
[----:B------:R-:W-:Y:S01]  /*02a0*/  LOP3.LUT R0, R0, 0xfffffffe, RZ, 0xc0, !PT ;  /* 0xfffffffe00007812 */ /* 0x000fe200078ec0ff */
[----:B------:R-:W-:Y:S01]  /*02b0*/  UIMAD UR58, UR7, UR35, URZ ;  /* 0x00000023073a72a4 */ /* 0x000fe2000f8e023f */
[----:B------:R-:W-:Y:S01]  /*02c0*/  LEA.HI R2, R2, R6, RZ, 0x2 ;  /* 0x0000000602027211 */ /* 0x000fe200078f10ff */
[----:B------:R-:W-:Y:S01]  /*02d0*/  UIMAD.WIDE.U32 UR50, UR35, UR15, URZ ;  /* 0x0000000f233272a5 */ /* 0x000fe2000f8e003f */
[----:B------:R-:W-:Y:S01]  /*02e0*/  LEA.HI R17, R13, R15, RZ, 0x2 ;  /* 0x0000000f0d117211 */ /* 0x000fe200078f10ff */
[----:B------:R-:W-:Y:S01]  /*02f0*/  IMAD.IADD R12, R3, 0x1, -R0 ;  /* 0x00000001030c7824 */ /* 0x000fe200078e0a00 */
[----:B------:R-:W-:Y:S01]  /*0300*/  LOP3.LUT R0, R2, 0xfffffffc, RZ, 0xc0, !PT ;  /* 0xfffffffc02007812 */ /* 0x000fe200078ec0ff */
[----:B------:R-:W-:Y:S01]  /*0310*/  @!UP5 UIMAD UR7, UR35, UR14, UR39 ;  /* 0x0000000e2307d2a4 */ /* 0x000fe2000f8e0227 */
[--C-:B------:R-:W-:Y:S01]  /*0320*/  SHF.R.S32.HI R5, RZ, 0x2, R17.reuse ;  /* 0x00000002ff057819 */ /* 0x100fe20000011411 */
[----:B------:R-:W-:Y:S01]  /*0330*/  USHF.L.U32 UR47, UR52, 0x7, URZ ;  /* 0x00000007342f7899 */ /* 0x000fe2000800063f */
[----:B------:R-:W-:Y:S01]  /*0340*/  SHF.R.S32.HI R2, RZ, 0x1f, R17 ;  /* 0x0000001fff027819 */ /* 0x000fe20000011411 */
[----:B------:R-:W-:Y:S01]  /*0350*/  IMAD.IADD R9, R6, 0x1, -R0 ;  /* 0x0000000106097824 */ /* 0x000fe200078e0a00 */
[----:B------:R-:W-:Y:S01]  /*0360*/  LOP3.LUT R3, R4, 0xffffffe0, RZ, 0xc0, !PT ;  /* 0xffffffe004037812 */ /* 0x000fe200078ec0ff */
[----:B------:R-:W-:Y:S01]  /*0370*/  ULDC UR55, c[0x0][0x214] ;  /* 0x0000850000377ab9 */ /* 0x000fe20000000800 */
[----:B------:R-:W-:Y:S01]  /*0380*/  LEA.HI R0, R2, R5, RZ, 0x3 ;  /* 0x0000000502007211 */ /* 0x000fe200078f18ff */
[----:B------:R-:W-:Y:S01]  /*0390*/  ULDC.U8 UR11, c[0x0][0x3d0] ;  /* 0x0000f400000b7ab9 */ /* 0x000fe20000000000 */
[-C--:B------:R-:W-:Y:S01]  /*03a0*/  LEA.HI R16, R13, R15.reuse, RZ, 0x3 ;  /* 0x0000000f0d107211 */ /* 0x080fe200078f18ff */
[----:B------:R-:W-:Y:S01]  /*03b0*/  ULDC UR56, c[0x0][0x224] ;  /* 0x0000890000387ab9 */ /* 0x000fe20000000800 */
[----:B------:R-:W-:Y:S01]  /*03c0*/  LOP3.LUT R2, R0, 0xfffffff8, RZ, 0xc0, !PT ;  /* 0xfffffff800027812 */ /* 0x000fe200078ec0ff */
[----:B------:R-:W-:Y:S01]  /*03d0*/  IMAD.IADD R0, R15, 0x1, -R3 ;  /* 0x000000010f007824 */ /* 0x000fe200078e0a03 */
[----:B------:R-:W-:Y:S01]  /*03e0*/  LEA.HI R6, R13, R15, RZ, 0x7 ;  /* 0x0000000f0d067211 */ /* 0x000fe200078f38ff */
[----:B------:R-:W-:-:S02]  /*03f0*/  @UP5 UIMAD UR60, UR35, UR55, URZ ;  /* 0x00000037233c52a4 */ /* 0x000fc4000f8e023f */
[----:B------:R-:W-:Y:S01]  /*0400*/  IMAD.IADD R7, R5, 0x1, -R2 ;  /* 0x0000000105077824 */ /* 0x000fe200078e0a02 */
[----:B------:R-:W-:Y:S01]  /*0410*/  SHF.R.S32.HI R2, RZ, 0x1f, R0 ;  /* 0x0000001fff027819 */ /* 0x000fe20000011400 */
[----:B------:R-:W-:Y:S01]  /*0420*/  ULDC UR46, c[0x0][0x2e8] ;  /* 0x0000ba00002e7ab9 */ /* 0x000fe20000000800 */
[----:B------:R-:W-:Y:S01]  /*0430*/  SHF.R.S32.HI R6, RZ, 0x7, R6 ;  /* 0x00000007ff067819 */ /* 0x000fe20000011406 */
[----:B------:R-:W-:Y:S01]  /*0440*/  ULDC UR45, c[0x0][0x2e8] ;  /* 0x0000ba00002d7ab9 */ /* 0x000fe20000000800 */
[----:B------:R-:W-:Y:S01]  /*0450*/  LEA.HI R11, R2, R0, RZ, 0x2 ;  /* 0x00000000020b7211 */ /* 0x000fe200078f10ff */
[----:B------:R-:W-:Y:S01]  /*0460*/  ULDC.64 UR4, c[0x0][0x118] ;  /* 0x0000460000047ab9 */ /* 0x000fe20000000a00 */
[----:B------:R-:W-:Y:S01]  /*0470*/  SHF.R.S32.HI R0, RZ, 0x3, R16 ;  /* 0x00000003ff007819 */ /* 0x000fe20000011410 */
[----:B------:R-:W-:Y:S01]  /*0480*/  UISETP.NE.AND UP6, UPT, UR11, URZ, UPT ;  /* 0x0000003f0b00728c */ /* 0x000fe2000bfc5270 */
[----:B------:R-:W-:Y:S01]  /*0490*/  LOP3.LUT R2, R16, 0xfffffff8, RZ, 0xc0, !PT ;  /* 0xfffffff810027812 */ /* 0x000fe200078ec0ff */
[----:B------:R-:W-:-:S02]  /*04a0*/  UIMAD.WIDE.U32 UR48, UR40, UR50, URZ ;  /* 0x00000032283072a5 */ /* 0x000fc4000f8e003f */
[----:B------:R-:W-:Y:S01]  /*04b0*/  IMAD.SHL.U32 R3, R0, 0x40, RZ ;  /* 0x0000004000037824 */ /* 0x000fe200078e00ff */
[----:B------:R-:W-:Y:S01]  /*04c0*/  UIMAD UR57, UR41, UR50, URZ ;  /* 0x00000032293972a4 */ /* 0x000fe2000f8e023f */
[C---:B------:R-:W-:Y:S01]  /*04d0*/  IMAD.IADD R0, R15.reuse, 0x1, -R2 ;  /* 0x000000010f007824 */ /* 0x040fe200078e0a02 */
[----:B------:R-:W-:Y:S01]  /*04e0*/  LOP3.LUT R2, R8, 0xfffffff0, RZ, 0xc0, !PT ;  /* 0xfffffff008027812 */ /* 0x000fe200078ec0ff */
[----:B------:R-:W-:Y:S01]  /*04f0*/  IMAD.SHL.U32 R8, R15, 0x2, RZ ;  /* 0x000000020f087824 */ /* 0x000fe200078e00ff */
[----:B------:R-:W-:Y:S01]  /*0500*/  LOP3.LUT R3, R3, 0x1c0, RZ, 0xc0, !PT ;  /* 0x000001c003037812 */ /* 0x000fe200078ec0ff */
[C---:B------:R-:W-:Y:S01]  /*0510*/  IMAD.SHL.U32 R18, R0.reuse, 0x8, RZ ;  /* 0x0000000800127824 */ /* 0x040fe200078e00ff */
[----:B------:R-:W-:Y:S01]  /*0520*/  LOP3.LUT P4, RZ, R0, 0x2, RZ, 0xc0, !PT ;  /* 0x0000000200ff7812 */ /* 0x000fe2000788c0ff */
[----:B------:R-:W-:Y:S01]  /*0530*/  IMAD.IADD R2, R15, 0x1, -R2 ;  /* 0x000000010f027824 */ /* 0x000fe200078e0a02 */
[----:B------:R-:W-:Y:S01]  /*0540*/  SHF.R.U32.HI R4, RZ, 0x3, R3 ;  /* 0x00000003ff047819 */ /* 0x000fe20000011603 */
[----:B------:R-:W-:Y:S01]  /*0550*/  USHF.R.S32.HI UR59, URZ, 0x1f, UR53 ;  /* 0x0000001f3f3b7899 */ /* 0x000fe20008011435 */
[----:B------:R-:W-:Y:S01]  /*0560*/  LOP3.LUT R3, R3, 0x38, R18, 0xf8, !PT ;  /* 0x0000003803037812 */ /* 0x000fe200078ef812 */
[----:B------:R-:W-:Y:S01]  /*0570*/  STL [R1+0x20], R18 ;  /* 0x0000201201007387 */ /* 0x000fe20000100800 */
[----:B------:R-:W-:Y:S01]  /*0580*/  SHF.R.S32.HI R5, RZ, 0x1f, R2 ;  /* 0x0000001fff057819 */ /* 0x000fe20000011402 */
[----:B------:R-:W-:Y:S01]  /*0590*/  @!UP5 UIMAD UR55, UR7, UR55, URZ ;  /* 0x000000370737d2a4 */ /* 0x000fe2000f8e023f */
[----:B------:R-:W-:Y:S01]  /*05a0*/  LOP3.LUT R4, R3, R4, RZ, 0x3c, !PT ;  /* 0x0000000403047212 */ /* 0x000fe200078e3cff */
[----:B------:R-:W-:Y:S01]  /*05b0*/  USHF.R.S32.HI UR54, URZ, 0x1f, UR47 ;  /* 0x0000001f3f367899 */ /* 0x000fe2000801142f */
[----:B------:R-:W-:Y:S01]  /*05c0*/  LEA.HI R10, R5, R2, RZ, 0x3 ;  /* 0x00000002050a7211 */ /* 0x000fe200078f18ff */
[----:B------:R-:W-:Y:S01]  /*05d0*/  UMOV UR44, 0xffffc000 ;  /* 0xffffc000002c7882 */ /* 0x000fe20000000000 */
[----:B------:R-:W-:-:S02]  /*05e0*/  LEA.HI R5, R13, R15, RZ, 0x6 ;  /* 0x0000000f0d057211 */ /* 0x000fc400078f30ff */
[----:B------:R-:W-:Y:S02]  /*05f0*/  LOP3.LUT R3, R10, 0xfffffff8, RZ, 0xc0, !PT ;  /* 0xfffffff80a037812 */ /* 0x000fe400078ec0ff */
[----:B------:R-:W-:Y:S01]  /*0600*/  LOP3.LUT P3, RZ, R0, 0x4, RZ, 0xc0, !PT ;  /* 0x0000000400ff7812 */ /* 0x000fe2000786c0ff */
[----:B------:R-:W-:Y:S01]  /*0610*/  IMAD.SHL.U32 R5, R5, 0x8, RZ ;  /* 0x0000000805057824 */ /* 0x000fe200078e00ff */
[----:B------:R-:W-:Y:S01]  /*0620*/  LOP3.LUT R8, R8, 0x6, RZ, 0xc0, !PT ;  /* 0x0000000608087812 */ /* 0x000fe200078ec0ff */
[----:B------:R-:W-:Y:S01]  /*0630*/  IMAD.IADD R14, R2, 0x1, -R3 ;  /* 0x00000001020e7824 */ /* 0x000fe200078e0a03 */
[----:B------:R-:W-:Y:S01]  /*0640*/  SEL R168, R187, 0xffffffe0, !P4 ;  /* 0xffffffe0bba87807 */ /* 0x000fe20006000000 */
[----:B------:R-:W-:Y:S01]  /*0650*/  IMAD.SHL.U32 R0, R0, 0x40, RZ ;  /* 0x0000004000007824 */ /* 0x000fe200078e00ff */
[----:B------:R-:W-:Y:S01]  /*0660*/  LOP3.LUT R2, R4, 0xfffffe00, R5, 0xf8, !PT ;  /* 0xfffffe0004027812 */ /* 0x000fe200078ef805 */
[----:B------:R-:W-:Y:S01]  /*0670*/  IMAD.U32 R3, RZ, RZ, UR6 ;  /* 0x00000006ff037e24 */ /* 0x000fe2000f8e00ff */
[----:B------:R-:W-:Y:S01]  /*0680*/  USHF.R.S32.HI UR6, URZ, 0x1f, UR39 ;  /* 0x0000001f3f067899 */ /* 0x000fe20008011427 */
[----:B------:R-:W-:Y:S01]  /*0690*/  IMAD.SHL.U32 R4, R12, 0x200, RZ ;  /* 0x000002000c047824 */ /* 0x000fe200078e00ff */
[----:B------:R-:W-:Y:S01]  /*06a0*/  LOP3.LUT R0, R0, 0x1c0, RZ, 0xc0, !PT ;  /* 0x000001c000007812 */ /* 0x000fe200078ec0ff */
[----:B------:R1:W-:Y:S03]  /*06b0*/  STL [R1+0x10], R2 ;  /* 0x0000100201007387 */ /* 0x0003e60000100800 */
[----:B------:R-:W-:Y:S01]  /*06c0*/  LOP3.LUT R166, R0, 0x8, R16, 0xf8, !PT ;  /* 0x0000000800a67812 */ /* 0x000fe200078ef810 */
[----:B------:R2:W-:Y:S01]  /*06d0*/  STL [R1+0x5c], R3 ;  /* 0x00005c0301007387 */ /* 0x0005e20000100800 */
[----:B-1----:R-:W-:-:S04]  /*06e0*/  LOP3.LUT R2, R7, 0x1, RZ, 0xc0, !PT ;  /* 0x0000000107027812 */ /* 0x002fc800078ec0ff */
[----:B------:R-:W-:Y:S01]  /*06f0*/  ISETP.NE.U32.AND P0, PT, R2, 0x1, PT ;  /* 0x000000010200780c */ /* 0x000fe20003f05070 */
[----:B------:R-:W-:Y:S01]  /*0700*/  IMAD.SHL.U32 R2, R9, 0x10, RZ ;  /* 0x0000001009027824 */ /* 0x000fe200078e00ff */
[----:B--2---:R-:W-:Y:S02]  /*0710*/  SHF.R.U32.HI R3, RZ, 0x3, R0 ;  /* 0x00000003ff037819 */ /* 0x004fe40000011600 */
[----:B------:R-:W-:Y:S02]  /*0720*/  R2P PR, R7, 0x6 ;  /* 0x0000000607007804 */ /* 0x000fe40000000000 */
[----:B------:R-:W-:Y:S01]  /*0730*/  LOP3.LUT R5, R0, 0x30, R2, 0xf8, !PT ;  /* 0x0000003000057812 */ /* 0x000fe200078ef802 */
[----:B------:R-:W-:Y:S01]  /*0740*/  IMAD R0, R6, 0x1000, R4 ;  /* 0x0000100006007824 */ /* 0x000fe200078e0204 */
[----:B------:R-:W-:Y:S02]  /*0750*/  LOP3.LUT R166, R166, R3, RZ, 0x3c, !PT ;  /* 0x00000003a6a67212 */ /* 0x000fe400078e3cff */
[----:B------:R-:W-:-:S02]  /*0760*/  LOP3.LUT R5, R5, 0x8, R16, 0xf8, !PT ;  /* 0x0000000805057812 */ /* 0x000fc400078ef810 */
[----:B------:R-:W-:Y:S01]  /*0770*/  LEA.HI.SX32 R13, R11, R2, 0x1e ;  /* 0x000000020b0d7211 */ /* 0x000fe200078ff2ff */
[----:B------:R-:W-:Y:S01]  /*0780*/  IMAD.IADD R166, R0, 0x1, R166 ;  /* 0x0000000100a67824 */ /* 0x000fe200078e02a6 */
[----:B------:R-:W-:Y:S01]  /*0790*/  LOP3.LUT R0, R17, 0x7ffffffc, RZ, 0xc0, !PT ;  /* 0x7ffffffc11007812 */ /* 0x000fe200078ec0ff */
[----:B------:R-:W-:Y:S01]  /*07a0*/  IMAD.U32 R2, RZ, RZ, UR6 ;  /* 0x00000006ff027e24 */ /* 0x000fe2000f8e00ff */
[----:B------:R-:W-:Y:S01]  /*07b0*/  USHF.L.U32 UR6, UR35, 0x7, URZ ;  /* 0x0000000723067899 */ /* 0x000fe2000800063f */
[----:B------:R-:W-:Y:S01]  /*07c0*/  LOP3.LUT R5, R4, R5, R3, 0xf6, !PT ;  /* 0x0000000504057212 */ /* 0x000fe200078ef603 */
[----:B------:R1:W-:Y:S01]  /*07d0*/  STL [R1], R13 ;  /* 0x0000000d01007387 */ /* 0x0003e20000100800 */
[----:B------:R-:W-:Y:S01]  /*07e0*/  IMAD.IADD R4, R15, 0x1, -R0 ;  /* 0x000000010f047824 */ /* 0x000fe200078e0a00 */
[----:B------:R-:W-:Y:S01]  /*07f0*/  SEL R187, R187, 0xffffffe0, !P1 ;  /* 0xffffffe0bbbb7807 */ /* 0x000fe20004800000 */
[----:B------:R-:W-:Y:S01]  /*0800*/  IMAD.SHL.U32 R0, R7, 0x40, RZ ;  /* 0x0000004007007824 */ /* 0x000fe200078e00ff */
[----:B------:R-:W-:Y:S01]  /*0810*/  SEL R185, R185, 0x10, !P0 ;  /* 0x00000010b9b97807 */ /* 0x000fe20004000000 */
[----:B------:R-:W-:Y:S01]  /*0820*/  IMAD.U32 R2, RZ, RZ, UR6 ;  /* 0x00000006ff027e24 */ /* 0x000fe2000f8e00ff */
[----:B------:R-:W-:Y:S01]  /*0830*/  UIMAD UR6, UR35, UR12, UR39 ;  /* 0x0000000c230672a4 */ /* 0x000fe2000f8e0227 */
[----:B------:R-:W-:Y:S01]  /*0840*/  IMAD.SHL.U32 R2, R6, 0x8, RZ ;  /* 0x0000000806027824 */ /* 0x000fe200078e00ff */
[----:B------:R-:W-:Y:S01]  /*0850*/  LOP3.LUT R0, R0, 0x1c0, RZ, 0xc0, !PT ;  /* 0x000001c000007812 */ /* 0x000fe200078ec0ff */
[----:B------:R-:W-:Y:S01]  /*0860*/  IMAD.SHL.U32 R4, R4, 0x2, RZ ;  /* 0x0000000204047824 */ /* 0x000fe200078e00ff */
[----:B------:R-:W-:Y:S01]  /*0870*/  UIMAD UR56, UR6, UR56, URZ ;  /* 0x00000038063872a4 */ /* 0x000fe2000f8e023f */
[----:B------:R-:W-:Y:S01]  /*0880*/  IMAD.SHL.U32 R7, R12, 0x10, RZ ;  /* 0x000000100c077824 */ /* 0x000fe200078e00ff */
[----:B------:R-:W-:Y:S01]  /*0890*/  LOP3.LUT R2, R2, 0x8, RZ, 0xc0, !PT ;  /* 0x0000000802027812 */ /* 0x000fe200078ec0ff */
[C---:B------:R-:W-:Y:S01]  /*08a0*/  IMAD R15, R6.reuse, 0x40, R8 ;  /* 0x00000040060f7824 */ /* 0x040fe200078e0208 */
[----:B------:R-:W-:Y:S01]  /*08b0*/  SHF.R.U32.HI R3, RZ, 0x3, R0 ;  /* 0x00000003ff037819 */ /* 0x000fe20000011600 */
[----:B------:R-:W-:Y:S01]  /*08c0*/  IMAD R8, R6, 0x2000, R4 ;  /* 0x0000200006087824 */ /* 0x000fe200078e0204 */
[----:B------:R-:W-:Y:S01]  /*08d0*/  LOP3.LUT R11, R2, 0x10, R7, 0xf8, !PT ;  /* 0x00000010020b7812 */ /* 0x000fe200078ef807 */
[----:B------:R-:W-:Y:S01]  /*08e0*/  IMAD.SHL.U32 R166, R166, 0x2, RZ ;  /* 0x00000002a6a67824 */ /* 0x000fe200078e00ff */
[-C--:B------:R-:W-:Y:S01]  /*08f0*/  LOP3.LUT R6, R3, R0.reuse, R2, 0x1e, !PT ;  /* 0x0000000003067212 */ /* 0x080fe200078e1e02 */
[----:B------:R-:W-:Y:S01]  /*0900*/  IMAD R2, R9, 0x400, R8 ;  /* 0x0000040009027824 */ /* 0x000fe200078e0208 */
[----:B------:R-:W-:Y:S01]  /*0910*/  LOP3.LUT R3, R3, R0, RZ, 0xfc, !PT ;  /* 0x0000000003037212 */ /* 0x000fe200078efcff */
[----:B------:R-:W-:Y:S01]  /*0920*/  IMAD R0, R9, 0x400, R4 ;  /* 0x0000040009007824 */ /* 0x000fe200078e0204 */
[----:B------:R-:W-:Y:S01]  /*0930*/  STL [R1+0x18], R15 ;  /* 0x0000180f01007387 */ /* 0x000fe20000100800 */
[----:B------:R-:W-:Y:S01]  /*0940*/  IMAD.U32 R4, RZ, RZ, UR8 ;  /* 0x00000008ff047e24 */ /* 0x000fe2000f8e00ff */
[----:B------:R-:W-:Y:S01]  /*0950*/  USHF.R.S32.HI UR8, URZ, 0x1f, UR39 ;  /* 0x0000001f3f087899 */ /* 0x000fe20008011427 */
[----:B------:R-:W-:Y:S01]  /*0960*/  IMAD.IADD R183, R3, 0x1, R2 ;  /* 0x0000000103b77824 */ /* 0x000fe200078e0202 */
[----:B------:R-:W-:Y:S01]  /*0970*/  IADD3 R2, R13, -0x80, RZ ;  /* 0xffffff800d027810 */ /* 0x000fe20007ffe0ff */
[----:B------:R-:W-:-:S02]  /*0980*/  IMAD.IADD R8, R0, 0x1, R6 ;  /* 0x0000000100087824 */ /* 0x000fc400078e0206 */
[----:B------:R-:W-:Y:S01]  /*0990*/  IMAD.SHL.U32 R6, R14, 0x40, RZ ;  /* 0x000000400e067824 */ /* 0x000fe200078e00ff */
[----:B------:R-:W-:Y:S01]  /*09a0*/  SHF.R.S32.HI R4, RZ, 0x1f, R2 ;  /* 0x0000001fff047819 */ /* 0x000fe20000011402 */
[----:B------:R-:W-:Y:S01]  /*09b0*/  IMAD.SHL.U32 R0, R10, 0x40, RZ ;  /* 0x000000400a007824 */ /* 0x000fe200078e00ff */
[----:B------:R-:W-:Y:S01]  /*09c0*/  LEA R8, R8, 0xc000, 0x1 ;  /* 0x0000c00008087811 */ /* 0x000fe200078e08ff */
        /* <DEDUP_REMOVED lines=11> */
[C---:B------:R-:W-:Y:S01]  /*0a80*/  IADD3 R14, R8.reuse, 0x420, RZ ;  /* 0x00000420080e7810 */ /* 0x040fe20007ffe0ff */
[----:B------:R-:W-:Y:S01]  /*0a90*/  IMAD R4, R9, 0x400, R0 ;  /* 0x0000040009047824 */ /* 0x000fe200078e0200 */
[----:B------:R-:W-:Y:S01]  /*0aa0*/  LOP3.LUT R3, R3, R7, RZ, 0x3c, !PT ;  /* 0x0000000703037212 */ /* 0x000fe200078e3cff */
[----:B------:R-:W-:Y:S01]  /*0ab0*/  STL [R1+0x28], R8 ;  /* 0x0000280801007387 */ /* 0x000fe20000100800 */
[C---:B------:R-:W-:Y:S01]  /*0ac0*/  IADD3 R10, R8.reuse, 0x2020, RZ ;  /* 0x00002020080a7810 */ /* 0x040fe20007ffe0ff */
[----:B------:R-:W-:Y:S01]  /*0ad0*/  IMAD.IADD R190, R183, 0x1, R187 ;  /* 0x00000001b7be7824 */ /* 0x000fe200078e02bb */
[----:B------:R-:W-:Y:S01]  /*0ae0*/  @P1 IADD3 R14, R8, 0x3e0, RZ ;  /* 0x000003e0080e1810 */ /* 0x000fe20007ffe0ff */
[----:B------:R-:W-:Y:S01]  /*0af0*/  IMAD.IADD R173, R4, 0x1, R3 ;  /* 0x0000000104ad7824 */ /* 0x000fe200078e0203 */
[C---:B-1----:R-:W-:Y:S01]  /*0b00*/  IADD3 R13, R8.reuse, 0x2420, RZ ;  /* 0x00002420080d7810 */ /* 0x042fe20007ffe0ff */
[----:B------:R-:W-:Y:S01]  /*0b10*/  IMAD.SHL.U32 R3, R5, 0x2, RZ ;  /* 0x0000000205037824 */ /* 0x000fe200078e00ff */
[C---:B------:R-:W-:Y:S01]  /*0b20*/  @P1 IADD3 R10, R8.reuse, 0x1fe0, RZ ;  /* 0x00001fe0080a1810 */ /* 0x040fe20007ffe0ff */
[----:B------:R-:W-:Y:S01]  /*0b30*/  IMAD.IADD R5, R187, 0x1, R8 ;  /* 0x00000001bb057824 */ /* 0x000fe200078e0208 */
[----:B------:R-:W-:Y:S01]  /*0b40*/  @P1 IADD3 R13, R8, 0x23e0, RZ ;  /* 0x000023e0080d1810 */ /* 0x000fe20007ffe0ff */
[----:B------:R-:W-:Y:S01]  /*0b50*/  IMAD.IADD R189, R186, 0x1, R187 ;  /* 0x00000001babd7824 */ /* 0x000fe200078e02bb */
[----:B--2---:R-:W-:-:S02]  /*0b60*/  LOP3.LUT R2, R7, R11, R6, 0x1e, !PT ;  /* 0x0000000b07027212 */ /* 0x004fc400078e1e06 */
[----:B------:R-:W-:Y:S02]  /*0b70*/  IADD3 R6, R8, 0x2040, RZ ;  /* 0x0000204008067810 */ /* 0x000fe40007ffe0ff */
[----:B------:R-:W-:Y:S01]  /*0b80*/  LOP3.LUT R174, R2, R0, RZ, 0xfc, !PT ;  /* 0x0000000002ae7212 */ /* 0x000fe200078efcff */
[----:B------:R-:W-:Y:S01]  /*0b90*/  IMAD.MOV.U32 R0, RZ, RZ, 0x40 ;  /* 0x00000040ff007424 */ /* 0x000fe200078e00ff */
[----:B------:R-:W-:Y:S01]  /*0ba0*/  @P2 IADD3 R6, R8, 0x1fc0, RZ ;  /* 0x00001fc008062810 */ /* 0x000fe20007ffe0ff */
[----:B------:R-:W-:-:S03]  /*0bb0*/  IMAD.MOV.U32 R2, RZ, RZ, 0x440 ;  /* 0x00000440ff027424 */ /* 0x000fc600078e00ff */
[C---:B------:R-:W-:Y:S02]  /*0bc0*/  SEL R167, R0.reuse, 0xffffffc0, !P3 ;  /* 0xffffffc000a77807 */ /* 0x040fe40005800000 */
[----:B------:R-:W-:Y:S02]  /*0bd0*/  SEL R0, R0, 0xffffffc0, !P2 ;  /* 0xffffffc000007807 */ /* 0x000fe40005000000 */
[----:B------:R-:W-:Y:S01]  /*0be0*/  SEL R2, R2, 0x3c0, !P2 ;  /* 0x000003c002027807 */ /* 0x000fe20005000000 */
[----:B------:R-:W-:Y:S02]  /*0bf0*/  IMAD.IADD R167, R166, 0x1, R167 ;  /* 0x00000001a6a77824 */ /* 0x000fe400078e02a7 */
[----:B------:R-:W-:Y:S02]  /*0c00*/  IMAD.IADD R12, R0, 0x1, R8 ;  /* 0x00000001000c7824 */ /* 0x000fe400078e0208 */
[----:B------:R-:W-:Y:S02]  /*0c10*/  IMAD.IADD R4, R8, 0x1, R2 ;  /* 0x0000000108047824 */ /* 0x000fe400078e0202 */
[----:B------:R-:W-:Y:S01]  /*0c20*/  IMAD.IADD R184, R183, 0x1, R0 ;  /* 0x00000001b7b87824 */ /* 0x000fe200078e0200 */
[----:B------:R-:W-:Y:S01]  /*0c30*/  STL [R1+0x3c], R12 ;  /* 0x00003c0c01007387 */ /* 0x000fe20000100800 */
[----:B------:R-:W-:-:S02]  /*0c40*/  IMAD.IADD R168, R168, 0x1, R167 ;  /* 0x00000001a8a87824 */ /* 0x000fc400078e02a7 */
[--C-:B------:R-:W-:Y:S01]  /*0c50*/  IMAD.IADD R185, R185, 0x1, R184.reuse ;  /* 0x00000001b9b97824 */ /* 0x100fe200078e02b8 */
        /* <DEDUP_REMOVED lines=19> */
.L_x_726:
        /* <DEDUP_REMOVED lines=54> */
.L_x_680:
        /* <DEDUP_REMOVED lines=21> */
[----:B------:R-:W-:Y:S02]  /*1240*/  UIADD3 UR7, UR12, 0x7f, URZ ;  /* 0x0000007f0c077890 */ /* 0x000fe4000fffe03f */
[----:B------:R-:W-:Y:S02]  /*1250*/  ULDC.64 UR10, c[0x0][0x178] ;  /* 0x00005e00000a7ab9 */ /* 0x000fe40000000a00 */
[----:B------:R-:W-:Y:S02]  /*1260*/  USHF.R.S32.HI UR14, URZ, 0x1f, UR7 ;  /* 0x0000001f3f0e7899 */ /* 0x000fe40008011407 */
[----:B------:R-:W-:Y:S02]  /*1270*/  UIMAD UR13, UR43, UR10, URZ ;  /* 0x0000000a2b0d72a4 */ /* 0x000fe4000f8e023f */
[----:B------:R-:W-:Y:S02]  /*1280*/  ULEA.HI UR17, UR14, UR7, URZ, 0x7 ;  /* 0x000000070e117291 */ /* 0x000fe4000f8f383f */
[----:B------:R-:W-:-:S02]  /*1290*/  UIADD3 UR7, UR12, 0x80, UR21 ;  /* 0x000000800c077890 */ /* 0x000fc4000fffe015 */
[----:B------:R-:W-:Y:S02]  /*12a0*/  ULDC UR18, c[0x0][0x2e4] ;  /* 0x0000b90000127ab9 */ /* 0x000fe40000000800 */
[----:B------:R-:W-:Y:S02]  /*12b0*/  UIADD3 UR7, UR7, UR18, -UR6 ;  /* 0x0000001207077290 */ /* 0x000fe4000fffe806 */
[----:B------:R-:W-:Y:S02]  /*12c0*/  ULDC.64 UR14, c[0x0][0x190] ;  /* 0x00006400000e7ab9 */ /* 0x000fe40000000a00 */
[----:B------:R-:W-:Y:S02]  /*12d0*/  UIMAD.WIDE.U32 UR8, UR35, UR10, URZ ;  /* 0x0000000a230872a5 */ /* 0x000fe4000f8e003f */
[----:B------:R-:W-:Y:S02]  /*12e0*/  UIMAD UR13, UR35, UR11, UR13 ;  /* 0x0000000b230d72a4 */ /* 0x000fe4000f8e020d */
[----:B------:R-:W-:-:S02]  /*12f0*/  UISETP.NE.AND UP3, UPT, UR16, -0x1, UPT ;  /* 0xffffffff1000788c */ /* 0x000fc4000bf65270 */
[----:B------:R-:W-:Y:S02]  /*1300*/  UIMAD.WIDE.U32 UR10, UR16, UR14, URZ ;  /* 0x0000000e100a72a5 */ /* 0x000fe4000f8e003f */
[----:B------:R-:W-:Y:S02]  /*1310*/  UIADD3 UR7, UR7, 0x7f, URZ ;  /* 0x0000007f07077890 */ /* 0x000fe4000fffe03f */
[----:B------:R-:W-:Y:S02]  /*1320*/  USEL UR42, UR8, UR10, !UP3 ;  /* 0x0000000a082a7287 */ /* 0x000fe4000d800000 */
[----:B------:R-:W-:Y:S02]  /*1330*/  USHF.R.S32.HI UR8, URZ, 0x1f, UR7 ;  /* 0x0000001f3f087899 */ /* 0x000fe40008011407 */
[----:B-1----:R-:W-:Y:S02]  /*1340*/  UISETP.NE.AND UP0, UPT, UR25, -0x1, UPT ;  /* 0xffffffff1900788c */ /* 0x002fe4000bf05270 */
[----:B------:R-:W-:-:S02]  /*1350*/  ULEA.HI UR7, UR8, UR7, URZ, 0x7 ;  /* 0x0000000708077291 */ /* 0x000fc4000f8f383f */
[----:B------:R-:W-:Y:S02]  /*1360*/  USHF.R.S32.HI UR8, URZ, 0x7, UR17 ;  /* 0x000000073f087899 */ /* 0x000fe40008011411 */
[----:B------:R-:W-:Y:S01]  /*1370*/  USHF.R.S32.HI UR7, URZ, 0x7, UR7 ;  /* 0x000000073f077899 */ /* 0x000fe20008011407 */
[----:B------:R-:W-:Y:S01]  /*1380*/  PLOP3.LUT P0, PT, PT, PT, UP0, 0x80, 0x0 ;  /* 0x000000000000781c */ /* 0x000fe20003f0f008 */
[----:B------:R-:W-:Y:S02]  /*1390*/  UIADD3 UR38, UR9, UR13, URZ ;  /* 0x0000000d09267290 */ /* 0x000fe4000fffe03f */
[----:B------:R-:W-:Y:S02]  /*13a0*/  UIMAD UR9, UR16, UR15, URZ ;  /* 0x0000000f100972a4 */ /* 0x000fe4000f8e023f */
[----:B------:R-:W-:Y:S02]  /*13b0*/  UISETP.LT.AND UP2, UPT, UR8, UR7, UPT ;  /* 0x000000070800728c */ /* 0x000fe4000bf41270 */
[----:B------:R-:W-:-:S02]  /*13c0*/  @UP0 UIADD3 UR10, UR20, UR25, URZ ;  /* 0x00000019140a0290 */ /* 0x000fc4000fffe03f */
[----:B------:R-:W-:Y:S02]  /*13d0*/  ULDC.64 UR14, c[0x0][0x198] ;  /* 0x00006600000e7ab9 */ /* 0x000fe40000000a00 */
        /* <DEDUP_REMOVED lines=20> */
.L_x_682:
        /* <DEDUP_REMOVED lines=18> */
.L_x_683:
[----:B------:R-:W2:Y:S01]  /*1640*/  LDL R0, [R1+0x5c] ;  /* 0x00005c0001007983 */ /* 0x000ea20000100800 */
[----:B------:R-:W-:Y:S01]  /*1650*/  IABS R6, c[0x0][0x1c8] ;  /* 0x0000720000067a13 */ /* 0x000fe20000000000 */
[----:B------:R-:W-:Y:S01]  /*1660*/  ULDC.64 UR10, c[0x0][0x370] ;  /* 0x0000dc00000a7ab9 */ /* 0x000fe20000000a00 */
[----:B------:R-:W-:Y:S01]  /*1670*/  IABS R2, UR39 ;  /* 0x0000002700027c13 */ /* 0x000fe20008000000 */
[----:B------:R-:W-:Y:S01]  /*1680*/  @UP3 UIMAD.WIDE.U32 UR8, UR16, UR10, URZ ;  /* 0x0000000a100832a5 */ /* 0x000fe2000f8e003f */
[----:B------:R-:W1:Y:S01]  /*1690*/  I2F.RP R4, R6 ;  /* 0x0000000600047306 */ /* 0x000e620000209400 */
[----:B------:R-:W-:Y:S01]  /*16a0*/  ULDC UR13, c[0x0][0x224] ;  /* 0x00008900000d7ab9 */ /* 0x000fe20000000800 */
[----:B------:R-:W3:Y:S01]  /*16b0*/  S2UR UR14, SR_CTAID.X ;  /* 0x00000000000e79c3 */ /* 0x000ee20000002500 */
[----:B------:R-:W-:Y:S01]  /*16c0*/  @UP3 UIMAD UR30, UR16, UR11, UR9 ;  /* 0x0000000b101e32a4 */ /* 0x000fe2000f8e0209 */
[----:B------:R-:W-:Y:S01]  /*16d0*/  ISETP.NE.AND P2, PT, RZ, c[0x0][0x1c8], PT ;  /* 0x00007200ff007a0c */ /* 0x000fe20003f45270 */
[----:B------:R-:W-:-:S02]  /*16e0*/  USHF.R.S32.HI UR26, URZ, 0x1f, UR21 ;  /* 0x0000001f3f1a7899 */ /* 0x000fc40008011415 */
        /* <DEDUP_REMOVED lines=8> */
[----:B------:R-:W-:Y:S02]  /*1770*/  UIMAD UR7, UR43, UR13, UR58 ;  /* 0x0000000d2b0772a4 */ /* 0x000fe4000f8e023a */
[----:B------:R-:W-:Y:S02]  /*1780*/  @!UP3 UMOV UR28, UR8 ;  /* 0x00000008001cbc82 */ /* 0x000fe40008000000 */
[----:B------:R-:W-:Y:S02]  /*1790*/  UIADD3 UR7, UR51, UR7, URZ ;  /* 0x0000000733077290 */ /* 0x000fe4000fffe03f */
[----:B------:R-:W-:Y:S02]  /*17a0*/  UIMAD.WIDE.U32 UR8, UR40, UR16, URZ ;  /* 0x00000010280872a5 */ /* 0x000fe4000f8e003f */
[----:B------:R-:W-:Y:S01]  /*17b0*/  UIMAD UR7, UR40, UR7, UR57 ;  /* 0x00000007280772a4 */ /* 0x000fe2000f8e0239 */
[----:B-1----:R-:W-:Y:S01]  /*17c0*/  IADD3 R4, R4, 0xffffffe, RZ ;  /* 0x0ffffffe04047810 */ /* 0x002fe20007ffe0ff */
[----:B------:R-:W-:-:S02]  /*17d0*/  USEL UR24, UR48, UR8, !UP3 ;  /* 0x0000000830187287 */ /* 0x000fc4000d800000 */
[----:B------:R-:W-:Y:S01]  /*17e0*/  UIADD3 UR15, UR49, UR7, URZ ;  /* 0x00000007310f7290 */ /* 0x000fe2000fffe03f */
[----:B------:R1:W4:Y:S01]  /*17f0*/  F2I.FTZ.U32.TRUNC.NTZ R5, R4 ;  /* 0x0000000400057305 */ /* 0x000322000021f000 */
[----:B------:R-:W-:-:S04]  /*1800*/  UIMAD UR7, UR41, UR16, URZ ;  /* 0x00000010290772a4 */ /* 0x000fc8000f8e023f */
[----:B------:R-:W-:Y:S02]  /*1810*/  @UP3 UIADD3 UR15, UR9, UR7, URZ ;  /* 0x00000007090f3290 */ /* 0x000fe4000fffe03f */
[----:B---3--:R-:W-:Y:S02]  /*1820*/  UIMAD.WIDE.U32 UR8, UR14, UR10, URZ ;  /* 0x0000000a0e0872a5 */ /* 0x008fe4000f8e003f */
[----:B------:R-:W-:Y:S02]  /*1830*/  USHF.L.U64.HI UR7, UR35, 0x7, UR43 ;  /* 0x0000000723077899 */ /* 0x000fe4000801022b */
[----:B------:R-:W-:Y:S02]  /*1840*/  UIMAD UR11, UR14, UR11, UR9 ;  /* 0x0000000b0e0b72a4 */ /* 0x000fe4000f8e0209 */
[----:B------:R-:W-:Y:S02]  /*1850*/  USHF.L.U32 UR14, UR35, 0x7, URZ ;  /* 0x00000007230e7899 */ /* 0x000fe4000800063f */
[----:B------:R-:W-:Y:S01]  /*1860*/  USEL UR18, UR8, URZ, UP6 ;  /* 0x0000003f08127287 */ /* 0x000fe2000b000000 */
[----:B-1----:R-:W-:Y:S01]  /*1870*/  IMAD.MOV.U32 R4, RZ, RZ, RZ ;  /* 0x000000ffff047224 */ /* 0x002fe200078e00ff */
[----:B------:R-:W-:-:S02]  /*1880*/  USEL UR8, UR14, URZ, UP1 ;  /* 0x0000003f0e087287 */ /* 0x000fc40008800000 */
[----:B------:R-:W-:Y:S02]  /*1890*/  USEL UR7, UR7, URZ, UP1 ;  /* 0x0000003f07077287 */ /* 0x000fe40008800000 */
[----:B------:R-:W-:Y:S02]  /*18a0*/  UIADD3 UR8, UP1, UR17, UR8, URZ ;  /* 0x0000000811087290 */ /* 0x000fe4000ff3e03f */
[----:B------:R-:W-:Y:S02]  /*18b0*/  USEL UR11, UR11, URZ, UP6 ;  /* 0x0000003f0b0b7287 */ /* 0x000fe4000b000000 */
[----:B------:R-:W-:Y:S02]  /*18c0*/  UIADD3.X UR9, UR31, UR7, URZ, UP1, !UPT ;  /* 0x000000071f097290 */ /* 0x000fe40008ffe43f */
[----:B------:R-:W-:-:S04]  /*18d0*/  UIMAD UR7, UR41, UR8, URZ ;  /* 0x00000008290772a4 */ /* 0x000fc8000f8e023f */
[----:B------:R-:W-:Y:S02]  /*18e0*/  UIMAD UR10, UR40, UR9, UR7 ;  /* 0x00000009280a72a4 */ /* 0x000fe4000f8e0207 */
[----:B------:R-:W-:Y:S02]  /*18f0*/  @UP5 USEL UR7, UR60, UR16, !UP3 ;  /* 0x000000103c075287 */ /* 0x000fe4000d800000 */
[----:B------:R-:W-:-:S04]  /*1900*/  UIMAD.WIDE.U32 UR8, UR40, UR8, URZ ;  /* 0x00000008280872a5 */ /* 0x000fc8000f8e003f */
[----:B------:R-:W-:Y:S01]  /*1910*/  UIADD3 UR10, UR9, UR10, URZ ;  /* 0x0000000a090a7290 */ /* 0x000fe2000fffe03f */
[----:B--2---:R4:W1:Y:S02]  /*1920*/  R2UR UR13, R0 ;  /* 0x00000000000d73c2 */ /* 0x00486400000e0000 */
[----:B----4-:R-:W-:-:S04]  /*1930*/  IMAD.MOV R0, RZ, RZ, -R5 ;  /* 0x000000ffff007224 */ /* 0x010fc800078e0a05 */
[----:B------:R-:W-:-:S04]  /*1940*/  IMAD R0, R0, R6, RZ ;  /* 0x0000000600007224 */ /* 0x000fc800078e02ff */
[----:B------:R-:W-:-:S06]  /*1950*/  IMAD.HI.U32 R0, R5, R0, R4 ;  /* 0x0000000005007227 */ /* 0x000fcc00078e0004 */
[----:B------:R-:W-:-:S04]  /*1960*/  IMAD.HI.U32 R0, R0, R2, RZ ;  /* 0x0000000200007227 */ /* 0x000fc800078e00ff */
[----:B------:R-:W-:-:S04]  /*1970*/  IMAD.MOV R4, RZ, RZ, -R0 ;  /* 0x000000ffff047224 */ /* 0x000fc800078e0a00 */
[----:B------:R-:W-:-:S05]  /*1980*/  IMAD R2, R6, R4, R2 ;  /* 0x0000000406027224 */ /* 0x000fca00078e0202 */
[----:B------:R-:W-:-:S13]  /*1990*/  ISETP.GT.U32.AND P1, PT, R6, R2, PT ;  /* 0x000000020600720c */ /* 0x000fda0003f24070 */
[----:B------:R-:W-:Y:S01]  /*19a0*/  @!P1 IMAD.IADD R2, R2, 0x1, -R6 ;  /* 0x0000000102029824 */ /* 0x000fe200078e0a06 */
[----:B------:R-:W-:Y:S02]  /*19b0*/  @!P1 IADD3 R0, R0, 0x1, RZ ;  /* 0x0000000100009810 */ /* 0x000fe40007ffe0ff */
[----:B-1----:R-:W-:Y:S01]  /*19c0*/  ISETP.LE.AND P1, PT, RZ, UR13, PT ;  /* 0x0000000dff007c0c */ /* 0x002fe2000bf23270 */
[----:B------:R-:W-:Y:S01]  /*19d0*/  ULDC UR13, c[0x0][0x234] ;  /* 0x00008d00000d7ab9 */ /* 0x000fe20000000800 */
[----:B------:R-:W-:Y:S01]  /*19e0*/  ISETP.GE.U32.AND P3, PT, R2, R6, PT ;  /* 0x000000060200720c */ /* 0x000fe20003f66070 */
[----:B------:R-:W-:-:S07]  /*19f0*/  @UP5 UIMAD UR14, UR39, UR13, UR7 ;  /* 0x0000000d270e52a4 */ /* 0x000fce000f8e0207 */
[----:B------:R-:W-:-:S05]  /*1a00*/  @!UP5 UMOV UR14, UR55 ;  /* 0x00000037000edc82 */ /* 0x000fca0008000000 */
        /* <DEDUP_REMOVED lines=12> */
.L_x_684:
[----:B------:R-:W-:Y:S02]  /*1ad0*/  UMOV UR13, UR56 ;  /* 0x00000038000d7c82 */ /* 0x000fe40008000000 */
.L_x_685:
[----:B------:R-:W2:Y:S04]  /*1ae0*/  LDL.64 R4, [R1+0x20] ;  /* 0x0000200001047983 */ /* 0x000ea80000100a00 */
[----:B------:R1:W2:Y:S01]  /*1af0*/  LDL.64 R30, [R1+0x20] ;  /* 0x00002000011e7983 */ /* 0x0002a20000100a00 */
[----:B------:R-:W-:Y:S01]  /*1b00*/  UIADD3 UR8, UP4, UP3, UR8, UR47, UR53 ;  /* 0x0000002f08087290 */ /* 0x000fe2000fb9e035 */
[----:B------:R-:W-:Y:S01]  /*1b10*/  IMAD.U32 R10, RZ, RZ, UR5 ;  /* 0x00000005ff0a7e24 */ /* 0x000fe2000f8e00ff */
[----:B------:R-:W-:Y:S01]  /*1b20*/  USHF.R.S32.HI UR16, URZ, 0x1f, UR39 ;  /* 0x0000001f3f107899 */ /* 0x000fe20008011427 */
[----:B------:R-:W3:Y:S01]  /*1b30*/  S2R R26, SR_TID.X ;  /* 0x00000000001a7919 */ /* 0x000ee20000002100 */
[----:B------:R-:W-:Y:S01]  /*1b40*/  UIADD3 UR29, UP2, UP1, UR18, UR8, UR24 ;  /* 0x00000008121d7290 */ /* 0x000fe2000f95e018 */
[----:B------:R-:W-:Y:S01]  /*1b50*/  IMAD.U32 R8, RZ, RZ, UR4 ;  /* 0x00000004ff087e24 */ /* 0x000fe2000f8e00ff */
[----:B------:R-:W-:Y:S01]  /*1b60*/  UIADD3.X UR7, UR10, UR54, UR59, UP4, UP3 ;  /* 0x000000360a077290 */ /* 0x000fe2000a7e643b */
[----:B------:R-:W-:Y:S01]  /*1b70*/  IMAD.U32 R9, RZ, RZ, UR17 ;  /* 0x00000011ff097e24 */ /* 0x000fe2000f8e00ff */
[----:B------:R-:W-:Y:S01]  /*1b80*/  ULDC.64 UR8, c[0x0][0x1a8] ;  /* 0x00006a0000087ab9 */ /* 0x000fe20000000a00 */
[----:B------:R-:W-:Y:S01]  /*1b90*/  IMAD.MOV.U32 R28, RZ, RZ, c[0x0][0x190] ;  /* 0x00006400ff1c7624 */ /* 0x000fe200078e00ff */
[----:B------:R-:W-:Y:S01]  /*1ba0*/  UIADD3.X UR27, UR11, UR7, UR15, UP2, UP1 ;  /* 0x000000070b1b7290 */ /* 0x000fe200097e240f */
[----:B------:R-:W-:Y:S01]  /*1bb0*/  IMAD.MOV.U32 R14, RZ, RZ, c[0x0][0x370] ;  /* 0x0000dc00ff0e7624 */ /* 0x000fe200078e00ff */
[----:B------:R-:W-:Y:S01]  /*1bc0*/  UIMAD UR7, UR16, UR8, URZ ;  /* 0x00000008100772a4 */ /* 0x000fe2000f8e023f */
[----:B------:R-:W-:Y:S01]  /*1bd0*/  BSSY B1, `(.L_x_681) ;  /* 0x00008eb000017945 */ /* 0x000fe20003800000 */
[----:B------:R-:W-:Y:S01]  /*1be0*/  ULDC.64 UR4, c[0x0][0x200] ;  /* 0x0000800000047ab9 */ /* 0x000fe20000000a00 */
[----:B------:R-:W-:Y:S01]  /*1bf0*/  IMAD.SHL.U32 R22, R28, 0x20, RZ ;  /* 0x000000201c167824 */ /* 0x000fe200078e00ff */
[----:B------:R-:W-:-:S02]  /*1c00*/  UIMAD UR24, UR39, UR9, UR7 ;  /* 0x00000009271872a4 */ /* 0x000fc4000f8e0207 */
[----:B------:R-:W-:Y:S02]  /*1c10*/  ULDC UR18, c[0x0][0x2e8] ;  /* 0x0000ba0000127ab9 */ /* 0x000fe40000000800 */
[----:B------:R-:W-:Y:S02]  /*1c20*/  ULDC.64 UR8, c[0x0][0x378] ;  /* 0x0000de0000087ab9 */ /* 0x000fe40000000a00 */
[----:B------:R-:W-:-:S03]  /*1c30*/  UIMAD UR7, UR16, UR8, URZ ;  /* 0x00000008100772a4 */ /* 0x000fc6000f8e023f */
[----:B------:R-:W-:Y:S01]  /*1c40*/  UMOV UR16, 0x4 ;  /* 0x0000000400107882 */ /* 0x000fe20000000000 */
[----:B---3--:R-:W-:Y:S01]  /*1c50*/  SHF.R.S32.HI R27, RZ, 0x1f, R26 ;  /* 0x0000001fff1b7819 */ /* 0x008fe2000001141a */
[----:B------:R-:W-:-:S03]  /*1c60*/  UIMAD UR11, UR39, UR9, UR7 ;  /* 0x00000009270b72a4 */ /* 0x000fc6000f8e0207 */
[----:B------:R-:W-:Y:S01]  /*1c70*/  LEA.HI R0, R27, R26, RZ, 0x3 ;  /* 0x0000001a1b007211 */ /* 0x000fe200078f18ff */
[----:B------:R-:W-:Y:S02]  /*1c80*/  ULDC.64 UR8, c[0x0][0x370] ;  /* 0x0000dc0000087ab9 */ /* 0x000fe40000000a00 */
[----:B------:R-:W-:Y:S01]  /*1c90*/  UIMAD UR7, UR31, UR8, URZ ;  /* 0x000000081f0772a4 */ /* 0x000fe2000f8e023f */
[----:B------:R-:W-:Y:S01]  /*1ca0*/  SHF.R.S32.HI R0, RZ, 0x3, R0 ;  /* 0x00000003ff007819 */ /* 0x000fe20000011400 */
[----:B------:R-:W-:Y:S02]  /*1cb0*/  UIADD3 UR8, UR17, UR14, URZ ;  /* 0x0000000e11087290 */ /* 0x000fe4000fffe03f */
[----:B------:R-:W-:Y:S01]  /*1cc0*/  UIMAD UR10, UR17, UR9, UR7 ;  /* 0x00000009110a72a4 */ /* 0x000fe2000f8e0207 */
[----:B------:R-:W-:Y:S01]  /*1cd0*/  SHF.R.S32.HI R25, RZ, 0x1f, R0 ;  /* 0x0000001fff197819 */ /* 0x000fe20000011400 */
[----:B------:R-:W-:Y:S01]  /*1ce0*/  UIMAD.WIDE UR8, UR8, UR16, UR4 ;  /* 0x00000010080872a5 */ /* 0x000fe2000f8e0204 */
[----:B------:R-:W-:Y:S01]  /*1cf0*/  IADD3 R2, P1, R0, UR17, RZ ;  /* 0x0000001100027c10 */ /* 0x000fe2000ff3e0ff */
[----:B------:R-:W-:-:S02]  /*1d00*/  UIADD3 UR7, -UR6, UR12, UR21 ;  /* 0x0000000c06077290 */ /* 0x000fc4000fffe115 */
[----:B------:R-:W-:Y:S01]  /*1d10*/  ULDC.64 UR4, c[0x0][0x3c8] ;  /* 0x0000f20000047ab9 */ /* 0x000fe20000000a00 */
[----:B------:R-:W-:Y:S01]  /*1d20*/  IADD3.X R7, R25, UR31, RZ, P1, !PT ;  /* 0x0000001f19077c10 */ /* 0x000fe20008ffe4ff */
[----:B------:R-:W-:Y:S02]  /*1d30*/  UIADD3 UR7, UR7, -UR18, URZ ;  /* 0x8000001207077290 */ /* 0x000fe4000fffe03f */
[----:B------:R-:W-:Y:S02]  /*1d40*/  UMOV UR15, UR8 ;  /* 0x00000008000f7c82 */ /* 0x000fe40008000000 */
[----:B------:R-:W-:Y:S01]  /*1d50*/  IMAD R7, R7, c[0x0][0x190], RZ ;  /* 0x0000640007077a24 */ /* 0x000fe200078e02ff */
[----:B------:R-:W-:Y:S02]  /*1d60*/  UIADD3 UR8, UR17, UR13, URZ ;  /* 0x0000000d11087290 */ /* 0x000fe4000fffe03f */
[----:B------:R-:W-:Y:S02]  /*1d70*/  UMOV UR14, UR9 ;  /* 0x00000009000e7c82 */ /* 0x000fe40008000000 */
[----:B------:R-:W-:Y:S01]  /*1d80*/  UIMAD.WIDE UR8, UR8, UR16, UR4 ;  /* 0x00000010080872a5 */ /* 0x000fe2000f8e0204 */
[----:B------:R3:W4:Y:S01]  /*1d90*/  R2UR UR4, R8 ;  /* 0x00000000080473c2 */ /* 0x00072200000e0000 */
[----:B------:R-:W-:-:S04]  /*1da0*/  USHF.R.S32.HI UR18, URZ, 0x1f, UR7 ;  /* 0x0000001f3f127899 */ /* 0x000fc80008011407 */
[----:B------:R-:W-:Y:S02]  /*1db0*/  ULEA.HI UR18, UR18, UR7, URZ, 0x7 ;  /* 0x0000000712127291 */ /* 0x000fe4000f8f383f */
[----:B------:R-:W-:Y:S01]  /*1dc0*/  UMOV UR17, UR8 ;  /* 0x0000000800117c82 */ /* 0x000fe20008000000 */
[----:B------:R1:W1:Y:S01]  /*1dd0*/  R2UR UR5, R10 ;  /* 0x000000000a0573c2 */ /* 0x00026200000e0000 */
[----:B------:R-:W-:Y:S02]  /*1de0*/  USHF.R.S32.HI UR18, URZ, 0x7, UR18 ;  /* 0x000000073f127899 */ /* 0x000fe40008011412 */
[----:B------:R-:W-:Y:S02]  /*1df0*/  UMOV UR16, UR9 ;  /* 0x0000000900107c82 */ /* 0x000fe40008000000 */
[----:B------:R-:W-:Y:S02]  /*1e00*/  UISETP.LT.AND UP1, UPT, URZ, UR18, UPT ;  /* 0x000000123f00728c */ /* 0x000fe4000bf21270 */
[----:B------:R-:W-:-:S02]  /*1e10*/  UIADD3 UR7, UR32, -0x1, URZ ;  /* 0xffffffff20077890 */ /* 0x000fc4000fffe03f */
[----:B------:R-:W-:-:S04]  /*1e20*/  USEL UR18, URZ, UR18, !UP1 ;  /* 0x000000123f127287 */ /* 0x000fc8000c800000 */
[----:B------:R-:W-:Y:S01]  /*1e30*/  UISETP.GT.AND UP1, UPT, UR32, UR18, UPT ;  /* 0x000000122000728c */ /* 0x000fe2000bf24270 */
[----:B---3--:R-:W-:Y:S01]  /*1e40*/  LEA.HI R8, R27, R26, RZ, 0x5 ;  /* 0x0000001a1b087211 */ /* 0x008fe200078f28ff */
[----:B--2---:R-:W-:-:S05]  /*1e50*/  IMAD.MOV.U32 R30, RZ, RZ, R4 ;  /* 0x000000ffff1e7224 */ /* 0x004fca00078e0004 */
[----:B------:R-:W-:-:S05]  /*1e60*/  SHF.R.S32.HI R31, RZ, 0x1f, R30 ;  /* 0x0000001fff1f7819 */ /* 0x000fca000001141e */
[C---:B------:R-:W-:Y:S01]  /*1e70*/  IMAD.WIDE.U32 R4, R2.reuse, c[0x0][0x190], R30 ;  /* 0x0000640002047a25 */ /* 0x040fe200078e001e */
[----:B------:R2:W-:Y:S03]  /*1e80*/  STL [R1+0x24], R31 ;  /* 0x0000241f01007387 */ /* 0x0005e60000100800 */
[----:B------:R-:W-:Y:S01]  /*1e90*/  IMAD R2, R2, c[0x0][0x194], R7 ;  /* 0x0000650002027a24 */ /* 0x000fe200078e0207 */
[----:B------:R-:W-:-:S04]  /*1ea0*/  IADD3 R6, P1, R4, UR42, RZ ;  /* 0x0000002a04067c10 */ /* 0x000fc8000ff3e0ff */
        /* <DEDUP_REMOVED lines=8> */
[----:B------:R-:W-:Y:S01]  /*1f30*/  IADD3 R8, P1, R2, UR29, RZ ;  /* 0x0000001d02087c10 */ /* 0x000fe2000ff3e0ff */
[----:B------:R-:W-:Y:S01]  /*1f40*/  IMAD.SHL.U32 R9, R14, 0x20, RZ ;  /* 0x000000200e097824 */ /* 0x000fe200078e00ff */
[----:B------:R-:W-:Y:S02]  /*1f50*/  IADD3 R5, R5, UR10, RZ ;  /* 0x0000000a05057c10 */ /* 0x000fe4000fffe0ff */
        /* <DEDUP_REMOVED lines=10> */
[----:B------:R-:W-:-:S04]  /*2000*/  IMAD.WIDE.U32 R4, R0, c[0x0][0x370], R4 ;  /* 0x0000dc0000047a25 */ /* 0x000fc800078e0004 */
[----:B------:R-:W-:Y:S01]  /*2010*/  IMAD R2, R0, c[0x0][0x374], R2 ;  /* 0x0000dd0000027a24 */ /* 0x000fe200078e0202 */
[----:B------:R-:W-:-:S03]  /*2020*/  LEA R243, P2, R4, c[0x0][0x330], 0x1 ;  /* 0x0000cc0004f37a11 */ /* 0x000fc600078408ff */
[----:B------:R-:W-:-:S05]  /*2030*/  IMAD.IADD R2, R5, 0x1, R2 ;  /* 0x0000000105027824 */ /* 0x000fca00078e0202 */
[----:B------:R-:W-:Y:S01]  /*2040*/  LEA.HI.X R241, R4, c[0x0][0x334], R2, 0x1, P2 ;  /* 0x0000cd0004f17a11 */ /* 0x000fe200010f0c02 */
[----:B------:R-:W-:Y:S01]  /*2050*/  IMAD.MOV.U32 R2, RZ, RZ, 0x5 ;  /* 0x00000005ff027424 */ /* 0x000fe200078e00ff */
[----:B------:R-:W-:-:S04]  /*2060*/  LEA R242, P2, R6, c[0x0][0x160], 0x1 ;  /* 0x0000580006f27a11 */ /* 0x000fc800078408ff */
[----:B------:R-:W-:Y:S02]  /*2070*/  LEA.HI.X R240, R6, c[0x0][0x164], R7, 0x1, P2 ;  /* 0x0000590006f07a11 */ /* 0x000fe400010f0c07 */
[-C--:B------:R-:W-:Y:S02]  /*2080*/  SHF.L.U64.HI R7, R28, R2.reuse, c[0x0][0x194] ;  /* 0x000065001c077619 */ /* 0x080fe40000010202 */
[----:B------:R-:W-:Y:S01]  /*2090*/  SHF.L.U64.HI R6, R14, R2, c[0x0][0x374] ;  /* 0x0000dd000e067619 */ /* 0x000fe20000010202 */
[----:B-1--4-:R-:W-:Y:S05]  /*20a0*/  @P1 BRA `(.L_x_686) ;  /* 0x00000b2000001947 */ /* 0x012fea0003800000 */
[----:B--2---:R-:W-:Y:S02]  /*20b0*/  @UP0 UIADD3 UR7, UR20, UR25, URZ ;  /* 0x0000001914070290 */ /* 0x004fe4000fffe03f */
        /* <DEDUP_REMOVED lines=17> */
.L_x_687:
        /* <DEDUP_REMOVED lines=18> */
.L_x_688:
[----:B------:R-:W-:Y:S01]  /*22f0*/  ULDC.64 UR8, c[0x0][0x3a0] ;  /* 0x0000e80000087ab9 */ /* 0x000fe20000000a00 */
[----:B------:R-:W-:Y:S01]  /*2300*/  IMAD.U32 R11, RZ, RZ, UR21 ;  /* 0x00000015ff0b7e24 */ /* 0x000fe2000f8e00ff */
[----:B------:R-:W-:Y:S01]  /*2310*/  UIMAD UR7, UR26, UR8, URZ ;  /* 0x000000081a0772a4 */ /* 0x000fe2000f8e023f */
[----:B------:R-:W-:Y:S01]  /*2320*/  BSSY B0, `(.L_x_689) ;  /* 0x0000019000007945 */ /* 0x000fe20003800000 */
[----:B------:R-:W-:Y:S01]  /*2330*/  UIMAD UR6, UR19, -0x80, UR6 ;  /* 0xffffff80130678a4 */ /* 0x000fe2000f8e0206 */
[----:B------:R-:W-:Y:S01]  /*2340*/  IMAD.WIDE.U32 R4, R11, c[0x0][0x3a0], R30 ;  /* 0x0000e8000b047a25 */ /* 0x000fe200078e001e */
[----:B------:R-:W-:Y:S02]  /*2350*/  UIMAD UR7, UR21, UR9, UR7 ;  /* 0x00000009150772a4 */ /* 0x000fe4000f8e0207 */
[----:B------:R-:W-:-:S02]  /*2360*/  USHF.R.S32.HI UR12, URZ, 0x1f, UR39 ;  /* 0x0000001f3f0c7899 */ /* 0x000fc40008011427 */
[----:B------:R-:W-:Y:S01]  /*2370*/  IADD3 R4, P0, R4, UR14, RZ ;  /* 0x0000000e04047c10 */ /* 0x000fe2000ff1e0ff */
[----:B------:R-:W-:Y:S01]  /*2380*/  ULDC.64 UR8, c[0x0][0x3b8] ;  /* 0x0000ee0000087ab9 */ /* 0x000fe20000000a00 */
[----:B------:R-:W-:Y:S01]  /*2390*/  MOV R2, UR7 ;  /* 0x0000000700027c02 */ /* 0x000fe20008000f00 */
[----:B------:R-:W-:Y:S01]  /*23a0*/  UIMAD UR7, UR12, UR8, URZ ;  /* 0x000000080c0772a4 */ /* 0x000fe2000f8e023f */
[----:B------:R-:W-:Y:S02]  /*23b0*/  ISETP.GE.AND P3, PT, R0, UR6, PT ;  /* 0x0000000600007c0c */ /* 0x000fe4000bf66270 */
        /* <DEDUP_REMOVED lines=15> */
.L_x_690:
[----:B------:R-:W-:Y:S05]  /*24b0*/  BSYNC B0 ;  /* 0x0000000000007941 */ /* 0x000fea0003800000 */
.L_x_689:
        /* <DEDUP_REMOVED lines=15> */
.L_x_692:
[----:B------:R-:W-:Y:S05]  /*25b0*/  BSYNC B0 ;  /* 0x0000000000007941 */ /* 0x000fea0003800000 */
.L_x_691:
        /* <DEDUP_REMOVED lines=15> */
.L_x_694:
[----:B------:R-:W-:Y:S05]  /*26b0*/  BSYNC B0 ;  /* 0x0000000000007941 */ /* 0x000fea0003800000 */
.L_x_693:
[----:B------:R-:W-:Y:S01]  /*26c0*/  IADD3 R2, R0, 0x60, RZ ;  /* 0x0000006000027810 */ /* 0x000fe20007ffe0ff */
[----:B------:R-:W-:Y:S03]  /*26d0*/  BSSY B0, `(.L_x_695) ;  /* 0x000000d000007945 */ /* 0x000fe60003800000 */
[----:B------:R-:W-:-:S13]  /*26e0*/  ISETP.GE.AND P0, PT, R2, UR6, PT ;  /* 0x0000000602007c0c */ /* 0x000fda000bf06270 */
        /* <DEDUP_REMOVED lines=11> */
.L_x_696:
[----:B------:R-:W-:Y:S05]  /*27a0*/  BSYNC B0 ;  /* 0x0000000000007941 */ /* 0x000fea0003800000 */
.L_x_695:
        /* <DEDUP_REMOVED lines=25> */
.L_x_698:
[----:B------:R-:W-:Y:S05]  /*2940*/  BSYNC B0 ;  /* 0x0000000000007941 */ /* 0x000fea0003800000 */
.L_x_697:
        /* <DEDUP_REMOVED lines=13> */
.L_x_700:
[----:B------:R-:W-:Y:S05]  /*2a20*/  BSYNC B0 ;  /* 0x0000000000007941 */ /* 0x000fea0003800000 */
.L_x_699:
        /* <DEDUP_REMOVED lines=13> */
.L_x_702:
[----:B------:R-:W-:Y:S05]  /*2b00*/  BSYNC B0 ;  /* 0x0000000000007941 */ /* 0x000fea0003800000 */
.L_x_701:
        /* <DEDUP_REMOVED lines=12> */
.L_x_686:
[----:B--2---:R-:W2:Y:S01]  /*2bd0*/  LDL R23, [R1+0x10] ;  /* 0x0000100001177983 */ /* 0x004ea20000100800 */
[----:B------:R-:W-:Y:S01]  /*2be0*/  ULDC.64 UR8, c[0x0][0x198] ;  /* 0x0000660000087ab9 */ /* 0x000fe20000000a00 */
[----:B------:R-:W-:Y:S01]  /*2bf0*/  IMAD.U32 R18, RZ, RZ, UR21 ;  /* 0x00000015ff127e24 */ /* 0x000fe2000f8e00ff */
[----:B------:R-:W-:Y:S01]  /*2c00*/  UIMAD UR8, UR26, UR8, URZ ;  /* 0x000000081a0872a4 */ /* 0x000fe2000f8e023f */
[----:B------:R-:W-:Y:S01]  /*2c10*/  PLOP3.LUT P2, PT, PT, PT, UP6, 0x80, 0x0 ;  /* 0x000000000000781c */ /* 0x000fe20003f4f068 */
[----:B------:R-:W-:Y:S01]  /*2c20*/  ULDC.64 UR10, c[0x0][0x1a0] ;  /* 0x00006800000a7ab9 */ /* 0x000fe20000000a00 */
[----:B------:R-:W-:Y:S01]  /*2c30*/  IMAD.WIDE.U32 R4, R18, c[0x0][0x198], R30 ;  /* 0x0000660012047a25 */ /* 0x000fe200078e001e */
[----:B------:R-:W-:Y:S01]  /*2c40*/  UIMAD UR8, UR21, UR9, UR8 ;  /* 0x00000009150872a4 */ /* 0x000fe2000f8e0208 */
[C---:B------:R-:W-:Y:S01]  /*2c50*/  IADD3 R21, R0.reuse, 0x40, RZ ;  /* 0x0000004000157810 */ /* 0x040fe20007ffe0ff */
[----:B------:R-:W-:Y:S01]  /*2c60*/  UIMAD UR9, UR19, -0x80, UR6 ;  /* 0xffffff80130978a4 */ /* 0x000fe2000f8e0206 */
[----:B------:R-:W-:Y:S01]  /*2c70*/  IADD3 R20, R0, 0x60, RZ ;  /* 0x0000006000147810 */ /* 0x000fe20007ffe0ff */
[----:B------:R-:W-:Y:S01]  /*2c80*/  UIMAD UR10, UR26, UR10, URZ ;  /* 0x0000000a1a0a72a4 */ /* 0x000fe2000f8e023f */
[----:B------:R-:W-:Y:S01]  /*2c90*/  IADD3 R12, P0, R4, UR36, RZ ;  /* 0x00000024040c7c10 */ /* 0x000fe2000ff1e0ff */
[----:B------:R-:W-:Y:S01]  /*2ca0*/  IMAD.U32 R2, RZ, RZ, UR8 ;  /* 0x00000008ff027e24 */ /* 0x000fe2000f8e00ff */
[----:B------:R-:W-:Y:S01]  /*2cb0*/  ULEA.HI UR8, UR7, UR7, URZ, 0x1 ;  /* 0x0000000707087291 */ /* 0x000fe2000f8f083f */
[----:B------:R-:W-:Y:S01]  /*2cc0*/  IADD3 R4, R0, 0x20, RZ ;  /* 0x0000002000047810 */ /* 0x000fe20007ffe0ff */
[----:B------:R-:W-:-:S02]  /*2cd0*/  UIMAD UR10, UR21, UR11, UR10 ;  /* 0x0000000b150a72a4 */ /* 0x000fc4000f8e020a */
[----:B------:R-:W-:Y:S01]  /*2ce0*/  ULOP3.LUT UR8, UR8, 0xfffffffe, URZ, 0xc0, !UPT ;  /* 0xfffffffe08087892 */ /* 0x000fe2000f8ec03f */
[----:B------:R-:W-:-:S03]  /*2cf0*/  IADD3.X R13, R5, UR37, R2, P0, !PT ;  /* 0x00000025050d7c10 */ /* 0x000fc600087fe402 */
[----:B------:R-:W-:-:S04]  /*2d00*/  UIADD3 UR8, UR7, -UR8, URZ ;  /* 0x8000000807087290 */ /* 0x000fc8000fffe03f */
[----:B------:R-:W-:Y:S02]  /*2d10*/  UISETP.NE.AND UP0, UPT, UR8, 0x1, UPT ;  /* 0x000000010800788c */ /* 0x000fe4000bf05270 */
[----:B------:R-:W-:-:S06]  /*2d20*/  UIMAD UR8, UR7, -0x80, UR12 ;  /* 0xffffff80070878a4 */ /* 0x000fcc000f8e020c */
[----:B------:R-:W-:Y:S02]  /*2d30*/  ISETP.GE.AND P3, PT, R4, UR8, PT ;  /* 0x0000000804007c0c */ /* 0x000fe4000bf66270 */
[----:B------:R-:W-:Y:S02]  /*2d40*/  ISETP.GE.AND P0, PT, R21, UR8, PT ;  /* 0x0000000815007c0c */ /* 0x000fe4000bf06270 */
[----:B------:R-:W-:-:S09]  /*2d50*/  ISETP.GE.AND P6, PT, R20, UR8, PT ;  /* 0x0000000814007c0c */ /* 0x000fd2000bfc6270 */
[CC--:B------:R-:W-:Y:S02]  /*2d60*/  @!P3 LEA R10, P1, R9.reuse, R243.reuse, 0x1 ;  /* 0x000000f3090ab211 */ /* 0x0c0fe400078208ff */
[----:B------:R-:W-:Y:S01]  /*2d70*/  @!P0 IMAD.MOV.U32 R2, RZ, RZ, c[0x0][0x374] ;  /* 0x0000dd00ff028624 */ /* 0x000fe200078e00ff */
[----:B------:R-:W-:Y:S01]  /*2d80*/  @!P0 LEA R8, P4, R14, R243, 0x7 ;  /* 0x000000f30e088211 */ /* 0x000fe200078838ff */
[----:B------:R-:W-:Y:S01]  /*2d90*/  @!P6 IMAD.MOV.U32 R5, RZ, RZ, R241 ;  /* 0x000000ffff05e224 */ /* 0x000fe200078e00f1 */
[-C--:B------:R-:W-:Y:S01]  /*2da0*/  @!P3 LEA.HI.X R11, R9, R241.reuse, R6, 0x1, P1 ;  /* 0x000000f1090bb211 */ /* 0x080fe200008f0c06 */
[----:B------:R-:W-:Y:S01]  /*2db0*/  @P2 BAR.SYNC.DEFER_BLOCKING 0x0 ;  /* 0x0000000000002b1d */ /* 0x000fe20000010000 */
[----:B------:R-:W-:Y:S02]  /*2dc0*/  ISETP.GE.AND P1, PT, R0, UR8, PT ;  /* 0x0000000800007c0c */ /* 0x000fe4000bf26270 */
[----:B------:R-:W-:Y:S02]  /*2dd0*/  @!P0 LEA.HI.X R9, R14, R241, R2, 0x7, P4 ;  /* 0x000000f10e098211 */ /* 0x000fe400020f3c02 */
[----:B------:R-:W-:Y:S01]  /*2de0*/  ISETP.GE.AND P4, PT, R4, UR9, PT ;  /* 0x0000000904007c0c */ /* 0x000fe2000bf86270 */
[----:B------:R-:W-:Y:S01]  /*2df0*/  @!P6 IMAD.MOV.U32 R4, RZ, RZ, R243 ;  /* 0x000000ffff04e224 */ /* 0x000fe200078e00f3 */
[----:B------:R-:W-:-:S02]  /*2e00*/  @!P6 MOV R16, c[0x0][0x374] ;  /* 0x0000dd000010ea02 */ /* 0x000fc40000000f00 */
[----:B------:R-:W-:Y:S01]  /*2e10*/  @!P3 LEA R6, P2, R22, R242, 0x1 ;  /* 0x000000f21606b211 */ /* 0x000fe200078408ff */
[----:B------:R-:W-:-:S03]  /*2e20*/  @!P6 IMAD.WIDE.U32 R4, R14, 0xc0, R4 ;  /* 0x000000c00e04e825 */ /* 0x000fc600078e0004 */
[----:B------:R-:W-:Y:S01]  /*2e30*/  @!P3 LEA.HI.X R7, R22, R240, R7, 0x1, P2 ;  /* 0x000000f01607b211 */ /* 0x000fe200010f0c07 */
[----:B------:R-:W-:Y:S01]  /*2e40*/  @!P1 IMAD.MOV.U32 R14, RZ, RZ, R243 ;  /* 0x000000ffff0e9224 */ /* 0x000fe200078e00f3 */
[----:B------:R-:W-:Y:S01]  /*2e50*/  PLOP3.LUT P2, PT, PT, PT, UP0, 0x80, 0x0 ;  /* 0x000000000000781c */ /* 0x000fe20003f4f008 */
[----:B------:R-:W-:Y:S02]  /*2e60*/  @!P1 IMAD.MOV.U32 R15, RZ, RZ, R241 ;  /* 0x000000ffff0f9224 */ /* 0x000fe400078e00f1 */
[----:B------:R-:W-:-:S05]  /*2e70*/  @!P6 IMAD R16, R16, 0xc0, RZ ;  /* 0x000000c01010e824 */ /* 0x000fca00078e02ff */
[----:B------:R-:W-:Y:S01]  /*2e80*/  @!P6 IADD3 R5, R5, R16, RZ ;  /* 0x000000100505e210 */ /* 0x000fe20007ffe0ff */
[C---:B--2---:R-:W-:Y:S01]  /*2e90*/  IMAD.SHL.U32 R24, R23.reuse, 0x2, RZ ;  /* 0x0000000217187824 */ /* 0x044fe200078e00ff */
[----:B------:R-:W-:-:S04]  /*2ea0*/  IADD3 R2, R23, 0x2000, RZ ;  /* 0x0000200017027810 */ /* 0x000fc80007ffe0ff */
[----:B------:R-:W-:Y:S01]  /*2eb0*/  @P1 STS.128 [R24+0x8000], RZ ;  /* 0x008000ff18001388 */ /* 0x000fe20000000c00 */
[----:B------:R-:W-:-:S03]  /*2ec0*/  SEL R2, R2, R23, !P2 ;  /* 0x0000001702027207 */ /* 0x000fc60005000000 */
[----:B------:R-:W-:Y:S01]  /*2ed0*/  @!PT LDS RZ, [RZ] ;  /* 0x00000000fffff984 */ /* 0x000fe20000000800 */
[----:B------:R-:W-:Y:S01]  /*2ee0*/  @!PT LDS RZ, [RZ] ;  /* 0x00000000fffff984 */ /* 0x000fe20000000800 */
[----:B------:R-:W-:Y:S01]  /*2ef0*/  @!PT LDS RZ, [RZ] ;  /* 0x00000000fffff984 */ /* 0x000fe20000000800 */
[----:B------:R1:W-:Y:S02]  /*2f00*/  @!P1 LDGSTS.E.BYPASS.LTC128B.128 [R24+0x8000], [R14.64] ;  /* 0x080000000e189fae */ /* 0x0003e4000b901d56 */
[----:B------:R-:W-:Y:S02]  /*2f10*/  IMAD.SHL.U32 R182, R2, 0x2, RZ ;  /* 0x0000000202b67824 */ /* 0x000fe400078e00ff */
[----:B------:R-:W-:Y:S01]  /*2f20*/  @P3 STS.128 [R24+0x9000], RZ ;  /* 0x009000ff18003388 */ /* 0x000fe20000000c00 */
[----:B------:R-:W-:-:S03]  /*2f30*/  @!P0 IMAD.MOV.U32 R2, RZ, RZ, c[0x0][0x194] ;  /* 0x00006500ff028624 */ /* 0x000fc600078e00ff */
        /* <DEDUP_REMOVED lines=14> */
[----:B------:R-:W-:Y:S04]  /*3020*/  @P1 STS [R182], RZ ;  /* 0x000000ffb6001388 */ /* 0x000fe80000000800 */
[----:B------:R-:W-:Y:S04]  /*3030*/  @P1 STS [R182+0x4], RZ ;  /* 0x000004ffb6001388 */ /* 0x000fe80000000800 */
[----:B------:R-:W-:Y:S04]  /*3040*/  @P1 STS [R182+0x8], RZ ;  /* 0x000008ffb6001388 */ /* 0x000fe80000000800 */
[----:B------:R-:W-:Y:S01]  /*3050*/  @P1 STS [R182+0xc], RZ ;  /* 0x00000cffb6001388 */ /* 0x000fe20000000800 */
[----:B----4-:R-:W-:-:S02]  /*3060*/  @!P1 IMAD.MOV.U32 R4, RZ, RZ, R242 ;  /* 0x000000ffff049224 */ /* 0x010fc400078e00f2 */
[----:B------:R-:W-:-:S05]  /*3070*/  @!P1 IMAD.MOV.U32 R5, RZ, RZ, R240 ;  /* 0x000000ffff059224 */ /* 0x000fca00078e00f0 */
[----:B------:R-:W-:Y:S01]  /*3080*/  @!PT LDS RZ, [RZ] ;  /* 0x00000000fffff984 */ /* 0x000fe20000000800 */
[----:B------:R-:W-:Y:S01]  /*3090*/  @!PT LDS RZ, [RZ] ;  /* 0x00000000fffff984 */ /* 0x000fe20000000800 */
[----:B------:R-:W-:Y:S01]  /*30a0*/  @!PT LDS RZ, [RZ] ;  /* 0x00000000fffff984 */ /* 0x000fe20000000800 */
[----:B------:R4:W-:Y:S01]  /*30b0*/  @!P1 LDGSTS.E.BYPASS.LTC128B.128 [R182], [R4.64] ;  /* 0x0000000004b69fae */ /* 0x0009e2000b901d56 */
[----:B--2---:R-:W-:-:S03]  /*30c0*/  @!P0 LEA R10, P1, R28, R242, 0x7 ;  /* 0x000000f21c0a8211 */ /* 0x004fc600078238ff */
[----:B------:R-:W-:Y:S01]  /*30d0*/  @P3 STS [R182+0x1000], RZ ;  /* 0x001000ffb6003388 */ /* 0x000fe20000000800 */
[----:B------:R-:W-:Y:S01]  /*30e0*/  @!P0 LEA.HI.X R11, R28, R240, R2, 0x7, P1 ;  /* 0x000000f01c0b8211 */ /* 0x000fe200008f3c02 */
[----:B------:R-:W-:Y:S01]  /*30f0*/  IMAD R2, R19, c[0x0][0x1b0], RZ ;  /* 0x00006c0013027a24 */ /* 0x000fe200078e02ff */
[----:B------:R-:W-:Y:S01]  /*3100*/  ISETP.GE.AND P1, PT, R20, UR9, PT ;  /* 0x0000000914007c0c */ /* 0x000fe2000bf26270 */
[----:B------:R-:W-:Y:S02]  /*3110*/  @P3 STS [R182+0x1004], RZ ;  /* 0x001004ffb6003388 */ /* 0x000fe40000000800 */
[----:B---3--:R-:W-:Y:S02]  /*3120*/  IMAD R8, R17, c[0x0][0x1b4], R2 ;  /* 0x00006d0011087a24 */ /* 0x008fe400078e0202 */
[----:B------:R-:W-:Y:S04]  /*3130*/  @P3 STS [R182+0x1008], RZ ;  /* 0x001008ffb6003388 */ /* 0x000fe80000000800 */
[----:B------:R-:W-:Y:S04]  /*3140*/  @P3 STS [R182+0x100c], RZ ;  /* 0x00100cffb6003388 */ /* 0x000fe80000000800 */
[----:B------:R-:W-:Y:S01]  /*3150*/  @!PT LDS RZ, [RZ] ;  /* 0x00000000fffff984 */ /* 0x000fe20000000800 */
[----:B------:R-:W-:Y:S01]  /*3160*/  @!PT LDS RZ, [RZ] ;  /* 0x00000000fffff984 */ /* 0x000fe20000000800 */
[----:B------:R-:W-:Y:S01]  /*3170*/  @!PT LDS RZ, [RZ] ;  /* 0x00000000fffff984 */ /* 0x000fe20000000800 */
[----:B------:R2:W-:Y:S01]  /*3180*/  @!P3 LDGSTS.E.BYPASS.LTC128B.128 [R182+0x1000], [R6.64] ;  /* 0x0100000006b6bfae */ /* 0x0005e2000b901d56 */
[----:B------:R-:W-:-:S03]  /*3190*/  ISETP.GE.AND P3, PT, R21, UR9, PT ;  /* 0x0000000915007c0c */ /* 0x000fc6000bf66270 */
[----:B------:R-:W-:Y:S01]  /*31a0*/  @P0 STS [R182+0x2000], RZ ;  /* 0x002000ffb6000388 */ /* 0x000fe20000000800 */
[----:B----4-:R-:W-:-:S03]  /*31b0*/  IMAD.WIDE.U32 R4, R17, c[0x0][0x1b0], R12 ;  /* 0x00006c0011047a25 */ /* 0x010fc600078e000c */
[----:B------:R-:W-:Y:S01]  /*31c0*/  @P0 STS [R182+0x2004], RZ ;  /* 0x002004ffb6000388 */ /* 0x000fe20000000800 */
[----:B------:R-:W-:-:S03]  /*31d0*/  IMAD.IADD R5, R5, 0x1, R8 ;  /* 0x0000000105057824 */ /* 0x000fc600078e0208 */
[----:B------:R-:W-:Y:S04]  /*31e0*/  @P0 STS [R182+0x2008], RZ ;  /* 0x002008ffb6000388 */ /* 0x000fe80000000800 */
[----:B------:R-:W-:Y:S04]  /*31f0*/  @P0 STS [R182+0x200c], RZ ;  /* 0x00200cffb6000388 */ /* 0x000fe80000000800 */
[----:B------:R-:W-:Y:S01]  /*3200*/  @!PT LDS RZ, [RZ] ;  /* 0x00000000fffff984 */ /* 0x000fe20000000800 */
[----:B------:R-:W-:Y:S01]  /*3210*/  @!PT LDS RZ, [RZ] ;  /* 0x00000000fffff984 */ /* 0x000fe20000000800 */
[----:B------:R-:W-:Y:S01]  /*3220*/  @!PT LDS RZ, [RZ] ;  /* 0x00000000fffff984 */ /* 0x000fe20000000800 */
[----:B------:R3:W-:Y:S01]  /*3230*/  @!P0 LDGSTS.E.BYPASS.LTC128B.128 [R182+0x2000], [R10.64] ;  /* 0x020000000ab68fae */ /* 0x0007e2000b901d56 */
[----:B--2---:R-:W-:-:S04]  /*3240*/  @!P4 IADD3 R6, P5, R0, 0x20, RZ ;  /* 0x000000200006c810 */ /* 0x004fc80007fbe0ff */
[----:B------:R-:W-:Y:S02]  /*3250*/  @!P4 IADD3.X R7, RZ, R25, RZ, P5, !PT ;  /* 0x00000019ff07c210 */ /* 0x000fe40002ffe4ff */
[----:B------:R-:W-:-:S03]  /*3260*/  ISETP.GE.AND P5, PT, R0, UR9, PT ;  /* 0x0000000900007c0c */ /* 0x000fc6000bfa6270 */
[----:B------:R-:W-:-:S04]  /*3270*/  @!P4 IMAD R2, R7, c[0x0][0x198], RZ ;  /* 0x000066000702ca24 */ /* 0x000fc800078e02ff */
[C---:B------:R-:W-:Y:S02]  /*3280*/  @!P4 IMAD R12, R6.reuse, c[0x0][0x19c], R2 ;  /* 0x00006700060cca24 */ /* 0x040fe400078e0202 */
[----:B------:R-:W-:-:S04]  /*3290*/  @!P4 IMAD.WIDE.U32 R6, R6, c[0x0][0x198], R4 ;  /* 0x000066000606ca25 */ /* 0x000fc800078e0004 */
[----:B------:R-:W-:Y:S02]  /*32a0*/  @!P5 IMAD R8, R25, c[0x0][0x198], RZ ;  /* 0x000066001908da24 */ /* 0x000fe400078e02ff */
[----:B------:R-:W-:Y:S02]  /*32b0*/  @!P5 IMAD.MOV.U32 R9, RZ, RZ, R5 ;  /* 0x000000ffff09d224 */ /* 0x000fe400078e0005 */
[----:B------:R-:W-:Y:S02]  /*32c0*/  @!P5 IMAD R2, R0, c[0x0][0x19c], R8 ;  /* 0x000067000002da24 */ /* 0x000fe400078e0208 */
[----:B------:R-:W-:-:S04]  /*32d0*/  @!P5 IMAD.MOV.U32 R8, RZ, RZ, R4 ;  /* 0x000000ffff08d224 */ /* 0x000fc800078e0004 */
[----:B------:R-:W-:-:S05]  /*32e0*/  @!P5 IMAD.WIDE.U32 R8, R0, c[0x0][0x198], R8 ;  /* 0x000066000008da25 */ /* 0x000fca00078e0008 */
[----:B------:R-:W-:Y:S02]  /*32f0*/  @!P5 IADD3 R2, R9, R2, RZ ;  /* 0x000000020902d210 */ /* 0x000fe40007ffe0ff */
[----:B------:R-:W-:-:S04]  /*3300*/  @!P5 LEA R22, P0, R8, c[0x0][0x168], 0x1 ;  /* 0x00005a000816da11 */ /* 0x000fc800078008ff */
[----:B------:R-:W-:Y:S01]  /*3310*/  @!P5 LEA.HI.X R23, R8, c[0x0][0x16c], R2, 0x1, P0 ;  /* 0x00005b000817da11 */ /* 0x000fe200000f0c02 */
[----:B------:R-:W-:Y:S01]  /*3320*/  @!P4 IMAD.IADD R2, R7, 0x1, R12 ;  /* 0x000000010702c824 */ /* 0x000fe200078e020c */
[----:B------:R-:W-:-:S04]  /*3330*/  @!P4 LEA R20, P0, R6, c[0x0][0x168], 0x1 ;  /* 0x00005a000614ca11 */ /* 0x000fc800078008ff */
[----:B------:R-:W-:Y:S01]  /*3340*/  @!P4 LEA.HI.X R21, R6, c[0x0][0x16c], R2, 0x1, P0 ;  /* 0x00005b000615ca11 */ /* 0x000fe200000f0c02 */
[----:B------:R-:W-:Y:S01]  /*3350*/  IMAD.WIDE.U32 R6, R18, c[0x0][0x1a0], R30 ;  /* 0x0000680012067a25 */ /* 0x000fe200078e001e */
[C---:B------:R-:W-:Y:S01]  /*3360*/  @!P3 IADD3 R2, P0, R0.reuse, 0x40, RZ ;  /* 0x000000400002b810 */ /* 0x040fe20007f1e0ff */
[----:B------:R-:W2:Y:S01]  /*3370*/  LDL R30, [R1] ;  /* 0x00000000011e7983 */ /* 0x000ea20000100800 */
[----:B------:R-:W-:Y:S01]  /*3380*/  MOV R236, 0x7f800000 ;  /* 0x7f80000000ec7802 */ /* 0x000fe20000000f00 */
[----:B------:R-:W-:Y:S02]  /*3390*/  IMAD R13, R19, c[0x0][0x1b8], RZ ;  /* 0x00006e00130d7a24 */ /* 0x000fe400078e02ff */
[----:B------:R-:W-:Y:S01]  /*33a0*/  @!P3 IMAD.X R8, RZ, RZ, R25, P0 ;  /* 0x000000ffff08b224 */ /* 0x000fe200000e0619 */
[----:B------:R-:W-:Y:S01]  /*33b0*/  @!P1 IADD3 R12, P0, R0, 0x60, RZ ;  /* 0x00000060000c9810 */ /* 0x000fe20007f1e0ff */
[----:B------:R-:W-:Y:S01]  /*33c0*/  IMAD R13, R17, c[0x0][0x1bc], R13 ;  /* 0x00006f00110d7a24 */ /* 0x000fe200078e020d */
[----:B------:R-:W-:Y:S01]  /*33d0*/  @P6 STS [R182+0x3000], RZ ;  /* 0x003000ffb6006388 */ /* 0x000fe20000000800 */
[----:B------:R-:W-:-:S02]  /*33e0*/  @!P3 IMAD R8, R8, c[0x0][0x198], RZ ;  /* 0x000066000808ba24 */ /* 0x000fc400078e02ff */
[----:B------:R-:W-:Y:S01]  /*33f0*/  @!P1 IMAD.X R9, RZ, RZ, R25, P0 ;  /* 0x000000ffff099224 */ /* 0x000fe200000e0619 */
[----:B---3--:R-:W-:Y:S01]  /*3400*/  IADD3 R10, P0, R6, UR33, RZ ;  /* 0x00000021060a7c10 */ /* 0x008fe2000ff1e0ff */
[----:B-1----:R-:W-:Y:S01]  /*3410*/  @!P3 IMAD R15, R2, c[0x0][0x19c], R8 ;  /* 0x00006700020fba24 */ /* 0x002fe200078e0208 */
[----:B------:R-:W-:Y:S01]  /*3420*/  MOV R6, UR10 ;  /* 0x0000000a00067c02 */ /* 0x000fe20008000f00 */
[----:B------:R-:W-:Y:S01]  /*3430*/  @!P1 IMAD R14, R9, c[0x0][0x198], RZ ;  /* 0x00006600090e9a24 */ /* 0x000fe200078e02ff */
[----:B------:R-:W-:Y:S01]  /*3440*/  @P6 STS [R182+0x3004], RZ ;  /* 0x003004ffb6006388 */ /* 0x000fe20000000800 */
[----:B------:R-:W-:Y:S01]  /*3450*/  @!P3 IMAD.MOV.U32 R8, RZ, RZ, R4 ;  /* 0x000000ffff08b224 */ /* 0x000fe200078e0004 */
[----:B------:R-:W-:Y:S01]  /*3460*/  IADD3.X R11, R7, UR34, R6, P0, !PT ;  /* 0x00000022070b7c10 */ /* 0x000fe200087fe406 */
[----:B------:R-:W-:Y:S01]  /*3470*/  @!P3 IMAD.MOV.U32 R9, RZ, RZ, R5 ;  /* 0x000000ffff09b224 */ /* 0x000fe200078e0005 */
[----:B------:R-:W-:Y:S01]  /*3480*/  @P6 STS [R182+0x3008], RZ ;  /* 0x003008ffb6006388 */ /* 0x000fe20000000800 */
[----:B------:R-:W-:-:S02]  /*3490*/  @!P1 IMAD R14, R12, c[0x0][0x19c], R14 ;  /* 0x000067000c0e9a24 */ /* 0x000fc400078e020e */
[----:B------:R-:W-:Y:S01]  /*34a0*/  @!P3 IMAD.WIDE.U32 R8, R2, c[0x0][0x198], R8 ;  /* 0x000066000208ba25 */ /* 0x000fe200078e0008 */
[----:B------:R-:W-:Y:S03]  /*34b0*/  @P6 STS [R182+0x300c], RZ ;  /* 0x00300cffb6006388 */ /* 0x000fe60000000800 */
[----:B------:R-:W-:Y:S01]  /*34c0*/  @!P3 IMAD.IADD R2, R9, 0x1, R15 ;  /* 0x000000010902b824 */ /* 0x000fe200078e020f */
[----:B------:R-:W-:Y:S01]  /*34d0*/  @!P3 LEA R18, P0, R8, c[0x0][0x168], 0x1 ;  /* 0x00005a000812ba11 */ /* 0x000fe200078008ff */
[----:B------:R-:W-:-:S03]  /*34e0*/  @!P1 IMAD.WIDE.U32 R6, R12, c[0x0][0x198], R4 ;  /* 0x000066000c069a25 */ /* 0x000fc600078e0004 */
[----:B------:R-:W-:Y:S01]  /*34f0*/  @!P3 LEA.HI.X R19, R8, c[0x0][0x16c], R2, 0x1, P0 ;  /* 0x00005b000813ba11 */ /* 0x000fe200000f0c02 */
[----:B------:R-:W-:Y:S01]  /*3500*/  IMAD.WIDE.U32 R4, R17, c[0x0][0x1b8], R10 ;  /* 0x00006e0011047a25 */ /* 0x000fe200078e000a */
[----:B------:R-:W-:Y:S02]  /*3510*/  @!P1 IADD3 R2, R7, R14, RZ ;  /* 0x0000000e07029210 */ /* 0x000fe40007ffe0ff */
[C---:B------:R-:W-:Y:S01]  /*3520*/  @!P1 LEA R16, P0, R6.reuse, c[0x0][0x168], 0x1 ;  /* 0x00005a0006109a11 */ /* 0x040fe200078008ff */
[----:B------:R-:W-:Y:S02]  /*3530*/  @!P5 IMAD R8, R25, c[0x0][0x1a0], RZ ;  /* 0x000068001908da24 */ /* 0x000fe400078e02ff */
[----:B------:R-:W-:Y:S01]  /*3540*/  IMAD.IADD R5, R5, 0x1, R13 ;  /* 0x0000000105057824 */ /* 0x000fe200078e020d */
[----:B------:R-:W-:Y:S01]  /*3550*/  @!P1 LEA.HI.X R17, R6, c[0x0][0x16c], R2, 0x1, P0 ;  /* 0x00005b0006119a11 */ /* 0x000fe200000f0c02 */
[C---:B------:R-:W-:Y:S01]  /*3560*/  @!P5 IMAD R8, R0.reuse, c[0x0][0x1a4], R8 ;  /* 0x000069000008da24 */ /* 0x040fe200078e0208 */
[C---:B------:R-:W-:Y:S01]  /*3570*/  @!P4 IADD3 R2, P0, R0.reuse, 0x20, RZ ;  /* 0x000000200002c810 */ /* 0x040fe20007f1e0ff */
[----:B------:R-:W-:-:S04]  /*3580*/  @!P5 IMAD.WIDE.U32 R6, R0, c[0x0][0x1a0], R4 ;  /* 0x000068000006da25 */ /* 0x000fc800078e0004 */
[----:B------:R-:W-:Y:S01]  /*3590*/  @!P4 IMAD.X R10, RZ, RZ, R25, P0 ;  /* 0x000000ffff0ac224 */ /* 0x000fe200000e0619 */
[----:B------:R-:W-:Y:S01]  /*35a0*/  @!P5 IADD3 R11, R7, R8, RZ ;  /* 0x00000008070bd210 */ /* 0x000fe20007ffe0ff */
[----:B------:R-:W-:Y:S01]  /*35b0*/  @!P6 IMAD.MOV.U32 R15, RZ, RZ, c[0x0][0x194] ;  /* 0x00006500ff0fe624 */ /* 0x000fe200078e00ff */
[----:B------:R-:W-:Y:S01]  /*35c0*/  @!P5 LEA R12, P0, R6, c[0x0][0x170], 0x1 ;  /* 0x00005c00060cda11 */ /* 0x000fe200078008ff */
[----:B------:R-:W-:Y:S02]  /*35d0*/  @!P4 IMAD R7, R10, c[0x0][0x1a0], RZ ;  /* 0x000068000a07ca24 */ /* 0x000fe400078e02ff */
[----:B------:R-:W-:Y:S01]  /*35e0*/  @!P6 IMAD.MOV.U32 R8, RZ, RZ, R242 ;  /* 0x000000ffff08e224 */ /* 0x000fe200078e00f2 */
[----:B------:R-:W-:Y:S01]  /*35f0*/  @!P5 LEA.HI.X R13, R6, c[0x0][0x174], R11, 0x1, P0 ;  /* 0x00005d00060dda11 */ /* 0x000fe200000f0c0b */
[----:B------:R-:W-:Y:S01]  /*3600*/  @!P4 IMAD R11, R2, c[0x0][0x1a4], R7 ;  /* 0x00006900020bca24 */ /* 0x000fe200078e0207 */
[----:B------:R-:W-:Y:S01]  /*3610*/  @!P4 MOV R7, R5 ;  /* 0x000000050007c202 */ /* 0x000fe20000000f00 */
[----:B------:R-:W-:Y:S01]  /*3620*/  @!P6 IMAD.MOV.U32 R9, RZ, RZ, R240 ;  /* 0x000000ffff09e224 */ /* 0x000fe200078e00f0 */
[----:B------:R-:W-:Y:S01]  /*3630*/  @!P3 IADD3 R14, P0, R0, 0x40, RZ ;  /* 0x00000040000eb810 */ /* 0x000fe20007f1e0ff */
[----:B------:R-:W-:-:S02]  /*3640*/  @!P4 IMAD.MOV.U32 R6, RZ, RZ, R4 ;  /* 0x000000ffff06c224 */ /* 0x000fc400078e0004 */
[----:B------:R-:W-:-:S04]  /*3650*/  @!P6 IMAD.WIDE.U32 R8, R28, 0xc0, R8 ;  /* 0x000000c01c08e825 */ /* 0x000fc800078e0008 */
[----:B------:R-:W-:Y:S02]  /*3660*/  @!P6 IMAD R10, R15, 0xc0, RZ ;  /* 0x000000c00f0ae824 */ /* 0x000fe400078e02ff */
[----:B------:R-:W-:-:S04]  /*3670*/  @!P4 IMAD.WIDE.U32 R6, R2, c[0x0][0x1a0], R6 ;  /* 0x000068000206ca25 */ /* 0x000fc800078e0006 */
[----:B------:R-:W-:Y:S02]  /*3680*/  @!P3 IMAD.X R2, RZ, RZ, R25, P0 ;  /* 0x000000ffff02b224 */ /* 0x000fe400000e0619 */
[----:B------:R-:W-:Y:S01]  /*3690*/  @!P6 IMAD.IADD R9, R9, 0x1, R10 ;  /* 0x000000010909e824 */ /* 0x000fe200078e020a */
[----:B------:R-:W-:Y:S01]  /*36a0*/  @!P4 LEA R10, P0, R6, c[0x0][0x170], 0x1 ;  /* 0x00005c00060aca11 */ /* 0x000fe200078008ff */
[----:B------:R-:W-:Y:S02]  /*36b0*/  @!P4 IMAD.IADD R7, R7, 0x1, R11 ;  /* 0x000000010707c824 */ /* 0x000fe400078e020b */
[----:B------:R-:W-:Y:S01]  /*36c0*/  @!P3 IMAD R2, R2, c[0x0][0x1a0], RZ ;  /* 0x000068000202ba24 */ /* 0x000fe200078e02ff */
[----:B------:R-:W-:Y:S01]  /*36d0*/  @!PT LDS RZ, [RZ] ;  /* 0x00000000fffff984 */ /* 0x000fe20000000800 */
[----:B------:R-:W-:Y:S01]  /*36e0*/  @!PT LDS RZ, [RZ] ;  /* 0x00000000fffff984 */ /* 0x000fe20000000800 */
[----:B------:R-:W-:Y:S01]  /*36f0*/  @!PT LDS RZ, [RZ] ;  /* 0x00000000fffff984 */ /* 0x000fe20000000800 */
[----:B------:R1:W-:Y:S01]  /*3700*/  @!P6 LDGSTS.E.BYPASS.LTC128B.128 [R182+0x3000], [R8.64] ;  /* 0x0300000008b6efae */ /* 0x0003e2000b901d56 */
[----:B------:R-:W-:Y:S01]  /*3710*/  IMAD.MOV.U32 R238, RZ, RZ, 0x7f800000 ;  /* 0x7f800000ffee7424 */ /* 0x000fe200078e00ff */
[----:B------:R-:W-:Y:S01]  /*3720*/  @!P4 LEA.HI.X R11, R6, c[0x0][0x174], R7, 0x1, P0 ;  /* 0x00005d00060bca11 */ /* 0x000fe200000f0c07 */
[----:B------:R-:W-:Y:S01]  /*3730*/  @!P3 IMAD.MOV.U32 R7, RZ, RZ, R5 ;  /* 0x000000ffff07b224 */ /* 0x000fe200078e0005 */
[----:B------:R-:W-:Y:S01]  /*3740*/  @!P3 MOV R6, R4 ;  /* 0x000000040006b202 */ /* 0x000fe20000000f00 */
[----:B------:R-:W-:Y:S01]  /*3750*/  @!P3 IMAD R15, R14, c[0x0][0x1a4], R2 ;  /* 0x000069000e0fba24 */ /* 0x000fe200078e0202 */
[----:B------:R-:W-:Y:S01]  /*3760*/  @!P1 IADD3 R0, P0, R0, 0x60, RZ ;  /* 0x0000006000009810 */ /* 0x000fe20007f1e0ff */
[----:B------:R-:W-:Y:S01]  /*3770*/  @P5 STS.128 [R24+0xc000], RZ ;  /* 0x00c000ff18005388 */ /* 0x000fe20000000c00 */
[----:B------:R-:W-:-:S02]  /*3780*/  IMAD.MOV.U32 R239, RZ, RZ, 0x7f800000 ;  /* 0x7f800000ffef7424 */ /* 0x000fc400078e00ff */
[----:B------:R-:W-:Y:S01]  /*3790*/  @!P3 IMAD.WIDE.U32 R6, R14, c[0x0][0x1a0], R6 ;  /* 0x000068000e06ba25 */ /* 0x000fe200078e0006 */
[----:B------:R-:W-:Y:S01]  /*37a0*/  @!PT LDS RZ, [RZ] ;  /* 0x00000000fffff984 */ /* 0x000fe20000000800 */
[----:B------:R-:W-:Y:S01]  /*37b0*/  @!PT LDS RZ, [RZ] ;  /* 0x00000000fffff984 */ /* 0x000fe20000000800 */
[----:B------:R-:W-:Y:S01]  /*37c0*/  @!PT LDS RZ, [RZ] ;  /* 0x00000000fffff984 */ /* 0x000fe20000000800 */
[----:B------:R3:W-:Y:S03]  /*37d0*/  @!P5 LDGSTS.E.BYPASS.LTC128B.128 [R24+0xc000], [R22.64] ;  /* 0x0c0000001618dfae */ /* 0x0007e6000b901d56 */
[----:B------:R-:W-:Y:S01]  /*37e0*/  @!P1 IMAD.X R14, RZ, RZ, R25, P0 ;  /* 0x000000ffff0e9224 */ /* 0x000fe200000e0619 */
[----:B------:R-:W-:Y:S01]  /*37f0*/  @P4 STS.128 [R24+0xd000], RZ ;  /* 0x00d000ff18004388 */ /* 0x000fe20000000c00 */
[----:B------:R-:W-:Y:S02]  /*3800*/  @!P3 IMAD.IADD R15, R7, 0x1, R15 ;  /* 0x00000001070fb824 */ /* 0x000fe400078e020f */
[----:B------:R-:W-:Y:S01]  /*3810*/  @!P1 IMAD R14, R14, c[0x0][0x1a0], RZ ;  /* 0x000068000e0e9a24 */ /* 0x000fe200078e02ff */
[----:B------:R-:W-:Y:S01]  /*3820*/  @!PT LDS RZ, [RZ] ;  /* 0x00000000fffff984 */ /* 0x000fe20000000800 */
[----:B------:R-:W-:Y:S01]  /*3830*/  @!PT LDS RZ, [RZ] ;  /* 0x00000000fffff984 */ /* 0x000fe20000000800 */
[----:B------:R-:W-:Y:S01]  /*3840*/  @!PT LDS RZ, [RZ] ;  /* 0x00000000fffff984 */ /* 0x000fe20000000800 */
[----:B------:R3:W-:Y:S01]  /*3850*/  @!P4 LDGSTS.E.BYPASS.LTC128B.128 [R24+0xd000], [R20.64] ;  /* 0x0d0000001418cfae */ /* 0x0007e2000b901d56 */
[----:B------:R-:W-:-:S03]  /*3860*/  @!P1 IMAD.WIDE.U32 R4, R0, c[0x0][0x1a0], R4 ;  /* 0x0000680000049a25 */ /* 0x000fc600078e0004 */
[----:B------:R-:W-:Y:S01]  /*3870*/  @P3 STS.128 [R24+0xe000], RZ ;  /* 0x00e000ff18003388 */ /* 0x000fe20000000c00 */
[----:B------:R-:W-:Y:S02]  /*3880*/  @!P1 IMAD R7, R0, c[0x0][0x1a4], R14 ;  /* 0x0000690000079a24 */ /* 0x000fe400078e020e */
[----:B------:R-:W-:Y:S01]  /*3890*/  IMAD.MOV.U32 R237, RZ, RZ, 0x7f800000 ;  /* 0x7f800000ffed7424 */ /* 0x000fe200078e00ff */
[----:B------:R-:W-:Y:S01]  /*38a0*/  @!PT LDS RZ, [RZ] ;  /* 0x00000000fffff984 */ /* 0x000fe20000000800 */
[----:B------:R-:W-:Y:S01]  /*38b0*/  @!PT LDS RZ, [RZ] ;  /* 0x00000000fffff984 */ /* 0x000fe20000000800 */
[----:B------:R-:W-:Y:S01]  /*38c0*/  @!PT LDS RZ, [RZ] ;  /* 0x00000000fffff984 */ /* 0x000fe20000000800 */
[----:B------:R3:W-:Y:S01]  /*38d0*/  @!P3 LDGSTS.E.BYPASS.LTC128B.128 [R24+0xe000], [R18.64] ;  /* 0x0e0000001218bfae */ /* 0x0007e2000b901d56 */
[C---:B-1----:R-:W-:Y:S02]  /*38e0*/  @!P3 LEA R8, P0, R6.reuse, c[0x0][0x170], 0x1 ;  /* 0x00005c000608ba11 */ /* 0x042fe400078008ff */
[----:B------:R-:W-:Y:S01]  /*38f0*/  @!P1 IADD3 R5, R5, R7, RZ ;  /* 0x0000000705059210 */ /* 0x000fe20007ffe0ff */
[----:B------:R-:W-:Y:S01]  /*3900*/  @P1 STS.128 [R24+0xf000], RZ ;  /* 0x00f000ff18001388 */ /* 0x000fe20000000c00 */
[----:B------:R-:W-:Y:S02]  /*3910*/  @!P3 LEA.HI.X R9, R6, c[0x0][0x174], R15, 0x1, P0 ;  /* 0x00005d000609ba11 */ /* 0x000fe400000f0c0f */
[C---:B------:R-:W-:Y:S01]  /*3920*/  @!P1 LEA R6, P0, R4.reuse, c[0x0][0x170], 0x1 ;  /* 0x00005c0004069a11 */ /* 0x040fe200078008ff */
[----:B------:R-:W-:Y:S01]  /*3930*/  @!PT LDS RZ, [RZ] ;  /* 0x00000000fffff984 */ /* 0x000fe20000000800 */
[----:B------:R-:W-:Y:S01]  /*3940*/  @!PT LDS RZ, [RZ] ;  /* 0x00000000fffff984 */ /* 0x000fe20000000800 */
[----:B------:R-:W-:Y:S01]  /*3950*/  @!PT LDS RZ, [RZ] ;  /* 0x00000000fffff984 */ /* 0x000fe20000000800 */
[----:B------:R3:W-:Y:S03]  /*3960*/  @!P1 LDGSTS.E.BYPASS.LTC128B.128 [R24+0xf000], [R16.64] ;  /* 0x0f00000010189fae */ /* 0x0007e6000b901d56 */
[----:B------:R-:W-:Y:S01]  /*3970*/  @!P1 LEA.HI.X R7, R4, c[0x0][0x174], R5, 0x1, P0 ;  /* 0x00005d0004079a11 */ /* 0x000fe200000f0c05 */
        /* <DEDUP_REMOVED lines=20> */
[----:B------:R-:W0:Y:S01]  /*3ac0*/  LDGDEPBAR ;  /* 0x00000000000079af */ /* 0x000e220000000000 */
[C---:B--2---:R-:W-:Y:S01]  /*3ad0*/  IADD3 R0, R30.reuse, 0x48, RZ ;  /* 0x000000481e007810 */ /* 0x044fe20007ffe0ff */
[C---:B------:R-:W-:Y:S01]  /*3ae0*/  IMAD.SHL.U32 R4, R30.reuse, 0x4, RZ ;  /* 0x000000041e047824 */ /* 0x040fe200078e00ff */
[----:B------:R-:W-:-:S02]  /*3af0*/  IADD3 R2, R30, 0x8, RZ ;  /* 0x000000081e027810 */ /* 0x000fc40007ffe0ff */
[----:B------:R-:W-:Y:S02]  /*3b00*/  ISETP.GE.AND P4, PT, R0, UR8, PT ;  /* 0x0000000800007c0c */ /* 0x000fe4000bf86270 */
[----:B------:R-:W-:Y:S02]  /*3b10*/  ISETP.GE.AND P6, PT, R2, UR8, PT ;  /* 0x0000000802007c0c */ /* 0x000fe4000bfc6270 */
[----:B------:R-:W-:Y:S02]  /*3b20*/  IADD3 R2, R30, 0x40, RZ ;  /* 0x000000401e027810 */ /* 0x000fe40007ffe0ff */
[----:B-1----:R-:W-:Y:S02]  /*3b30*/  SHF.R.S32.HI R8, RZ, 0x1f, R30 ;  /* 0x0000001fff087819 */ /* 0x002fe4000001141e */
[----:B------:R-:W-:Y:S02]  /*3b40*/  ISETP.GE.AND P5, PT, R2, UR8, PT ;  /* 0x0000000802007c0c */ /* 0x000fe4000bfa6270 */
[----:B------:R-:W-:-:S02]  /*3b50*/  ISETP.GE.AND P3, PT, R30, UR8, PT ;  /* 0x000000081e007c0c */ /* 0x000fc4000bf66270 */
[----:B------:R-:W-:Y:S02]  /*3b60*/  IADD3 R4, P1, R4, UR15, RZ ;  /* 0x0000000f04047c10 */ /* 0x000fe4000ff3e0ff */
[----:B------:R-:W-:Y:S02]  /*3b70*/  SHF.R.S32.HI R2, RZ, 0x1f, R0 ;  /* 0x0000001fff027819 */ /* 0x000fe40000011400 */
[----:B----4-:R-:W-:Y:S02]  /*3b80*/  @!P4 LEA R6, P0, R0, UR15, 0x2 ;  /* 0x0000000f0006cc11 */ /* 0x010fe4000f8010ff */
[----:B------:R-:W-:Y:S02]  /*3b90*/  SHF.L.U64.HI R5, R30, 0x2, R8 ;  /* 0x000000021e057819 */ /* 0x000fe40000010208 */
[----:B------:R-:W-:Y:S02]  /*3ba0*/  @!P4 LEA.HI.X R7, R0, UR14, R2, 0x2, P0 ;  /* 0x0000000e0007cc11 */ /* 0x000fe400080f1402 */
[----:B------:R-:W-:-:S03]  /*3bb0*/  IADD3.X R5, R5, UR14, RZ, P1, !PT ;  /* 0x0000000e05057c10 */ /* 0x000fc60008ffe4ff */
[----:B------:R3:W5:Y:S04]  /*3bc0*/  @!P4 LDG.E R237, [R6.64] ;  /* 0x0000001606edc981 */ /* 0x000768000c1e1900 */
[----:B------:R3:W5:Y:S04]  /*3bd0*/  @!P3 LDG.E R238, [R4.64] ;  /* 0x0000001604eeb981 */ /* 0x000768000c1e1900 */
[----:B------:R3:W5:Y:S04]  /*3be0*/  @!P6 LDG.E R239, [R4.64+0x20] ;  /* 0x0000201604efe981 */ /* 0x000768000c1e1900 */
[----:B------:R3:W5:Y:S01]  /*3bf0*/  @!P5 LDG.E R236, [R4.64+0x100] ;  /* 0x0001001604ecd981 */ /* 0x000762000c1e1900 */
[----:B------:R-:W-:-:S04]  /*3c00*/  LEA.HI R0, R27, R26, RZ, 0x4 ;  /* 0x0000001a1b007211 */ /* 0x000fc800078f20ff */
[----:B------:R-:W-:-:S05]  /*3c10*/  LOP3.LUT R0, R0, 0xfffffff0, RZ, 0xc0, !PT ;  /* 0xfffffff000007812 */ /* 0x000fca00078ec0ff */
[----:B------:R-:W-:-:S05]  /*3c20*/  IMAD.IADD R0, R26, 0x1, -R0 ;  /* 0x000000011a007824 */ /* 0x000fca00078e0a00 */
[----:B------:R-:W-:-:S04]  /*3c30*/  SHF.R.S32.HI R2, RZ, 0x1f, R0 ;  /* 0x0000001fff027819 */ /* 0x000fc80000011400 */
[----:B------:R-:W-:-:S04]  /*3c40*/  LEA.HI R2, R2, R0, RZ, 0x3 ;  /* 0x0000000002027211 */ /* 0x000fc800078f18ff */
[----:B------:R-:W-:-:S05]  /*3c50*/  LOP3.LUT R2, R2, 0xfffffff8, RZ, 0xc0, !PT ;  /* 0xfffffff802027812 */ /* 0x000fca00078ec0ff */
[----:B------:R-:W-:Y:S01]  /*3c60*/  IMAD.IADD R0, R0, 0x1, -R2 ;  /* 0x0000000100007824 */ /* 0x000fe200078e0a02 */
[----:B------:R-:W-:-:S04]  /*3c70*/  IADD3 R2, R173, 0x2000, RZ ;  /* 0x00002000ad027810 */ /* 0x000fc80007ffe0ff */
[----:B------:R-:W-:-:S05]  /*3c80*/  SEL R2, R2, R173, !P2 ;  /* 0x000000ad02027207 */ /* 0x000fca0005000000 */
[----:B------:R-:W-:Y:S01]  /*3c90*/  IMAD.SHL.U32 R170, R2, 0x2, RZ ;  /* 0x0000000202aa7824 */ /* 0x000fe200078e00ff */
[----:B------:R-:W-:Y:S02]  /*3ca0*/  MOV R2, c[0x0][0x22c] ;  /* 0x00008b0000027a02 */ /* 0x000fe40000000f00 */
[C---:B------:R-:W-:Y:S02]  /*3cb0*/  LOP3.LUT P0, RZ, R0.reuse, 0x2, RZ, 0xc0, !PT ;  /* 0x0000000200ff7812 */ /* 0x040fe4000780c0ff */
[----:B------:R-:W-:Y:S01]  /*3cc0*/  LOP3.LUT P1, RZ, R0, 0x4, RZ, 0xc0, !PT ;  /* 0x0000000400ff7812 */ /* 0x000fe2000782c0ff */
[----:B------:R-:W-:Y:S01]  /*3cd0*/  IMAD R2, R2, c[0x0][0x1c0], RZ ;  /* 0x0000700002027a24 */ /* 0x000fe200078e02ff */
[----:B------:R-:W-:-:S03]  /*3ce0*/  IADD3 R0, R174, 0x2000, RZ ;  /* 0x00002000ae007810 */ /* 0x000fc60007ffe0ff */
[----:B------:R-:W-:Y:S01]  /*3cf0*/  IMAD.SHL.U32 R31, R2, 0x10, RZ ;  /* 0x00000010021f7824 */ /* 0x000fe200078e00ff */
[----:B------:R-:W-:Y:S01]  /*3d00*/  SEL R0, R0, R174, !P2 ;  /* 0x000000ae00007207 */ /* 0x000fe20005000000 */
[----:B------:R-:W-:-:S04]  /*3d10*/  IMAD.SHL.U32 R29, R2, 0x8, RZ ;  /* 0x00000008021d7824 */ /* 0x000fc800078e00ff */
[----:B------:R-:W-:Y:S01]  /*3d20*/  IMAD.SHL.U32 R164, R0, 0x2, RZ ;  /* 0x0000000200a47824 */ /* 0x000fe200078e00ff */
[----:B------:R-:W-:-:S05]  /*3d30*/  IADD3 R0, R31, 0x20, RZ ;  /* 0x000000201f007810 */ /* 0x000fca0007ffe0ff */
[----:B------:R-:W-:-:S05]  /*3d40*/  IMAD.IADD R0, R29, 0x1, R0 ;  /* 0x000000011d007824 */ /* 0x000fca00078e0200 */
[----:B------:R-:W-:-:S05]  /*3d50*/  IADD3 R0, R29, R0, RZ ;  /* 0x000000001d007210 */ /* 0x000fca0007ffe0ff */
[----:B------:R-:W-:-:S04]  /*3d60*/  IMAD.IADD R0, R29, 0x1, R0 ;  /* 0x000000011d007824 */ /* 0x000fc800078e0200 */
[----:B------:R-:W-:-:S04]  /*3d70*/  IMAD.IADD R252, R29, 0x1, R0 ;  /* 0x000000011dfc7824 */ /* 0x000fc800078e0200 */
[----:B------:R-:W-:-:S05]  /*3d80*/  IMAD.IADD R251, R29, 0x1, R252 ;  /* 0x000000011dfb7824 */ /* 0x000fca00078e02fc */
[----:B------:R-:W-:-:S05]  /*3d90*/  IADD3 R250, R29, R251, RZ ;  /* 0x000000fb1dfa7210 */ /* 0x000fca0007ffe0ff */
[----:B------:R-:W-:-:S05]  /*3da0*/  IMAD.IADD R249, R29, 0x1, R250 ;  /* 0x000000011df97824 */ /* 0x000fca00078e02fa */
[----:B------:R-:W-:-:S05]  /*3db0*/  IADD3 R248, R29, R249, RZ ;  /* 0x000000f91df87210 */ /* 0x000fca0007ffe0ff */
[----:B------:R-:W-:Y:S01]  /*3dc0*/  IMAD.IADD R247, R29, 0x1, R248 ;  /* 0x000000011df77824 */ /* 0x000fe200078e02f8 */
[----:B------:R-:W-:-:S03]  /*3dd0*/  SHF.L.U64.HI R2, R30, 0x2, R8 ;  /* 0x000000021e027819 */ /* 0x000fc60000010208 */
[C---:B------:R-:W-:Y:S01]  /*3de0*/  IMAD.IADD R246, R29.reuse, 0x1, R247 ;  /* 0x000000011df67824 */ /* 0x040fe200078e02f7 */
[----:B------:R-:W-:Y:S01]  /*3df0*/  IADD3 R0, R30, -0x80, RZ ;  /* 0xffffff801e007810 */ /* 0x000fe20007ffe0ff */
[----:B------:R1:W-:Y:S03]  /*3e00*/  STL [R1+0xc], R2 ;  /* 0x00000c0201007387 */ /* 0x0003e60000100800 */
[C---:B------:R-:W-:Y:S01]  /*3e10*/  IADD3 R245, R29.reuse, R246, RZ ;  /* 0x000000f61df57210 */ /* 0x040fe20007ffe0ff */
[----:B------:R-:W-:Y:S01]  /*3e20*/  IMAD.SHL.U32 R0, R0, 0x4, RZ ;  /* 0x0000000400007824 */ /* 0x000fe200078e00ff */
[----:B------:R-:W-:Y:S01]  /*3e30*/  MOV R172, 0x20 ;  /* 0x0000002000ac7802 */ /* 0x000fe20000000f00 */
[----:B------:R-:W-:Y:S02]  /*3e40*/  IMAD.MOV.U32 R165, RZ, RZ, 0x40 ;  /* 0x00000040ffa57424 */ /* 0x000fe400078e00ff */
[----:B------:R-:W-:Y:S01]  /*3e50*/  IMAD.IADD R244, R29, 0x1, R245 ;  /* 0x000000011df47824 */ /* 0x000fe200078e02f5 */
        /* <DEDUP_REMOVED lines=10> */
[----:B-1----:R-:W-:Y:S01]  /*3f00*/  IMAD.SHL.U32 R2, R30, 0x4, RZ ;  /* 0x000000041e027824 */ /* 0x002fe200078e00ff */
        /* <DEDUP_REMOVED lines=25> */
[----:B------:R-:W-:Y:S01]  /*40a0*/  IMAD.SHL.U32 R171, R173, 0x2, RZ ;  /* 0x00000002adab7824 */ /* 0x000fe200078e00ff */
[----:B------:R-:W-:Y:S01]  /*40b0*/  SEL R165, R165, 0xffffffc0, !P1 ;  /* 0xffffffc0a5a57807 */ /* 0x000fe20004800000 */
[----:B------:R-:W-:Y:S01]  /*40c0*/  ULDC UR13, c[0x0][0x2e4] ;  /* 0x0000b900000d7ab9 */ /* 0x000fe20000000800 */
[----:B-1-3--:R-:W-:-:S02]  /*40d0*/  IMAD.IADD R0, R29, 0x1, R244 ;  /* 0x000000011d007824 */ /* 0x00afc400078e02f4 */
.L_x_708:
[----:B------:R-:W2:Y:S01]  /*40e0*/  LDL R2, [R1+0x8] ;  /* 0x0000080001027983 */ /* 0x000ea20000100800 */
[----:B------:R-:W-:Y:S01]  /*40f0*/  USHF.L.U32 UR11, UR19, 0x7, URZ ;  /* 0x00000007130b7899 */ /* 0x000fe2000800063f */
[----:B------:R-:W-:Y:S02]  /*4100*/  IMAD.MOV.U32 R181, RZ, RZ, R179 ;  /* 0x000000ffffb57224 */ /* 0x000fe400078e00b3 */
[----:B------:R-:W3:Y:S01]  /*4110*/  LDL R0, [R1+0xc] ;  /* 0x00000c0001007983 */ /* 0x000ee20000100800 */
[----:B------:R-:W-:Y:S03]  /*4120*/  UIADD3 UR9, UR11, UR12, URZ ;  /* 0x0000000c0b097290 */ /* 0x000fe6000fffe03f */
[----:B------:R-:W0:Y:S01]  /*4130*/  LDGDEPBAR ;  /* 0x00000000000079af */ /* 0x000e220000000000 */
[----:B------:R-:W-:Y:S04]  /*4140*/  UIADD3 UR8, -UR6, 0x80, UR9 ;  /* 0x0000008006087890 */ /* 0x000fe8000fffe109 */
[----:B------:R-:W-:Y:S02]  /*4150*/  UIADD3 UR10, UR8, -UR46, URZ ;  /* 0x8000002e080a7290 */ /* 0x000fe4000fffe03f */
[----:B------:R-:W-:Y:S04]  /*4160*/  USHF.L.U32 UR8, UR7, 0x7, URZ ;  /* 0x0000000707087899 */ /* 0x000fe8000800063f */
[----:B------:R-:W-:Y:S03]  /*4170*/  UISETP.GE.AND UP0, UPT, UR8, UR10, UPT ;  /* 0x0000000a0800728c */ /* 0x000fe6000bf06270 */
[----:B------:R-:W-:Y:S01]  /*4180*/  ULDC UR10, c[0x0][0x2e4] ;  /* 0x0000b900000a7ab9 */ /* 0x000fe20000000800 */
[----:B------:R-:W-:Y:S04]  /*4190*/  DEPBAR.LE SB0, 0x0 ;  /* 0x000080000000791a */ /* 0x000fe80000000000 */
[----:B------:R-:W-:Y:S08]  /*41a0*/  BAR.SYNC.DEFER_BLOCKING 0x0 ;  /* 0x0000000000007b1d */ /* 0x000ff00000010000 */
[----:B------:R-:W-:Y:S08]  /*41b0*/  LDSM.16.M88.4 R64, [R170] ;  /* 0x00000000aa40783b */ /* 0x000ff00000000200 */
[----:B------:R-:W1:Y:S08]  /*41c0*/  LDSM.16.M88.4 R16, [R166+0xc000] ;  /* 0x00c00000a610783b */ /* 0x000e700000000200 */
[----:B------:R-:W4:Y:S08]  /*41d0*/  LDSM.16.M88.4 R60, [R170+0x2000] ;  /* 0x00200000aa3c783b */ /* 0x000f300000000200 */
[----:B------:R-:W2:Y:S08]  /*41e0*/  LDSM.16.M88.4 R32, [R166+0xc800] ;  /* 0x00c80000a620783b */ /* 0x000eb00000000200 */
[----:B------:R-:W2:Y:S08]  /*41f0*/  LDSM.16.M88.4 R48, [R166+0xd000] ;  /* 0x00d00000a630783b */ /* 0x000eb00000000200 */
[----:B------:R-:W2:Y:S01]  /*4200*/  LDSM.16.M88.4 R132, [R166+0xd800] ;  /* 0x00d80000a684783b */ /* 0x000ea20000000200 */
[-C--:B-1----:R-:W-:Y:S07]  /*4210*/  HMMA.16816.F32.BF16 R4, R64, R16.reuse, RZ ;  /* 0x000000104004723c */ /* 0x082fee00000418ff */
[----:B------:R-:W-:Y:S01]  /*4220*/  LDSM.16.M88.4 R140, [R169+0xc000] ;  /* 0x00c00000a98c783b */ /* 0x000fe20000000200 */
[C---:B----4-:R-:W-:Y:S07]  /*4230*/  HMMA.16816.F32.BF16 R8, R60.reuse, R16, RZ ;  /* 0x000000103c08723c */ /* 0x050fee00000418ff */
[----:B------:R-:W-:Y:S01]  /*4240*/  LDSM.16.M88.4 R148, [R169+0xc800] ;  /* 0x00c80000a994783b */ /* 0x000fe20000000200 */
[-C--:B------:R-:W-:Y:S07]  /*4250*/  HMMA.16816.F32.BF16 R12, R60, R18.reuse, RZ ;  /* 0x000000123c0c723c */ /* 0x080fee00000418ff */
[----:B------:R-:W-:Y:S01]  /*4260*/  LDSM.16.M88.4 R152, [R169+0xd000] ;  /* 0x00d00000a998783b */ /* 0x000fe20000000200 */
[C---:B------:R-:W-:Y:S07]  /*4270*/  HMMA.16816.F32.BF16 R16, R64.reuse, R18, RZ ;  /* 0x000000124010723c */ /* 0x040fee00000418ff */
[----:B------:R-:W-:Y:S08]  /*4280*/  LDSM.16.M88.4 R156, [R169+0xd800] ;  /* 0x00d80000a99c783b */ /* 0x000ff00000000200 */
[----:B------:R-:W-:Y:S01]  /*4290*/  LDSM.16.M88.4 R160, [R167+0xd000] ;  /* 0x00d00000a7a0783b */ /* 0x000fe20000000200 */
[----:B--2---:R-:W-:Y:S04]  /*42a0*/  IADD3 R20, P0, R2, UR17, RZ ;  /* 0x0000001102147c10 */ /* 0x004fe8000ff1e0ff */
[----:B---3--:R-:W-:Y:S01]  /*42b0*/  IADD3.X R21, R0, UR16, RZ, P0, !PT ;  /* 0x0000001000157c10 */ /* 0x008fe200087fe4ff */
[C---:B------:R-:W-:Y:S01]  /*42c0*/  IMAD.IADD R0, R170.reuse, 0x1, R172 ;  /* 0x00000001aa007824 */ /* 0x040fe200078e02ac */
[----:B------:R-:W-:Y:S03]  /*42d0*/  PLOP3.LUT P0, PT, PT, PT, UP0, 0x80, 0x0 ;  /* 0x000000000000781c */ /* 0x000fe60003f0f008 */
[----:B-----5:R1:W5:Y:S04]  /*42e0*/  LDG.E R177, [R20.64] ;  /* 0x0000001614b17981 */ /* 0x020368000c1e1900 */
[----:B------:R1:W5:Y:S04]  /*42f0*/  LDG.E R178, [R20.64+0x20] ;  /* 0x0000201614b27981 */ /* 0x000368000c1e1900 */
[----:B------:R1:W5:Y:S04]  /*4300*/  LDG.E R176, [R20.64+0x100] ;  /* 0x0001001614b07981 */ /* 0x000368000c1e1900 */
[----:B------:R1:W5:Y:S04]  /*4310*/  LDG.E R175, [R20.64+0x120] ;  /* 0x0001201614af7981 */ /* 0x000368000c1e1900 */
[----:B------:R-:W2:Y:S08]  /*4320*/  LDSM.16.M88.4 R136, [R0] ;  /* 0x000000000088783b */ /* 0x000eb00000000200 */
[----:B------:R-:W3:Y:S01]  /*4330*/  LDSM.16.M88.4 R144, [R0+0x2000] ;  /* 0x002000000090783b */ /* 0x000ee20000000200 */
[-C--:B-1----:R-:W-:Y:S08]  /*4340*/  HMMA.16816.F32.BF16 R20, R64, R32.reuse, RZ ;  /* 0x000000204014723c */ /* 0x082ff000000418ff */
        /* <DEDUP_REMOVED lines=10> */
[----:B------:R-:W-:Y:S08]  /*43f0*/  HMMA.16816.F32.BF16 R64, R64, R134, RZ ;  /* 0x000000864040723c */ /* 0x000ff000000418ff */
[-C--:B--2---:R-:W-:Y:S08]  /*4400*/  HMMA.16816.F32.BF16 R4, R136, R140.reuse, R4 ;  /* 0x0000008c8804723c */ /* 0x084ff00000041804 */
[C---:B---3--:R-:W-:Y:S08]  /*4410*/  HMMA.16816.F32.BF16 R8, R144.reuse, R140, R8 ;  /* 0x0000008c9008723c */ /* 0x048ff00000041808 */
[-C--:B------:R-:W-:Y:S08]  /*4420*/  HMMA.16816.F32.BF16 R12, R144, R142.reuse, R12 ;  /* 0x0000008e900c723c */ /* 0x080ff0000004180c */
[C---:B------:R-:W-:Y:S01]  /*4430*/  HMMA.16816.F32.BF16 R16, R136.reuse, R142, R16 ;  /* 0x0000008e8810723c */ /* 0x040fe20000041810 */
[----:B------:R-:W-:Y:S07]  /*4440*/  LDSM.16.M88.4 R140, [R167+0xc000] ;  /* 0x00c00000a78c783b */ /* 0x000fee0000000200 */
[-C--:B------:R-:W-:Y:S08]  /*4450*/  HMMA.16816.F32.BF16 R20, R136, R148.reuse, R20 ;  /* 0x000000948814723c */ /* 0x080ff00000041814 */
[C---:B------:R-:W-:Y:S07]  /*4460*/  HMMA.16816.F32.BF16 R24, R144.reuse, R148, R24 ;  /* 0x000000949018723c */ /* 0x040fee0000041818 */
[----:B------:R-:W-:Y:S01]  /*4470*/  IMAD.IADD R148, R170, 0x1, R165 ;  /* 0x00000001aa947824 */ /* 0x000fe200078e02a5 */
[-C--:B------:R-:W-:Y:S04]  /*4480*/  HMMA.16816.F32.BF16 R28, R144, R150.reuse, R28 ;  /* 0x00000096901c723c */ /* 0x080fe8000004181c */
[----:B------:R-:W1:Y:S04]  /*4490*/  LDSM.16.M88.4 R132, [R148] ;  /* 0x000000009484783b */ /* 0x000e680000000200 */
[C---:B------:R-:W-:Y:S04]  /*44a0*/  HMMA.16816.F32.BF16 R32, R136.reuse, R150, R32 ;  /* 0x000000968820723c */ /* 0x040fe80000041820 */
[----:B------:R-:W2:Y:S04]  /*44b0*/  LDSM.16.M88.4 R148, [R148+0x2000] ;  /* 0x002000009494783b */ /* 0x000ea80000000200 */
        /* <DEDUP_REMOVED lines=8> */
[----:B------:R-:W4:Y:S07]  /*4540*/  LDSM.16.M88.4 R144, [R167+0xd800] ;  /* 0x00d80000a790783b */ /* 0x000f2e0000000200 */
[----:B------:R-:W-:Y:S01]  /*4550*/  HMMA.16816.F32.BF16 R64, R136, R158, R64 ;  /* 0x0000009e8840723c */ /* 0x000fe20000041840 */
[----:B------:R-:W-:Y:S07]  /*4560*/  LDSM.16.M88.4 R156, [R168+0xc800] ;  /* 0x00c80000a89c783b */ /* 0x000fee0000000200 */
[-C--:B-1----:R-:W-:Y:S08]  /*4570*/  HMMA.16816.F32.BF16 R4, R132, R140.reuse, R4 ;  /* 0x0000008c8404723c */ /* 0x082ff00000041804 */
[C---:B--2---:R-:W-:Y:S08]  /*4580*/  HMMA.16816.F32.BF16 R8, R148.reuse, R140, R8 ;  /* 0x0000008c9408723c */ /* 0x044ff00000041808 */
[-C--:B------:R-:W-:Y:S08]  /*4590*/  HMMA.16816.F32.BF16 R12, R148, R142.reuse, R12 ;  /* 0x0000008e940c723c */ /* 0x080ff0000004180c */
[C---:B------:R-:W-:Y:S01]  /*45a0*/  HMMA.16816.F32.BF16 R16, R132.reuse, R142, R16 ;  /* 0x0000008e8410723c */ /* 0x040fe20000041810 */
[----:B------:R-:W-:Y:S07]  /*45b0*/  LDSM.16.M88.4 R140, [R168+0xc000] ;  /* 0x00c00000a88c783b */ /* 0x000fee0000000200 */
[-C--:B---3--:R-:W-:Y:S08]  /*45c0*/  HMMA.16816.F32.BF16 R20, R132, R152.reuse, R20 ;  /* 0x000000988414723c */ /* 0x088ff00000041814 */
[C---:B------:R-:W-:Y:S07]  /*45d0*/  HMMA.16816.F32.BF16 R24, R148.reuse, R152, R24 ;  /* 0x000000989418723c */ /* 0x040fee0000041818 */
[----:B------:R-:W-:Y:S01]  /*45e0*/  IADD3 R152, R0, R165, RZ ;  /* 0x000000a500987210 */ /* 0x000fe20007ffe0ff */
        /* <DEDUP_REMOVED lines=9> */
[-C--:B----4-:R-:W-:Y:S08]  /*4680*/  HMMA.16816.F32.BF16 R52, R132, R144.reuse, R52 ;  /* 0x000000908434723c */ /* 0x090ff00000041834 */
[C---:B------:R-:W-:Y:S08]  /*4690*/  HMMA.16816.F32.BF16 R56, R148.reuse, R144, R56 ;  /* 0x000000909438723c */ /* 0x040ff00000041838 */
[-C--:B------:R-:W-:Y:S01]  /*46a0*/  HMMA.16816.F32.BF16 R60, R148, R146.reuse, R60 ;  /* 0x00000092943c723c */ /* 0x080fe2000004183c */
[----:B------:R-:W4:Y:S07]  /*46b0*/  LDSM.16.M88.4 R148, [R168+0xd800] ;  /* 0x00d80000a894783b */ /* 0x000f2e0000000200 */
[----:B------:R-:W-:Y:S08]  /*46c0*/  HMMA.16816.F32.BF16 R64, R132, R146, R64 ;  /* 0x000000928440723c */ /* 0x000ff00000041840 */
[-C--:B-1----:R-:W-:Y:S08]  /*46d0*/  HMMA.16816.F32.BF16 R4, R136, R140.reuse, R4 ;  /* 0x0000008c8804723c */ /* 0x082ff00000041804 */
[C---:B--2---:R-:W-:Y:S08]  /*46e0*/  HMMA.16816.F32.BF16 R8, R152.reuse, R140, R8 ;  /* 0x0000008c9808723c */ /* 0x044ff00000041808 */
[-C--:B------:R-:W-:Y:S08]  /*46f0*/  HMMA.16816.F32.BF16 R12, R152, R142.reuse, R12 ;  /* 0x0000008e980c723c */ /* 0x080ff0000004180c */
[C---:B------:R-:W-:Y:S08]  /*4700*/  HMMA.16816.F32.BF16 R16, R136.reuse, R142, R16 ;  /* 0x0000008e8810723c */ /* 0x040ff00000041810 */
[-C--:B------:R-:W-:Y:S08]  /*4710*/  HMMA.16816.F32.BF16 R20, R136, R156.reuse, R20 ;  /* 0x0000009c8814723c */ /* 0x080ff00000041814 */
[C---:B------:R-:W-:Y:S08]  /*4720*/  HMMA.16816.F32.BF16 R24, R152.reuse, R156, R24 ;  /* 0x0000009c9818723c */ /* 0x040ff00000041818 */
[-C--:B------:R-:W-:Y:S08]  /*4730*/  HMMA.16816.F32.BF16 R28, R152, R158.reuse, R28 ;  /* 0x0000009e981c723c */ /* 0x080ff0000004181c */
[C---:B------:R-:W-:Y:S08]  /*4740*/  HMMA.16816.F32.BF16 R32, R136.reuse, R158, R32 ;  /* 0x0000009e8820723c */ /* 0x040ff00000041820 */
        /* <DEDUP_REMOVED lines=19> */
.L_x_704:
[----:B------:R-:W2:Y:S01]  /*4880*/  LDL R0, [R1] ;  /* 0x0000000001007983 */ /* 0x000ea20000100800 */
[----:B------:R-:W-:Y:S02]  /*4890*/  UIADD3 UR9, -UR10, UR6, -UR12 ;  /* 0x000000060a097290 */ /* 0x000fe4000fffe90c */
[----:B------:R-:W-:Y:S01]  /*48a0*/  UIADD3 UR11, UR6, 0x1, -UR12 ;  /* 0x00000001060b7890 */ /* 0x000fe2000fffe80c */
[----:B------:R-:W3:Y:S01]  /*48b0*/  LDL R2, [R1+0x18] ;  /* 0x0000180001027983 */ /* 0x000ee20000100800 */
[----:B------:R-:W-:Y:S01]  /*48c0*/  UMOV UR13, UR10 ;  /* 0x0000000a000d7c82 */ /* 0x000fe20008000000 */
[----:B--2---:R-:W-:Y:S01]  /*48d0*/  IADD3 R133, R0, UR8, RZ ;  /* 0x0000000800857c10 */ /* 0x004fe2000fffe0ff */
[----:B------:R-:W-:Y:S01]  /*48e0*/  IMAD.U32 R0, RZ, RZ, UR19 ;  /* 0x00000013ff007e24 */ /* 0x000fe2000f8e00ff */
[----:B------:R-:W-:Y:S02]  /*48f0*/  UIADD3 UR8, UR11, UR45, URZ ;  /* 0x0000002d0b087290 */ /* 0x000fe4000fffe03f */
[C---:B------:R-:W-:Y:S01]  /*4900*/  IADD3 R132, R133.reuse, UR9, RZ ;  /* 0x0000000985847c10 */ /* 0x040fe2000fffe0ff */
[----:B---3--:R-:W-:Y:S01]  /*4910*/  IMAD R0, R0, 0x80, R2 ;  /* 0x0000008000007824 */ /* 0x008fe200078e0202 */
[C---:B------:R-:W-:Y:S02]  /*4920*/  IADD3 R149, R133.reuse, 0x8, RZ ;  /* 0x0000000885957810 */ /* 0x040fe40007ffe0ff */
[----:B------:R-:W-:Y:S02]  /*4930*/  IMNMX R132, RZ, R132, !PT ;  /* 0x00000084ff847217 */ /* 0x000fe40007800200 */
[----:B------:R-:W-:Y:S02]  /*4940*/  IADD3 R2, R133, UR8, RZ ;  /* 0x0000000885027c10 */ /* 0x000fe4000fffe0ff */
[C---:B------:R-:W-:Y:S02]  /*4950*/  IADD3 R148, R0.reuse, 0x1, RZ ;  /* 0x0000000100947810 */ /* 0x040fe40007ffe0ff */
[C---:B------:R-:W-:Y:S02]  /*4960*/  IADD3 R147, R0.reuse, 0x8, RZ ;  /* 0x0000000800937810 */ /* 0x040fe40007ffe0ff */
[----:B------:R-:W-:Y:S02]  /*4970*/  IADD3 R146, R0, 0x9, RZ ;  /* 0x0000000900927810 */ /* 0x000fe40007ffe0ff */
[----:B------:R-:W-:Y:S02]  /*4980*/  IMNMX R2, R2, UR6, PT ;  /* 0x0000000602027c17 */ /* 0x000fe4000b800200 */
[-C--:B------:R-:W-:Y:S02]  /*4990*/  ISETP.GE.AND P4, PT, R0, R132.reuse, PT ;  /* 0x000000840000720c */ /* 0x080fe40003f86270 */
[-C--:B------:R-:W-:Y:S02]  /*49a0*/  ISETP.GE.AND P3, PT, R148, R132.reuse, PT ;  /* 0x000000849400720c */ /* 0x080fe40003f66270 */
[CC--:B------:R-:W-:Y:S02]  /*49b0*/  ISETP.GE.AND P2, PT, R147.reuse, R132.reuse, PT ;  /* 0x000000849300720c */ /* 0x0c0fe40003f46270 */
[----:B------:R-:W-:Y:S02]  /*49c0*/  ISETP.GE.AND P0, PT, R146, R132, PT ;  /* 0x000000849200720c */ /* 0x000fe40003f06270 */
[C---:B------:R-:W-:Y:S02]  /*49d0*/  IADD3 R145, R0.reuse, 0x10, RZ ;  /* 0x0000001000917810 */ /* 0x040fe40007ffe0ff */
[C---:B------:R-:W-:Y:S02]  /*49e0*/  IADD3 R144, R0.reuse, 0x11, RZ ;  /* 0x0000001100907810 */ /* 0x040fe40007ffe0ff */
[C---:B------:R-:W-:Y:S02]  /*49f0*/  IADD3 R143, R0.reuse, 0x18, RZ ;  /* 0x00000018008f7810 */ /* 0x040fe40007ffe0ff */
[C---:B------:R-:W-:Y:S02]  /*4a00*/  IADD3 R142, R0.reuse, 0x19, RZ ;  /* 0x00000019008e7810 */ /* 0x040fe40007ffe0ff */
[C---:B------:R-:W-:Y:S02]  /*4a10*/  IADD3 R141, R0.reuse, 0x20, RZ ;  /* 0x00000020008d7810 */ /* 0x040fe40007ffe0ff */
[C---:B------:R-:W-:Y:S02]  /*4a20*/  IADD3 R140, R0.reuse, 0x21, RZ ;  /* 0x00000021008c7810 */ /* 0x040fe40007ffe0ff */
[-C--:B------:R-:W-:Y:S02]  /*4a30*/  ISETP.GE.OR P4, PT, R0, R2.reuse, !P4 ;  /* 0x000000020000720c */ /* 0x080fe40006786670 */
[-C--:B------:R-:W-:Y:S02]  /*4a40*/  ISETP.GE.OR P3, PT, R148, R2.reuse, !P3 ;  /* 0x000000029400720c */ /* 0x080fe40005f66670 */
[-C--:B------:R-:W-:Y:S02]  /*4a50*/  ISETP.GE.OR P2, PT, R147, R2.reuse, !P2 ;  /* 0x000000029300720c */ /* 0x080fe40005746670 */
[----:B------:R-:W-:Y:S02]  /*4a60*/  ISETP.GE.OR P0, PT, R146, R2, !P0 ;  /* 0x000000029200720c */ /* 0x000fe40004706670 */
[-C--:B------:R-:W-:Y:S02]  /*4a70*/  ISETP.GE.AND P6, PT, R145, R132.reuse, PT ;  /* 0x000000849100720c */ /* 0x080fe40003fc6270 */
        /* <DEDUP_REMOVED lines=9> */
[C---:B------:R-:W-:Y:S02]  /*4b10*/  IADD3 R139, R0.reuse, 0x28, RZ ;  /* 0x00000028008b7810 */ /* 0x040fe40007ffe0ff */
[C---:B------:R-:W-:Y:S02]  /*4b20*/  IADD3 R138, R0.reuse, 0x29, RZ ;  /* 0x00000029008a7810 */ /* 0x040fe40007ffe0ff */
[C---:B------:R-:W-:Y:S02]  /*4b30*/  IADD3 R137, R0.reuse, 0x30, RZ ;  /* 0x0000003000897810 */ /* 0x040fe40007ffe0ff */
[C---:B------:R-:W-:Y:S02]  /*4b40*/  IADD3 R136, R0.reuse, 0x31, RZ ;  /* 0x0000003100887810 */ /* 0x040fe40007ffe0ff */
[C---:B------:R-:W-:Y:S02]  /*4b50*/  IADD3 R135, R0.reuse, 0x38, RZ ;  /* 0x0000003800877810 */ /* 0x040fe40007ffe0ff */
[----:B------:R-:W-:Y:S02]  /*4b60*/  IADD3 R134, R0, 0x39, RZ ;  /* 0x0000003900867810 */ /* 0x000fe40007ffe0ff */
        /* <DEDUP_REMOVED lines=18> */
[C---:B------:R-:W-:Y:S02]  /*4c90*/  IADD3 R132, R149.reuse, UR9, RZ ;  /* 0x0000000995847c10 */ /* 0x040fe4000fffe0ff */
[----:B------:R-:W-:Y:S02]  /*4ca0*/  IADD3 R150, R149, UR8, RZ ;  /* 0x0000000895967c10 */ /* 0x000fe4000fffe0ff */
[-C--:B------:R-:W-:Y:S02]  /*4cb0*/  ISETP.GE.OR P6, PT, R139, R2.reuse, !P6 ;  /* 0x000000028b00720c */ /* 0x080fe400077c6670 */
[-C--:B------:R-:W-:Y:S02]  /*4cc0*/  ISETP.GE.OR P5, PT, R138, R2.reuse, !P5 ;  /* 0x000000028a00720c */ /* 0x080fe40006fa6670 */
[-C--:B------:R-:W-:Y:S02]  /*4cd0*/  ISETP.GE.OR P4, PT, R137, R2.reuse, !P4 ;  /* 0x000000028900720c */ /* 0x080fe40006786670 */
[----:B------:R-:W-:Y:S02]  /*4ce0*/  ISETP.GE.OR P3, PT, R136, R2, !P3 ;  /* 0x000000028800720c */ /* 0x000fe40005f66670 */
[----:B------:R-:W-:Y:S02]  /*4cf0*/  IMNMX R132, RZ, R132, !PT ;  /* 0x00000084ff847217 */ /* 0x000fe40007800200 */
[-C--:B------:R-:W-:Y:S02]  /*4d00*/  ISETP.GE.OR P2, PT, R135, R2.reuse, !P2 ;  /* 0x000000028700720c */ /* 0x080fe40005746670 */
[----:B------:R-:W-:Y:S02]  /*4d10*/  ISETP.GE.OR P0, PT, R134, R2, !P0 ;  /* 0x000000028600720c */ /* 0x000fe40004706670 */
        /* <DEDUP_REMOVED lines=45> */
[C---:B------:R-:W-:Y:S02]  /*4ff0*/  IADD3 R133, R149.reuse, UR9, RZ ;  /* 0x0000000995857c10 */ /* 0x040fe4000fffe0ff */
[----:B------:R-:W-:Y:S02]  /*5000*/  IADD3 R150, R149, UR8, RZ ;  /* 0x0000000895967c10 */ /* 0x000fe4000fffe0ff */
[-C--:B------:R-:W-:Y:S02]  /*5010*/  ISETP.GE.OR P2, PT, R139, R2.reuse, !P2 ;  /* 0x000000028b00720c */ /* 0x080fe40005746670 */
[-C--:B------:R-:W-:Y:S02]  /*5020*/  ISETP.GE.OR P0, PT, R138, R2.reuse, !P0 ;  /* 0x000000028a00720c */ /* 0x080fe40004706670 */
[-C--:B------:R-:W-:Y:S02]  /*5030*/  ISETP.GE.OR P6, PT, R137, R2.reuse, !P6 ;  /* 0x000000028900720c */ /* 0x080fe400077c6670 */
[-C--:B------:R-:W-:Y:S02]  /*5040*/  ISETP.GE.OR P5, PT, R136, R2.reuse, !P5 ;  /* 0x000000028800720c */ /* 0x080fe40006fa6670 */
[-C--:B------:R-:W-:Y:S02]  /*5050*/  ISETP.GE.OR P4, PT, R135, R2.reuse, !P4 ;  /* 0x000000028700720c */ /* 0x080fe40006786670 */
[----:B------:R-:W-:Y:S02]  /*5060*/  ISETP.GE.OR P3, PT, R134, R2, !P3 ;  /* 0x000000028600720c */ /* 0x000fe40005f66670 */
        /* <DEDUP_REMOVED lines=18> */
[-C--:B------:R-:W-:Y:S02]  /*5190*/  ISETP.GE.OR P6, PT, R147, R133.reuse, !P6 ;  /* 0x000000859300720c */ /* 0x080fe400077c6670 */
        /* <DEDUP_REMOVED lines=25> */
[----:B------:R-:W-:Y:S02]  /*5330*/  ISETP.GE.AND P5, PT, R134, R2, PT ;  /* 0x000000028600720c */ /* 0x000fe40003fa6270 */
[----:B------:R-:W-:Y:S02]  /*5340*/  IADD3 R2, R132, UR8, RZ ;  /* 0x0000000884027c10 */ /* 0x000fe4000fffe0ff */
[----:B------:R-:W-:Y:S02]  /*5350*/  ISETP.GE.OR P4, PT, R139, R133, !P4 ;  /* 0x000000858b00720c */ /* 0x000fe40006786670 */
[----:B------:R-:W-:Y:S02]  /*5360*/  IMNMX R132, RZ, R149, !PT ;  /* 0x00000095ff847217 */ /* 0x000fe40007800200 */
[-C--:B------:R-:W-:Y:S02]  /*5370*/  ISETP.GE.OR P3, PT, R138, R133.reuse, !P3 ;  /* 0x000000858a00720c */ /* 0x080fe40005f66670 */
[-C--:B------:R-:W-:Y:S02]  /*5380*/  ISETP.GE.OR P2, PT, R137, R133.reuse, !P2 ;  /* 0x000000858900720c */ /* 0x080fe40005746670 */
[-C--:B------:R-:W-:Y:S02]  /*5390*/  ISETP.GE.OR P0, PT, R136, R133.reuse, !P0 ;  /* 0x000000858800720c */ /* 0x080fe40004706670 */
        /* <DEDUP_REMOVED lines=57> */
.L_x_705:
[C---:B------:R-:W-:Y:S01]  /*5730*/  FMUL.FTZ R132, R238.reuse, 1.4426950216293334961 ;  /* 0x3fb8aa3bee847820 */ /* 0x040fe20000410000 */
[----:B------:R-:W-:Y:S01]  /*5740*/  FSETP.NEU.FTZ.AND P0, PT, R238, -INF , PT ;  /* 0xff800000ee00780b */ /* 0x000fe20003f1d000 */
[----:B------:R-:W-:Y:S01]  /*5750*/  FMUL.FTZ R2, R236, 1.4426950216293334961 ;  /* 0x3fb8aa3bec027820 */ /* 0x000fe20000410000 */
[----:B------:R-:W-:Y:S01]  /*5760*/  UISETP.GT.AND UP3, UPT, UR7, UR18, UPT ;  /* 0x000000120700728c */ /* 0x000fe2000bf64270 */
[----:B------:R-:W-:Y:S01]  /*5770*/  FMUL.FTZ R0, R237, 1.4426950216293334961 ;  /* 0x3fb8aa3bed007820 */ /* 0x000fe20000410000 */
[----:B------:R-:W-:Y:S02]  /*5780*/  FSEL R132, R132, RZ, P0 ;  /* 0x000000ff84847208 */ /* 0x000fe40000000000 */
[----:B------:R-:W-:Y:S03]  /*5790*/  FSETP.NEU.FTZ.AND P0, PT, R239, -INF , PT ;  /* 0xff800000ef00780b */ /* 0x000fe60003f1d000 */
        /* <DEDUP_REMOVED lines=31> */
[--C-:B------:R-:W-:Y:S01]  /*5990*/  FFMA.FTZ R34, R34, c[0x0][0x23c], -R4.reuse ;  /* 0x00008f0022227a23 */ /* 0x100fe20000010804 */
[----:B------:R-:W-:Y:S01]  /*59a0*/  PLOP3.LUT P0, PT, PT, PT, UP3, 0x80, 0x0 ;  /* 0x000000000000781c */ /* 0x000fe20003f0f038 */
        /* <DEDUP_REMOVED lines=167> */
[CC--:B------:R-:W-:Y:S03]  /*6420*/  IADD3 R146, R172.reuse, R0.reuse, RZ ;  /* 0x00000000ac927210 */ /* 0x0c0fe60007ffe0ff */
[----:B------:R-:W-:Y:S01]  /*6430*/  LDSM.16.M88.4 R64, [R0+0x8000] ;  /* 0x008000000040783b */ /* 0x000fe20000000200 */
[----:B------:R-:W-:Y:S07]  /*6440*/  IADD3 R145, R165, R0, RZ ;  /* 0x00000000a5917210 */ /* 0x000fee0007ffe0ff */
[----:B------:R-:W1:Y:S08]  /*6450*/  LDSM.16.M88.4 R16, [R166+0x10000] ;  /* 0x01000000a610783b */ /* 0x000e700000000200 */
[----:B------:R-:W2:Y:S08]  /*6460*/  LDSM.16.M88.4 R60, [R0+0xa000] ;  /* 0x00a00000003c783b */ /* 0x000eb00000000200 */
[----:B------:R-:W3:Y:S08]  /*6470*/  LDSM.16.M88.4 R32, [R166+0x10800] ;  /* 0x01080000a620783b */ /* 0x000ef00000000200 */
[----:B------:R-:W4:Y:S08]  /*6480*/  LDSM.16.M88.4 R48, [R166+0x11000] ;  /* 0x01100000a630783b */ /* 0x000f300000000200 */
[----:B------:R-:W3:Y:S01]  /*6490*/  LDSM.16.M88.4 R132, [R166+0x11800] ;  /* 0x01180000a684783b */ /* 0x000ee20000000200 */
[-C--:B-1----:R-:W-:Y:S07]  /*64a0*/  HMMA.16816.F32.BF16 R4, R64, R16.reuse, RZ ;  /* 0x000000104004723c */ /* 0x082fee00000418ff */
[----:B------:R-:W-:Y:S01]  /*64b0*/  LDSM.16.M88.4 R136, [R146+0x8000] ;  /* 0x008000009288783b */ /* 0x000fe20000000200 */
[C---:B--2---:R-:W-:Y:S07]  /*64c0*/  HMMA.16816.F32.BF16 R8, R60.reuse, R16, RZ ;  /* 0x000000103c08723c */ /* 0x044fee00000418ff */
[----:B------:R-:W-:Y:S01]  /*64d0*/  LDSM.16.M88.4 R140, [R146+0xa000] ;  /* 0x00a00000928c783b */ /* 0x000fe20000000200 */
[-C--:B------:R-:W-:Y:S08]  /*64e0*/  HMMA.16816.F32.BF16 R12, R60, R18.reuse, RZ ;  /* 0x000000123c0c723c */ /* 0x080ff000000418ff */
        /* <DEDUP_REMOVED lines=237> */
.L_x_706:
        /* <DEDUP_REMOVED lines=192> */
.L_x_707:
[----:B------:R-:W-:Y:S01]  /*7fc0*/  LDSM.16.M88.4 R32, [R171+0x14000] ;  /* 0x01400000ab20783b */ /* 0x000fe20000000200 */
[----:B------:R-:W-:Y:S01]  /*7fd0*/  IMAD.IADD R144, R165, 0x1, R146 ;  /* 0x00000001a5907824 */ /* 0x000fe200078e0292 */
[----:B------:R-:W-:Y:S01]  /*7fe0*/  ULOP3.LUT UR8, UR7, 0x1, URZ, 0xc0, !UPT ;  /* 0x0000000107087892 */ /* 0x000fe2000f8ec03f */
[----:B------:R-:W-:Y:S01]  /*7ff0*/  IMAD.MOV.U32 R152, RZ, RZ, c[0x0][0x22c] ;  /* 0x00008b00ff987624 */ /* 0x000fe200078e00ff */
[----:B------:R-:W-:Y:S01]  /*8000*/  UISETP.GT.AND UP2, UPT, UR7, UR18, UPT ;  /* 0x000000120700728c */ /* 0x000fe2000bf44270 */
        /* <DEDUP_REMOVED lines=9> */
[----:B------:R-:W-:Y:S02]  /*80a0*/  IMAD.SHL.U32 R151, R151, 0x20, RZ ;  /* 0x0000002097977824 */ /* 0x000fe400078e00ff */
[----:B------:R-:W-:Y:S02]  /*80b0*/  IMAD.MOV.U32 R148, RZ, RZ, c[0x0][0x22c] ;  /* 0x00008b00ff947624 */ /* 0x000fe400078e00ff */
[----:B------:R-:W4:Y:S02]  /*80c0*/  LDL R150, [R1+0x4] ;  /* 0x0000040001967983 */ /* 0x000f240000100800 */
[----:B------:R-:W-:Y:S03]  /*80d0*/  IMAD R148, R148, c[0x0][0x1c0], RZ ;  /* 0x0000700094947a24 */ /* 0x000fe600078e02ff */
[----:B------:R-:W-:Y:S01]  /*80e0*/  LDSM.16.M88.4 R40, [R146+0x14000] ;  /* 0x014000009228783b */ /* 0x000fe20000000200 */
[----:B------:R-:W-:Y:S04]  /*80f0*/  IMAD.U32 R148, R148, -0x80, RZ ;  /* 0xffffff8094947824 */ /* 0x000fe800078e00ff */
[----:B------:R-:W4:Y:S01]  /*8100*/  LDL R149, [R1+0x14] ;  /* 0x0000140001957983 */ /* 0x000f220000100800 */
[C---:B------:R-:W-:Y:S04]  /*8110*/  LEA R180, P2, R148.reuse, R180, 0x2 ;  /* 0x000000b494b47211 */ /* 0x040fe800078410ff */
[----:B------:R-:W1:Y:S01]  /*8120*/  LDSM.16.MT88.4 R44, [R0+0xc800] ;  /* 0x00c80000002c783b */ /* 0x000e620000004200 */
[----:B------:R-:W-:Y:S01]  /*8130*/  LEA.HI.X.SX32 R179, R148, R181, 0x2, P2 ;  /* 0x000000b594b37211 */ /* 0x000fe200010f16ff */
[----:B------:R-:W-:Y:S03]  /*8140*/  IMAD.MOV.U32 R148, RZ, RZ, c[0x0][0x22c] ;  /* 0x00008b00ff947624 */ /* 0x000fe600078e00ff */
[----:B------:R-:W1:Y:S01]  /*8150*/  LDSM.16.M88.4 R48, [R146+0x16000] ;  /* 0x016000009230783b */ /* 0x000e620000000200 */
[----:B------:R-:W-:Y:S01]  /*8160*/  IMAD R148, R148, c[0x0][0x1c0], RZ ;  /* 0x0000700094947a24 */ /* 0x000fe200078e02ff */
[-C--:B-12---:R-:W-:Y:S03]  /*8170*/  HMMA.16816.F32.BF16 R4, R32, R16.reuse, RZ ;  /* 0x000000102004723c */ /* 0x086fe600000418ff */
[----:B------:R-:W1:Y:S01]  /*8180*/  LDSM.16.MT88.4 R52, [R2+0xc800] ;  /* 0x00c800000234783b */ /* 0x000e620000004200 */
[----:B------:R-:W-:Y:S04]  /*8190*/  IMAD.SHL.U32 R148, R148, 0x8, RZ ;  /* 0x0000000894947824 */ /* 0x000fe800078e00ff */
        /* <DEDUP_REMOVED lines=99> */
[----:B------:R-:W-:Y:S01]  /*87d0*/  IMAD.MOV.U32 R149, RZ, RZ, c[0x0][0x22c] ;  /* 0x00008b00ff957624 */ /* 0x000fe200078e00ff */
[----:B------:R1:W5:Y:S02]  /*87e0*/  @P0 LDG.E R238, [R38.64] ;  /* 0x0000000426ee0981 */ /* 0x000364000c1e1900 */
[CC--:B------:R-:W-:Y:S01]  /*87f0*/  LEA R44, P2, R148.reuse, R36.reuse, 0x2 ;  /* 0x00000024942c7211 */ /* 0x0c0fe200078410ff */
[----:B------:R-:W-:Y:S02]  /*8800*/  IMAD.MOV.U32 R37, RZ, RZ, R179 ;  /* 0x000000ffff257224 */ /* 0x000fe400078e00b3 */
[----:B------:R1:W5:Y:S01]  /*8810*/  @P0 LDG.E R239, [R38.64+0x20] ;  /* 0x0000200426ef0981 */ /* 0x000362000c1e1900 */
[-C--:B------:R-:W-:Y:S04]  /*8820*/  HMMA.16816.F32.BF16 R12, R56, R54.reuse, R12 ;  /* 0x00000036380c723c */ /* 0x080fe8000004180c */
[----:B------:R1:W5:Y:S01]  /*8830*/  @P0 LDG.E R236, [R38.64+0x100] ;  /* 0x0001000426ec0981 */ /* 0x000362000c1e1900 */
[-C--:B------:R-:W-:Y:S01]  /*8840*/  LEA.HI.X.SX32 R45, R148, R37.reuse, 0x2, P2 ;  /* 0x00000025942d7211 */ /* 0x080fe200010f16ff */
[----:B------:R-:W-:Y:S02]  /*8850*/  IMAD R150, R150, c[0x0][0x1c0], RZ ;  /* 0x0000700096967a24 */ /* 0x000fe400078e02ff */
[C---:B------:R-:W-:Y:S01]  /*8860*/  HMMA.16816.F32.BF16 R16, R40.reuse, R54, R16 ;  /* 0x000000362810723c */ /* 0x040fe20000041810 */
[----:B------:R1:W5:Y:S03]  /*8870*/  @P0 LDG.E R237, [R38.64+0x120] ;  /* 0x0001200426ed0981 */ /* 0x000366000c1e1900 */
[----:B------:R-:W-:Y:S02]  /*8880*/  IMAD.SHL.U32 R150, R150, 0x10, RZ ;  /* 0x0000001096967824 */ /* 0x000fe400078e00ff */
[----:B------:R2:W-:Y:S01]  /*8890*/  RED.E.ADD.F32.FTZ.RN.STRONG.GPU [R36.64], R4 ;  /* 0x000000042400798e */ /* 0x0005e2000c10e784 */
[----:B------:R-:W-:Y:S01]  /*88a0*/  IMAD R149, R149, c[0x0][0x1c0], RZ ;  /* 0x0000700095957a24 */ /* 0x000fe200078e02ff */
[-C--:B------:R-:W-:Y:S03]  /*88b0*/  HMMA.16816.F32.BF16 R20, R40, R60.reuse, R20 ;  /* 0x0000003c2814723c */ /* 0x080fe60000041814 */
[----:B------:R3:W-:Y:S01]  /*88c0*/  RED.E.ADD.F32.FTZ.RN.STRONG.GPU [R44.64], R5 ;  /* 0x000000052c00798e */ /* 0x0007e2000c10e784 */
[CC--:B------:R-:W-:Y:S01]  /*88d0*/  LEA R46, P0, R150.reuse, R36.reuse, 0x2 ;  /* 0x00000024962e7211 */ /* 0x0c0fe200078010ff */
[----:B------:R-:W-:Y:S01]  /*88e0*/  IMAD R149, R149, 0x28, RZ ;  /* 0x0000002895957824 */ /* 0x000fe200078e02ff */
[C---:B------:R-:W-:Y:S02]  /*88f0*/  IADD3 R53, R150.reuse, 0x20, RZ ;  /* 0x0000002096357810 */ /* 0x040fe40007ffe0ff */
[C---:B------:R-:W-:Y:S04]  /*8900*/  HMMA.16816.F32.BF16 R24, R56.reuse, R60, R24 ;  /* 0x0000003c3818723c */ /* 0x040fe80000041818 */
[CC--:B------:R-:W-:Y:S02]  /*8910*/  LEA.HI.X.SX32 R47, R150.reuse, R37.reuse, 0x2, P0 ;  /* 0x00000025962f7211 */ /* 0x0c0fe400000f16ff */
[----:B------:R-:W-:Y:S02]  /*8920*/  IADD3 R52, R150, 0x20, RZ ;  /* 0x0000002096347810 */ /* 0x000fe40007ffe0ff */
[-C--:B------:R-:W-:Y:S01]  /*8930*/  HMMA.16816.F32.BF16 R28, R56, R62.reuse, R28 ;  /* 0x0000003e381c723c */ /* 0x080fe2000004181c */
[----:B------:R4:W-:Y:S07]  /*8940*/  RED.E.ADD.F32.FTZ.RN.STRONG.GPU [R46.64], R6 ;  /* 0x000000062e00798e */ /* 0x0009ee000c10e784 */
[----:B------:R-:W-:Y:S04]  /*8950*/  HMMA.16816.F32.BF16 R32, R40, R62, R32 ;  /* 0x0000003e2820723c */ /* 0x000fe80000041820 */
[CC--:B--2---:R-:W-:Y:S03]  /*8960*/  LEA R4, P0, R151.reuse, R36.reuse, 0x2 ;  /* 0x0000002497047211 */ /* 0x0c4fe600078010ff */
[CC--:B------:R-:W-:Y:S02]  /*8970*/  LEA R40, P2, R152.reuse, R36.reuse, 0x2 ;  /* 0x0000002498287211 */ /* 0x0c0fe400078410ff */
[-C--:B---3--:R-:W-:Y:S03]  /*8980*/  LEA.HI.X.SX32 R5, R151, R37.reuse, 0x2, P0 ;  /* 0x0000002597057211 */ /* 0x088fe600000f16ff */
[-C--:B------:R-:W-:Y:S02]  /*8990*/  LEA.HI.X.SX32 R41, R152, R37.reuse, 0x2, P2 ;  /* 0x0000002598297211 */ /* 0x080fe400010f16ff */
[CC--:B-1----:R-:W-:Y:S03]  /*89a0*/  LEA R38, P2, R149.reuse, R36.reuse, 0x2 ;  /* 0x0000002495267211 */ /* 0x0c2fe600078410ff */
[----:B------:R1:W-:Y:S01]  /*89b0*/  RED.E.ADD.F32.FTZ.RN.STRONG.GPU [R40.64], R7 ;  /* 0x000000072800798e */ /* 0x0003e2000c10e784 */
[-C--:B------:R-:W-:Y:S01]  /*89c0*/  LEA.HI.X.SX32 R39, R149, R37.reuse, 0x2, P2 ;  /* 0x0000002595277211 */ /* 0x080fe200010f16ff */
[----:B------:R-:W-:Y:S01]  /*89d0*/  IMAD.MOV.U32 R149, RZ, RZ, c[0x0][0x22c] ;  /* 0x00008b00ff957624 */ /* 0x000fe200078e00ff */
[CC--:B----4-:R-:W-:Y:S02]  /*89e0*/  LEA R6, P0, R0.reuse, R36.reuse, 0x2 ;  /* 0x0000002400067211 */ /* 0x0d0fe400078010ff */
[----:B------:R2:W-:Y:S01]  /*89f0*/  RED.E.ADD.F32.FTZ.RN.STRONG.GPU [R4.64], R8 ;  /* 0x000000080400798e */ /* 0x0005e2000c10e784 */
[----:B------:R-:W-:Y:S04]  /*8a00*/  IMAD R149, R149, c[0x0][0x1c0], RZ ;  /* 0x0000700095957a24 */ /* 0x000fe800078e02ff */
[----:B------:R3:W-:Y:S01]  /*8a10*/  RED.E.ADD.F32.FTZ.RN.STRONG.GPU [R38.64], R9 ;  /* 0x000000092600798e */ /* 0x0007e2000c10e784 */
[----:B------:R-:W-:Y:S04]  /*8a20*/  IMAD.SHL.U32 R149, R149, 0x8, RZ ;  /* 0x0000000895957824 */ /* 0x000fe800078e00ff */
[----:B------:R-:W-:Y:S01]  /*8a30*/  IMAD.IADD R52, R149, 0x1, R52 ;  /* 0x0000000195347824 */ /* 0x000fe200078e0234 */
[-C--:B-1----:R-:W-:Y:S01]  /*8a40*/  LEA.HI.X.SX32 R7, R0, R37.reuse, 0x2, P0 ;  /* 0x0000002500077211 */ /* 0x082fe200000f16ff */
[----:B------:R-:W-:Y:S01]  /*8a50*/  IMAD.MOV.U32 R0, RZ, RZ, c[0x0][0x22c] ;  /* 0x00008b00ff007624 */ /* 0x000fe200078e00ff */
[-C--:B------:R-:W-:Y:S03]  /*8a60*/  LEA R40, P4, R252, R36.reuse, 0x2 ;  /* 0x00000024fc287211 */ /* 0x080fe600078810ff */
[----:B------:R1:W-:Y:S01]  /*8a70*/  RED.E.ADD.F32.FTZ.RN.STRONG.GPU [R6.64], R10 ;  /* 0x0000000a0600798e */ /* 0x0003e2000c10e784 */
[-C--:B--2---:R-:W-:Y:S01]  /*8a80*/  LEA R4, P2, R2, R36.reuse, 0x2 ;  /* 0x0000002402047211 */ /* 0x084fe200078410ff */
[----:B------:R-:W-:Y:S01]  /*8a90*/  IMAD R0, R0, c[0x0][0x1c0], RZ ;  /* 0x0000700000007a24 */ /* 0x000fe200078e02ff */
[-C--:B------:R-:W-:Y:S02]  /*8aa0*/  LEA.HI.X.SX32 R41, R252, R37.reuse, 0x2, P4 ;  /* 0x00000025fc297211 */ /* 0x080fe400020f16ff */
[-C--:B------:R-:W-:Y:S01]  /*8ab0*/  LEA.HI.X.SX32 R5, R2, R37.reuse, 0x2, P2 ;  /* 0x0000002502057211 */ /* 0x080fe200010f16ff */
[----:B------:R-:W-:Y:S02]  /*8ac0*/  IMAD.SHL.U32 R0, R0, 0x40, RZ ;  /* 0x0000004000007824 */ /* 0x000fe400078e00ff */
[----:B------:R-:W-:Y:S02]  /*8ad0*/  IMAD.MOV.U32 R2, RZ, RZ, c[0x0][0x22c] ;  /* 0x00008b00ff027624 */ /* 0x000fe400078e00ff */
[----:B------:R2:W-:Y:S01]  /*8ae0*/  RED.E.ADD.F32.FTZ.RN.STRONG.GPU [R4.64], R11 ;  /* 0x0000000b0400798e */ /* 0x0005e2000c10e784 */
[-C--:B------:R-:W-:Y:S01]  /*8af0*/  LEA R8, P0, R0, R36.reuse, 0x2 ;  /* 0x0000002400087211 */ /* 0x080fe200078010ff */
[----:B------:R-:W-:Y:S03]  /*8b00*/  IMAD R2, R2, c[0x0][0x1c0], RZ ;  /* 0x0000700002027a24 */ /* 0x000fe600078e02ff */
[-C--:B---3--:R-:W-:Y:S01]  /*8b10*/  LEA.HI.X.SX32 R9, R0, R37.reuse, 0x2, P0 ;  /* 0x0000002500097211 */ /* 0x088fe200000f16ff */
[----:B------:R-:W-:Y:S02]  /*8b20*/  IMAD R2, R2, 0x50, RZ ;  /* 0x0000005002027824 */ /* 0x000fe400078e02ff */
[----:B------:R-:W-:Y:S02]  /*8b30*/  IMAD.MOV.U32 R0, RZ, RZ, c[0x0][0x22c] ;  /* 0x00008b00ff007624 */ /* 0x000fe400078e00ff */
[----:B------:R3:W-:Y:S02]  /*8b40*/  RED.E.ADD.F32.FTZ.RN.STRONG.GPU [R8.64], R16 ;  /* 0x000000100800798e */ /* 0x0007e4000c10e784 */
[----:B------:R-:W-:Y:S04]  /*8b50*/  IMAD R0, R0, c[0x0][0x1c0], RZ ;  /* 0x0000700000007a24 */ /* 0x000fe800078e02ff */
[----:B------:R-:W-:Y:S01]  /*8b60*/  IMAD R0, R0, 0x58, RZ ;  /* 0x0000005800007824 */ /* 0x000fe200078e02ff */
[CC--:B-1----:R-:W-:Y:S04]  /*8b70*/  LEA R6, P2, R48.reuse, R36.reuse, 0x2 ;  /* 0x0000002430067211 */ /* 0x0c2fe800078410ff */
[-C--:B------:R-:W-:Y:S01]  /*8b80*/  LEA.HI.X.SX32 R7, R48, R37.reuse, 0x2, P2 ;  /* 0x0000002530077211 */ /* 0x080fe200010f16ff */
[----:B------:R-:W-:Y:S04]  /*8b90*/  IMAD.MOV.U32 R48, RZ, RZ, c[0x0][0x22c] ;  /* 0x00008b00ff307624 */ /* 0x000fe800078e00ff */
[----:B------:R1:W-:Y:S01]  /*8ba0*/  RED.E.ADD.F32.FTZ.RN.STRONG.GPU [R6.64], R17 ;  /* 0x000000110600798e */ /* 0x0003e2000c10e784 */
[-C--:B--2---:R-:W-:Y:S01]  /*8bb0*/  LEA R4, P0, R2, R36.reuse, 0x2 ;  /* 0x0000002402047211 */ /* 0x084fe200078010ff */
[----:B------:R-:W-:Y:S03]  /*8bc0*/  IMAD R48, R48, c[0x0][0x1c0], RZ ;  /* 0x0000700030307a24 */ /* 0x000fe600078e02ff */
[-C--:B------:R-:W-:Y:S01]  /*8bd0*/  LEA.HI.X.SX32 R5, R2, R37.reuse, 0x2, P0 ;  /* 0x0000002502057211 */ /* 0x080fe200000f16ff */
[----:B------:R-:W-:Y:S01]  /*8be0*/  IMAD.MOV.U32 R2, RZ, RZ, c[0x0][0x22c] ;  /* 0x00008b00ff027624 */ /* 0x000fe200078e00ff */
[CC--:B------:R-:W-:Y:S01]  /*8bf0*/  LEA R10, P0, R49.reuse, R36.reuse, 0x2 ;  /* 0x00000024310a7211 */ /* 0x0c0fe200078010ff */
[----:B------:R-:W-:Y:S02]  /*8c00*/  IMAD R48, R48, 0x68, RZ ;  /* 0x0000006830307824 */ /* 0x000fe400078e02ff */
[----:B------:R2:W-:Y:S01]  /*8c10*/  RED.E.ADD.F32.FTZ.RN.STRONG.GPU [R4.64], R18 ;  /* 0x000000120400798e */ /* 0x0005e2000c10e784 */
[-C--:B---3--:R-:W-:Y:S01]  /*8c20*/  LEA R16, P2, R0, R36.reuse, 0x2 ;  /* 0x0000002400107211 */ /* 0x088fe200078410ff */
[----:B------:R-:W-:Y:S01]  /*8c30*/  IMAD R2, R2, c[0x0][0x1c0], RZ ;  /* 0x0000700002027a24 */ /* 0x000fe200078e02ff */
[-C--:B------:R-:W-:Y:S02]  /*8c40*/  LEA.HI.X.SX32 R11, R49, R37.reuse, 0x2, P0 ;  /* 0x00000025310b7211 */ /* 0x080fe400000f16ff */
[-C--:B------:R-:W-:Y:S01]  /*8c50*/  LEA R8, P3, R48, R36.reuse, 0x2 ;  /* 0x0000002430087211 */ /* 0x080fe200078610ff */
[----:B------:R-:W-:Y:S03]  /*8c60*/  IMAD R2, R2, 0x70, RZ ;  /* 0x0000007002027824 */ /* 0x000fe600078e02ff */
[-C--:B------:R-:W-:Y:S02]  /*8c70*/  LEA.HI.X.SX32 R9, R48, R37.reuse, 0x2, P3 ;  /* 0x0000002530097211 */ /* 0x080fe400018f16ff */
[CC--:B------:R-:W-:Y:S04]  /*8c80*/  LEA R38, P3, R251.reuse, R36.reuse, 0x2 ;  /* 0x00000024fb267211 */ /* 0x0c0fe800078610ff */
[-C--:B------:R-:W-:Y:S02]  /*8c90*/  LEA.HI.X.SX32 R39, R251, R37.reuse, 0x2, P3 ;  /* 0x00000025fb277211 */ /* 0x080fe400018f16ff */
[-C--:B-1----:R-:W-:Y:S01]  /*8ca0*/  LEA.HI.X.SX32 R17, R0, R37.reuse, 0x2, P2 ;  /* 0x0000002500117211 */ /* 0x082fe200010f16ff */
[----:B------:R-:W-:Y:S01]  /*8cb0*/  IMAD.MOV.U32 R0, RZ, RZ, c[0x0][0x22c] ;  /* 0x00008b00ff007624 */ /* 0x000fe200078e00ff */
[-C--:B------:R-:W-:Y:S03]  /*8cc0*/  LEA R6, P2, R2, R36.reuse, 0x2 ;  /* 0x0000002402067211 */ /* 0x080fe600078410ff */
[----:B------:R1:W-:Y:S01]  /*8cd0*/  RED.E.ADD.F32.FTZ.RN.STRONG.GPU [R16.64], R19 ;  /* 0x000000131000798e */ /* 0x0003e2000c10e784 */
[----:B------:R-:W-:Y:S01]  /*8ce0*/  IMAD R0, R0, c[0x0][0x1c0], RZ ;  /* 0x0000700000007a24 */ /* 0x000fe200078e02ff */
[-C--:B------:R-:W-:Y:S02]  /*8cf0*/  LEA.HI.X.SX32 R7, R2, R37.reuse, 0x2, P2 ;  /* 0x0000002502077211 */ /* 0x080fe400010f16ff */
[----:B------:R-:W-:Y:S01]  /*8d00*/  IADD3 R2, R150, 0x20, RZ ;  /* 0x0000002096027810 */ /* 0x000fe20007ffe0ff */
[----:B------:R-:W-:Y:S01]  /*8d10*/  RED.E.ADD.F32.FTZ.RN.STRONG.GPU [R10.64], R12 ;  /* 0x0000000c0a00798e */ /* 0x000fe2000c10e784 */
[----:B------:R-:W-:Y:S01]  /*8d20*/  IMAD R0, R0, 0x78, RZ ;  /* 0x0000007800007824 */ /* 0x000fe200078e02ff */
[-C--:B------:R-:W-:Y:S02]  /*8d30*/  LEA R50, P2, R53, R36.reuse, 0x2 ;  /* 0x0000002435327211 */ /* 0x080fe400078410ff */
[----:B------:R-:W-:Y:S01]  /*8d40*/  IMAD.IADD R2, R149, 0x1, R2 ;  /* 0x0000000195027824 */ /* 0x000fe200078e0202 */
[----:B------:R-:W-:Y:S01]  /*8d50*/  RED.E.ADD.F32.FTZ.RN.STRONG.GPU [R8.64], R13 ;  /* 0x0000000d0800798e */ /* 0x000fe2000c10e784 */
[CC--:B--2---:R-:W-:Y:S02]  /*8d60*/  LEA R4, P0, R0.reuse, R36.reuse, 0x2 ;  /* 0x0000002400047211 */ /* 0x0c4fe400078010ff */
[-C--:B------:R-:W-:Y:S01]  /*8d70*/  LEA.HI.X.SX32 R51, R53, R37.reuse, 0x2, P2 ;  /* 0x0000002535337211 */ /* 0x080fe200010f16ff */
[C---:B------:R-:W-:Y:S01]  /*8d80*/  IMAD.IADD R2, R149.reuse, 0x1, R2 ;  /* 0x0000000195027824 */ /* 0x040fe200078e0202 */
[----:B------:R2:W-:Y:S01]  /*8d90*/  RED.E.ADD.F32.FTZ.RN.STRONG.GPU [R6.64], R14 ;  /* 0x0000000e0600798e */ /* 0x0005e2000c10e784 */
[-C--:B------:R-:W-:Y:S02]  /*8da0*/  LEA.HI.X.SX32 R5, R0, R37.reuse, 0x2, P0 ;  /* 0x0000002500057211 */ /* 0x080fe400000f16ff */
[----:B------:R-:W-:Y:S02]  /*8db0*/  IADD3 R0, R150, 0x20, RZ ;  /* 0x0000002096007810 */ /* 0x000fe40007ffe0ff */
[-C--:B------:R-:W-:Y:S01]  /*8dc0*/  LEA R48, P0, R52, R36.reuse, 0x2 ;  /* 0x0000002434307211 */ /* 0x080fe200078010ff */
[----:B------:R3:W-:Y:S01]  /*8dd0*/  RED.E.ADD.F32.FTZ.RN.STRONG.GPU [R4.64], R15 ;  /* 0x0000000f0400798e */ /* 0x0007e2000c10e784 */
[-C--:B------:R-:W-:Y:S01]  /*8de0*/  LEA R46, P6, R2, R36.reuse, 0x2 ;  /* 0x00000024022e7211 */ /* 0x080fe200078c10ff */
[C---:B------:R-:W-:Y:S01]  /*8df0*/  IMAD.IADD R0, R149.reuse, 0x1, R0 ;  /* 0x0000000195007824 */ /* 0x040fe200078e0200 */
[-C--:B------:R-:W-:Y:S02]  /*8e00*/  LEA.HI.X.SX32 R49, R52, R37.reuse, 0x2, P0 ;  /* 0x0000002534317211 */ /* 0x080fe400000f16ff */
[----:B------:R-:W-:Y:S01]  /*8e10*/  RED.E.ADD.F32.FTZ.RN.STRONG.GPU [R36.64+0x80], R20 ;  /* 0x000080142400798e */ /* 0x000fe2000c10e784 */
[C---:B------:R-:W-:Y:S01]  /*8e20*/  IMAD.IADD R0, R149.reuse, 0x1, R0 ;  /* 0x0000000195007824 */ /* 0x040fe200078e0200 */
[-C--:B------:R-:W-:Y:S02]  /*8e30*/  LEA.HI.X.SX32 R47, R2, R37.reuse, 0x2, P6 ;  /* 0x00000025022f7211 */ /* 0x080fe400030f16ff */
[CC--:B------:R-:W-:Y:S01]  /*8e40*/  LEA R18, P2, R250.reuse, R36.reuse, 0x2 ;  /* 0x00000024fa127211 */ /* 0x0c0fe200078410ff */
[----:B------:R-:W-:Y:S01]  /*8e50*/  RED.E.ADD.F32.FTZ.RN.STRONG.GPU [R44.64+0x80], R21 ;  /* 0x000080152c00798e */ /* 0x000fe2000c10e784 */
[----:B------:R-:W-:Y:S01]  /*8e60*/  IMAD.IADD R0, R149, 0x1, R0 ;  /* 0x0000000195007824 */ /* 0x000fe200078e0200 */
[CC--:B-1----:R-:W-:Y:S02]  /*8e70*/  LEA R16, P0, R249.reuse, R36.reuse, 0x2 ;  /* 0x00000024f9107211 */ /* 0x0c2fe400078010ff */
[-C--:B------:R-:W-:Y:S01]  /*8e80*/  LEA.HI.X.SX32 R19, R250, R37.reuse, 0x2, P2 ;  /* 0x00000025fa137211 */ /* 0x080fe200010f16ff */
[----:B------:R-:W-:Y:S01]  /*8e90*/  RED.E.ADD.F32.FTZ.RN.STRONG.GPU [R50.64], R22 ;  /* 0x000000163200798e */ /* 0x000fe2000c10e784 */
[CC--:B------:R-:W-:Y:S02]  /*8ea0*/  LEA R42, P5, R0.reuse, R36.reuse, 0x2 ;  /* 0x00000024002a7211 */ /* 0x0c0fe400078a10ff */
[-C--:B------:R-:W-:Y:S02]  /*8eb0*/  LEA.HI.X.SX32 R17, R249, R37.reuse, 0x2, P0 ;  /* 0x00000025f9117211 */ /* 0x080fe400000f16ff */
[----:B------:R-:W-:Y:S01]  /*8ec0*/  RED.E.ADD.F32.FTZ.RN.STRONG.GPU [R48.64], R23 ;  /* 0x000000173000798e */ /* 0x000fe2000c10e784 */
[-C--:B------:R-:W-:Y:S01]  /*8ed0*/  LEA.HI.X.SX32 R43, R0, R37.reuse, 0x2, P5 ;  /* 0x00000025002b7211 */ /* 0x080fe200028f16ff */
[----:B------:R-:W-:Y:S01]  /*8ee0*/  IMAD.IADD R0, R148, 0x1, R244 ;  /* 0x0000000194007824 */ /* 0x000fe200078e02f4 */
[CC--:B--2---:R-:W-:Y:S02]  /*8ef0*/  LEA R14, P6, R248.reuse, R36.reuse, 0x2 ;  /* 0x00000024f80e7211 */ /* 0x0c4fe400078c10ff */
[----:B------:R-:W-:Y:S01]  /*8f00*/  RED.E.ADD.F32.FTZ.RN.STRONG.GPU [R46.64], R24 ;  /* 0x000000182e00798e */ /* 0x000fe2000c10e784 */
[CC--:B------:R-:W-:Y:S02]  /*8f10*/  LEA R12, P5, R247.reuse, R36.reuse, 0x2 ;  /* 0x00000024f70c7211 */ /* 0x0c0fe400078a10ff */
[-C--:B---3--:R-:W-:Y:S02]  /*8f20*/  LEA.HI.X.SX32 R15, R248, R37.reuse, 0x2, P6 ;  /* 0x00000025f80f7211 */ /* 0x088fe400030f16ff */
[----:B------:R-:W-:Y:S01]  /*8f30*/  RED.E.ADD.F32.FTZ.RN.STRONG.GPU [R42.64], R25 ;  /* 0x000000192a00798e */ /* 0x000fe2000c10e784 */
[-C--:B------:R-:W-:Y:S02]  /*8f40*/  LEA.HI.X.SX32 R13, R247, R37.reuse, 0x2, P5 ;  /* 0x00000025f70d7211 */ /* 0x080fe400028f16ff */
[CC--:B------:R-:W-:Y:S02]  /*8f50*/  LEA R10, P4, R246.reuse, R36.reuse, 0x2 ;  /* 0x00000024f60a7211 */ /* 0x0c0fe400078810ff */
[----:B------:R-:W-:Y:S01]  /*8f60*/  RED.E.ADD.F32.FTZ.RN.STRONG.GPU [R40.64], R26 ;  /* 0x0000001a2800798e */ /* 0x000fe2000c10e784 */
[CC--:B------:R-:W-:Y:S02]  /*8f70*/  LEA R8, P3, R245.reuse, R36.reuse, 0x2 ;  /* 0x00000024f5087211 */ /* 0x0c0fe400078610ff */
[-C--:B------:R-:W-:Y:S02]  /*8f80*/  LEA.HI.X.SX32 R11, R246, R37.reuse, 0x2, P4 ;  /* 0x00000025f60b7211 */ /* 0x080fe400020f16ff */
[----:B------:R-:W-:Y:S01]  /*8f90*/  RED.E.ADD.F32.FTZ.RN.STRONG.GPU [R38.64], R27 ;  /* 0x0000001b2600798e */ /* 0x000fe2000c10e784 */
[-C--:B------:R-:W-:Y:S02]  /*8fa0*/  LEA.HI.X.SX32 R9, R245, R37.reuse, 0x2, P3 ;  /* 0x00000025f5097211 */ /* 0x080fe400018f16ff */
[-C--:B------:R-:W-:Y:S02]  /*8fb0*/  LEA R6, P2, R244, R36.reuse, 0x2 ;  /* 0x00000024f4067211 */ /* 0x080fe400078410ff */
[----:B------:R-:W-:Y:S01]  /*8fc0*/  RED.E.ADD.F32.FTZ.RN.STRONG.GPU [R18.64], R32 ;  /* 0x000000201200798e */ /* 0x000fe2000c10e784 */
[----:B------:R-:W-:Y:S02]  /*8fd0*/  LEA R4, P0, R0, R36, 0x2 ;  /* 0x0000002400047211 */ /* 0x000fe400078010ff */
[-C--:B------:R-:W-:Y:S02]  /*8fe0*/  LEA.HI.X.SX32 R7, R244, R37.reuse, 0x2, P2 ;  /* 0x00000025f4077211 */ /* 0x080fe400010f16ff */
[----:B------:R-:W-:Y:S01]  /*8ff0*/  RED.E.ADD.F32.FTZ.RN.STRONG.GPU [R16.64], R33 ;  /* 0x000000211000798e */ /* 0x000fe2000c10e784 */
[----:B------:R-:W-:Y:S01]  /*9000*/  LEA.HI.X.SX32 R5, R0, R37, 0x2, P0 ;  /* 0x0000002500057211 */ /* 0x000fe200000f16ff */
[----:B------:R-:W-:Y:S01]  /*9010*/  IMAD.MOV.U32 R0, RZ, RZ, 0x40 ;  /* 0x00000040ff007424 */ /* 0x000fe200078e00ff */
[----:B------:R-:W-:Y:S01]  /*9020*/  PLOP3.LUT P2, PT, PT, PT, UP0, 0x80, 0x0 ;  /* 0x000000000000781c */ /* 0x000fe20003f4f008 */
[----:B------:R-:W-:Y:S01]  /*9030*/  @UP3 UIADD3 UR17, UP0, UR17, -0x200, URZ ;  /* 0xfffffe0011113890 */ /* 0x000fe2000ff1e03f */
[----:B------:R-:W-:Y:S01]  /*9040*/  RED.E.ADD.F32.FTZ.RN.STRONG.GPU [R14.64], R34 ;  /* 0x000000220e00798e */ /* 0x000fe2000c10e784 */
[----:B------:R-:W-:Y:S02]  /*9050*/  PLOP3.LUT P0, PT, PT, PT, UP2, 0x80, 0x0 ;  /* 0x000000000000781c */ /* 0x000fe40003f0f028 */
        /* <DEDUP_REMOVED lines=12> */
[----:B------:R-:W-:Y:S05]  /*9120*/  LDSM.16.MT88.4 R20, [R3+0x14800] ;  /* 0x014800000314783b */ /* 0x000fea0000004200 */
[----:B------:R-:W4:Y:S05]  /*9130*/  LDSM.16.MT88.4 R24, [R164+0x800] ;  /* 0x00080000a418783b */ /* 0x000f2a0000004200 */
[----:B------:R-:W3:Y:S05]  /*9140*/  LDSM.16.MT88.4 R32, [R3+0x18800] ;  /* 0x018800000320783b */ /* 0x000eea0000004200 */
[----:B------:R-:W3:Y:S05]  /*9150*/  LDSM.16.MT88.4 R28, [R0+0x800] ;  /* 0x00080000001c783b */ /* 0x000eea0000004200 */
[----:B------:R-:W-:Y:S01]  /*9160*/  LDSM.16.MT88.4 R36, [R3+0x19000] ;  /* 0x019000000324783b */ /* 0x000fe20000004200 */
[-C--:B-1----:R-:W-:Y:S04]  /*9170*/  HMMA.16816.F32.BF16 R100, R4, R8.reuse, R100 ;  /* 0x000000080464723c */ /* 0x082fe80000041864 */
[----:B------:R-:W-:Y:S04]  /*9180*/  LDSM.16.MT88.4 R40, [R0+0x1000] ;  /* 0x001000000028783b */ /* 0x000fe80000004200 */
        /* <DEDUP_REMOVED lines=220> */
.L_x_709:
        /* <DEDUP_REMOVED lines=19> */
.L_x_710:
[----:B-1----:R-:W2:Y:S01]  /*a080*/  LDL.64 R4, [R1+0x20] ;  /* 0x0000200001047983 */ /* 0x002ea20000100a00 */
[----:B------:R-:W-:Y:S01]  /*a090*/  USHF.L.U32 UR7, UR19, 0x7, URZ ;  /* 0x0000000713077899 */ /* 0x000fe2000800063f */
[----:B------:R-:W-:Y:S01]  /*a0a0*/  BSSY B0, `(.L_x_711) ;  /* 0x000002d000007945 */ /* 0x000fe20003800000 */
[----:B------:R-:W-:Y:S01]  /*a0b0*/  ULDC.64 UR8, c[0x0][0x3a0] ;  /* 0x0000e80000087ab9 */ /* 0x000fe20000000a00 */
[----:B------:R-:W-:Y:S01]  /*a0c0*/  BAR.SYNC.DEFER_BLOCKING 0x0 ;  /* 0x0000000000007b1d */ /* 0x000fe20000010000 */
[----:B------:R-:W-:Y:S02]  /*a0d0*/  USHF.R.S32.HI UR10, URZ, 0x1f, UR7 ;  /* 0x0000001f3f0a7899 */ /* 0x000fe40008011407 */
[----:B------:R-:W-:Y:S01]  /*a0e0*/  IMAD.U32 R13, RZ, RZ, UR7 ;  /* 0x00000007ff0d7e24 */ /* 0x000fe2000f8e00ff */
[----:B------:R-:W-:-:S02]  /*a0f0*/  UIMAD UR6, UR19, -0x80, UR6 ;  /* 0xffffff80130678a4 */ /* 0x000fc4000f8e0206 */
[----:B------:R-:W1:Y:S01]  /*a100*/  S2R R8, SR_TID.X ;  /* 0x0000000000087919 */ /* 0x000e620000002100 */
[----:B------:R-:W-:Y:S02]  /*a110*/  UIMAD UR8, UR10, UR8, URZ ;  /* 0x000000080a0872a4 */ /* 0x000fe4000f8e023f */
[----:B------:R-:W-:Y:S02]  /*a120*/  USHF.R.S32.HI UR13, URZ, 0x1f, UR39 ;  /* 0x0000001f3f0d7899 */ /* 0x000fe40008011427 */
[----:B------:R-:W-:-:S06]  /*a130*/  UIMAD UR8, UR7, UR9, UR8 ;  /* 0x00000009070872a4 */ /* 0x000fcc000f8e0208 */
[----:B------:R-:W-:Y:S01]  /*a140*/  IMAD.U32 R2, RZ, RZ, UR8 ;  /* 0x00000008ff027e24 */ /* 0x000fe2000f8e00ff */
[----:B------:R-:W-:Y:S02]  /*a150*/  ULDC.64 UR8, c[0x0][0x3b8] ;  /* 0x0000ee0000087ab9 */ /* 0x000fe40000000a00 */
[----:B------:R-:W-:Y:S01]  /*a160*/  UIMAD UR8, UR13, UR8, URZ ;  /* 0x000000080d0872a4 */ /* 0x000fe2000f8e023f */
[----:B------:R3:W4:Y:S03]  /*a170*/  LDS.128 R20, [R147+0xd000] ;  /* 0x00d0000093147984 */ /* 0x0007260000000c00 */
[----:B------:R-:W-:Y:S01]  /*a180*/  UIMAD UR8, UR39, UR9, UR8 ;  /* 0x00000009270872a4 */ /* 0x000fe2000f8e0208 */
[----:B------:R3:W2:Y:S01]  /*a190*/  LDS.128 R24, [R147+0xe000] ;  /* 0x00e0000093187984 */ /* 0x0006a20000000c00 */
[----:B-1----:R-:W-:-:S03]  /*a1a0*/  SHF.R.S32.HI R0, RZ, 0x1f, R8 ;  /* 0x0000001fff007819 */ /* 0x002fc60000011408 */
[----:B------:R3:W1:Y:S01]  /*a1b0*/  LDS.128 R28, [R147+0xf000] ;  /* 0x00f00000931c7984 */ /* 0x0006620000000c00 */
[----:B------:R-:W-:-:S03]  /*a1c0*/  LEA.HI R0, R0, R8, RZ, 0x3 ;  /* 0x0000000800007211 */ /* 0x000fc600078f18ff */
[----:B------:R3:W1:Y:S01]  /*a1d0*/  LDS.128 R32, [R147+0x10000] ;  /* 0x0100000093207984 */ /* 0x0006620000000c00 */
[----:B------:R-:W-:-:S03]  /*a1e0*/  SHF.R.S32.HI R0, RZ, 0x3, R0 ;  /* 0x00000003ff007819 */ /* 0x000fc60000011400 */
[----:B------:R3:W1:Y:S01]  /*a1f0*/  LDS.128 R36, [R147+0x11000] ;  /* 0x0110000093247984 */ /* 0x0006620000000c00 */
[----:B------:R-:W-:-:S03]  /*a200*/  ISETP.GE.AND P4, PT, R0, UR6, PT ;  /* 0x0000000600007c0c */ /* 0x000fc6000bf86270 */
[----:B------:R3:W1:Y:S01]  /*a210*/  LDS.128 R40, [R147+0x12000] ;  /* 0x0120000093287984 */ /* 0x0006620000000c00 */
[----:B------:R-:W-:-:S03]  /*a220*/  SHF.R.S32.HI R14, RZ, 0x1f, R0 ;  /* 0x0000001fff0e7819 */ /* 0x000fc60000011400 */
[----:B------:R3:W1:Y:S01]  /*a230*/  LDS.128 R44, [R147+0x13000] ;  /* 0x01300000932c7984 */ /* 0x0006620000000c00 */
[--C-:B--2---:R-:W-:Y:S01]  /*a240*/  SHF.R.S32.HI R7, RZ, 0x1f, R4.reuse ;  /* 0x0000001fff077819 */ /* 0x104fe20000011404 */
[----:B------:R-:W-:-:S04]  /*a250*/  IMAD.MOV.U32 R6, RZ, RZ, R4 ;  /* 0x000000ffff067224 */ /* 0x000fc800078e0004 */
[----:B------:R-:W-:-:S05]  /*a260*/  IMAD.WIDE.U32 R4, R13, c[0x0][0x3a0], R6 ;  /* 0x0000e8000d047a25 */ /* 0x000fca00078e0006 */
[----:B------:R-:W-:-:S04]  /*a270*/  IADD3 R4, P0, R4, UR14, RZ ;  /* 0x0000000e04047c10 */ /* 0x000fc8000ff1e0ff */
[----:B------:R-:W-:Y:S01]  /*a280*/  IADD3.X R5, R5, UR15, R2, P0, !PT ;  /* 0x0000000f05057c10 */ /* 0x000fe200087fe402 */
[----:B------:R-:W-:-:S04]  /*a290*/  IMAD.U32 R2, RZ, RZ, UR39 ;  /* 0x00000027ff027e24 */ /* 0x000fc8000f8e00ff */
[----:B------:R-:W-:-:S05]  /*a2a0*/  IMAD.WIDE.U32 R4, R2, c[0x0][0x3b8], R4 ;  /* 0x0000ee0002047a25 */ /* 0x000fca00078e0004 */
[----:B------:R-:W-:Y:S01]  /*a2b0*/  IADD3 R12, R5, UR8, RZ ;  /* 0x00000008050c7c10 */ /* 0x000fe2000fffe0ff */
[----:B------:R-:W-:Y:S05]  /*a2c0*/  @P4 BRA `(.L_x_712) ;  /* 0x000000a000004947 */ /* 0x000fea0003800000 */
[----:B-1-34-:R-:W1:Y:S01]  /*a2d0*/  LDS.128 R16, [R147+0xc000] ;  /* 0x00c0000093107984 */ /* 0x01ae620000000c00 */
        /* <DEDUP_REMOVED lines=9> */
.L_x_712:
[----:B-1-34-:R-:W-:Y:S05]  /*a370*/  BSYNC B0 ;  /* 0x0000000000007941 */ /* 0x01afea0003800000 */
.L_x_711:
        /* <DEDUP_REMOVED lines=15> */
.L_x_714:
[----:B------:R-:W-:Y:S05]  /*a470*/  BSYNC B0 ;  /* 0x0000000000007941 */ /* 0x000fea0003800000 */
.L_x_713:
        /* <DEDUP_REMOVED lines=15> */
.L_x_716:
[----:B------:R-:W-:Y:S05]  /*a570*/  BSYNC B0 ;  /* 0x0000000000007941 */ /* 0x000fea0003800000 */
.L_x_715:
        /* <DEDUP_REMOVED lines=13> */
[----:B------:R1:W-:Y:S02]  /*a650*/  STG.E.128 [R4.64], R28 ;  /* 0x0000001c04007986 */ /* 0x0003e4000c101d04 */
.L_x_718:
[----:B------:R-:W-:Y:S05]  /*a660*/  BSYNC B0 ;  /* 0x0000000000007941 */ /* 0x000fea0003800000 */
.L_x_717:
        /* <DEDUP_REMOVED lines=25> */
.L_x_720:
[----:B------:R-:W-:Y:S05]  /*a800*/  BSYNC B0 ;  /* 0x0000000000007941 */ /* 0x000fea0003800000 */
.L_x_719:
        /* <DEDUP_REMOVED lines=13> */
.L_x_722:
[----:B------:R-:W-:Y:S05]  /*a8e0*/  BSYNC B0 ;  /* 0x0000000000007941 */ /* 0x000fea0003800000 */
.L_x_721:
        /* <DEDUP_REMOVED lines=13> */
.L_x_724:
[----:B------:R-:W-:Y:S05]  /*a9c0*/  BSYNC B0 ;  /* 0x0000000000007941 */ /* 0x000fea0003800000 */
.L_x_723:
        /* <DEDUP_REMOVED lines=11> */
.L_x_703:
[----:B------:R-:W-:Y:S05]  /*aa80*/  BSYNC B1 ;  /* 0x0000000000017941 */ /* 0x000fea0003800000 */
.L_x_681:
        /* <DEDUP_REMOVED lines=11> */
.L_x_725:
[----:B------:R-:W-:Y:S05]  /*ab40*/  EXIT ;  /* 0x000000000000794d */ /* 0x000fea0003800000 */
.L_x_727:
        /* <DEDUP_REMOVED lines=11> */
.L_x_2463:


//--------------------- .text._ZN5flash44flash_bwd_dq_dk_dv_loop_seqk_parallel_kernelI23Flash_bwd_kernel_traitsILi64ELi128ELi128ELi8ELi4ELi4ELi4ELb0ELb0EN7cutlass10bfloat16_tE19Flash_kernel_traitsILi64ELi128ELi128ELi8ES3_EELb0ELb0ELb1ELb1ELb0ELb0ELb0EEEvNS_16Flash_bwd_paramsE --------------------------
	.section	.text._ZN5flash44flash_bwd_dq_dk_dv_loop_seqk_parallel_kernelI23Flash_bwd_kernel_traitsILi64ELi128ELi128ELi8ELi4ELi4ELi4ELb0ELb0EN7cutlass10bfloat16_tE19Flash_kernel_traitsILi64ELi128ELi128ELi8ES3_EELb0ELb0ELb1ELb1ELb0ELb0ELb0EEEvNS_16Flash_bwd_paramsE,"ax",@progbits
	.sectioninfo	@"SHI_REGISTERS=255"
	.align	128
        .global         _ZN5flash44flash_bwd_dq_dk_dv_loop_seqk_parallel_kernelI23Flash_bwd_kernel_traitsILi64ELi128ELi128ELi8ELi4ELi4ELi4ELb0ELb0EN7cutlass10bfloat16_tE19Flash_kernel_traitsILi64ELi128ELi128ELi8ES3_EELb0ELb0ELb1ELb1ELb0ELb0ELb0EEEvNS_16Flash_bwd_paramsE
        .type           _ZN5flash44flash_bwd_dq_dk_dv_loop_seqk_parallel_kernelI23Flash_bwd_kernel_traitsILi64ELi128ELi128ELi8ELi4ELi4ELi4ELb0ELb0EN7cutlass10bfloat16_tE19Flash_kernel_traitsILi64ELi128ELi128ELi8ES3_EELb0ELb0ELb1ELb1ELb0ELb0ELb0EEEvNS_16Flash_bwd_paramsE,@function
        .size           _ZN5flash44flash_bwd_dq_dk_dv_loop_seqk_parallel_kernelI23Flash_bwd_kernel_traitsILi64ELi128ELi128ELi8ELi4ELi4ELi4ELb0ELb0EN7cutlass10bfloat16_tE19Flash_kernel_traitsILi64ELi128ELi128ELi8ES3_EELb0ELb0ELb1ELb1ELb0ELb0ELb0EEEvNS_16Flash_bwd_paramsE,(.L_x_2464 - _ZN5flash44flash_bwd_dq_dk_dv_loop_seqk_parallel_kernelI23Flash_bwd_kernel_traitsILi64ELi128ELi128ELi8ELi4ELi4ELi4ELb0ELb0EN7cutlass10bfloat16_tE19Flash_kernel_traitsILi64ELi128ELi128ELi8ES3_EELb0ELb0ELb1ELb1ELb0ELb0ELb0EEEvNS_16Flash_bwd_paramsE)
        .other          _ZN5flash44flash_bwd_dq_dk_dv_loop_seqk_parallel_kernelI23Flash_bwd_kernel_traitsILi64ELi128ELi128ELi8ELi4ELi4ELi4ELb0ELb0EN7cutlass10bfloat16_tE19Flash_kernel_traitsILi64ELi128ELi128ELi8ES3_EELb0ELb0ELb1ELb1ELb0ELb0ELb0EEEvNS_16Flash_bwd_paramsE,@"STO_CUDA_ENTRY STV_DEFAULT"
_ZN5flash44flash_bwd_dq_dk_dv_loop_seqk_parallel_kernelI23Flash_bwd_kernel_traitsILi64ELi128ELi128ELi8ELi4ELi4ELi4ELb0ELb0EN7cutlass10bfloat16_tE19Flash_kernel_traitsILi64ELi128ELi128ELi8ES3_EELb0ELb0ELb1ELb1ELb0ELb0ELb0EEEvNS_16Flash_bwd_paramsE:
.text._ZN5flash44flash_bwd_dq_dk_dv_loop_seqk_parallel_kernelI23Flash_bwd_kernel_traitsILi64ELi128ELi128ELi8ELi4ELi4ELi4ELb0ELb0EN7cutlass10bfloat16_tE19Flash_kernel_traitsILi64ELi128ELi128ELi8ES3_EELb0ELb0ELb1ELb1ELb0ELb0ELb0EEEvNS_16Flash_bwd_paramsE:
        /* <DEDUP_REMOVED lines=23> */
[----:B------:R-:W-:Y:S02]  /*0170*/  ULDC UR13, c[0x0][0x194] ;  /* 0x00006500000d7ab9 */ /* 0x000fe40000000800 */
[----:B------:R-:W-:Y:S02]  /*0180*/  UIMAD UR7, UR13, 0xc0, URZ ;  /* 0x000000c00d0778a4 */ /* 0x000fe4000f8e023f */
[----:B------:R-:W-:Y:S02]  /*0190*/  ULDC.U8 UR8, c[0x0][0x328] ;  /* 0x0000ca0000087ab9 */ /* 0x000fe40000000000 */
[----:B------:R-:W-:Y:S01]  /*01a0*/  UISETP.NE.AND UP5, UPT, UR8, URZ, UPT ;  /* 0x0000003f0800728c */ /* 0x000fe2000bfa5270 */
[----:B-1----:R-:W-:Y:S01]  /*01b0*/  SHF.R.S32.HI R10, RZ, 0x1f, R12 ;  /* 0x0000001fff0a7819 */ /* 0x002fe2000001140c */
[----:B--2---:R-:W-:-:S02]  /*01c0*/  ULOP3.LUT UR5, UR40, UR4, URZ, 0x3c, !UPT ;  /* 0x0000000428057292 */ /* 0x004fc4000f8e3c3f */
[----:B------:R-:W-:Y:S01]  /*01d0*/  USHF.R.S32.HI UR4, URZ, 0x1f, UR40 ;  /* 0x0000001f3f047899 */ /* 0x000fe20008011428 */
[CC--:B------:R-:W-:Y:S01]  /*01e0*/  LEA.HI R9, R10.reuse, R12.reuse, RZ, 0x4 ;  /* 0x0000000c0a097211 */ /* 0x0c0fe200078f20ff */
[----:B------:R-:W-:Y:S01]  /*01f0*/  ULDC UR15, c[0x0][0x224] ;  /* 0x00008900000f7ab9 */ /* 0x000fe20000000800 */
[----:B------:R-:W-:Y:S01]  /*0200*/  LEA.HI R4, R10, R12, RZ, 0x5 ;  /* 0x0000000c0a047211 */ /* 0x000fe200078f28ff */
[----:B------:R-:W-:Y:S01]  /*0210*/  ULDC UR52, c[0x0][0x22c] ;  /* 0x00008b0000347ab9 */ /* 0x000fe20000000800 */
[----:B------:R-:W-:Y:S01]  /*0220*/  SHF.R.S32.HI R2, RZ, 0x4, R9 ;  /* 0x00000004ff027819 */ /* 0x000fe20000011409 */
[----:B------:R-:W-:Y:S01]  /*0230*/  ULDC UR42, c[0x0][0x1c0] ;  /* 0x00007000002a7ab9 */ /* 0x000fe20000000800 */
[--C-:B------:R-:W-:Y:S01]  /*0240*/  SHF.R.S32.HI R6, RZ, 0x5, R4.reuse ;  /* 0x00000005ff067819 */ /* 0x100fe20000011404 */
[----:B------:R-:W-:Y:S01]  /*0250*/  ULDC UR11, c[0x0][0x1c0] ;  /* 0x00007000000b7ab9 */ /* 0x000fe20000000800 */
[----:B------:R-:W-:Y:S01]  /*0260*/  LEA.HI R0, R9, R2, RZ, 0x1 ;  /* 0x0000000209007211 */ /* 0x000fe200078f08ff */
[----:B------:R-:W-:Y:S01]  /*0270*/  UIMAD.WIDE UR42, UR52, UR42, URZ ;  /* 0x0000002a342a72a5 */ /* 0x000fe2000f8e023f */
[----:B------:R-:W-:Y:S01]  /*0280*/  SHF.R.S32.HI R3, RZ, 0x1f, R4 ;  /* 0x0000001fff037819 */ /* 0x000fe20000011404 */
[----:B------:R-:W-:Y:S01]  /*0290*/  UIMAD UR53, UR40, UR52, URZ ;  /* 0x00000034283572a4 */ /* 0x000fe2000f8e023f */
[----:B------:R-:W-:Y:S01]  /*02a0*/  LOP3.LUT R0, R0, 0xfffffffe, RZ, 0xc0, !PT ;  /* 0xfffffffe00007812 */ /* 0x000fe200078ec0ff */
[----:B------:R-:W-:Y:S01]  /*02b0*/  UIMAD UR52, UR52, UR11, URZ ;  /* 0x0000000b343472a4 */ /* 0x000fe2000f8e023f */
[CC--:B------:R-:W-:Y:S01]  /*02c0*/  LEA.HI R15, R10.reuse, R12.reuse, RZ, 0x2 ;  /* 0x0000000c0a0f7211 */ /* 0x0c0fe200078f10ff */
[----:B------:R-:W-:Y:S01]  /*02d0*/  ULDC UR14, c[0x0][0x1c0] ;  /* 0x00007000000e7ab9 */ /* 0x000fe20000000800 */
[----:B------:R-:W-:Y:S01]  /*02e0*/  LEA.HI R14, R10, R12, RZ, 0x3 ;  /* 0x0000000c0a0e7211 */ /* 0x000fe200078f18ff */
[----:B------:R-:W-:Y:S01]  /*02f0*/  IMAD.IADD R11, R2, 0x1, -R0 ;  /* 0x00000001020b7824 */ /* 0x000fe200078e0a00 */
[----:B------:R-:W-:Y:S01]  /*0300*/  LEA.HI R0, R3, R6, RZ, 0x2 ;  /* 0x0000000603007211 */ /* 0x000fe200078f10ff */
[----:B------:R-:W-:Y:S01]  /*0310*/  ULDC UR10, c[0x0][0x1c0] ;  /* 0x00007000000a7ab9 */ /* 0x000fe20000000800 */
[--C-:B------:R-:W-:Y:S01]  /*0320*/  SHF.R.S32.HI R5, RZ, 0x2, R15.reuse ;  /* 0x00000002ff057819 */ /* 0x100fe2000001140f */
[----:B---3--:R-:W-:Y:S01]  /*0330*/  UIMAD.WIDE.U32 UR50, UR38, UR15, URZ ;  /* 0x0000000f263272a5 */ /* 0x008fe2000f8e003f */
[----:B------:R-:W-:Y:S01]  /*0340*/  SHF.R.S32.HI R3, RZ, 0x1f, R15 ;  /* 0x0000001fff037819 */ /* 0x000fe2000001140f */
[----:B------:R-:W-:Y:S01]  /*0350*/  USHF.L.U32 UR47, UR52, 0x7, URZ ;  /* 0x00000007342f7899 */ /* 0x000fe2000800063f */
[----:B------:R-:W-:Y:S01]  /*0360*/  LOP3.LUT R2, R0, 0xfffffffc, RZ, 0xc0, !PT ;  /* 0xfffffffc00027812 */ /* 0x000fe200078ec0ff */
[----:B------:R-:W-:Y:S01]  /*0370*/  ULDC UR55, c[0x0][0x214] ;  /* 0x0000850000377ab9 */ /* 0x000fe20000000800 */
[----:B------:R-:W-:Y:S01]  /*0380*/  LEA.HI R0, R3, R5, RZ, 0x3 ;  /* 0x0000000503007211 */ /* 0x000fe200078f18ff */
[----:B------:R-:W-:Y:S01]  /*0390*/  ULDC.U8 UR9, c[0x0][0x3d0] ;  /* 0x0000f40000097ab9 */ /* 0x000fe20000000000 */
[----:B------:R-:W-:Y:S01]  /*03a0*/  SHF.R.S32.HI R3, RZ, 0x3, R14 ;  /* 0x00000003ff037819 */ /* 0x000fe2000001140e */
[----:B------:R-:W-:Y:S01]  /*03b0*/  IMAD.IADD R8, R6, 0x1, -R2 ;  /* 0x0000000106087824 */ /* 0x000fe200078e0a02 */
[----:B------:R-:W-:Y:S01]  /*03c0*/  LOP3.LUT R0, R0, 0xfffffff8, RZ, 0xc0, !PT ;  /* 0xfffffff800007812 */ /* 0x000fe200078ec0ff */
[----:B------:R-:W-:Y:S01]  /*03d0*/  ULDC UR56, c[0x0][0x224] ;  /* 0x0000890000387ab9 */ /* 0x000fe20000000800 */
[----:B------:R-:W-:Y:S01]  /*03e0*/  LOP3.LUT R2, R4, 0xffffffe0, RZ, 0xc0, !PT ;  /* 0xffffffe004027812 */ /* 0x000fe200078ec0ff */
[----:B------:R-:W-:Y:S01]  /*03f0*/  @UP5 UIMAD UR60, UR38, UR55, URZ ;  /* 0x00000037263c52a4 */ /* 0x000fe2000f8e023f */
[----:B------:R-:W-:Y:S01]  /*0400*/  LOP3.LUT R4, R14, 0xfffffff8, RZ, 0xc0, !PT ;  /* 0xfffffff80e047812 */ /* 0x000fe200078ec0ff */
[----:B------:R-:W-:Y:S01]  /*0410*/  IMAD.IADD R7, R5, 0x1, -R0 ;  /* 0x0000000105077824 */ /* 0x000fe200078e0a00 */
[----:B------:R-:W-:Y:S01]  /*0420*/  ULDC UR46, c[0x0][0x2e8] ;  /* 0x0000ba00002e7ab9 */ /* 0x000fe20000000800 */
[----:B------:R-:W-:Y:S01]  /*0430*/  IMAD.IADD R0, R12, 0x1, -R2 ;  /* 0x000000010c007824 */ /* 0x000fe200078e0a02 */
[----:B------:R-:W-:-:S02]  /*0440*/  ULDC UR45, c[0x0][0x2e8] ;  /* 0x0000ba00002d7ab9 */ /* 0x000fc40000000800 */
[----:B------:R-:W-:Y:S02]  /*0450*/  UISETP.NE.AND UP6, UPT, UR9, URZ, UPT ;  /* 0x0000003f0900728c */ /* 0x000fe4000bfc5270 */
[----:B------:R-:W-:Y:S01]  /*0460*/  SHF.R.S32.HI R2, RZ, 0x1f, R0 ;  /* 0x0000001fff027819 */ /* 0x000fe20000011400 */
[----:B------:R-:W-:Y:S02]  /*0470*/  UIMAD.WIDE.U32 UR48, UR42, UR50, URZ ;  /* 0x000000322a3072a5 */ /* 0x000fe4000f8e003f */
[----:B------:R-:W-:Y:S01]  /*0480*/  UIMAD UR57, UR43, UR50, URZ ;  /* 0x000000322b3972a4 */ /* 0x000fe2000f8e023f */
[----:B------:R-:W-:Y:S01]  /*0490*/  LEA.HI R247, R2, R0, RZ, 0x2 ;  /* 0x0000000002f77211 */ /* 0x000fe200078f10ff */
[----:B------:R-:W-:Y:S01]  /*04a0*/  IMAD.SHL.U32 R2, R3, 0x40, RZ ;  /* 0x0000004003027824 */ /* 0x000fe200078e00ff */
[----:B------:R-:W-:Y:S01]  /*04b0*/  LOP3.LUT R3, R9, 0xfffffff0, RZ, 0xc0, !PT ;  /* 0xfffffff009037812 */ /* 0x000fe200078ec0ff */
[----:B------:R-:W-:Y:S01]  /*04c0*/  IMAD.IADD R0, R12, 0x1, -R4 ;  /* 0x000000010c007824 */ /* 0x000fe200078e0a04 */
[----:B------:R-:W-:-:S02]  /*04d0*/  USHF.R.S32.HI UR59, URZ, 0x1f, UR53 ;  /* 0x0000001f3f3b7899 */ /* 0x000fc40008011435 */
[----:B------:R-:W-:Y:S01]  /*04e0*/  LOP3.LUT R2, R2, 0x1c0, RZ, 0xc0, !PT ;  /* 0x000001c002027812 */ /* 0x000fe200078ec0ff */
[C---:B------:R-:W-:Y:S01]  /*04f0*/  IMAD.SHL.U32 R210, R0.reuse, 0x8, RZ ;  /* 0x0000000800d27824 */ /* 0x040fe200078e00ff */
[----:B------:R-:W-:Y:S01]  /*0500*/  LOP3.LUT P4, RZ, R0, 0x2, RZ, 0xc0, !PT ;  /* 0x0000000200ff7812 */ /* 0x000fe2000788c0ff */
[----:B------:R-:W-:Y:S01]  /*0510*/  USHF.R.S32.HI UR54, URZ, 0x1f, UR47 ;  /* 0x0000001f3f367899 */ /* 0x000fe2000801142f */
[----:B------:R-:W-:Y:S02]  /*0520*/  SHF.R.U32.HI R5, RZ, 0x3, R2 ;  /* 0x00000003ff057819 */ /* 0x000fe40000011602 */
[----:B------:R-:W-:Y:S01]  /*0530*/  LOP3.LUT R4, R2, 0x38, R210, 0xf8, !PT ;  /* 0x0000003802047812 */ /* 0x000fe200078ef8d2 */
[----:B------:R-:W-:Y:S01]  /*0540*/  IMAD.IADD R2, R12, 0x1, -R3 ;  /* 0x000000010c027824 */ /* 0x000fe200078e0a03 */
[C---:B------:R-:W-:Y:S01]  /*0550*/  LOP3.LUT P3, RZ, R0.reuse, 0x4, RZ, 0xc0, !PT ;  /* 0x0000000400ff7812 */ /* 0x040fe2000786c0ff */
[----:B------:R-:W-:Y:S01]  /*0560*/  IMAD.SHL.U32 R0, R0, 0x40, RZ ;  /* 0x0000004000007824 */ /* 0x000fe200078e00ff */
[----:B------:R-:W-:-:S02]  /*0570*/  LOP3.LUT R4, R4, R5, RZ, 0x3c, !PT ;  /* 0x0000000504047212 */ /* 0x000fc400078e3cff */
[----:B------:R-:W-:Y:S02]  /*0580*/  SHF.R.S32.HI R3, RZ, 0x1f, R2 ;  /* 0x0000001fff037819 */ /* 0x000fe40000011402 */
[----:B------:R-:W-:Y:S02]  /*0590*/  LEA.HI R5, R10, R12, RZ, 0x6 ;  /* 0x0000000c0a057211 */ /* 0x000fe400078f30ff */
[----:B------:R-:W-:Y:S02]  /*05a0*/  LEA.HI R9, R3, R2, RZ, 0x3 ;  /* 0x0000000203097211 */ /* 0x000fe400078f18ff */
[----:B------:R-:W-:Y:S01]  /*05b0*/  LOP3.LUT R0, R0, 0x1c0, RZ, 0xc0, !PT ;  /* 0x000001c000007812 */ /* 0x000fe200078ec0ff */
[----:B------:R-:W-:Y:S01]  /*05c0*/  IMAD.SHL.U32 R5, R5, 0x8, RZ ;  /* 0x0000000805057824 */ /* 0x000fe200078e00ff */
[----:B------:R-:W-:Y:S02]  /*05d0*/  LOP3.LUT R3, R9, 0xfffffff8, RZ, 0xc0, !PT ;  /* 0xfffffff809037812 */ /* 0x000fe400078ec0ff */
[----:B------:R-:W-:-:S02]  /*05e0*/  LOP3.LUT R158, R0, 0x8, R14, 0xf8, !PT ;  /* 0x00000008009e7812 */ /* 0x000fc400078ef80e */
[----:B------:R-:W-:Y:S01]  /*05f0*/  SEL R160, R205, 0xffffffe0, !P4 ;  /* 0xffffffe0cda07807 */ /* 0x000fe20006000000 */
[----:B------:R-:W-:Y:S01]  /*0600*/  IMAD.IADD R13, R2, 0x1, -R3 ;  /* 0x00000001020d7824 */ /* 0x000fe200078e0a03 */
[----:B------:R-:W-:Y:S01]  /*0610*/  LOP3.LUT R2, R4, 0xfffffe00, R5, 0xf8, !PT ;  /* 0xfffffe0004027812 */ /* 0x000fe200078ef805 */
[----:B------:R-:W-:Y:S01]  /*0620*/  IMAD.U32 R3, RZ, RZ, UR5 ;  /* 0x00000005ff037e24 */ /* 0x000fe2000f8e00ff */
[----:B------:R-:W-:Y:S01]  /*0630*/  SHF.R.U32.HI R5, RZ, 0x3, R0 ;  /* 0x00000003ff057819 */ /* 0x000fe20000011600 */
[----:B------:R-:W-:Y:S01]  /*0640*/  IMAD.SHL.U32 R4, R11, 0x200, RZ ;  /* 0x000002000b047824 */ /* 0x000fe200078e00ff */
[----:B------:R-:W-:Y:S01]  /*0650*/  USHF.R.S32.HI UR5, URZ, 0x1f, UR15 ;  /* 0x0000001f3f057899 */ /* 0x000fe2000801140f */
[----:B------:R1:W-:Y:S01]  /*0660*/  STL [R1], R2 ;  /* 0x0000000201007387 */ /* 0x0003e20000100800 */
[----:B------:R-:W-:Y:S02]  /*0670*/  LOP3.LUT R158, R158, R5, RZ, 0x3c, !PT ;  /* 0x000000059e9e7212 */ /* 0x000fe400078e3cff */
[----:B------:R-:W-:Y:S01]  /*0680*/  UIMAD UR58, UR5, UR38, URZ ;  /* 0x00000026053a72a4 */ /* 0x000fe2000f8e023f */
[----:B------:R2:W-:Y:S01]  /*0690*/  STL [R1+0x44], R3 ;  /* 0x0000440301007387 */ /* 0x0005e20000100800 */
[----:B------:R-:W-:-:S04]  /*06a0*/  @!UP5 UIMAD UR5, UR38, UR14, UR40 ;  /* 0x0000000e2605d2a4 */ /* 0x000fc8000f8e0228 */
[----:B------:R-:W-:Y:S01]  /*06b0*/  @!UP5 UIMAD UR55, UR5, UR55, URZ ;  /* 0x000000370537d2a4 */ /* 0x000fe2000f8e023f */
[C---:B-1----:R-:W-:Y:S01]  /*06c0*/  LOP3.LUT R2, R7.reuse, 0x1, RZ, 0xc0, !PT ;  /* 0x0000000107027812 */ /* 0x042fe200078ec0ff */
[----:B--2---:R-:W-:Y:S01]  /*06d0*/  IMAD.U32 R3, RZ, RZ, UR4 ;  /* 0x00000004ff037e24 */ /* 0x004fe2000f8e00ff */
[----:B------:R-:W-:Y:S01]  /*06e0*/  LEA.HI R3, R10, R12, RZ, 0x7 ;  /* 0x0000000c0a037211 */ /* 0x000fe200078f38ff */
[----:B------:R-:W-:Y:S01]  /*06f0*/  USHF.L.U32 UR4, UR38, 0x7, URZ ;  /* 0x0000000726047899 */ /* 0x000fe2000800063f */
[----:B------:R-:W-:Y:S01]  /*0700*/  ISETP.NE.U32.AND P0, PT, R2, 0x1, PT ;  /* 0x000000010200780c */ /* 0x000fe20003f05070 */
[----:B------:R-:W-:Y:S01]  /*0710*/  IMAD.SHL.U32 R10, R12, 0x2, RZ ;  /* 0x000000020c0a7824 */ /* 0x000fe200078e00ff */
[----:B------:R-:W-:Y:S01]  /*0720*/  SHF.R.S32.HI R2, RZ, 0x7, R3 ;  /* 0x00000007ff027819 */ /* 0x000fe20000011403 */
[----:B------:R-:W-:Y:S01]  /*0730*/  IMAD.SHL.U32 R3, R8, 0x10, RZ ;  /* 0x0000001008037824 */ /* 0x000fe200078e00ff */
[----:B------:R-:W-:Y:S02]  /*0740*/  R2P PR, R7, 0x6 ;  /* 0x0000000607007804 */ /* 0x000fe40000000000 */
[----:B------:R-:W-:-:S02]  /*0750*/  LOP3.LUT R10, R10, 0x6, RZ, 0xc0, !PT ;  /* 0x000000060a0a7812 */ /* 0x000fc400078ec0ff */
[----:B------:R-:W-:Y:S01]  /*0760*/  LOP3.LUT R6, R0, 0x30, R3, 0xf8, !PT ;  /* 0x0000003000067812 */ /* 0x000fe200078ef803 */
[----:B------:R-:W-:Y:S01]  /*0770*/  IMAD R0, R2, 0x1000, R4 ;  /* 0x0000100002007824 */ /* 0x000fe200078e0204 */
[----:B------:R-:W-:Y:S02]  /*0780*/  LEA.HI.SX32 R247, R247, R3, 0x1e ;  /* 0x00000003f7f77211 */ /* 0x000fe400078ff2ff */
[----:B------:R-:W-:Y:S01]  /*0790*/  LOP3.LUT R3, R6, 0x8, R14, 0xf8, !PT ;  /* 0x0000000806037812 */ /* 0x000fe200078ef80e */
[----:B------:R-:W-:Y:S01]  /*07a0*/  IMAD.IADD R158, R0, 0x1, R158 ;  /* 0x00000001009e7824 */ /* 0x000fe200078e029e */
[----:B------:R-:W-:Y:S01]  /*07b0*/  LOP3.LUT R0, R15, 0x7ffffffc, RZ, 0xc0, !PT ;  /* 0x7ffffffc0f007812 */ /* 0x000fe200078ec0ff */
[----:B------:R-:W-:Y:S01]  /*07c0*/  IMAD.U32 R6, RZ, RZ, UR4 ;  /* 0x00000004ff067e24 */ /* 0x000fe2000f8e00ff */
[----:B------:R-:W-:Y:S01]  /*07d0*/  LOP3.LUT R5, R4, R3, R5, 0xf6, !PT ;  /* 0x0000000304057212 */ /* 0x000fe200078ef605 */
[----:B------:R-:W-:Y:S01]  /*07e0*/  IMAD.SHL.U32 R3, R2, 0x8, RZ ;  /* 0x0000000802037824 */ /* 0x000fe200078e00ff */
[----:B------:R-:W-:Y:S01]  /*07f0*/  SEL R205, R205, 0xffffffe0, !P1 ;  /* 0xffffffe0cdcd7807 */ /* 0x000fe20004800000 */
[----:B------:R-:W-:Y:S01]  /*0800*/  IMAD.IADD R6, R12, 0x1, -R0 ;  /* 0x000000010c067824 */ /* 0x000fe200078e0a00 */
[----:B------:R-:W-:Y:S01]  /*0810*/  SEL R203, R203, 0x10, !P0 ;  /* 0x00000010cbcb7807 */ /* 0x000fe20004000000 */
[----:B------:R-:W-:Y:S01]  /*0820*/  IMAD.SHL.U32 R0, R7, 0x40, RZ ;  /* 0x0000004007007824 */ /* 0x000fe200078e00ff */
[----:B------:R-:W-:Y:S01]  /*0830*/  LOP3.LUT R3, R3, 0x8, RZ, 0xc0, !PT ;  /* 0x0000000803037812 */ /* 0x000fe200078ec0ff */
[----:B------:R-:W-:Y:S01]  /*0840*/  IMAD.SHL.U32 R6, R6, 0x2, RZ ;  /* 0x0000000206067824 */ /* 0x000fe200078e00ff */
[----:B------:R-:W-:Y:S01]  /*0850*/  UIMAD UR4, UR38, UR10, UR40 ;  /* 0x0000000a260472a4 */ /* 0x000fe2000f8e0228 */
[----:B------:R-:W-:Y:S01]  /*0860*/  IMAD.SHL.U32 R7, R11, 0x10, RZ ;  /* 0x000000100b077824 */ /* 0x000fe200078e00ff */
[----:B------:R-:W-:Y:S01]  /*0870*/  LOP3.LUT R0, R0, 0x1c0, RZ, 0xc0, !PT ;  /* 0x000001c000007812 */ /* 0x000fe200078ec0ff */
[C---:B------:R-:W-:Y:S01]  /*0880*/  IMAD R12, R2.reuse, 0x40, R10 ;  /* 0x00000040020c7824 */ /* 0x040fe200078e020a */
[----:B------:R-:W-:Y:S01]  /*0890*/  UIMAD UR56, UR4, UR56, URZ ;  /* 0x00000038043872a4 */ /* 0x000fe2000f8e023f */
        /* <DEDUP_REMOVED lines=26> */
[----:B------:R1:W-:Y:S01]  /*0a40*/  STL [R1+0x3c], R3 ;  /* 0x00003c0301007387 */ /* 0x0003e20000100800 */
[----:B------:R-:W-:Y:S01]  /*0a50*/  ULDC.64 UR6, c[0x0][0x118] ;  /* 0x0000460000067ab9 */ /* 0x000fe20000000a00 */
        /* <DEDUP_REMOVED lines=55> */
.L_x_806:
        /* <DEDUP_REMOVED lines=54> */
.L_x_728:
        /* <DEDUP_REMOVED lines=23> */
[----:B------:R-:W-:Y:S02]  /*12a0*/  ULDC.64 UR14, c[0x0][0x190] ;  /* 0x00006400000e7ab9 */ /* 0x000fe40000000a00 */
[----:B------:R-:W-:Y:S02]  /*12b0*/  UIMAD.WIDE.U32 UR12, UR38, UR8, URZ ;  /* 0x00000008260c72a5 */ /* 0x000fe4000f8e003f */
[----:B------:R-:W-:Y:S02]  /*12c0*/  UIMAD UR4, UR38, UR9, UR4 ;  /* 0x00000009260472a4 */ /* 0x000fe4000f8e0204 */
[----:B------:R-:W-:-:S02]  /*12d0*/  UISETP.NE.AND UP3, UPT, UR16, -0x1, UPT ;  /* 0xffffffff1000788c */ /* 0x000fc4000bf65270 */
[----:B------:R-:W-:Y:S02]  /*12e0*/  UIMAD.WIDE.U32 UR8, UR16, UR14, URZ ;  /* 0x0000000e100872a5 */ /* 0x000fe4000f8e003f */
[----:B------:R-:W-:Y:S02]  /*12f0*/  UIADD3 UR39, UR13, UR4, URZ ;  /* 0x000000040d277290 */ /* 0x000fe4000fffe03f */
[----:B------:R-:W-:Y:S02]  /*1300*/  USEL UR41, UR12, UR8, !UP3 ;  /* 0x000000080c297287 */ /* 0x000fe4000d800000 */
[----:B------:R-:W-:Y:S02]  /*1310*/  UIADD3 UR8, UR10, 0x80, UR20 ;  /* 0x000000800a087890 */ /* 0x000fe4000fffe014 */
[----:B------:R-:W-:Y:S02]  /*1320*/  ULDC UR11, c[0x0][0x2e4] ;  /* 0x0000b900000b7ab9 */ /* 0x000fe40000000800 */
        /* <DEDUP_REMOVED lines=35> */
.L_x_730:
        /* <DEDUP_REMOVED lines=18> */
.L_x_731:
[----:B------:R-:W2:Y:S01]  /*1680*/  LDL R0, [R1+0x44] ;  /* 0x0000440001007983 */ /* 0x000ea20000100800 */
        /* <DEDUP_REMOVED lines=18> */
[----:B------:R-:W3:Y:S01]  /*17b0*/  S2UR UR11, SR_CTAID.X ;  /* 0x00000000000b79c3 */ /* 0x000ee20000002500 */
        /* <DEDUP_REMOVED lines=10> */
[----:B------:R-:W-:-:S04]  /*1860*/  USHF.L.U64.HI UR4, UR38, 0x7, UR44 ;  /* 0x0000000726047899 */ /* 0x000fc8000801022c */
[----:B------:R-:W-:Y:S02]  /*1870*/  USEL UR4, UR4, URZ, UP1 ;  /* 0x0000003f04047287 */ /* 0x000fe40008800000 */
[----:B---3--:R-:W-:Y:S01]  /*1880*/  UIMAD.WIDE.U32 UR8, UR11, UR12, URZ ;  /* 0x0000000c0b0872a5 */ /* 0x008fe2000f8e003f */
[----:B-1----:R-:W-:-:S03]  /*1890*/  IMAD.MOV.U32 R4, RZ, RZ, RZ ;  /* 0x000000ffff047224 */ /* 0x002fc600078e00ff */
[----:B------:R-:W-:Y:S02]  /*18a0*/  UIMAD UR12, UR11, UR13, UR9 ;  /* 0x0000000d0b0c72a4 */ /* 0x000fe4000f8e0209 */
[----:B------:R-:W-:Y:S02]  /*18b0*/  USHF.L.U32 UR11, UR38, 0x7, URZ ;  /* 0x00000007260b7899 */ /* 0x000fe4000800063f */
[----:B------:R-:W-:Y:S02]  /*18c0*/  USEL UR18, UR8, URZ, UP6 ;  /* 0x0000003f08127287 */ /* 0x000fe4000b000000 */
[----:B------:R-:W-:Y:S02]  /*18d0*/  USEL UR8, UR11, URZ, UP1 ;  /* 0x0000003f0b087287 */ /* 0x000fe40008800000 */
[----:B------:R-:W-:Y:S02]  /*18e0*/  USEL UR12, UR12, URZ, UP6 ;  /* 0x0000003f0c0c7287 */ /* 0x000fe4000b000000 */
[----:B------:R-:W-:-:S04]  /*18f0*/  UIADD3 UR8, UP1, UR17, UR8, URZ ;  /* 0x0000000811087290 */ /* 0x000fc8000ff3e03f */
        /* <DEDUP_REMOVED lines=33> */
.L_x_732:
[----:B------:R-:W-:Y:S02]  /*1b10*/  UMOV UR13, UR56 ;  /* 0x00000038000d7c82 */ /* 0x000fe40008000000 */
.L_x_733:
        /* <DEDUP_REMOVED lines=13> */
[----:B------:R-:W-:Y:S02]  /*1bf0*/  UMOV UR18, 0x4 ;  /* 0x0000000400127882 */ /* 0x000fe40000000000 */
[----:B------:R-:W-:Y:S02]  /*1c00*/  UIMAD UR24, UR40, UR9, UR4 ;  /* 0x00000009281872a4 */ /* 0x000fe4000f8e0204 */
[----:B------:R-:W-:Y:S02]  /*1c10*/  ULDC.64 UR6, c[0x0][0x200] ;  /* 0x0000800000067ab9 */ /* 0x000fe40000000a00 */
[----:B------:R-:W-:Y:S02]  /*1c20*/  ULDC.64 UR8, c[0x0][0x378] ;  /* 0x0000de0000087ab9 */ /* 0x000fe40000000a00 */
[----:B------:R-:W-:Y:S01]  /*1c30*/  UIMAD UR4, UR16, UR8, URZ ;  /* 0x00000008100472a4 */ /* 0x000fe2000f8e023f */
[----:B-1----:R-:W-:Y:S01]  /*1c40*/  SHF.R.S32.HI R20, RZ, 0x1f, R19 ;  /* 0x0000001fff147819 */ /* 0x002fe20000011413 */
[----:B------:R-:W-:-:S02]  /*1c50*/  ULDC UR19, c[0x0][0x2e8] ;  /* 0x0000ba0000137ab9 */ /* 0x000fc40000000800 */
[----:B------:R-:W-:Y:S01]  /*1c60*/  UIMAD UR12, UR40, UR9, UR4 ;  /* 0x00000009280c72a4 */ /* 0x000fe2000f8e0204 */
[----:B------:R-:W-:Y:S02]  /*1c70*/  LEA.HI R0, R20, R19, RZ, 0x3 ;  /* 0x0000001314007211 */ /* 0x000fe400078f18ff */
        /* <DEDUP_REMOVED lines=11> */
[----:B------:R-:W-:Y:S01]  /*1d30*/  IMAD.WIDE.U32 R4, R2, c[0x0][0x190], R210 ;  /* 0x0000640002047a25 */ /* 0x000fe200078e00d2 */
[----:B------:R-:W-:Y:S02]  /*1d40*/  UMOV UR16, UR8 ;  /* 0x0000000800107c82 */ /* 0x000fe40008000000 */
[----:B------:R-:W-:Y:S01]  /*1d50*/  UIADD3 UR8, UR17, UR13, URZ ;  /* 0x0000000d11087290 */ /* 0x000fe2000fffe03f */
[----:B------:R-:W-:Y:S01]  /*1d60*/  IMAD R7, R7, c[0x0][0x190], RZ ;  /* 0x0000640007077a24 */ /* 0x000fe200078e02ff */
[----:B------:R-:W-:Y:S01]  /*1d70*/  UMOV UR15, UR9 ;  /* 0x00000009000f7c82 */ /* 0x000fe20008000000 */
[----:B------:R-:W-:Y:S01]  /*1d80*/  IADD3 R6, P0, R4, UR41, RZ ;  /* 0x0000002904067c10 */ /* 0x000fe2000ff1e0ff */
[----:B------:R-:W-:Y:S01]  /*1d90*/  UIMAD.WIDE UR8, UR8, UR18, UR6 ;  /* 0x00000012080872a5 */ /* 0x000fe2000f8e0206 */
[----:B------:R-:W-:Y:S01]  /*1da0*/  IMAD R2, R2, c[0x0][0x194], R7 ;  /* 0x0000650002027a24 */ /* 0x000fe200078e0207 */
[----:B------:R1:W2:Y:S01]  /*1db0*/  R2UR UR6, R8 ;  /* 0x00000000080673c2 */ /* 0x0002a200000e0000 */
[----:B------:R-:W-:-:S03]  /*1dc0*/  UIADD3 UR4, UR4, -UR19, URZ ;  /* 0x8000001304047290 */ /* 0x000fc6000fffe03f */
[----:B------:R-:W-:Y:S01]  /*1dd0*/  IADD3.X R7, R5, UR39, R2, P0, !PT ;  /* 0x0000002705077c10 */ /* 0x000fe200087fe402 */
        /* <DEDUP_REMOVED lines=56> */
.L_x_735:
        /* <DEDUP_REMOVED lines=18> */
.L_x_736:
        /* <DEDUP_REMOVED lines=29> */
.L_x_738:
[----:B------:R-:W-:Y:S05]  /*2450*/  BSYNC B0 ;  /* 0x0000000000007941 */ /* 0x000fea0003800000 */
.L_x_737:
        /* <DEDUP_REMOVED lines=15> */
.L_x_740:
[----:B------:R-:W-:Y:S05]  /*2550*/  BSYNC B0 ;  /* 0x0000000000007941 */ /* 0x000fea0003800000 */
.L_x_739:
        /* <DEDUP_REMOVED lines=15> */
.L_x_742:
[----:B------:R-:W-:Y:S05]  /*2650*/  BSYNC B0 ;  /* 0x0000000000007941 */ /* 0x000fea0003800000 */
.L_x_741:
        /* <DEDUP_REMOVED lines=14> */
.L_x_744:
[----:B------:R-:W-:Y:S05]  /*2740*/  BSYNC B0 ;  /* 0x0000000000007941 */ /* 0x000fea0003800000 */
.L_x_743:
        /* <DEDUP_REMOVED lines=25> */
.L_x_746:
[----:B------:R-:W-:Y:S05]  /*28e0*/  BSYNC B0 ;  /* 0x0000000000007941 */ /* 0x000fea0003800000 */
.L_x_745:
        /* <DEDUP_REMOVED lines=13> */
.L_x_748:
[----:B------:R-:W-:Y:S05]  /*29c0*/  BSYNC B0 ;  /* 0x0000000000007941 */ /* 0x000fea0003800000 */
.L_x_747:
        /* <DEDUP_REMOVED lines=13> */
.L_x_750:
[----:B------:R-:W-:Y:S05]  /*2aa0*/  BSYNC B0 ;  /* 0x0000000000007941 */ /* 0x000fea0003800000 */
.L_x_749:
        /* <DEDUP_REMOVED lines=12> */
.L_x_734:
        /* <DEDUP_REMOVED lines=22> */
.L_x_753:
[----:B------:R-:W-:Y:S05]  /*2cd0*/  BSYNC B0 ;  /* 0x0000000000007941 */ /* 0x000fea0003800000 */
.L_x_752:
        /* <DEDUP_REMOVED lines=16> */
.L_x_755:
[----:B------:R-:W-:Y:S05]  /*2de0*/  BSYNC B0 ;  /* 0x0000000000007941 */ /* 0x000fea0003800000 */
.L_x_754:
        /* <DEDUP_REMOVED lines=16> */
.L_x_757:
[----:B------:R-:W-:Y:S05]  /*2ef0*/  BSYNC B0 ;  /* 0x0000000000007941 */ /* 0x000fea0003800000 */
.L_x_756:
        /* <DEDUP_REMOVED lines=19> */
.L_x_759:
[----:B------:R-:W-:Y:S05]  /*3030*/  BSYNC B0 ;  /* 0x0000000000007941 */ /* 0x000fea0003800000 */
.L_x_758:
        /* <DEDUP_REMOVED lines=22> */
.L_x_761:
[----:B------:R-:W-:Y:S05]  /*31a0*/  BSYNC B0 ;  /* 0x0000000000007941 */ /* 0x000fea0003800000 */
.L_x_760:
        /* <DEDUP_REMOVED lines=20> */
.L_x_763:
[----:B------:R-:W-:Y:S05]  /*32f0*/  BSYNC B0 ;  /* 0x0000000000007941 */ /* 0x000fea0003800000 */
.L_x_762:
        /* <DEDUP_REMOVED lines=20> */
.L_x_765:
[----:B------:R-:W-:Y:S05]  /*3440*/  BSYNC B0 ;  /* 0x0000000000007941 */ /* 0x000fea0003800000 */
.L_x_764:
        /* <DEDUP_REMOVED lines=23> */
.L_x_767:
[----:B------:R-:W-:Y:S05]  /*35c0*/  BSYNC B0 ;  /* 0x0000000000007941 */ /* 0x000fea0003800000 */
.L_x_766:
        /* <DEDUP_REMOVED lines=55> */
.L_x_769:
[----:B-1----:R-:W-:Y:S05]  /*3940*/  BSYNC B0 ;  /* 0x0000000000007941 */ /* 0x002fea0003800000 */
.L_x_768:
        /* <DEDUP_REMOVED lines=21> */
.L_x_771:
[----:B------:R-:W-:Y:S05]  /*3aa0*/  BSYNC B0 ;  /* 0x0000000000007941 */ /* 0x000fea0003800000 */
.L_x_770:
        /* <DEDUP_REMOVED lines=21> */
.L_x_773:
[----:B------:R-:W-:Y:S05]  /*3c00*/  BSYNC B0 ;  /* 0x0000000000007941 */ /* 0x000fea0003800000 */
.L_x_772:
        /* <DEDUP_REMOVED lines=21> */
.L_x_775:
[----:B------:R-:W-:Y:S05]  /*3d60*/  BSYNC B0 ;  /* 0x0000000000007941 */ /* 0x000fea0003800000 */
.L_x_774:
        /* <DEDUP_REMOVED lines=29> */
.L_x_777:
[----:B------:R-:W-:Y:S05]  /*3f40*/  BSYNC B0 ;  /* 0x0000000000007941 */ /* 0x000fea0003800000 */
.L_x_776:
        /* <DEDUP_REMOVED lines=20> */
.L_x_779:
[----:B------:R-:W-:Y:S05]  /*4090*/  BSYNC B0 ;  /* 0x0000000000007941 */ /* 0x000fea0003800000 */
.L_x_778:
        /* <DEDUP_REMOVED lines=20> */
.L_x_781:
[----:B------:R-:W-:Y:S05]  /*41e0*/  BSYNC B0 ;  /* 0x0000000000007941 */ /* 0x000fea0003800000 */
.L_x_780:
        /* <DEDUP_REMOVED lines=19> */
.L_x_783:
[----:B------:R-:W-:Y:S05]  /*4320*/  BSYNC B0 ;  /* 0x0000000000007941 */ /* 0x000fea0003800000 */
.L_x_782:
[----:B------:R-:W-:Y:S02]  /*4330*/  ULDC.64 UR20, c[0x0][0x318] ;  /* 0x0000c60000147ab9 */ /* 0x000fe40000000a00 */
[----:B------:R-:W-:Y:S02]  /*4340*/  USHF.R.S32.HI UR9, URZ, 0x1f, UR40 ;  /* 0x0000001f3f097899 */ /* 0x000fe40008011428 */
[----:B------:R-:W-:Y:S01]  /*4350*/  ULDC.64 UR24, c[0x0][0x320] ;  /* 0x0000c80000187ab9 */ /* 0x000fe20000000a00 */
[----:B------:R-:W-:Y:S01]  /*4360*/  LEA.HI R0, R20, R19, RZ, 0x4 ;  /* 0x0000001314007211 */ /* 0x000fe200078f20ff */
[----:B------:R-:W-:Y:S01]  /*4370*/  UISETP.NE.U32.AND UP1, UPT, URZ, UR20, UPT ;  /* 0x000000143f00728c */ /* 0x000fe2000bf25070 */
[----:B------:R-:W0:Y:S03]  /*4380*/  LDGDEPBAR ;  /* 0x00000000000079af */ /* 0x000e260000000000 */
        /* <DEDUP_REMOVED lines=10> */
[----:B--2---:R-:W-:-:S05]  /*4430*/  IMAD.U32 R4, RZ, RZ, UR20 ;  /* 0x00000014ff047e24 */ /* 0x004fca000f8e00ff */
[----:B------:R-:W-:-:S05]  /*4440*/  IMAD.U32 R5, RZ, RZ, UR21 ;  /* 0x00000015ff057e24 */ /* 0x000fca000f8e00ff */
[----:B---3--:R2:W3:Y:S01]  /*4450*/  @P2 LDG.E R4, [R4.64] ;  /* 0x0000001a04042981 */ /* 0x0084e2000c1e1900 */
[----:B------:R-:W-:Y:S01]  /*4460*/  LOP3.LUT R0, R0, 0xfffffff0, RZ, 0xc0, !PT ;  /* 0xfffffff000007812 */ /* 0x000fe200078ec0ff */
[----:B------:R-:W-:Y:S01]  /*4470*/  IMAD.MOV.U32 R164, RZ, RZ, 0x20 ;  /* 0x00000020ffa47424 */ /* 0x000fe200078e00ff */
[----:B------:R-:W-:Y:S01]  /*4480*/  CS2R R126, SRZ ;  /* 0x00000000007e7805 */ /* 0x000fe2000001ff00 */
[----:B------:R-:W-:Y:S01]  /*4490*/  IMAD.MOV.U32 R157, RZ, RZ, 0x40 ;  /* 0x00000040ff9d7424 */ /* 0x000fe200078e00ff */
[----:B------:R-:W-:Y:S01]  /*44a0*/  CS2R R124, SRZ ;  /* 0x00000000007c7805 */ /* 0x000fe2000001ff00 */
[----:B------:R-:W-:Y:S01]  /*44b0*/  IMAD.IADD R0, R19, 0x1, -R0 ;  /* 0x0000000113007824 */ /* 0x000fe200078e0a00 */
[----:B------:R-:W-:Y:S01]  /*44c0*/  CS2R R130, SRZ ;  /* 0x0000000000827805 */ /* 0x000fe2000001ff00 */
[----:B------:R-:W-:Y:S01]  /*44d0*/  IMAD.MOV.U32 R252, RZ, RZ, 0x40 ;  /* 0x00000040fffc7424 */ /* 0x000fe200078e00ff */
[----:B------:R-:W-:Y:S01]  /*44e0*/  CS2R R128, SRZ ;  /* 0x0000000000807805 */ /* 0x000fe2000001ff00 */
[----:B------:R-:W-:Y:S01]  /*44f0*/  IMAD.MOV.U32 R200, RZ, RZ, R199 ;  /* 0x000000ffffc87224 */ /* 0x000fe200078e00c7 */
[----:B-1--4-:R-:W-:Y:S01]  /*4500*/  SHF.R.S32.HI R2, RZ, 0x1f, R0 ;  /* 0x0000001fff027819 */ /* 0x012fe20000011400 */
        /* <DEDUP_REMOVED lines=13> */
[----:B--2---:R-:W3:Y:S01]  /*45e0*/  @P2 MUFU.RCP R5, c[0x0][0x238] ;  /* 0x00008e0000052b08 */ /* 0x004ee20000001000 */
        /* <DEDUP_REMOVED lines=9> */
[----:B------:R-:W-:Y:S01]  /*4680*/  CS2R R90, SRZ ;  /* 0x00000000005a7805 */ /* 0x000fe2000001ff00 */
[----:B------:R-:W-:Y:S01]  /*4690*/  CS2R R88, SRZ ;  /* 0x0000000000587805 */ /* 0x000fe2000001ff00 */
[----:B------:R-:W-:Y:S01]  /*46a0*/  SEL R0, R0, R166, !P1 ;  /* 0x000000a600007207 */ /* 0x000fe20004800000 */
[----:B------:R-:W-:Y:S01]  /*46b0*/  CS2R R86, SRZ ;  /* 0x0000000000567805 */ /* 0x000fe2000001ff00 */
[----:B------:R-:W-:Y:S01]  /*46c0*/  CS2R R84, SRZ ;  /* 0x0000000000547805 */ /* 0x000fe2000001ff00 */
[----:B------:R-:W-:Y:S01]  /*46d0*/  CS2R R78, SRZ ;  /* 0x00000000004e7805 */ /* 0x000fe2000001ff00 */
[----:B------:R-:W-:Y:S01]  /*46e0*/  CS2R R76, SRZ ;  /* 0x00000000004c7805 */ /* 0x000fe2000001ff00 */
[----:B------:R-:W-:Y:S01]  /*46f0*/  IMAD.SHL.U32 R156, R0, 0x2, RZ ;  /* 0x00000002009c7824 */ /* 0x000fe200078e00ff */
[C---:B------:R-:W-:Y:S01]  /*4700*/  IADD3 R0, R247.reuse, -0x80, RZ ;  /* 0xffffff80f7007810 */ /* 0x040fe20007ffe0ff */
        /* <DEDUP_REMOVED lines=9> */
[----:B------:R-:W-:Y:S01]  /*47a0*/  IMAD.SHL.U32 R163, R165, 0x2, RZ ;  /* 0x00000002a5a37824 */ /* 0x000fe200078e00ff */
[----:B------:R-:W-:Y:S01]  /*47b0*/  SEL R252, R252, 0xffffffc0, !P3 ;  /* 0xffffffc0fcfc7807 */ /* 0x000fe20005800000 */
[----:B------:R-:W-:Y:S01]  /*47c0*/  IMAD.SHL.U32 R249, R0, 0x4, RZ ;  /* 0x0000000400f97824 */ /* 0x000fe200078e00ff */
[----:B------:R-:W-:Y:S01]  /*47d0*/  SHF.L.U64.HI R251, R247, 0x2, R15 ;  /* 0x00000002f7fb7819 */ /* 0x000fe2000001020f */
[----:B------:R-:W-:-:S02]  /*47e0*/  UMOV UR4, URZ ;  /* 0x0000003f00047c82 */ /* 0x000fc40008000000 */
[----:B------:R-:W-:Y:S01]  /*47f0*/  ULDC UR14, c[0x0][0x2e4] ;  /* 0x0000b900000e7ab9 */ /* 0x000fe20000000800 */
[----:B---3--:R-:W-:-:S04]  /*4800*/  @P2 FMUL.FTZ R2, R4, R5 ;  /* 0x0000000504022220 */ /* 0x008fc80000410000 */
[----:B------:R1:W2:Y:S02]  /*4810*/  @P2 R2UR UR9, R2 ;  /* 0x00000000020923c2 */ /* 0x0002a400000e0000 */
[----:B-1----:R-:W-:Y:S01]  /*4820*/  IADD3 R2, R165, 0x2000, RZ ;  /* 0x00002000a5027810 */ /* 0x002fe20007ffe0ff */
[----:B--2---:R-:W-:-:S03]  /*4830*/  @UP1 UMOV UR4, UR9 ;  /* 0x0000000900041c82 */ /* 0x004fc60008000000 */
[----:B------:R-:W-:-:S05]  /*4840*/  SEL R2, R2, R165, !P1 ;  /* 0x000000a502027207 */ /* 0x000fca0004800000 */
[----:B------:R-:W-:-:S03]  /*4850*/  IMAD.SHL.U32 R162, R2, 0x2, RZ ;  /* 0x0000000202a27824 */ /* 0x000fc600078e00ff */
.L_x_788:
[----:B------:R-:W2:Y:S01]  /*4860*/  LDL R2, [R1+0x4] ;  /* 0x0000040001027983 */ /* 0x000ea20000100800 */
[----:B------:R-:W-:Y:S01]  /*4870*/  IMAD.IADD R0, R162, 0x1, R164 ;  /* 0x00000001a2007824 */ /* 0x000fe200078e02a4 */
[----:B------:R-:W-:Y:S01]  /*4880*/  USHF.L.U32 UR13, UR22, 0x7, URZ ;  /* 0x00000007160d7899 */ /* 0x000fe2000800063f */
[----:B------:R-:W-:Y:S01]  /*4890*/  IMAD.U32 R167, RZ, RZ, UR22 ;  /* 0x00000016ffa77e24 */ /* 0x000fe2000f8e00ff */
[----:B------:R-:W0:Y:S02]  /*48a0*/  LDGDEPBAR ;  /* 0x00000000000079af */ /* 0x000e240000000000 */
[----:B------:R-:W-:Y:S04]  /*48b0*/  UIADD3 UR12, UR13, UR10, URZ ;  /* 0x0000000a0d0c7290 */ /* 0x000fe8000fffe03f */
[----:B------:R-:W-:Y:S04]  /*48c0*/  UIADD3 UR9, -UR5, 0x80, UR12 ;  /* 0x0000008005097890 */ /* 0x000fe8000fffe10c */
[----:B------:R-:W-:Y:S02]  /*48d0*/  UIADD3 UR11, UR9, -UR46, URZ ;  /* 0x8000002e090b7290 */ /* 0x000fe4000fffe03f */
[----:B------:R-:W-:Y:S04]  /*48e0*/  USHF.L.U32 UR9, UR8, 0x7, URZ ;  /* 0x0000000708097899 */ /* 0x000fe8000800063f */
[----:B------:R-:W-:Y:S03]  /*48f0*/  UISETP.GE.AND UP0, UPT, UR9, UR11, UPT ;  /* 0x0000000b0900728c */ /* 0x000fe6000bf06270 */
[----:B------:R-:W-:Y:S01]  /*4900*/  ULDC UR11, c[0x0][0x2e4] ;  /* 0x0000b900000b7ab9 */ /* 0x000fe20000000800 */
[----:B--2---:R-:W-:Y:S01]  /*4910*/  IMAD R167, R167, 0x80, R2 ;  /* 0x00000080a7a77824 */ /* 0x004fe200078e0202 */
[----:B------:R-:W-:Y:S04]  /*4920*/  DEPBAR.LE SB0, 0x0 ;  /* 0x000080000000791a */ /* 0x000fe80000000000 */
[----:B------:R-:W-:Y:S01]  /*4930*/  BAR.SYNC.DEFER_BLOCKING 0x0 ;  /* 0x0000000000007b1d */ /* 0x000fe20000010000 */
[----:B------:R-:W-:Y:S04]  /*4940*/  IADD3 R2, R247, -UR10, -R167 ;  /* 0x8000000af7027c10 */ /* 0x000fe8000fffe8a7 */
[----:B------:R-:W-:Y:S04]  /*4950*/  IADD3 R2, R2, UR5, RZ ;  /* 0x0000000502027c10 */ /* 0x000fe8000fffe0ff */
[----:B------:R-:W-:Y:S04]  /*4960*/  IADD3 R2, R2, UR9, RZ ;  /* 0x0000000902027c10 */ /* 0x000fe8000fffe0ff */
[----:B------:R-:W-:Y:S02]  /*4970*/  IADD3 R170, R2, -0x1, RZ ;  /* 0xffffffff02aa7810 */ /* 0x000fe40007ffe0ff */
[----:B------:R-:W-:Y:S02]  /*4980*/  IABS R171, R2 ;  /* 0x0000000200ab7213 */ /* 0x000fe40000000000 */
[----:B------:R-:W-:Y:S03]  /*4990*/  ISETP.GE.AND P1, PT, R170, RZ, PT ;  /* 0x000000ffaa00720c */ /* 0x000fe60003f26270 */
[----:B------:R-:W-:Y:S01]  /*49a0*/  IMAD.MOV.U32 R172, RZ, RZ, R171 ;  /* 0x000000ffffac7224 */ /* 0x000fe200078e00ab */
[C---:B------:R-:W-:Y:S01]  /*49b0*/  IADD3 R171, R2.reuse, 0x8, RZ ;  /* 0x0000000802ab7810 */ /* 0x040fe20007ffe0ff */
[----:B------:R-:W-:Y:S02]  /*49c0*/  LDSM.16.M88.4 R64, [R162] ;  /* 0x00000000a240783b */ /* 0x000fe40000000200 */
[----:B------:R1:W-:Y:S01]  /*49d0*/  I2F R194, R172 ;  /* 0x000000ac00c27306 */ /* 0x0003e20000201400 */
[----:B------:R-:W-:Y:S05]  /*49e0*/  ISETP.GE.AND P0, PT, R171, RZ, PT ;  /* 0x000000ffab00720c */ /* 0x000fea0003f06270 */
[C---:B------:R-:W-:Y:S01]  /*49f0*/  @!P1 IADD3 R170, -R2.reuse, 0x1, RZ ;  /* 0x0000000102aa9810 */ /* 0x040fe20007ffe1ff */
[----:B------:R-:W2:Y:S03]  /*4a00*/  LDSM.16.M88.4 R16, [R158+0xc000] ;  /* 0x00c000009e10783b */ /* 0x000ea60000000200 */
[----:B------:R3:W4:Y:S04]  /*4a10*/  I2F R193, R170 ;  /* 0x000000aa00c17306 */ /* 0x0007280000201400 */
[C---:B------:R-:W-:Y:S01]  /*4a20*/  @!P0 IADD3 R171, -R2.reuse, -0x8, RZ ;  /* 0xfffffff802ab8810 */ /* 0x040fe20007ffe1ff */
[----:B------:R-:W4:Y:S05]  /*4a30*/  LDSM.16.M88.4 R60, [R162+0x2000] ;  /* 0x00200000a23c783b */ /* 0x000f2a0000000200 */
[----:B------:R2:W2:Y:S03]  /*4a40*/  I2F R196, R171 ;  /* 0x000000ab00c47306 */ /* 0x0004a60000201400 */
[----:B------:R-:W4:Y:S01]  /*4a50*/  LDSM.16.M88.4 R32, [R158+0xc800] ;  /* 0x00c800009e20783b */ /* 0x000f220000000200 */
[----:B-1----:R-:W-:Y:S04]  /*4a60*/  IADD3 R172, R2, 0x7, RZ ;  /* 0x0000000702ac7810 */ /* 0x002fe80007ffe0ff */
[----:B------:R-:W-:Y:S03]  /*4a70*/  ISETP.GE.AND P2, PT, R172, RZ, PT ;  /* 0x000000ffac00720c */ /* 0x000fe60003f46270 */
[----:B------:R-:W1:Y:S01]  /*4a80*/  LDSM.16.M88.4 R48, [R158+0xd000] ;  /* 0x00d000009e30783b */ /* 0x000e620000000200 */
[C---:B---3--:R-:W-:Y:S07]  /*4a90*/  IADD3 R170, R2.reuse, 0x2f, RZ ;  /* 0x0000002f02aa7810 */ /* 0x048fee0007ffe0ff */
[----:B------:R-:W3:Y:S02]  /*4aa0*/  LDSM.16.M88.4 R132, [R158+0xd800] ;  /* 0x00d800009e84783b */ /* 0x000ee40000000200 */
[C---:B------:R-:W-:Y:S02]  /*4ab0*/  @!P2 IADD3 R172, -R2.reuse, -0x7, RZ ;  /* 0xfffffff902aca810 */ /* 0x040fe40007ffe1ff */
[----:B--2---:R-:W-:Y:S02]  /*4ac0*/  IADD3 R171, R2, 0x27, RZ ;  /* 0x0000002702ab7810 */ /* 0x004fe40007ffe0ff */
[----:B------:R2:W1:Y:S01]  /*4ad0*/  I2F R195, R172 ;  /* 0x000000ac00c37306 */ /* 0x0004620000201400 */
[-C--:B------:R-:W-:Y:S01]  /*4ae0*/  HMMA.16816.F32.BF16 R4, R64, R16.reuse, RZ ;  /* 0x000000104004723c */ /* 0x080fe200000418ff */
[----:B------:R-:W-:Y:S07]  /*4af0*/  LDSM.16.M88.4 R136, [R0] ;  /* 0x000000000088783b */ /* 0x000fee0000000200 */
[C---:B----4-:R-:W-:Y:S01]  /*4b00*/  HMMA.16816.F32.BF16 R8, R60.reuse, R16, RZ ;  /* 0x000000103c08723c */ /* 0x050fe200000418ff */
[----:B------:R-:W4:Y:S07]  /*4b10*/  LDSM.16.M88.4 R140, [R161+0xc000] ;  /* 0x00c00000a18c783b */ /* 0x000f2e0000000200 */
[-C--:B------:R-:W-:Y:S01]  /*4b20*/  HMMA.16816.F32.BF16 R12, R60, R18.reuse, RZ ;  /* 0x000000123c0c723c */ /* 0x080fe200000418ff */
[----:B------:R-:W1:Y:S07]  /*4b30*/  LDSM.16.M88.4 R144, [R0+0x2000] ;  /* 0x002000000090783b */ /* 0x000e6e0000000200 */
[C---:B------:R-:W-:Y:S01]  /*4b40*/  HMMA.16816.F32.BF16 R16, R64.reuse, R18, RZ ;  /* 0x000000124010723c */ /* 0x040fe200000418ff */
[----:B------:R-:W2:Y:S07]  /*4b50*/  LDSM.16.M88.4 R148, [R161+0xc800] ;  /* 0x00c80000a194783b */ /* 0x000eae0000000200 */
[-C--:B------:R-:W-:Y:S01]  /*4b60*/  HMMA.16816.F32.BF16 R20, R64, R32.reuse, RZ ;  /* 0x000000204014723c */ /* 0x080fe200000418ff */
[----:B------:R-:W2:Y:S07]  /*4b70*/  LDSM.16.M88.4 R152, [R161+0xd000] ;  /* 0x00d00000a198783b */ /* 0x000eae0000000200 */
[C---:B------:R-:W-:Y:S08]  /*4b80*/  HMMA.16816.F32.BF16 R24, R60.reuse, R32, RZ ;  /* 0x000000203c18723c */ /* 0x040ff000000418ff */
[-C--:B------:R-:W-:Y:S08]  /*4b90*/  HMMA.16816.F32.BF16 R28, R60, R34.reuse, RZ ;  /* 0x000000223c1c723c */ /* 0x080ff000000418ff */
[C---:B------:R-:W-:Y:S08]  /*4ba0*/  HMMA.16816.F32.BF16 R32, R64.reuse, R34, RZ ;  /* 0x000000224020723c */ /* 0x040ff000000418ff */
[-C--:B-1----:R-:W-:Y:S08]  /*4bb0*/  HMMA.16816.F32.BF16 R36, R64, R48.reuse, RZ ;  /* 0x000000304024723c */ /* 0x082ff000000418ff */
[C---:B------:R-:W-:Y:S08]  /*4bc0*/  HMMA.16816.F32.BF16 R40, R60.reuse, R48, RZ ;  /* 0x000000303c28723c */ /* 0x040ff000000418ff */
[-C--:B------:R-:W-:Y:S08]  /*4bd0*/  HMMA.16816.F32.BF16 R44, R60, R50.reuse, RZ ;  /* 0x000000323c2c723c */ /* 0x080ff000000418ff */
[C---:B------:R-:W-:Y:S08]  /*4be0*/  HMMA.16816.F32.BF16 R48, R64.reuse, R50, RZ ;  /* 0x000000324030723c */ /* 0x040ff000000418ff */
[-C--:B---3--:R-:W-:Y:S08]  /*4bf0*/  HMMA.16816.F32.BF16 R52, R64, R132.reuse, RZ ;  /* 0x000000844034723c */ /* 0x088ff000000418ff */
[C---:B------:R-:W-:Y:S08]  /*4c00*/  HMMA.16816.F32.BF16 R56, R60.reuse, R132, RZ ;  /* 0x000000843c38723c */ /* 0x040ff000000418ff */
[-C--:B------:R-:W-:Y:S08]  /*4c10*/  HMMA.16816.F32.BF16 R60, R60, R134.reuse, RZ ;  /* 0x000000863c3c723c */ /* 0x080ff000000418ff */
[----:B------:R-:W-:Y:S01]  /*4c20*/  HMMA.16816.F32.BF16 R64, R64, R134, RZ ;  /* 0x000000864040723c */ /* 0x000fe200000418ff */
[----:B------:R-:W1:Y:S07]  /*4c30*/  LDSM.16.M88.4 R132, [R161+0xd800] ;  /* 0x00d80000a184783b */ /* 0x000e6e0000000200 */
[-C--:B----4-:R-:W-:Y:S08]  /*4c40*/  HMMA.16816.F32.BF16 R4, R136, R140.reuse, R4 ;  /* 0x0000008c8804723c */ /* 0x090ff00000041804 */
[C---:B------:R-:W-:Y:S08]  /*4c50*/  HMMA.16816.F32.BF16 R8, R144.reuse, R140, R8 ;  /* 0x0000008c9008723c */ /* 0x040ff00000041808 */
[-C--:B------:R-:W-:Y:S08]  /*4c60*/  HMMA.16816.F32.BF16 R12, R144, R142.reuse, R12 ;  /* 0x0000008e900c723c */ /* 0x080ff0000004180c */
[C---:B------:R-:W-:Y:S08]  /*4c70*/  HMMA.16816.F32.BF16 R16, R136.reuse, R142, R16 ;  /* 0x0000008e8810723c */ /* 0x040ff00000041810 */
[-C--:B--2---:R-:W-:Y:S08]  /*4c80*/  HMMA.16816.F32.BF16 R20, R136, R148.reuse, R20 ;  /* 0x000000948814723c */ /* 0x084ff00000041814 */
[C---:B------:R-:W-:Y:S08]  /*4c90*/  HMMA.16816.F32.BF16 R24, R144.reuse, R148, R24 ;  /* 0x000000949018723c */ /* 0x040ff00000041818 */
[-C--:B------:R-:W-:Y:S08]  /*4ca0*/  HMMA.16816.F32.BF16 R28, R144, R150.reuse, R28 ;  /* 0x00000096901c723c */ /* 0x080ff0000004181c */
[C---:B------:R-:W-:Y:S01]  /*4cb0*/  HMMA.16816.F32.BF16 R32, R136.reuse, R150, R32 ;  /* 0x000000968820723c */ /* 0x040fe20000041820 */
[----:B------:R-:W-:Y:S07]  /*4cc0*/  LDSM.16.M88.4 R148, [R159+0xc000] ;  /* 0x00c000009f94783b */ /* 0x000fee0000000200 */
[-C--:B------:R-:W-:Y:S08]  /*4cd0*/  HMMA.16816.F32.BF16 R36, R136, R152.reuse, R36 ;  /* 0x000000988824723c */ /* 0x080ff00000041824 */
[C---:B------:R-:W-:Y:S07]  /*4ce0*/  HMMA.16816.F32.BF16 R40, R144.reuse, R152, R40 ;  /* 0x000000989028723c */ /* 0x040fee0000041828 */
[--C-:B------:R-:W-:Y:S01]  /*4cf0*/  IMAD.IADD R152, R162, 0x1, R157.reuse ;  /* 0x00000001a2987824 */ /* 0x100fe200078e029d */
[-C--:B------:R-:W-:Y:S04]  /*4d00*/  HMMA.16816.F32.BF16 R44, R144, R154.reuse, R44 ;  /* 0x0000009a902c723c */ /* 0x080fe8000004182c */
[----:B------:R-:W2:Y:S04]  /*4d10*/  LDSM.16.M88.4 R140, [R152] ;  /* 0x00000000988c783b */ /* 0x000ea80000000200 */
[C---:B------:R-:W-:Y:S04]  /*4d20*/  HMMA.16816.F32.BF16 R48, R136.reuse, R154, R48 ;  /* 0x0000009a8830723c */ /* 0x040fe80000041830 */
[----:B------:R-:W3:Y:S04]  /*4d30*/  LDSM.16.M88.4 R152, [R152+0x2000] ;  /* 0x002000009898783b */ /* 0x000ee80000000200 */
[-C--:B-1----:R-:W-:Y:S08]  /*4d40*/  HMMA.16816.F32.BF16 R52, R136, R132.reuse, R52 ;  /* 0x000000848834723c */ /* 0x082ff00000041834 */
[C---:B------:R-:W-:Y:S08]  /*4d50*/  HMMA.16816.F32.BF16 R56, R144.reuse, R132, R56 ;  /* 0x000000849038723c */ /* 0x040ff00000041838 */
[-C--:B------:R-:W-:Y:S07]  /*4d60*/  HMMA.16816.F32.BF16 R60, R144, R134.reuse, R60 ;  /* 0x00000086903c723c */ /* 0x080fee000004183c */
[C---:B------:R-:W-:Y:S01]  /*4d70*/  IADD3 R146, R2.reuse, 0x40, RZ ;  /* 0x0000004002927810 */ /* 0x040fe20007ffe0ff */
[----:B------:R-:W-:Y:S01]  /*4d80*/  HMMA.16816.F32.BF16 R64, R136, R134, R64 ;  /* 0x000000868840723c */ /* 0x000fe20000041840 */
[----:B------:R-:W1:Y:S03]  /*4d90*/  LDSM.16.M88.4 R132, [R159+0xc800] ;  /* 0x00c800009f84783b */ /* 0x000e660000000200 */
[C---:B------:R-:W-:Y:S02]  /*4da0*/  IADD3 R147, R2.reuse, 0x37, RZ ;  /* 0x0000003702937810 */ /* 0x040fe40007ffe0ff */
[C---:B------:R-:W-:Y:S02]  /*4db0*/  IADD3 R144, R2.reuse, 0x38, RZ ;  /* 0x0000003802907810 */ /* 0x040fe40007ffe0ff */
[----:B------:R-:W-:Y:S01]  /*4dc0*/  IADD3 R138, R2, 0x47, RZ ;  /* 0x00000047028a7810 */ /* 0x000fe20007ffe0ff */
[-C--:B--2---:R-:W-:Y:S05]  /*4dd0*/  HMMA.16816.F32.BF16 R4, R140, R148.reuse, R4 ;  /* 0x000000948c04723c */ /* 0x084fea0000041804 */
[----:B------:R-:W-:Y:S02]  /*4de0*/  ISETP.GE.AND P0, PT, R138, RZ, PT ;  /* 0x000000ff8a00720c */ /* 0x000fe40003f06270 */
[----:B------:R-:W-:Y:S01]  /*4df0*/  IADD3 R136, P1, R250, UR18, RZ ;  /* 0x00000012fa887c10 */ /* 0x000fe2000ff3e0ff */
[C---:B---3--:R-:W-:Y:S04]  /*4e00*/  HMMA.16816.F32.BF16 R8, R152.reuse, R148, R8 ;  /* 0x000000949808723c */ /* 0x048fe80000041808 */
[----:B------:R-:W-:Y:S02]  /*4e10*/  IADD3 R139, R2, 0x48, RZ ;  /* 0x00000048028b7810 */ /* 0x000fe40007ffe0ff */
[----:B------:R-:W-:Y:S01]  /*4e20*/  IADD3.X R137, R251, UR17, RZ, P1, !PT ;  /* 0x00000011fb897c10 */ /* 0x000fe20008ffe4ff */
[----:B------:R-:W-:Y:S01]  /*4e30*/  IMAD.IADD R148, R0, 0x1, R157 ;  /* 0x0000000100947824 */ /* 0x000fe200078e029d */
[----:B------:R-:W-:Y:S01]  /*4e40*/  ISETP.GE.AND P1, PT, R139, RZ, PT ;  /* 0x000000ff8b00720c */ /* 0x000fe20003f26270 */
[-C--:B------:R-:W-:Y:S02]  /*4e50*/  HMMA.16816.F32.BF16 R12, R152, R150.reuse, R12 ;  /* 0x00000096980c723c */ /* 0x080fe4000004180c */
[----:B-----5:R2:W5:Y:S01]  /*4e60*/  LDG.E R174, [R136.64] ;  /* 0x0000001a88ae7981 */ /* 0x020562000c1e1900 */
[----:B------:R-:W-:Y:S02]  /*4e70*/  @!P0 IADD3 R138, -R2, -0x47, RZ ;  /* 0xffffffb9028a8810 */ /* 0x000fe40007ffe1ff */
[----:B------:R-:W-:Y:S01]  /*4e80*/  ISETP.GE.AND P0, PT, R146, RZ, PT ;  /* 0x000000ff9200720c */ /* 0x000fe20003f06270 */
[----:B------:R2:W5:Y:S01]  /*4e90*/  LDG.E R175, [R136.64+0x20] ;  /* 0x0000201a88af7981 */ /* 0x000562000c1e1900 */
[----:B------:R-:W3:Y:S01]  /*4ea0*/  I2F R198, R138 ;  /* 0x0000008a00c67306 */ /* 0x000ee20000201400 */
[C---:B------:R-:W-:Y:S01]  /*4eb0*/  IADD3 R145, R2.reuse, 0x3f, RZ ;  /* 0x0000003f02917810 */ /* 0x040fe20007ffe0ff */
[C---:B------:R-:W-:Y:S01]  /*4ec0*/  HMMA.16816.F32.BF16 R16, R140.reuse, R150, R16 ;  /* 0x000000968c10723c */ /* 0x040fe20000041810 */
[----:B------:R2:W5:Y:S03]  /*4ed0*/  LDG.E R173, [R136.64+0x100] ;  /* 0x0001001a88ad7981 */ /* 0x000566000c1e1900 */
[C---:B------:R-:W-:Y:S01]  /*4ee0*/  @!P1 IADD3 R139, -R2.reuse, -0x48, RZ ;  /* 0xffffffb8028b9810 */ /* 0x040fe20007ffe1ff */
[----:B------:R2:W5:Y:S01]  /*4ef0*/  LDG.E R172, [R136.64+0x120] ;  /* 0x0001201a88ac7981 */ /* 0x000562000c1e1900 */
[C---:B------:R-:W-:Y:S02]  /*4f00*/  IADD3 R149, R2.reuse, 0x30, RZ ;  /* 0x0000003002957810 */ /* 0x040fe40007ffe0ff */
[----:B------:R2:W4:Y:S01]  /*4f10*/  I2F R197, R139 ;  /* 0x0000008b00c57306 */ /* 0x0005220000201400 */
[----:B------:R-:W-:Y:S01]  /*4f20*/  @!P0 IADD3 R146, -R2, -0x40, RZ ;  /* 0xffffffc002928810 */ /* 0x000fe20007ffe1ff */
[-C--:B-1----:R-:W-:Y:S03]  /*4f30*/  HMMA.16816.F32.BF16 R20, R140, R132.reuse, R20 ;  /* 0x000000848c14723c */ /* 0x082fe60000041814 */
[----:B------:R-:W-:Y:S02]  /*4f40*/  ISETP.GE.AND P0, PT, R147, RZ, PT ;  /* 0x000000ff9300720c */ /* 0x000fe40003f06270 */
[----:B------:R-:W-:Y:S02]  /*4f50*/  ISETP.GE.AND P1, PT, R144, RZ, PT ;  /* 0x000000ff9000720c */ /* 0x000fe40003f26270 */
[----:B------:R-:W-:Y:S01]  /*4f60*/  ISETP.GE.AND P2, PT, R145, RZ, PT ;  /* 0x000000ff9100720c */ /* 0x000fe20003f46270 */
[----:B------:R1:W1:Y:S01]  /*4f70*/  I2F R190, R146 ;  /* 0x0000009200be7306 */ /* 0x0002620000201400 */
[C---:B------:R-:W-:Y:S04]  /*4f80*/  HMMA.16816.F32.BF16 R24, R152.reuse, R132, R24 ;  /* 0x000000849818723c */ /* 0x040fe80000041818 */
[C---:B------:R-:W-:Y:S03]  /*4f90*/  IADD3 R0, R2.reuse, 0x28, RZ ;  /* 0x0000002802007810 */ /* 0x040fe60007ffe0ff */
[C---:B------:R-:W-:Y:S01]  /*4fa0*/  @!P0 IADD3 R147, -R2.reuse, -0x37, RZ ;  /* 0xffffffc902938810 */ /* 0x040fe20007ffe1ff */
[-C--:B------:R-:W-:Y:S03]  /*4fb0*/  HMMA.16816.F32.BF16 R28, R152, R134.reuse, R28 ;  /* 0x00000086981c723c */ /* 0x080fe6000004181c */
[----:B------:R-:W-:Y:S01]  /*4fc0*/  I2F R191, R147 ;  /* 0x0000009300bf7306 */ /* 0x000fe20000201400 */
[C---:B------:R-:W-:Y:S01]  /*4fd0*/  @!P1 IADD3 R144, -R2.reuse, -0x38, RZ ;  /* 0xffffffc802909810 */ /* 0x040fe20007ffe1ff */
[----:B--2---:R-:W2:Y:S01]  /*4fe0*/  LDSM.16.M88.4 R136, [R159+0xd000] ;  /* 0x00d000009f88783b */ /* 0x004ea20000000200 */
[C---:B------:R-:W-:Y:S02]  /*4ff0*/  @!P2 IADD3 R145, -R2.reuse, -0x3f, RZ ;  /* 0xffffffc10291a810 */ /* 0x040fe40007ffe1ff */
[C---:B------:R-:W-:Y:S05]  /*5000*/  HMMA.16816.F32.BF16 R32, R140.reuse, R134, R32 ;  /* 0x000000868c20723c */ /* 0x040fea0000041820 */
[----:B------:R3:W-:Y:S01]  /*5010*/  I2F R192, R144 ;  /* 0x0000009000c07306 */ /* 0x0007e20000201400 */
[----:B------:R-:W4:Y:S01]  /*5020*/  LDSM.16.M88.4 R132, [R159+0xd800] ;  /* 0x00d800009f84783b */ /* 0x000f220000000200 */
[----:B-1----:R-:W-:Y:S04]  /*5030*/  IADD3 R146, R2, -0x8, RZ ;  /* 0xfffffff802927810 */ /* 0x002fe80007ffe0ff */
[----:B------:R-:W-:Y:S04]  /*5040*/  ISETP.GE.AND P2, PT, R146, RZ, PT ;  /* 0x000000ff9200720c */ /* 0x000fe80003f46270 */
[----:B------:R1:W1:Y:S09]  /*5050*/  I2F R188, R145 ;  /* 0x0000009100bc7306 */ /* 0x0002720000201400 */
[C---:B------:R-:W-:Y:S04]  /*5060*/  @!P2 IADD3 R146, -R2.reuse, 0x8, RZ ;  /* 0x000000080292a810 */ /* 0x040fe80007ffe1ff */
[----:B------:R4:W4:Y:S01]  /*5070*/  I2F R187, R146 ;  /* 0x0000009200bb7306 */ /* 0x0009220000201400 */
[----:B---3--:R-:W-:Y:S04]  /*5080*/  IADD3 R144, R2, -0x10, RZ ;  /* 0xfffffff002907810 */ /* 0x008fe80007ffe0ff */
[----:B------:R-:W-:Y:S01]  /*5090*/  ISETP.GE.AND P0, PT, R144, RZ, PT ;  /* 0x000000ff9000720c */ /* 0x000fe20003f06270 */
[-C--:B--2---:R-:W-:Y:S03]  /*50a0*/  HMMA.16816.F32.BF16 R36, R140, R136.reuse, R36 ;  /* 0x000000888c24723c */ /* 0x084fe60000041824 */
[C---:B-1----:R-:W-:Y:S04]  /*50b0*/  IADD3 R145, R2.reuse, -0x9, RZ ;  /* 0xfffffff702917810 */ /* 0x042fe80007ffe0ff */
[----:B------:R-:W-:Y:S01]  /*50c0*/  ISETP.GE.AND P1, PT, R145, RZ, PT ;  /* 0x000000ff9100720c */ /* 0x000fe20003f26270 */
[C---:B------:R-:W-:Y:S04]  /*50d0*/  HMMA.16816.F32.BF16 R40, R152.reuse, R136, R40 ;  /* 0x000000889828723c */ /* 0x040fe80000041828 */
[C---:B------:R-:W-:Y:S02]  /*50e0*/  @!P0 IADD3 R144, -R2.reuse, 0x10, RZ ;  /* 0x0000001002908810 */ /* 0x040fe40007ffe1ff */
[----:B------:R-:W-:Y:S02]  /*50f0*/  ISETP.GE.AND P0, PT, R149, RZ, PT ;  /* 0x000000ff9500720c */ /* 0x000fe40003f06270 */
[----:B------:R-:W-:Y:S01]  /*5100*/  I2F R189, R144 ;  /* 0x0000009000bd7306 */ /* 0x000fe20000201400 */
[C---:B----4-:R-:W-:Y:S01]  /*5110*/  IADD3 R146, R2.reuse, -0x11, RZ ;  /* 0xffffffef02927810 */ /* 0x050fe20007ffe0ff */
[-C--:B------:R-:W-:Y:S03]  /*5120*/  HMMA.16816.F32.BF16 R44, R152, R138.reuse, R44 ;  /* 0x0000008a982c723c */ /* 0x080fe6000004182c */
[----:B------:R-:W-:Y:S02]  /*5130*/  @!P1 IADD3 R145, -R2, 0x9, RZ ;  /* 0x0000000902919810 */ /* 0x000fe40007ffe1ff */
[----:B------:R-:W-:Y:S03]  /*5140*/  ISETP.GE.AND P1, PT, R146, RZ, PT ;  /* 0x000000ff9200720c */ /* 0x000fe60003f26270 */
[----:B------:R-:W1:Y:S01]  /*5150*/  I2F R185, R145 ;  /* 0x0000009100b97306 */ /* 0x000e620000201400 */
[----:B------:R-:W-:Y:S01]  /*5160*/  @!P0 IADD3 R149, -R2, -0x30, RZ ;  /* 0xffffffd002958810 */ /* 0x000fe20007ffe1ff */
[C---:B------:R-:W-:Y:S01]  /*5170*/  HMMA.16816.F32.BF16 R48, R140.reuse, R138, R48 ;  /* 0x0000008a8c30723c */ /* 0x040fe20000041830 */
[----:B------:R-:W-:Y:S03]  /*5180*/  LDSM.16.M88.4 R136, [R148] ;  /* 0x000000009488783b */ /* 0x000fe60000000200 */
[----:B------:R-:W-:Y:S04]  /*5190*/  ISETP.GE.AND P0, PT, R0, RZ, PT ;  /* 0x000000ff0000720c */ /* 0x000fe80003f06270 */
[----:B------:R2:W-:Y:S01]  /*51a0*/  I2F R183, R149 ;  /* 0x0000009500b77306 */ /* 0x0005e20000201400 */
[----:B------:R-:W-:Y:S01]  /*51b0*/  @!P1 IADD3 R146, -R2, 0x11, RZ ;  /* 0x0000001102929810 */ /* 0x000fe20007ffe1ff */
[-C--:B------:R-:W-:Y:S03]  /*51c0*/  HMMA.16816.F32.BF16 R52, R140, R132.reuse, R52 ;  /* 0x000000848c34723c */ /* 0x080fe60000041834 */
[----:B------:R-:W-:Y:S04]  /*51d0*/  ISETP.GE.AND P1, PT, R170, RZ, PT ;  /* 0x000000ffaa00720c */ /* 0x000fe80003f26270 */
[C---:B------:R-:W-:Y:S01]  /*51e0*/  @!P0 IADD3 R0, -R2.reuse, -0x28, RZ ;  /* 0xffffffd802008810 */ /* 0x040fe20007ffe1ff */
[----:B------:R3:W4:Y:S01]  /*51f0*/  I2F R186, R146 ;  /* 0x0000009200ba7306 */ /* 0x0007220000201400 */
[C---:B------:R-:W-:Y:S07]  /*5200*/  HMMA.16816.F32.BF16 R56, R152.reuse, R132, R56 ;  /* 0x000000849838723c */ /* 0x040fee0000041838 */
[C---:B------:R-:W-:Y:S01]  /*5210*/  @!P1 IADD3 R170, -R2.reuse, -0x2f, RZ ;  /* 0xffffffd102aa9810 */ /* 0x040fe20007ffe1ff */
[-C--:B------:R-:W-:Y:S01]  /*5220*/  HMMA.16816.F32.BF16 R60, R152, R134.reuse, R60 ;  /* 0x00000086983c723c */ /* 0x080fe2000004183c */
[----:B------:R1:W-:Y:S02]  /*5230*/  I2F R184, R0 ;  /* 0x0000000000b87306 */ /* 0x0003e40000201400 */
[----:B------:R-:W-:Y:S01]  /*5240*/  ISETP.GE.AND P1, PT, R171, RZ, PT ;  /* 0x000000ffab00720c */ /* 0x000fe20003f26270 */
[----:B--2---:R-:W-:Y:S03]  /*5250*/  LDSM.16.M88.4 R148, [R148+0x2000] ;  /* 0x002000009494783b */ /* 0x004fe60000000200 */
[----:B------:R-:W-:Y:S01]  /*5260*/  IADD3 R152, R2, -0x18, RZ ;  /* 0xffffffe802987810 */ /* 0x000fe20007ffe0ff */
[----:B------:R-:W-:Y:S03]  /*5270*/  HMMA.16816.F32.BF16 R64, R140, R134, R64 ;  /* 0x000000868c40723c */ /* 0x000fe60000041840 */
[----:B------:R-:W2:Y:S01]  /*5280*/  I2F R182, R170 ;  /* 0x000000aa00b67306 */ /* 0x000ea20000201400 */
[----:B------:R-:W-:Y:S01]  /*5290*/  ISETP.GE.AND P0, PT, R152, RZ, PT ;  /* 0x000000ff9800720c */ /* 0x000fe20003f06270 */
[----:B------:R-:W-:Y:S01]  /*52a0*/  LDSM.16.M88.4 R132, [R160+0xc800] ;  /* 0x00c80000a084783b */ /* 0x000fe20000000200 */
[C---:B------:R-:W-:Y:S02]  /*52b0*/  IADD3 R153, R2.reuse, -0x38, RZ ;  /* 0xffffffc802997810 */ /* 0x040fe40007ffe0ff */
[C---:B------:R-:W-:Y:S02]  /*52c0*/  @!P1 IADD3 R171, -R2.reuse, -0x27, RZ ;  /* 0xffffffd902ab9810 */ /* 0x040fe40007ffe1ff */
[----:B------:R-:W-:Y:S02]  /*52d0*/  ISETP.GE.AND P3, PT, R153, RZ, PT ;  /* 0x000000ff9900720c */ /* 0x000fe40003f66270 */
[C---:B------:R-:W-:Y:S01]  /*52e0*/  IADD3 R141, R2.reuse, -0x20, RZ ;  /* 0xffffffe0028d7810 */ /* 0x040fe20007ffe0ff */
[----:B------:R-:W2:Y:S01]  /*52f0*/  I2F R181, R171 ;  /* 0x000000ab00b57306 */ /* 0x000ea20000201400 */
[----:B---3--:R-:W3:Y:S01]  /*5300*/  LDSM.16.M88.4 R144, [R160+0xc000] ;  /* 0x00c00000a090783b */ /* 0x008ee20000000200 */
[C---:B------:R-:W-:Y:S02]  /*5310*/  IADD3 R140, R2.reuse, -0x21, RZ ;  /* 0xffffffdf028c7810 */ /* 0x040fe40007ffe0ff */
[C---:B-1----:R-:W-:Y:S02]  /*5320*/  IADD3 R0, R2.reuse, -0x19, RZ ;  /* 0xffffffe702007810 */ /* 0x042fe40007ffe0ff */
[----:B------:R-:W-:Y:S02]  /*5330*/  @!P0 IADD3 R152, -R2, 0x18, RZ ;  /* 0x0000001802988810 */ /* 0x000fe40007ffe1ff */
[----:B------:R-:W-:Y:S02]  /*5340*/  ISETP.GE.AND P1, PT, R0, RZ, PT ;  /* 0x000000ff0000720c */ /* 0x000fe40003f26270 */
[----:B------:R1:W1:Y:S01]  /*5350*/  I2F R179, R152 ;  /* 0x0000009800b37306 */ /* 0x0002620000201400 */
[----:B------:R-:W-:Y:S02]  /*5360*/  ISETP.GE.AND P0, PT, R141, RZ, PT ;  /* 0x000000ff8d00720c */ /* 0x000fe40003f06270 */
[C---:B------:R-:W-:Y:S02]  /*5370*/  IADD3 R154, R2.reuse, -0x39, RZ ;  /* 0xffffffc7029a7810 */ /* 0x040fe40007ffe0ff */
[----:B------:R-:W-:Y:S02]  /*5380*/  @!P3 IADD3 R153, -R2, 0x38, RZ ;  /* 0x000000380299b810 */ /* 0x000fe40007ffe1ff */
[----:B------:R-:W-:Y:S04]  /*5390*/  ISETP.GE.AND P2, PT, R154, RZ, PT ;  /* 0x000000ff9a00720c */ /* 0x000fe80003f46270 */
[----:B------:R-:W-:Y:S01]  /*53a0*/  I2F R153, R153 ;  /* 0x0000009900997306 */ /* 0x000fe20000201400 */
[----:B------:R-:W-:Y:S02]  /*53b0*/  @!P1 IADD3 R0, -R2, 0x19, RZ ;  /* 0x0000001902009810 */ /* 0x000fe40007ffe1ff */
[----:B------:R-:W-:Y:S02]  /*53c0*/  ISETP.GE.AND P1, PT, R140, RZ, PT ;  /* 0x000000ff8c00720c */ /* 0x000fe40003f26270 */
[C---:B------:R-:W-:Y:S04]  /*53d0*/  @!P0 IADD3 R141, -R2.reuse, 0x20, RZ ;  /* 0x00000020028d8810 */ /* 0x040fe80007ffe1ff */
[C---:B------:R-:W-:Y:S01]  /*53e0*/  @!P2 IADD3 R154, -R2.reuse, 0x39, RZ ;  /* 0x00000039029aa810 */ /* 0x040fe20007ffe1ff */
[----:B------:R-:W-:Y:S01]  /*53f0*/  I2F R180, R141 ;  /* 0x0000008d00b47306 */ /* 0x000fe20000201400 */
[C---:B-1----:R-:W-:Y:S05]  /*5400*/  IADD3 R152, R2.reuse, 0xf, RZ ;  /* 0x0000000f02987810 */ /* 0x042fea0007ffe0ff */
[C---:B------:R-:W-:Y:S04]  /*5410*/  @!P1 IADD3 R140, -R2.reuse, 0x21, RZ ;  /* 0x00000021028c9810 */ /* 0x040fe80007ffe1ff */
[----:B------:R1:W-:Y:S01]  /*5420*/  I2F R178, R140 ;  /* 0x0000008c00b27306 */ /* 0x0003e20000201400 */
[-C--:B---3--:R-:W-:Y:S08]  /*5430*/  HMMA.16816.F32.BF16 R4, R136, R144.reuse, R4 ;  /* 0x000000908804723c */ /* 0x088ff00000041804 */
[C---:B------:R-:W-:Y:S01]  /*5440*/  HMMA.16816.F32.BF16 R8, R148.reuse, R144, R8 ;  /* 0x000000909408723c */ /* 0x040fe20000041808 */
[----:B------:R3:W2:Y:S06]  /*5450*/  I2F R177, R0 ;  /* 0x0000000000b17306 */ /* 0x0006ac0000201400 */
[----:B------:R-:W-:Y:S01]  /*5460*/  IADD3 R144, R2, 0x1f, RZ ;  /* 0x0000001f02907810 */ /* 0x000fe20007ffe0ff */
[-C--:B------:R-:W-:Y:S03]  /*5470*/  HMMA.16816.F32.BF16 R12, R148, R146.reuse, R12 ;  /* 0x00000092940c723c */ /* 0x080fe6000004180c */
[----:B------:R-:W-:Y:S01]  /*5480*/  ISETP.GE.AND P1, PT, R144, RZ, PT ;  /* 0x000000ff9000720c */ /* 0x000fe20003f26270 */
[----:B------:R-:W-:Y:S01]  /*5490*/  I2F R154, R154 ;  /* 0x0000009a009a7306 */ /* 0x000fe20000201400 */
[----:B------:R-:W-:Y:S01]  /*54a0*/  IADD3 R145, R2, 0x18, RZ ;  /* 0x0000001802917810 */ /* 0x000fe20007ffe0ff */
[----:B-1----:R-:W1:Y:S02]  /*54b0*/  LDSM.16.M88.4 R140, [R160+0xd000] ;  /* 0x00d00000a08c783b */ /* 0x002e640000000200 */
[----:B------:R-:W-:Y:S01]  /*54c0*/  FFMA.FTZ R5, R193, -UR4, R5 ;  /* 0x80000004c1057c23 */ /* 0x000fe20008010005 */
[C---:B------:R-:W-:Y:S04]  /*54d0*/  HMMA.16816.F32.BF16 R16, R136.reuse, R146, R16 ;  /* 0x000000928810723c */ /* 0x040fe80000041810 */
[----:B------:R-:W-:Y:S02]  /*54e0*/  FFMA.FTZ R6, R196, -UR4, R6 ;  /* 0x80000004c4067c23 */ /* 0x000fe40008010006 */
[----:B------:R-:W-:Y:S01]  /*54f0*/  FFMA.FTZ R7, R195, -UR4, R7 ;  /* 0x80000004c3077c23 */ /* 0x000fe20008010007 */
[----:B------:R-:W-:Y:S01]  /*5500*/  IADD3 R146, R2, 0x17, RZ ;  /* 0x0000001702927810 */ /* 0x000fe20007ffe0ff */
[----:B------:R-:W-:Y:S01]  /*5510*/  FFMA.FTZ R4, R194, -UR4, R4 ;  /* 0x80000004c2047c23 */ /* 0x000fe20008010004 */
[-C--:B------:R-:W-:Y:S03]  /*5520*/  HMMA.16816.F32.BF16 R20, R136, R132.reuse, R20 ;  /* 0x000000848814723c */ /* 0x080fe60000041814 */
[----:B------:R-:W-:Y:S01]  /*5530*/  FFMA.FTZ R11, R198, -UR4, R11 ;  /* 0x80000004c60b7c23 */ /* 0x000fe2000801000b */
[C---:B---3--:R-:W-:Y:S01]  /*5540*/  IADD3 R0, R2.reuse, 0x20, RZ ;  /* 0x0000002002007810 */ /* 0x048fe20007ffe0ff */
[----:B------:R-:W-:Y:S01]  /*5550*/  FFMA.FTZ R10, R197, -UR4, R10 ;  /* 0x80000004c50a7c23 */ /* 0x000fe2000801000a */
[----:B------:R-:W-:Y:S01]  /*5560*/  @!P1 IADD3 R144, -R2, -0x1f, RZ ;  /* 0xffffffe102909810 */ /* 0x000fe20007ffe1ff */
[----:B------:R-:W-:Y:S01]  /*5570*/  FFMA.FTZ R8, R190, -UR4, R8 ;  /* 0x80000004be087c23 */ /* 0x000fe20008010008 */
[C---:B------:R-:W-:Y:S02]  /*5580*/  HMMA.16816.F32.BF16 R24, R148.reuse, R132, R24 ;  /* 0x000000849418723c */ /* 0x040fe40000041818 */
[----:B------:R3:W-:Y:S02]  /*5590*/  I2F R170, R144 ;  /* 0x0000009000aa7306 */ /* 0x0007e40000201400 */
[----:B------:R-:W-:Y:S01]  /*55a0*/  FFMA.FTZ R9, R188, -UR4, R9 ;  /* 0x80000004bc097c23 */ /* 0x000fe20008010009 */
[----:B------:R-:W-:Y:S01]  /*55b0*/  ISETP.GE.AND P0, PT, R0, RZ, PT ;  /* 0x000000ff0000720c */ /* 0x000fe20003f06270 */
[----:B------:R-:W-:Y:S01]  /*55c0*/  FFMA.FTZ R14, R190, -UR4, R14 ;  /* 0x80000004be0e7c23 */ /* 0x000fe2000801000e */
[----:B------:R-:W-:Y:S01]  /*55d0*/  ISETP.GE.AND P1, PT, R146, RZ, PT ;  /* 0x000000ff9200720c */ /* 0x000fe20003f26270 */
[----:B------:R-:W-:Y:S01]  /*55e0*/  FFMA.FTZ R15, R188, -UR4, R15 ;  /* 0x80000004bc0f7c23 */ /* 0x000fe2000801000f */
[-C--:B------:R-:W-:Y:S03]  /*55f0*/  HMMA.16816.F32.BF16 R28, R148, R134.reuse, R28 ;  /* 0x00000086941c723c */ /* 0x080fe6000004181c */
[----:B------:R-:W-:Y:S01]  /*5600*/  FFMA.FTZ R12, R192, -UR4, R12 ;  /* 0x80000004c00c7c23 */ /* 0x000fe2000801000c */
[----:B------:R-:W-:Y:S01]  /*5610*/  IADD3 R147, R2, 0x10, RZ ;  /* 0x0000001002937810 */ /* 0x000fe20007ffe0ff */
[----:B------:R-:W-:Y:S02]  /*5620*/  FFMA.FTZ R13, R191, -UR4, R13 ;  /* 0x80000004bf0d7c23 */ /* 0x000fe4000801000d */
[----:B------:R-:W-:Y:S01]  /*5630*/  FFMA.FTZ R19, R193, -UR4, R19 ;  /* 0x80000004c1137c23 */ /* 0x000fe20008010013 */
[C---:B------:R-:W-:Y:S01]  /*5640*/  HMMA.16816.F32.BF16 R32, R136.reuse, R134, R32 ;  /* 0x000000868820723c */ /* 0x040fe20000041820 */
[----:B------:R-:W2:Y:S03]  /*5650*/  LDSM.16.M88.4 R132, [R160+0xd800] ;  /* 0x00d80000a084783b */ /* 0x000ea60000000200 */
[----:B------:R-:W-:Y:S01]  /*5660*/  FFMA.FTZ R18, R194, -UR4, R18 ;  /* 0x80000004c2127c23 */ /* 0x000fe20008010012 */
[C---:B------:R-:W-:Y:S01]  /*5670*/  @!P0 IADD3 R0, -R2.reuse, -0x20, RZ ;  /* 0xffffffe002008810 */ /* 0x040fe20007ffe1ff */
[----:B------:R-:W-:Y:S01]  /*5680*/  FFMA.FTZ R16, R187, -UR4, R16 ;  /* 0x80000004bb107c23 */ /* 0x000fe20008010010 */
[----:B------:R-:W-:Y:S01]  /*5690*/  ISETP.GE.AND P0, PT, R145, RZ, PT ;  /* 0x000000ff9100720c */ /* 0x000fe20003f06270 */
[----:B------:R-:W-:Y:S01]  /*56a0*/  FFMA.FTZ R17, R185, -UR4, R17 ;  /* 0x80000004b9117c23 */ /* 0x000fe20008010011 */
[-C--:B-1----:R-:W-:Y:S01]  /*56b0*/  HMMA.16816.F32.BF16 R36, R136, R140.reuse, R36 ;  /* 0x0000008c8824723c */ /* 0x082fe20000041824 */
[----:B------:R1:W1:Y:S02]  /*56c0*/  I2F R171, R0 ;  /* 0x0000000000ab7306 */ /* 0x0002640000201400 */
[----:B------:R-:W-:Y:S01]  /*56d0*/  FFMA.FTZ R22, R187, -UR4, R22 ;  /* 0x80000004bb167c23 */ /* 0x000fe20008010016 */
[C---:B------:R-:W-:Y:S01]  /*56e0*/  @!P1 IADD3 R146, -R2.reuse, -0x17, RZ ;  /* 0xffffffe902929810 */ /* 0x040fe20007ffe1ff */
[----:B------:R-:W-:Y:S01]  /*56f0*/  FFMA.FTZ R23, R185, -UR4, R23 ;  /* 0x80000004b9177c23 */ /* 0x000fe20008010017 */
[----:B---3--:R-:W-:Y:S01]  /*5700*/  IADD3 R144, R2, -0x28, RZ ;  /* 0xffffffd802907810 */ /* 0x008fe20007ffe0ff */
[----:B------:R-:W-:Y:S01]  /*5710*/  FFMA.FTZ R20, R189, -UR4, R20 ;  /* 0x80000004bd147c23 */ /* 0x000fe20008010014 */
[C---:B------:R-:W-:Y:S03]  /*5720*/  HMMA.16816.F32.BF16 R40, R148.reuse, R140, R40 ;  /* 0x0000008c9428723c */ /* 0x040fe60000041828 */
[----:B------:R3:W-:Y:S01]  /*5730*/  I2F R155, R146 ;  /* 0x00000092009b7306 */ /* 0x0007e20000201400 */
[----:B----4-:R-:W-:Y:S01]  /*5740*/  FFMA.FTZ R21, R186, -UR4, R21 ;  /* 0x80000004ba157c23 */ /* 0x010fe20008010015 */
[----:B------:R-:W-:Y:S01]  /*5750*/  @!P0 IADD3 R145, -R2, -0x18, RZ ;  /* 0xffffffe802918810 */ /* 0x000fe20007ffe1ff */
[----:B------:R-:W-:Y:S01]  /*5760*/  FFMA.FTZ R26, R192, -UR4, R26 ;  /* 0x80000004c01a7c23 */ /* 0x000fe2000801001a */
[----:B------:R-:W-:Y:S01]  /*5770*/  ISETP.GE.AND P0, PT, R144, RZ, PT ;  /* 0x000000ff9000720c */ /* 0x000fe20003f06270 */
[----:B------:R-:W-:Y:S01]  /*5780*/  FFMA.FTZ R27, R191, -UR4, R27 ;  /* 0x80000004bf1b7c23 */ /* 0x000fe2000801001b */
[-C--:B------:R-:W-:Y:S03]  /*5790*/  HMMA.16816.F32.BF16 R44, R148, R142.reuse, R44 ;  /* 0x0000008e942c723c */ /* 0x080fe6000004182c */
[----:B------:R-:W-:Y:S01]  /*57a0*/  FFMA.FTZ R24, R183, -UR4, R24 ;  /* 0x80000004b7187c23 */ /* 0x000fe20008010018 */
[----:B------:R4:W4:Y:S01]  /*57b0*/  I2F R176, R145 ;  /* 0x0000009100b07306 */ /* 0x0009220000201400 */
[C---:B--2---:R-:W-:Y:S01]  /*57c0*/  FFMA.FTZ R25, R182.reuse, -UR4, R25 ;  /* 0x80000004b6197c23 */ /* 0x044fe20008010019 */
[----:B------:R-:W-:Y:S01]  /*57d0*/  ISETP.GE.AND P1, PT, R147, RZ, PT ;  /* 0x000000ff9300720c */ /* 0x000fe20003f26270 */
[----:B------:R-:W-:Y:S01]  /*57e0*/  FFMA.FTZ R30, R183, -UR4, R30 ;  /* 0x80000004b71e7c23 */ /* 0x000fe2000801001e */
[C---:B------:R-:W-:Y:S04]  /*57f0*/  HMMA.16816.F32.BF16 R48, R136.reuse, R142, R48 ;  /* 0x0000008e8830723c */ /* 0x040fe80000041830 */
[----:B------:R-:W-:Y:S01]  /*5800*/  FFMA.FTZ R31, R182, -UR4, R31 ;  /* 0x80000004b61f7c23 */ /* 0x000fe2000801001f */
[----:B-1----:R-:W-:Y:S01]  /*5810*/  IADD3 R0, R2, -0x29, RZ ;  /* 0xffffffd702007810 */ /* 0x002fe20007ffe0ff */
[----:B------:R-:W-:Y:S01]  /*5820*/  FFMA.FTZ R28, R184, -UR4, R28 ;  /* 0x80000004b81c7c23 */ /* 0x000fe2000801001c */
[C---:B------:R-:W-:Y:S01]  /*5830*/  @!P0 IADD3 R144, -R2.reuse, 0x28, RZ ;  /* 0x0000002802908810 */ /* 0x040fe20007ffe1ff */
[----:B------:R-:W-:Y:S01]  /*5840*/  FFMA.FTZ R29, R181, -UR4, R29 ;  /* 0x80000004b51d7c23 */ /* 0x000fe2000801001d */
[-C--:B------:R-:W-:Y:S03]  /*5850*/  HMMA.16816.F32.BF16 R52, R136, R132.reuse, R52 ;  /* 0x000000848834723c */ /* 0x080fe60000041834 */
[----:B------:R-:W-:Y:S01]  /*5860*/  FFMA.FTZ R34, R189, -UR4, R34 ;  /* 0x80000004bd227c23 */ /* 0x000fe20008010022 */
[----:B---3--:R-:W-:Y:S01]  /*5870*/  IADD3 R146, R2, -0x31, RZ ;  /* 0xffffffcf02927810 */ /* 0x008fe20007ffe0ff */
[----:B------:R-:W-:Y:S01]  /*5880*/  FFMA.FTZ R35, R186, -UR4, R35 ;  /* 0x80000004ba237c23 */ /* 0x000fe20008010023 */
[----:B------:R-:W-:Y:S01]  /*5890*/  ISETP.GE.AND P6, PT, R0, RZ, PT ;  /* 0x000000ff0000720c */ /* 0x000fe20003fc6270 */
[----:B------:R-:W-:Y:S01]  /*58a0*/  FFMA.FTZ R32, R179, -UR4, R32 ;  /* 0x80000004b3207c23 */ /* 0x000fe20008010020 */
[----:B------:R-:W-:Y:S01]  /*58b0*/  ISETP.GE.AND P4, PT, R146, RZ, PT ;  /* 0x000000ff9200720c */ /* 0x000fe20003f86270 */
[----:B------:R-:W-:Y:S01]  /*58c0*/  FFMA.FTZ R33, R177, -UR4, R33 ;  /* 0x80000004b1217c23 */ /* 0x000fe20008010021 */
[----:B------:R-:W-:Y:S01]  /*58d0*/  ISETP.GE.AND P0, PT, R152, RZ, PT ;  /* 0x000000ff9800720c */ /* 0x000fe20003f06270 */
[C---:B------:R-:W-:Y:S01]  /*58e0*/  HMMA.16816.F32.BF16 R56, R148.reuse, R132, R56 ;  /* 0x000000849438723c */ /* 0x040fe20000041838 */
[----:B------:R-:W1:Y:S03]  /*58f0*/  I2F R144, R144 ;  /* 0x0000009000907306 */ /* 0x000e660000201400 */
[----:B------:R-:W-:Y:S01]  /*5900*/  FFMA.FTZ R38, R179, -UR4, R38 ;  /* 0x80000004b3267c23 */ /* 0x000fe20008010026 */
[C---:B----4-:R-:W-:Y:S01]  /*5910*/  IADD3 R145, R2.reuse, -0x30, RZ ;  /* 0xffffffd002917810 */ /* 0x050fe20007ffe0ff */
[----:B------:R-:W-:Y:S01]  /*5920*/  FFMA.FTZ R39, R177, -UR4, R39 ;  /* 0x80000004b1277c23 */ /* 0x000fe20008010027 */
[----:B------:R-:W-:Y:S01]  /*5930*/  @!P1 IADD3 R147, -R2, -0x10, RZ ;  /* 0xfffffff002939810 */ /* 0x000fe20007ffe1ff */
[----:B------:R-:W-:Y:S01]  /*5940*/  FFMA.FTZ R36, R180, -UR4, R36 ;  /* 0x80000004b4247c23 */ /* 0x000fe20008010024 */
[----:B------:R-:W-:Y:S01]  /*5950*/  ISETP.GE.AND P5, PT, R145, RZ, PT ;  /* 0x000000ff9100720c */ /* 0x000fe20003fa6270 */
[-C--:B------:R-:W-:Y:S03]  /*5960*/  HMMA.16816.F32.BF16 R60, R148, R134.reuse, R60 ;  /* 0x00000086943c723c */ /* 0x080fe6000004183c */
[----:B------:R-:W-:Y:S01]  /*5970*/  FFMA.FTZ R37, R178, -UR4, R37 ;  /* 0x80000004b2257c23 */ /* 0x000fe20008010025 */
[----:B------:R-:W-:Y:S01]  /*5980*/  @!P6 IADD3 R0, -R2, 0x29, RZ ;  /* 0x000000290200e810 */ /* 0x000fe20007ffe1ff */
[----:B------:R-:W-:Y:S01]  /*5990*/  FFMA.FTZ R42, R184, -UR4, R42 ;  /* 0x80000004b82a7c23 */ /* 0x000fe2000801002a */
[C---:B------:R-:W-:Y:S01]  /*59a0*/  @!P4 IADD3 R146, -R2.reuse, 0x31, RZ ;  /* 0x000000310292c810 */ /* 0x040fe20007ffe1ff */
[----:B------:R-:W-:Y:S01]  /*59b0*/  FFMA.FTZ R43, R181, -UR4, R43 ;  /* 0x80000004b52b7c23 */ /* 0x000fe2000801002b */
[----:B------:R-:W-:Y:S01]  /*59c0*/  @!P0 IADD3 R152, -R2, -0xf, RZ ;  /* 0xfffffff102988810 */ /* 0x000fe20007ffe1ff */
[C---:B------:R-:W-:Y:S01]  /*59d0*/  FFMA.FTZ R40, R171.reuse, -UR4, R40 ;  /* 0x80000004ab287c23 */ /* 0x040fe20008010028 */
[----:B------:R-:W2:Y:S01]  /*59e0*/  I2F R0, R0 ;  /* 0x0000000000007306 */ /* 0x000ea20000201400 */
[----:B------:R-:W-:Y:S01]  /*59f0*/  HMMA.16816.F32.BF16 R64, R136, R134, R64 ;  /* 0x000000868840723c */ /* 0x000fe20000041840 */
[----:B------:R-:W-:Y:S03]  /*5a00*/  PLOP3.LUT P0, PT, PT, PT, UP0, 0x80, 0x0 ;  /* 0x000000000000781c */ /* 0x000fe60003f0f008 */
[----:B------:R-:W-:Y:S01]  /*5a10*/  FFMA.FTZ R41, R170, -UR4, R41 ;  /* 0x80000004aa297c23 */ /* 0x000fe20008010029 */
[----:B------:R-:W-:Y:S01]  /*5a20*/  @!P5 IADD3 R145, -R2, 0x30, RZ ;  /* 0x000000300291d810 */ /* 0x000fe20007ffe1ff */
[----:B------:R-:W-:Y:S02]  /*5a30*/  FFMA.FTZ R46, R171, -UR4, R46 ;  /* 0x80000004ab2e7c23 */ /* 0x000fe4000801002e */
[----:B------:R-:W-:Y:S01]  /*5a40*/  FFMA.FTZ R47, R170, -UR4, R47 ;  /* 0x80000004aa2f7c23 */ /* 0x000fe2000801002f */
[----:B------:R-:W3:Y:S03]  /*5a50*/  I2F R146, R146 ;  /* 0x0000009200927306 */ /* 0x000ee60000201400 */
[----:B------:R-:W-:Y:S02]  /*5a60*/  FFMA.FTZ R44, R176, -UR4, R44 ;  /* 0x80000004b02c7c23 */ /* 0x000fe4000801002c */
[C---:B------:R-:W-:Y:S02]  /*5a70*/  FFMA.FTZ R45, R155.reuse, -UR4, R45 ;  /* 0x800000049b2d7c23 */ /* 0x040fe4000801002d */
[----:B------:R-:W-:Y:S02]  /*5a80*/  FFMA.FTZ R50, R180, -UR4, R50 ;  /* 0x80000004b4327c23 */ /* 0x000fe40008010032 */
[----:B------:R-:W-:Y:S01]  /*5a90*/  FFMA.FTZ R51, R178, -UR4, R51 ;  /* 0x80000004b2337c23 */ /* 0x000fe20008010033 */
[----:B------:R-:W4:Y:S01]  /*5aa0*/  I2F R145, R145 ;  /* 0x0000009100917306 */ /* 0x000f220000201400 */
[C---:B-1----:R-:W-:Y:S02]  /*5ab0*/  FFMA.FTZ R48, R144.reuse, -UR4, R48 ;  /* 0x8000000490307c23 */ /* 0x042fe40008010030 */
[----:B------:R-:W-:Y:S02]  /*5ac0*/  FFMA.FTZ R54, R144, -UR4, R54 ;  /* 0x8000000490367c23 */ /* 0x000fe40008010036 */
[C---:B--2---:R-:W-:Y:S02]  /*5ad0*/  FFMA.FTZ R49, R0.reuse, -UR4, R49 ;  /* 0x8000000400317c23 */ /* 0x044fe40008010031 */
[----:B------:R-:W-:Y:S02]  /*5ae0*/  FFMA.FTZ R55, R0, -UR4, R55 ;  /* 0x8000000400377c23 */ /* 0x000fe40008010037 */
[----:B------:R-:W-:Y:S01]  /*5af0*/  FFMA.FTZ R58, R176, -UR4, R58 ;  /* 0x80000004b03a7c23 */ /* 0x000fe2000801003a */
[----:B------:R-:W1:Y:S01]  /*5b00*/  I2F R147, R147 ;  /* 0x0000009300937306 */ /* 0x000e620000201400 */
[----:B------:R-:W-:Y:S02]  /*5b10*/  FFMA.FTZ R59, R155, -UR4, R59 ;  /* 0x800000049b3b7c23 */ /* 0x000fe4000801003b */
[----:B------:R-:W-:Y:S02]  /*5b20*/  FFMA.FTZ R60, R196, -UR4, R60 ;  /* 0x80000004c43c7c23 */ /* 0x000fe4000801003c */
[C---:B---3--:R-:W-:Y:S02]  /*5b30*/  FFMA.FTZ R53, R146.reuse, -UR4, R53 ;  /* 0x8000000492357c23 */ /* 0x048fe40008010035 */
[----:B------:R-:W-:Y:S02]  /*5b40*/  FFMA.FTZ R61, R195, -UR4, R61 ;  /* 0x80000004c33d7c23 */ /* 0x000fe4000801003d */
[----:B------:R-:W-:Y:S01]  /*5b50*/  FFMA.FTZ R67, R146, -UR4, R67 ;  /* 0x8000000492437c23 */ /* 0x000fe20008010043 */
[----:B------:R-:W2:Y:S01]  /*5b60*/  I2F R152, R152 ;  /* 0x0000009800987306 */ /* 0x000ea20000201400 */
[----:B------:R-:W-:Y:S02]  /*5b70*/  FFMA.FTZ R64, R153, -UR4, R64 ;  /* 0x8000000499407c23 */ /* 0x000fe40008010040 */
[----:B------:R-:W-:Y:S02]  /*5b80*/  FFMA.FTZ R65, R154, -UR4, R65 ;  /* 0x800000049a417c23 */ /* 0x000fe40008010041 */
[C---:B----4-:R-:W-:Y:S02]  /*5b90*/  FFMA.FTZ R52, R145.reuse, -UR4, R52 ;  /* 0x8000000491347c23 */ /* 0x050fe40008010034 */
[----:B------:R-:W-:Y:S02]  /*5ba0*/  FFMA.FTZ R66, R145, -UR4, R66 ;  /* 0x8000000491427c23 */ /* 0x000fe40008010042 */
[C---:B-1----:R-:W-:Y:S02]  /*5bb0*/  FFMA.FTZ R56, R147.reuse, -UR4, R56 ;  /* 0x8000000493387c23 */ /* 0x042fe40008010038 */
[----:B------:R-:W-:Y:S02]  /*5bc0*/  FFMA.FTZ R62, R147, -UR4, R62 ;  /* 0x80000004933e7c23 */ /* 0x000fe4000801003e */
[C---:B--2---:R-:W-:Y:S02]  /*5bd0*/  FFMA.FTZ R57, R152.reuse, -UR4, R57 ;  /* 0x8000000498397c23 */ /* 0x044fe40008010039 */
[----:B------:R-:W-:Y:S01]  /*5be0*/  FFMA.FTZ R63, R152, -UR4, R63 ;  /* 0x80000004983f7c23 */ /* 0x000fe2000801003f */
[----:B------:R-:W-:-:S05]  /*5bf0*/  @!P0 BRA `(.L_x_784) ;  /* 0x000000a000008947 */ /* 0x000fca0003800000 */
        /* <DEDUP_REMOVED lines=10> */
.L_x_784:
[----:B------:R-:W-:Y:S01]  /*5ca0*/  IADD3 R0, R247, UR9, RZ ;  /* 0x00000009f7007c10 */ /* 0x000fe2000fffe0ff */
[----:B------:R-:W-:Y:S01]  /*5cb0*/  UIADD3 UR9, -UR11, UR5, -UR10 ;  /* 0x000000050b097290 */ /* 0x000fe2000fffe90a */
[----:B------:R-:W-:Y:S01]  /*5cc0*/  IADD3 R149, R167, 0x1, RZ ;  /* 0x00000001a7957810 */ /* 0x000fe20007ffe0ff */
[----:B------:R-:W-:Y:S01]  /*5cd0*/  UMOV UR14, UR11 ;  /* 0x0000000b000e7c82 */ /* 0x000fe20008000000 */
[C---:B------:R-:W-:Y:S02]  /*5ce0*/  IADD3 R2, R0.reuse, 0x8, RZ ;  /* 0x0000000800027810 */ /* 0x040fe40007ffe0ff */
[C---:B------:R-:W-:Y:S02]  /*5cf0*/  IADD3 R134, R0.reuse, 0x40, RZ ;  /* 0x0000004000867810 */ /* 0x040fe40007ffe0ff */
[C---:B------:R-:W-:Y:S02]  /*5d00*/  IADD3 R133, R0.reuse, 0x48, RZ ;  /* 0x0000004800857810 */ /* 0x040fe40007ffe0ff */
[----:B------:R-:W-:Y:S02]  /*5d10*/  IADD3 R132, R0, UR9, RZ ;  /* 0x0000000900847c10 */ /* 0x000fe4000fffe0ff */
[----:B------:R-:W-:Y:S02]  /*5d20*/  IADD3 R151, R2, UR9, RZ ;  /* 0x0000000902977c10 */ /* 0x000fe4000fffe0ff */
[----:B------:R-:W-:Y:S02]  /*5d30*/  IADD3 R152, R134, UR9, RZ ;  /* 0x0000000986987c10 */ /* 0x000fe4000fffe0ff */
[----:B------:R-:W-:Y:S01]  /*5d40*/  IADD3 R153, R133, UR9, RZ ;  /* 0x0000000985997c10 */ /* 0x000fe2000fffe0ff */
[----:B------:R-:W-:Y:S01]  /*5d50*/  UIADD3 UR9, UR5, 0x1, -UR10 ;  /* 0x0000000105097890 */ /* 0x000fe2000fffe80a */
[C---:B------:R-:W-:Y:S02]  /*5d60*/  IADD3 R148, R167.reuse, 0x8, RZ ;  /* 0x00000008a7947810 */ /* 0x040fe40007ffe0ff */
[C---:B------:R-:W-:Y:S01]  /*5d70*/  IADD3 R147, R167.reuse, 0x9, RZ ;  /* 0x00000009a7937810 */ /* 0x040fe20007ffe0ff */
[----:B------:R-:W-:Y:S01]  /*5d80*/  UIADD3 UR9, UR9, UR45, URZ ;  /* 0x0000002d09097290 */ /* 0x000fe2000fffe03f */
[C---:B------:R-:W-:Y:S02]  /*5d90*/  IADD3 R146, R167.reuse, 0x10, RZ ;  /* 0x00000010a7927810 */ /* 0x040fe40007ffe0ff */
[C---:B------:R-:W-:Y:S02]  /*5da0*/  IADD3 R145, R167.reuse, 0x11, RZ ;  /* 0x00000011a7917810 */ /* 0x040fe40007ffe0ff */
[C---:B------:R-:W-:Y:S02]  /*5db0*/  IADD3 R144, R167.reuse, 0x18, RZ ;  /* 0x00000018a7907810 */ /* 0x040fe40007ffe0ff */
[----:B------:R-:W-:Y:S02]  /*5dc0*/  IADD3 R150, R0, UR9, RZ ;  /* 0x0000000900967c10 */ /* 0x000fe4000fffe0ff */
[----:B------:R-:W-:Y:S02]  /*5dd0*/  IMNMX R0, RZ, R132, !PT ;  /* 0x00000084ff007217 */ /* 0x000fe40007800200 */
[----:B------:R-:W-:Y:S02]  /*5de0*/  IMNMX R132, R150, UR5, PT ;  /* 0x0000000596847c17 */ /* 0x000fe4000b800200 */
[-C--:B------:R-:W-:Y:S02]  /*5df0*/  ISETP.GE.AND P0, PT, R167, R0.reuse, PT ;  /* 0x00000000a700720c */ /* 0x080fe40003f06270 */
[-C--:B------:R-:W-:Y:S02]  /*5e00*/  ISETP.GE.AND P6, PT, R149, R0.reuse, PT ;  /* 0x000000009500720c */ /* 0x080fe40003fc6270 */
[C---:B------:R-:W-:Y:S02]  /*5e10*/  IADD3 R143, R167.reuse, 0x19, RZ ;  /* 0x00000019a78f7810 */ /* 0x040fe40007ffe0ff */
[----:B------:R-:W-:Y:S02]  /*5e20*/  IADD3 R142, R167, 0x20, RZ ;  /* 0x00000020a78e7810 */ /* 0x000fe40007ffe0ff */
[-C--:B------:R-:W-:Y:S02]  /*5e30*/  ISETP.GE.AND P5, PT, R148, R0.reuse, PT ;  /* 0x000000009400720c */ /* 0x080fe40003fa6270 */
[----:B------:R-:W-:Y:S02]  /*5e40*/  ISETP.GE.AND P4, PT, R147, R0, PT ;  /* 0x000000009300720c */ /* 0x000fe40003f86270 */
[-C--:B------:R-:W-:Y:S02]  /*5e50*/  ISETP.GE.OR P0, PT, R167, R132.reuse, !P0 ;  /* 0x00000084a700720c */ /* 0x080fe40004706670 */
[----:B------:R-:W-:Y:S02]  /*5e60*/  ISETP.GE.OR P6, PT, R149, R132, !P6 ;  /* 0x000000849500720c */ /* 0x000fe400077c6670 */
[C---:B------:R-:W-:Y:S02]  /*5e70*/  IADD3 R141, R167.reuse, 0x21, RZ ;  /* 0x00000021a78d7810 */ /* 0x040fe40007ffe0ff */
[----:B------:R-:W-:Y:S02]  /*5e80*/  IADD3 R140, R167, 0x28, RZ ;  /* 0x00000028a78c7810 */ /* 0x000fe40007ffe0ff */
[-C--:B------:R-:W-:Y:S02]  /*5e90*/  ISETP.GE.AND P3, PT, R146, R0.reuse, PT ;  /* 0x000000009200720c */ /* 0x080fe40003f66270 */
[-C--:B------:R-:W-:Y:S02]  /*5ea0*/  ISETP.GE.AND P2, PT, R145, R0.reuse, PT ;  /* 0x000000009100720c */ /* 0x080fe40003f46270 */
[-C--:B------:R-:W-:Y:S02]  /*5eb0*/  ISETP.GE.AND P1, PT, R144, R0.reuse, PT ;  /* 0x000000009000720c */ /* 0x080fe40003f26270 */
[----:B------:R-:W-:Y:S02]  /*5ec0*/  FSEL R4, R4, -INF , !P0 ;  /* 0xff80000004047808 */ /* 0x000fe40004000000 */
[----:B------:R-:W-:Y:S02]  /*5ed0*/  ISETP.GE.AND P0, PT, R143, R0, PT ;  /* 0x000000008f00720c */ /* 0x000fe40003f06270 */
[----:B------:R-:W-:Y:S02]  /*5ee0*/  ISETP.GE.OR P5, PT, R148, R132, !P5 ;  /* 0x000000849400720c */ /* 0x000fe40006fa6670 */
[----:B------:R-:W-:Y:S02]  /*5ef0*/  FSEL R5, R5, -INF , !P6 ;  /* 0xff80000005057808 */ /* 0x000fe40007000000 */
[----:B------:R-:W-:Y:S02]  /*5f00*/  ISETP.GE.AND P6, PT, R142, R0, PT ;  /* 0x000000008e00720c */ /* 0x000fe40003fc6270 */
[----:B------:R-:W-:Y:S02]  /*5f10*/  ISETP.GE.OR P4, PT, R147, R132, !P4 ;  /* 0x000000849300720c */ /* 0x000fe40006786670 */
[C---:B------:R-:W-:Y:S02]  /*5f20*/  IADD3 R139, R167.reuse, 0x29, RZ ;  /* 0x00000029a78b7810 */ /* 0x040fe40007ffe0ff */
[C---:B------:R-:W-:Y:S02]  /*5f30*/  IADD3 R138, R167.reuse, 0x30, RZ ;  /* 0x00000030a78a7810 */ /* 0x040fe40007ffe0ff */
[C---:B------:R-:W-:Y:S02]  /*5f40*/  IADD3 R137, R167.reuse, 0x31, RZ ;  /* 0x00000031a7897810 */ /* 0x040fe40007ffe0ff */
[C---:B------:R-:W-:Y:S02]  /*5f50*/  IADD3 R136, R167.reuse, 0x38, RZ ;  /* 0x00000038a7887810 */ /* 0x040fe40007ffe0ff */
[----:B------:R-:W-:Y:S02]  /*5f60*/  IADD3 R135, R167, 0x39, RZ ;  /* 0x00000039a7877810 */ /* 0x000fe40007ffe0ff */
[----:B------:R-:W-:Y:S02]  /*5f70*/  FSEL R16, R16, -INF , !P5 ;  /* 0xff80000010107808 */ /* 0x000fe40006800000 */
[----:B------:R-:W-:Y:S02]  /*5f80*/  ISETP.GE.AND P5, PT, R141, R0, PT ;  /* 0x000000008d00720c */ /* 0x000fe40003fa6270 */
[----:B------:R-:W-:Y:S02]  /*5f90*/  ISETP.GE.OR P3, PT, R146, R132, !P3 ;  /* 0x000000849200720c */ /* 0x000fe40005f66670 */
        /* <DEDUP_REMOVED lines=19> */
[----:B------:R-:W-:Y:S02]  /*60d0*/  ISETP.GE.OR P4, PT, R140, R132, !P4 ;  /* 0x000000848c00720c */ /* 0x000fe40006786670 */
        /* <DEDUP_REMOVED lines=48> */
[-C--:B------:R-:W-:Y:S02]  /*63e0*/  ISETP.GE.OR P3, PT, R141, R0.reuse, !P3 ;  /* 0x000000008d00720c */ /* 0x080fe40005f66670 */
        /* <DEDUP_REMOVED lines=114> */
.L_x_785:
        /* <DEDUP_REMOVED lines=535> */
.L_x_786:
        /* <DEDUP_REMOVED lines=212> */
.L_x_787:
        /* <DEDUP_REMOVED lines=121> */
[----:B------:R-:W-:Y:S01]  /*a150*/  IMAD.SHL.U32 R41, R248, 0x20, RZ ;  /* 0x00000020f8297824 */ /* 0x000fe200078e00ff */
        /* <DEDUP_REMOVED lines=14> */
[-C--:B--2---:R-:W-:Y:S03]  /*a240*/  LEA R38, P1, R2, R168.reuse, 0x2 ;  /* 0x000000a802267211 */ /* 0x084fe600078210ff */
[----:B------:R1:W-:Y:S01]  /*a250*/  RED.E.ADD.F32.FTZ.RN.STRONG.GPU [R4.64], R9 ;  /* 0x000000090400798e */ /* 0x0003e2000c10e786 */
[----:B------:R-:W-:Y:S01]  /*a260*/  IMAD R7, R248, 0x38, RZ ;  /* 0x00000038f8077824 */ /* 0x000fe200078e02ff */
[-C--:B------:R-:W-:Y:S01]  /*a270*/  LEA.HI.X.SX32 R39, R2, R169.reuse, 0x2, P1 ;  /* 0x000000a902277211 */ /* 0x080fe200008f16ff */
[C---:B---3--:R-:W-:Y:S03]  /*a280*/  IMAD.SHL.U32 R40, R248.reuse, 0x40, RZ ;  /* 0x00000040f8287824 */ /* 0x048fe600078e00ff */
[CC--:B------:R-:W-:Y:S01]  /*a290*/  LEA R6, P0, R7.reuse, R168.reuse, 0x2 ;  /* 0x000000a807067211 */ /* 0x0c0fe200078010ff */
[----:B------:R-:W-:Y:S01]  /*a2a0*/  IMAD R2, R248, 0x48, RZ ;  /* 0x00000048f8027824 */ /* 0x000fe200078e02ff */
[----:B------:R2:W-:Y:S02]  /*a2b0*/  RED.E.ADD.F32.FTZ.RN.STRONG.GPU [R38.64], R10 ;  /* 0x0000000a2600798e */ /* 0x0005e4000c10e786 */
[-C--:B------:R-:W-:Y:S02]  /*a2c0*/  LEA.HI.X.SX32 R7, R7, R169.reuse, 0x2, P0 ;  /* 0x000000a907077211 */ /* 0x080fe400000f16ff */
[-C--:B------:R-:W-:Y:S03]  /*a2d0*/  LEA R8, P0, R2, R168.reuse, 0x2 ;  /* 0x000000a802087211 */ /* 0x080fe600078010ff */
[----:B------:R3:W-:Y:S01]  /*a2e0*/  RED.E.ADD.F32.FTZ.RN.STRONG.GPU [R6.64], R11 ;  /* 0x0000000b0600798e */ /* 0x0007e2000c10e786 */
[-C--:B-1----:R-:W-:Y:S02]  /*a2f0*/  LEA R4, P1, R40, R168.reuse, 0x2 ;  /* 0x000000a828047211 */ /* 0x082fe400078210ff */
[-C--:B------:R-:W-:Y:S01]  /*a300*/  LEA.HI.X.SX32 R9, R2, R169.reuse, 0x2, P0 ;  /* 0x000000a902097211 */ /* 0x080fe200000f16ff */
[----:B------:R-:W-:Y:S01]  /*a310*/  IMAD R2, R248, 0x60, RZ ;  /* 0x00000060f8027824 */ /* 0x000fe200078e02ff */
[-C--:B------:R-:W-:Y:S01]  /*a320*/  LEA.HI.X.SX32 R5, R40, R169.reuse, 0x2, P1 ;  /* 0x000000a928057211 */ /* 0x080fe200008f16ff */
[C---:B--2---:R-:W-:Y:S04]  /*a330*/  IMAD R38, R248.reuse, 0x50, RZ ;  /* 0x00000050f8267824 */ /* 0x044fe800078e02ff */
[----:B------:R1:W-:Y:S01]  /*a340*/  RED.E.ADD.F32.FTZ.RN.STRONG.GPU [R4.64], R16 ;  /* 0x000000100400798e */ /* 0x0003e2000c10e786 */
[----:B------:R-:W-:Y:S04]  /*a350*/  IMAD R10, R248, 0x58, RZ ;  /* 0x00000058f80a7824 */ /* 0x000fe800078e02ff */
[----:B------:R2:W-:Y:S01]  /*a360*/  RED.E.ADD.F32.FTZ.RN.STRONG.GPU [R8.64], R17 ;  /* 0x000000110800798e */ /* 0x0005e2000c10e786 */
[-C--:B---3--:R-:W-:Y:S01]  /*a370*/  LEA R6, P1, R38, R168.reuse, 0x2 ;  /* 0x000000a826067211 */ /* 0x088fe200078210ff */
[----:B------:R-:W-:Y:S03]  /*a380*/  IMAD R11, R248, 0x68, RZ ;  /* 0x00000068f80b7824 */ /* 0x000fe600078e02ff */
[-C--:B------:R-:W-:Y:S05]  /*a390*/  LEA.HI.X.SX32 R7, R38, R169.reuse, 0x2, P1 ;  /* 0x000000a926077211 */ /* 0x080fea00008f16ff */
[----:B------:R3:W-:Y:S01]  /*a3a0*/  RED.E.ADD.F32.FTZ.RN.STRONG.GPU [R6.64], R18 ;  /* 0x000000120600798e */ /* 0x0007e2000c10e786 */
[CC--:B-1----:R-:W-:Y:S04]  /*a3b0*/  LEA R4, P0, R10.reuse, R168.reuse, 0x2 ;  /* 0x000000a80a047211 */ /* 0x0c2fe800078010ff */
[-C--:B------:R-:W-:Y:S01]  /*a3c0*/  LEA.HI.X.SX32 R5, R10, R169.reuse, 0x2, P0 ;  /* 0x000000a90a057211 */ /* 0x080fe200000f16ff */
[----:B------:R-:W-:Y:S01]  /*a3d0*/  IMAD R10, R248, 0x70, RZ ;  /* 0x00000070f80a7824 */ /* 0x000fe200078e02ff */
        /* <DEDUP_REMOVED lines=307> */
.L_x_789:
        /* <DEDUP_REMOVED lines=19> */
.L_x_790:
        /* <DEDUP_REMOVED lines=47> */
.L_x_792:
[----:B------:R-:W-:Y:S05]  /*bb30*/  BSYNC B0 ;  /* 0x0000000000007941 */ /* 0x000fea0003800000 */
.L_x_791:
        /* <DEDUP_REMOVED lines=15> */
.L_x_794:
[----:B------:R-:W-:Y:S05]  /*bc30*/  BSYNC B0 ;  /* 0x0000000000007941 */ /* 0x000fea0003800000 */
.L_x_793:
        /* <DEDUP_REMOVED lines=15> */
.L_x_796:
[----:B------:R-:W-:Y:S05]  /*bd30*/  BSYNC B0 ;  /* 0x0000000000007941 */ /* 0x000fea0003800000 */
.L_x_795:
        /* <DEDUP_REMOVED lines=14> */
.L_x_798:
[----:B------:R-:W-:Y:S05]  /*be20*/  BSYNC B0 ;  /* 0x0000000000007941 */ /* 0x000fea0003800000 */
.L_x_797:
        /* <DEDUP_REMOVED lines=25> */
.L_x_800:
[----:B------:R-:W-:Y:S05]  /*bfc0*/  BSYNC B0 ;  /* 0x0000000000007941 */ /* 0x000fea0003800000 */
.L_x_799:
        /* <DEDUP_REMOVED lines=13> */
.L_x_802:
[----:B------:R-:W-:Y:S05]  /*c0a0*/  BSYNC B0 ;  /* 0x0000000000007941 */ /* 0x000fea0003800000 */
.L_x_801:
        /* <DEDUP_REMOVED lines=13> */
.L_x_804:
[----:B------:R-:W-:Y:S05]  /*c180*/  BSYNC B0 ;  /* 0x0000000000007941 */ /* 0x000fea0003800000 */
.L_x_803:
        /* <DEDUP_REMOVED lines=11> */
.L_x_751:
[----:B------:R-:W-:Y:S05]  /*c240*/  BSYNC B1 ;  /* 0x0000000000017941 */ /* 0x000fea0003800000 */
.L_x_729:
        /* <DEDUP_REMOVED lines=11> */
.L_x_805:
[----:B------:R-:W-:Y:S05]  /*c300*/  EXIT ;  /* 0x000000000000794d */ /* 0x000fea0003800000 */
.L_x_807:
        /* <DEDUP_REMOVED lines=15> */
.L_x_2464:


//--------------------- .text._ZN5flash27flash_bwd_convert_dq_kernelI23Flash_bwd_kernel_traitsILi64ELi64ELi128ELi8ELi2ELi4ELi4ELb1ELb0EN7cutlass10bfloat16_tE19Flash_kernel_traitsILi64ELi64ELi128ELi8ES3_EEEEvNS_16Flash_bwd_paramsEi --------------------------
	.section	.text._ZN5flash27flash_bwd_convert_dq_kernelI23Flash_bwd_kernel_traitsILi64ELi64ELi128ELi8ELi2ELi4ELi4ELb1ELb0EN7cutlass10bfloat16_tE19Flash_kernel_traitsILi64ELi64ELi128ELi8ES3_EEEEvNS_16Flash_bwd_paramsEi,"ax",@progbits
	.sectioninfo	@"SHI_REGISTERS=42"
	.align	128
        .global         _ZN5flash27flash_bwd_convert_dq_kernelI23Flash_bwd_kernel_traitsILi64ELi64ELi128ELi8ELi2ELi4ELi4ELb1ELb0EN7cutlass10bfloat16_tE19Flash_kernel_traitsILi64ELi64ELi128ELi8ES3_EEEEvNS_16Flash_bwd_paramsEi
        .type           _ZN5flash27flash_bwd_convert_dq_kernelI23Flash_bwd_kernel_traitsILi64ELi64ELi128ELi8ELi2ELi4ELi4ELb1ELb0EN7cutlass10bfloat16_tE19Flash_kernel_traitsILi64ELi64ELi128ELi8ES3_EEEEvNS_16Flash_bwd_paramsEi,@function
        .size           _ZN5flash27flash_bwd_convert_dq_kernelI23Flash_bwd_kernel_traitsILi64ELi64ELi128ELi8ELi2ELi4ELi4ELb1ELb0EN7cutlass10bfloat16_tE19Flash_kernel_traitsILi64ELi64ELi128ELi8ES3_EEEEvNS_16Flash_bwd_paramsEi,(.L_x_2465 - _ZN5flash27flash_bwd_convert_dq_kernelI23Flash_bwd_kernel_traitsILi64ELi64ELi128ELi8ELi2ELi4ELi4ELb1ELb0EN7cutlass10bfloat16_tE19Flash_kernel_traitsILi64ELi64ELi128ELi8ES3_EEEEvNS_16Flash_bwd_paramsEi)
        .other          _ZN5flash27flash_bwd_convert_dq_kernelI23Flash_bwd_kernel_traitsILi64ELi64ELi128ELi8ELi2ELi4ELi4ELb1ELb0EN7cutlass10bfloat16_tE19Flash_kernel_traitsILi64ELi64ELi128ELi8ES3_EEEEvNS_16Flash_bwd_paramsEi,@"STO_CUDA_ENTRY STV_DEFAULT"
_ZN5flash27flash_bwd_convert_dq_kernelI23Flash_bwd_kernel_traitsILi64ELi64ELi128ELi8ELi2ELi4ELi4ELb1ELb0EN7cutlass10bfloat16_tE19Flash_kernel_traitsILi64ELi64ELi128ELi8ES3_EEEEvNS_16Flash_bwd_paramsEi:
.text._ZN5flash27flash_bwd_convert_dq_kernelI23Flash_bwd_kernel_traitsILi64ELi64ELi128ELi8ELi2ELi4ELi4ELb1ELb0EN7cutlass10bfloat16_tE19Flash_kernel_traitsILi64ELi64ELi128ELi8ES3_EEEEvNS_16Flash_bwd_paramsEi:
[----:B------:R-:W-:Y:S02]  /*0000*/  MOV R1, c[0x0][0x28] ;  /* 0x00000a0000017a02 */ /* 0x000fe40000000f00 */
[----:B------:R-:W0:Y:S01]  /*0010*/  S2UR UR18, SR_CTAID.Y ;  /* 0x00000000001279c3 */ /* 0x000e220000002600 */
[----:B------:R-:W-:Y:S02]  /*0020*/  ULDC.64 UR4, c[0x0][0x240] ;  /* 0x0000900000047ab9 */ /* 0x000fe40000000a00 */
[----:B------:R-:W-:Y:S02]  /*0030*/  UISETP.NE.U32.AND UP0, UPT, URZ, UR4, UPT ;  /* 0x000000043f00728c */ /* 0x000fe4000bf05070 */
[----:B------:R-:W-:Y:S02]  /*0040*/  UMOV UR6, 0x4 ;  /* 0x0000000400067882 */ /* 0x000fe40000000000 */
[----:B------:R-:W-:Y:S02]  /*0050*/  UISETP.NE.AND.EX UP0, UPT, URZ, UR5, UPT, UP0 ;  /* 0x000000053f00728c */ /* 0x000fe4000bf05300 */
[----:B------:R-:W-:Y:S02]  /*0060*/  ULDC.64 UR24, c[0x0][0x118] ;  /* 0x0000460000187ab9 */ /* 0x000fe40000000a00 */
[----:B------:R-:W-:-:S02]  /*0070*/  ULDC.64 UR4, c[0x0][0x240] ;  /* 0x0000900000047ab9 */ /* 0x000fc40000000a00 */
[----:B------:R-:W-:Y:S01]  /*0080*/  PLOP3.LUT P0, PT, PT, PT, UP0, 0x80, 0x0 ;  /* 0x000000000000781c */ /* 0x000fe20003f0f008 */
[----:B0-----:R-:W-:-:S06]  /*0090*/  UIMAD.WIDE UR4, UR18, UR6, UR4 ;  /* 0x00000006120472a5 */ /* 0x001fcc000f8e0204 */
[----:B------:R-:W-:Y:S01]  /*00a0*/  IMAD.U32 R2, RZ, RZ, UR4 ;  /* 0x00000004ff027e24 */ /* 0x000fe2000f8e00ff */
[----:B------:R-:W-:-:S05]  /*00b0*/  MOV R3, UR5 ;  /* 0x0000000500037c02 */ /* 0x000fca0008000f00 */
[----:B------:R-:W2:Y:S04]  /*00c0*/  @P0 LDG.E R4, [R2.64] ;  /* 0x0000001802040981 */ /* 0x000ea8000c1e1900 */
[----:B------:R-:W3:Y:S01]  /*00d0*/  @P0 LDG.E R0, [R2.64+0x4] ;  /* 0x0000041802000981 */ /* 0x000ee2000c1e1900 */
[----:B------:R-:W-:Y:S01]  /*00e0*/  UMOV UR19, 0xffffffff ;  /* 0xffffffff00137882 */ /* 0x000fe20000000000 */
[----:B------:R-:W0:Y:S02]  /*00f0*/  S2UR UR5, SR_CTAID.X ;  /* 0x00000000000579c3 */ /* 0x000e240000002500 */
[----:B0-----:R-:W-:-:S06]  /*0100*/  USHF.L.U32 UR7, UR5, 0x6, URZ ;  /* 0x0000000605077899 */ /* 0x001fcc000800063f */
[----:B--2---:R-:W0:Y:S08]  /*0110*/  @P0 R2UR UR19, R4 ;  /* 0x00000000041303c2 */ /* 0x004e3000000e0000 */
[----:B---3--:R-:W0:Y:S02]  /*0120*/  @P0 R2UR UR6, R0 ;  /* 0x00000000000603c2 */ /* 0x008e2400000e0000 */
[----:B0-----:R-:W-:-:S07]  /*0130*/  @UP0 UIADD3 UR6, UR6, -UR19, URZ ;  /* 0x8000001306060290 */ /* 0x001fce000fffe03f */
[----:B------:R-:W-:Y:S02]  /*0140*/  @!UP0 ULDC UR6, c[0x0][0x214] ;  /* 0x0000850000068ab9 */ /* 0x000fe40000000800 */
[----:B------:R-:W-:-:S06]  /*0150*/  UISETP.GT.AND UP1, UPT, UR6, UR7, UPT ;  /* 0x000000070600728c */ /* 0x000fcc000bf24270 */
[----:B------:R-:W-:-:S13]  /*0160*/  PLOP3.LUT P0, PT, PT, PT, UP1, 0x80, 0x0 ;  /* 0x000000000000781c */ /* 0x000fda0003f0f018 */
[----:B------:R-:W-:Y:S05]  /*0170*/  @!P0 EXIT ;  /* 0x000000000000894d */ /* 0x000fea0003800000 */
[----:B------:R-:W0:Y:S01]  /*0180*/  S2R R9, SR_TID.X ;  /* 0x0000000000097919 */ /* 0x000e220000002100 */
[----:B------:R-:W-:Y:S01]  /*0190*/  UISETP.NE.AND UP1, UPT, UR19, -0x1, UPT ;  /* 0xffffffff1300788c */ /* 0x000fe2000bf25270 */
[----:B------:R-:W1:Y:S01]  /*01a0*/  S2UR UR8, SR_CTAID.Z ;  /* 0x00000000000879c3 */ /* 0x000e620000002700 */
[----:B------:R-:W-:Y:S01]  /*01b0*/  ULDC UR20, c[0x0][0x224] ;  /* 0x0000890000147ab9 */ /* 0x000fe20000000800 */
[----:B------:R-:W-:Y:S01]  /*01c0*/  HFMA2.MMA R23, -RZ, RZ, 0, 0 ;  /* 0x00000000ff177435 */ /* 0x000fe200000001ff */
[----:B------:R-:W-:Y:S01]  /*01d0*/  UIMAD.WIDE UR20, UR18, UR20, URZ ;  /* 0x00000014121472a5 */ /* 0x000fe2000f8e023f */
[----:B------:R-:W-:Y:S01]  /*01e0*/  IMAD.MOV.U32 R26, RZ, RZ, RZ ;  /* 0x000000ffff1a7224 */ /* 0x000fe200078e00ff */
[----:B------:R-:W-:Y:S01]  /*01f0*/  ULDC.64 UR12, c[0x0][0x398] ;  /* 0x0000e600000c7ab9 */ /* 0x000fe20000000a00 */
[----:B------:R-:W-:Y:S01]  /*0200*/  CS2R R30, SRZ ;  /* 0x00000000001e7805 */ /* 0x000fe2000001ff00 */
[----:B------:R-:W-:Y:S01]  /*0210*/  ULDC UR29, c[0x0][0x1c0] ;  /* 0x00007000001d7ab9 */ /* 0x000fe20000000800 */
[----:B------:R-:W-:Y:S01]  /*0220*/  CS2R R24, SRZ ;  /* 0x0000000000187805 */ /* 0x000fe2000001ff00 */
[----:B------:R-:W-:Y:S01]  /*0230*/  UIMAD.WIDE UR16, UR18, 0x80, URZ ;  /* 0x00000080121078a5 */ /* 0x000fe2000f8e023f */
[----:B------:R-:W-:Y:S01]  /*0240*/  IMAD.MOV.U32 R28, RZ, RZ, RZ ;  /* 0x000000ffff1c7224 */ /* 0x000fe200078e00ff */
[----:B------:R-:W-:Y:S01]  /*0250*/  @UP1 UIMAD.WIDE.U32 UR10, UR19, UR12, URZ ;  /* 0x0000000c130a12a5 */ /* 0x000fe2000f8e003f */
[----:B------:R-:W-:Y:S01]  /*0260*/  CS2R R14, SRZ ;  /* 0x00000000000e7805 */ /* 0x000fe2000001ff00 */
[----:B------:R-:W-:Y:S01]  /*0270*/  ULDC UR32, c[0x0][0x22c] ;  /* 0x00008b0000207ab9 */ /* 0x000fe20000000800 */
[----:B------:R-:W-:Y:S01]  /*0280*/  CS2R R12, SRZ ;  /* 0x00000000000c7805 */ /* 0x000fe2000001ff00 */
[----:B------:R-:W-:Y:S01]  /*0290*/  USHF.R.S32.HI UR12, URZ, 0x1f, UR29 ;  /* 0x0000001f3f0c7899 */ /* 0x000fe2000801141d */
[----:B------:R-:W-:Y:S01]  /*02a0*/  IMAD.MOV.U32 R16, RZ, RZ, RZ ;  /* 0x000000ffff107224 */ /* 0x000fe200078e00ff */
[----:B------:R-:W-:-:S02]  /*02b0*/  UIMAD UR21, UR21, UR29, URZ ;  /* 0x0000001d151572a4 */ /* 0x000fc4000f8e023f */
[----:B------:R-:W-:Y:S02]  /*02c0*/  UIMAD.WIDE UR14, UR29, UR32, URZ ;  /* 0x000000201d0e72a5 */ /* 0x000fe4000f8e023f */
[----:B------:R-:W-:Y:S01]  /*02d0*/  USEL UR23, UR16, URZ, UP0 ;  /* 0x0000003f10177287 */ /* 0x000fe20008000000 */
[----:B0-----:R-:W-:Y:S01]  /*02e0*/  SHF.R.S32.HI R0, RZ, 0x1f, R9 ;  /* 0x0000001fff007819 */ /* 0x001fe20000011409 */
[----:B------:R-:W-:Y:S02]  /*02f0*/  USEL UR27, UR17, URZ, UP0 ;  /* 0x0000003f111b7287 */ /* 0x000fe40008000000 */
[----:B------:R-:W-:Y:S01]  /*0300*/  @UP1 UMOV UR28, UR19 ;  /* 0x00000013001c1c82 */ /* 0x000fe20008000000 */
[CC--:B------:R-:W-:Y:S01]  /*0310*/  LEA.HI R2, R0.reuse, R9.reuse, RZ, 0x2 ;  /* 0x0000000900027211 */ /* 0x0c0fe200078f10ff */
[----:B------:R-:W-:Y:S01]  /*0320*/  UIMAD UR26, UR32, UR29, URZ ;  /* 0x0000001d201a72a4 */ /* 0x000fe2000f8e023f */
[CC--:B------:R-:W-:Y:S01]  /*0330*/  LEA.HI R4, R0.reuse, R9.reuse, RZ, 0x5 ;  /* 0x0000000900047211 */ /* 0x0c0fe200078f28ff */
[----:B------:R-:W-:Y:S01]  /*0340*/  UIMAD.WIDE.U32 UR16, UR20, UR29, URZ ;  /* 0x0000001d141072a5 */ /* 0x000fe2000f8e003f */
[CC--:B------:R-:W-:Y:S01]  /*0350*/  LEA.HI R8, R0.reuse, R9.reuse, RZ, 0x3 ;  /* 0x0000000900087211 */ /* 0x0c0fe200078f18ff */
[----:B------:R-:W-:Y:S01]  /*0360*/  @!UP1 UMOV UR28, 0xffffffff ;  /* 0xffffffff001c9882 */ /* 0x000fe20000000000 */
[CC--:B------:R-:W-:Y:S01]  /*0370*/  LEA.HI R5, R0.reuse, R9.reuse, RZ, 0x7 ;  /* 0x0000000900057211 */ /* 0x0c0fe200078f38ff */
[----:B------:R-:W-:Y:S01]  /*0380*/  UIMAD UR29, UR20, UR12, UR21 ;  /* 0x0000000c141d72a4 */ /* 0x000fe2000f8e0215 */
[----:B------:R-:W-:Y:S01]  /*0390*/  LEA.HI R10, R0, R9, RZ, 0x6 ;  /* 0x00000009000a7211 */ /* 0x000fe200078f30ff */
[----:B------:R-:W-:Y:S01]  /*03a0*/  UIMAD.WIDE.U32 UR30, UR14, UR28, URZ ;  /* 0x0000001c0e1e72a5 */ /* 0x000fe2000f8e003f */
[--C-:B------:R-:W-:Y:S01]  /*03b0*/  SHF.R.S32.HI R3, RZ, 0x2, R2.reuse ;  /* 0x00000002ff037819 */ /* 0x100fe20000011402 */
[----:B------:R-:W-:Y:S01]  /*03c0*/  UIMAD UR28, UR15, UR28, URZ ;  /* 0x0000001c0f1c72a4 */ /* 0x000fe2000f8e023f */
[----:B------:R-:W-:Y:S01]  /*03d0*/  LOP3.LUT R0, R2, 0x7ffffffc, RZ, 0xc0, !PT ;  /* 0x7ffffffc02007812 */ /* 0x000fe200078ec0ff */
[----:B------:R-:W-:Y:S01]  /*03e0*/  UIADD3 UR17, UR17, UR29, URZ ;  /* 0x0000001d11117290 */ /* 0x000fe2000fffe03f */
[----:B------:R-:W-:Y:S01]  /*03f0*/  SHF.R.S32.HI R2, RZ, 0x1f, R2 ;  /* 0x0000001fff027819 */ /* 0x000fe20000011402 */
[----:B------:R-:W-:Y:S01]  /*0400*/  UMOV UR4, URZ ;  /* 0x0000003f00047c82 */ /* 0x000fe20008000000 */
[----:B------:R-:W-:Y:S01]  /*0410*/  LOP3.LUT R6, R8, 0x1ffffff8, RZ, 0xc0, !PT ;  /* 0x1ffffff808067812 */ /* 0x000fe200078ec0ff */
[C---:B------:R-:W-:Y:S01]  /*0420*/  IMAD.IADD R0, R9.reuse, 0x1, -R0 ;  /* 0x0000000109007824 */ /* 0x040fe200078e0a00 */
[----:B------:R-:W-:Y:S01]  /*0430*/  LOP3.LUT R7, R4, 0xffffffe0, RZ, 0xc0, !PT ;  /* 0xffffffe004077812 */ /* 0x000fe200078ec0ff */
[----:B------:R-:W-:Y:S01]  /*0440*/  UIMAD UR28, UR14, UR4, UR28 ;  /* 0x000000040e1c72a4 */ /* 0x000fe2000f8e021c */
[----:B------:R-:W-:Y:S01]  /*0450*/  LEA.HI R2, R2, R3, RZ, 0x3 ;  /* 0x0000000302027211 */ /* 0x000fe200078f18ff */
[----:B------:R-:W-:Y:S01]  /*0460*/  USHF.R.S32.HI UR22, URZ, 0x1f, UR32 ;  /* 0x0000001f3f167899 */ /* 0x000fe20008011420 */
[----:B------:R-:W-:Y:S01]  /*0470*/  IADD3 R18, -R6, R9, RZ ;  /* 0x0000000906127210 */ /* 0x000fe20007ffe1ff */
[----:B------:R-:W-:Y:S01]  /*0480*/  IMAD.IADD R9, R9, 0x1, -R7 ;  /* 0x0000000109097824 */ /* 0x000fe200078e0a07 */
[--C-:B------:R-:W-:Y:S01]  /*0490*/  SHF.R.S32.HI R6, RZ, 0x5, R4.reuse ;  /* 0x00000005ff067819 */ /* 0x100fe20000011404 */
[----:B------:R-:W-:Y:S01]  /*04a0*/  UIMAD UR4, UR17, UR32, URZ ;  /* 0x00000020110472a4 */ /* 0x000fe2000f8e023f */
[----:B------:R-:W-:Y:S01]  /*04b0*/  SHF.R.S32.HI R7, RZ, 0x1f, R4 ;  /* 0x0000001fff077819 */ /* 0x000fe20000011404 */
[----:B------:R-:W-:Y:S01]  /*04c0*/  UIMAD.WIDE.U32 UR20, UR16, UR32, URZ ;  /* 0x00000020101472a5 */ /* 0x000fe2000f8e003f */
[----:B------:R-:W-:Y:S01]  /*04d0*/  SHF.R.S32.HI R4, RZ, 0x3, R8 ;  /* 0x00000003ff047819 */ /* 0x000fe20000011408 */
[----:B------:R-:W-:Y:S01]  /*04e0*/  USHF.R.S32.HI UR9, URZ, 0x1f, UR7 ;  /* 0x0000001f3f097899 */ /* 0x000fe20008011407 */
[----:B------:R-:W-:Y:S01]  /*04f0*/  LOP3.LUT R2, R2, 0xfffffff8, RZ, 0xc0, !PT ;  /* 0xfffffff802027812 */ /* 0x000fe200078ec0ff */
[----:B------:R-:W-:Y:S01]  /*0500*/  UIADD3 UR23, UP0, UR7, UR23, URZ ;  /* 0x0000001707177290 */ /* 0x000fe2000ff1e03f */
[----:B------:R-:W-:Y:S01]  /*0510*/  IMAD R8, R6, UR26, R9 ;  /* 0x0000001a06087c24 */ /* 0x000fe2000f8e0209 */
[----:B------:R-:W-:Y:S01]  /*0520*/  UIMAD UR4, UR22, UR16, UR4 ;  /* 0x00000010160472a4 */ /* 0x000fe2000f8e0204 */
[----:B------:R-:W-:Y:S01]  /*0530*/  IADD3 R3, R3, -R2, RZ ;  /* 0x8000000203037210 */ /* 0x000fe20007ffe0ff */
[----:B------:R-:W-:Y:S01]  /*0540*/  IMAD.SHL.U32 R2, R4, 0x40, RZ ;  /* 0x0000004004027824 */ /* 0x000fe200078e00ff */
[----:B-1----:R-:W-:Y:S01]  /*0550*/  UIMAD UR33, UR8, UR32, URZ ;  /* 0x00000020082172a4 */ /* 0x002fe2000f8e023f */
[----:B------:R-:W-:Y:S01]  /*0560*/  SHF.L.U32 R18, R18, 0x3, RZ ;  /* 0x0000000312127819 */ /* 0x000fe200000006ff */
[----:B------:R-:W-:Y:S01]  /*0570*/  USEL UR17, UR20, UR30, !UP1 ;  /* 0x0000001e14117287 */ /* 0x000fe2000c800000 */
[----:B------:R-:W-:Y:S01]  /*0580*/  LEA.HI R7, R7, R6, RZ, 0x2 ;  /* 0x0000000607077211 */ /* 0x000fe200078f10ff */
[----:B------:R-:W-:Y:S01]  /*0590*/  UIADD3.X UR12, UR9, UR27, URZ, UP0, !UPT ;  /* 0x0000001b090c7290 */ /* 0x000fe200087fe43f */
[----:B------:R-:W-:Y:S01]  /*05a0*/  LOP3.LUT R9, R2, 0x1c0, RZ, 0xc0, !PT ;  /* 0x000001c002097812 */ /* 0x000fe200078ec0ff */
[----:B------:R-:W-:Y:S01]  /*05b0*/  UIADD3 UR20, UR21, UR4, URZ ;  /* 0x0000000415147290 */ /* 0x000fe2000fffe03f */
[----:B------:R-:W-:Y:S01]  /*05c0*/  LOP3.LUT R7, R7, 0x3ffffc, RZ, 0xc0, !PT ;  /* 0x003ffffc07077812 */ /* 0x000fe200078ec0ff */
[----:B------:R-:W-:Y:S01]  /*05d0*/  UIADD3 UR16, UP0, UR33, UR17, URZ ;  /* 0x0000001121107290 */ /* 0x000fe2000ff1e03f */
[----:B------:R-:W-:Y:S01]  /*05e0*/  LOP3.LUT R2, R9, 0x38, R18, 0xf8, !PT ;  /* 0x0000003809027812 */ /* 0x000fe200078ef812 */
[----:B------:R-:W-:Y:S01]  /*05f0*/  @UP1 UIADD3 UR20, UR31, UR28, URZ ;  /* 0x0000001c1f141290 */ /* 0x000fe2000fffe03f */
[----:B------:R-:W-:Y:S01]  /*0600*/  SHF.R.U32.HI R9, RZ, 0x3, R9 ;  /* 0x00000003ff097819 */ /* 0x000fe20000011609 */
[----:B------:R-:W-:Y:S01]  /*0610*/  UIMAD UR12, UR12, UR14, URZ ;  /* 0x0000000e0c0c72a4 */ /* 0x000fe2000f8e023f */
[----:B------:R-:W-:Y:S01]  /*0620*/  IMAD.IADD R7, R6, 0x1, -R7 ;  /* 0x0000000106077824 */ /* 0x000fe200078e0a07 */
[----:B------:R-:W-:Y:S01]  /*0630*/  ULEA.HI.X.SX32 UR17, UR33, UR20, 0x1, UP0 ;  /* 0x0000001421117291 */ /* 0x000fe200080f0e3f */
[----:B------:R-:W-:Y:S01]  /*0640*/  LOP3.LUT R9, R2, R9, RZ, 0x3c, !PT ;  /* 0x0000000902097212 */ /* 0x000fe200078e3cff */
[----:B------:R-:W-:Y:S01]  /*0650*/  UIMAD UR12, UR15, UR23, UR12 ;  /* 0x000000170f0c72a4 */ /* 0x000fe2000f8e020c */
[----:B------:R-:W-:Y:S01]  /*0660*/  SHF.L.U32 R2, R10, 0x3, RZ ;  /* 0x000000030a027819 */ /* 0x000fe200000006ff */
[----:B------:R-:W-:Y:S01]  /*0670*/  UIMAD.WIDE.U32 UR14, UR14, UR23, UR16 ;  /* 0x000000170e0e72a5 */ /* 0x000fe2000f8e0010 */
[----:B------:R-:W-:Y:S01]  /*0680*/  SHF.R.S32.HI R6, RZ, 0x1f, R8 ;  /* 0x0000001fff067819 */ /* 0x000fe20000011408 */
[----:B------:R-:W-:Y:S01]  /*0690*/  @UP1 UIMAD UR13, UR19, UR13, UR11 ;  /* 0x0000000d130d12a4 */ /* 0x000fe2000f8e020b */
[----:B------:R-:W-:Y:S01]  /*06a0*/  LOP3.LUT R2, R9, 0xfffffe00, R2, 0xf8, !PT ;  /* 0xfffffe0009027812 */ /* 0x000fe200078ef802 */
[----:B------:R-:W-:Y:S01]  /*06b0*/  IMAD.U32 R11, RZ, RZ, UR12 ;  /* 0x0000000cff0b7e24 */ /* 0x000fe2000f8e00ff */
[----:B------:R-:W-:Y:S01]  /*06c0*/  ULDC UR11, c[0x0][0x3e0] ;  /* 0x0000f800000b7ab9 */ /* 0x000fe20000000800 */
[----:B------:R-:W-:Y:S01]  /*06d0*/  IADD3 R9, P0, R8, UR14, RZ ;  /* 0x0000000e08097c10 */ /* 0x000fe2000ff1e0ff */
[----:B------:R-:W-:Y:S01]  /*06e0*/  UISETP.GE.AND UP0, UPT, UR11, 0x1, UPT ;  /* 0x000000010b00788c */ /* 0x000fe2000bf06270 */
[----:B------:R-:W-:Y:S01]  /*06f0*/  LEA R7, R7, R0, 0x9 ;  /* 0x0000000007077211 */ /* 0x000fe200078e48ff */
[----:B------:R-:W-:Y:S01]  /*0700*/  IMAD.SHL.U32 R0, R3, 0x40, RZ ;  /* 0x0000004003007824 */ /* 0x000fe200078e00ff */
[----:B------:R-:W-:Y:S01]  /*0710*/  IADD3.X R6, R6, UR15, R11, P0, !PT ;  /* 0x0000000f06067c10 */ /* 0x000fe200087fe40b */
[----:B------:R-:W-:Y:S01]  /*0720*/  @!UP1 USHF.R.S32.HI UR4, URZ, 0x1f, UR18 ;  /* 0x0000001f3f049899 */ /* 0x000fe20008011412 */
[C---:B------:R-:W-:Y:S01]  /*0730*/  LEA R8, P0, R9.reuse, c[0x0][0x350], 0x2 ;  /* 0x0000d40009087a11 */ /* 0x040fe200078010ff */
[----:B------:R-:W-:Y:S01]  /*0740*/  ULDC.64 UR16, c[0x0][0x380] ;  /* 0x0000e00000107ab9 */ /* 0x000fe20000000a00 */
[----:B------:R-:W-:Y:S01]  /*0750*/  SHF.R.U32.HI R5, RZ, 0x4, R5 ;  /* 0x00000004ff057819 */ /* 0x000fe20000011605 */
[----:B------:R-:W-:Y:S01]  /*0760*/  @!UP1 UIMAD UR4, UR4, UR16, URZ ;  /* 0x00000010040492a4 */ /* 0x000fe2000f8e023f */
[----:B------:R-:W-:Y:S01]  /*0770*/  LEA.HI.X R9, R9, c[0x0][0x354], R6, 0x2, P0 ;  /* 0x0000d50009097a11 */ /* 0x000fe200000f1406 */
[----:B------:R-:W-:Y:S01]  /*0780*/  @!UP1 UIMAD.WIDE.U32 UR14, UR18, UR16, URZ ;  /* 0x00000010120e92a5 */ /* 0x000fe2000f8e003f */
[----:B------:R-:W-:Y:S01]  /*0790*/  PLOP3.LUT P0, PT, PT, PT, UP0, 0x80, 0x0 ;  /* 0x000000000000781c */ /* 0x000fe20003f0f008 */
[----:B------:R-:W-:Y:S01]  /*07a0*/  @!UP1 UIMAD UR18, UR18, UR17, UR4 ;  /* 0x00000011121292a4 */ /* 0x000fe2000f8e0204 */
[----:B------:R-:W-:Y:S01]  /*07b0*/  LOP3.LUT R0, R0, 0x1c0, RZ, 0xc0, !PT ;  /* 0x000001c000007812 */ /* 0x000fe200078ec0ff */
[----:B------:R-:W-:Y:S01]  /*07c0*/  @UP1 UMOV UR27, UR10 ;  /* 0x0000000a001b1c82 */ /* 0x000fe20008000000 */
[----:B------:R-:W-:Y:S01]  /*07d0*/  HFMA2.MMA R6, -RZ, RZ, 0, 0 ;  /* 0x00000000ff067435 */ /* 0x000fe200000001ff */
[----:B------:R-:W-:Y:S01]  /*07e0*/  USHF.R.S32.HI UR4, URZ, 0x1f, UR8 ;  /* 0x0000001f3f047899 */ /* 0x000fe20008011408 */
[----:B------:R-:W-:Y:S01]  /*07f0*/  LOP3.LUT R5, R0, 0x8, R5, 0xf8, !PT ;  /* 0x0000000800057812 */ /* 0x000fe200078ef805 */
[----:B------:R-:W-:Y:S01]  /*0800*/  @!UP1 UIADD3 UR13, UR15, UR18, URZ ;  /* 0x000000120f0d9290 */ /* 0x000fe2000fffe03f */
[----:B------:R-:W-:Y:S01]  /*0810*/  SHF.R.U32.HI R0, RZ, 0x3, R0 ;  /* 0x00000003ff007819 */ /* 0x000fe20000011600 */
[----:B------:R-:W-:Y:S01]  /*0820*/  @!UP1 UMOV UR27, UR14 ;  /* 0x0000000e001b9c82 */ /* 0x000fe20008000000 */
[----:B------:R-:W-:-:S02]  /*0830*/  CS2R R10, SRZ ;  /* 0x00000000000a7805 */ /* 0x000fc4000001ff00 */
[----:B------:R-:W-:Y:S02]  /*0840*/  LOP3.LUT R0, R5, R0, RZ, 0x3c, !PT ;  /* 0x0000000005007212 */ /* 0x000fe400078e3cff */
[----:B------:R-:W-:Y:S02]  /*0850*/  MOV R5, RZ ;  /* 0x000000ff00057202 */ /* 0x000fe40000000f00 */
[----:B------:R-:W-:Y:S02]  /*0860*/  LEA R0, R7, R0, 0x1 ;  /* 0x0000000007007211 */ /* 0x000fe400078e08ff */
[----:B------:R-:W-:Y:S01]  /*0870*/  SHF.R.S32.HI R7, RZ, 0x1f, R4 ;  /* 0x0000001fff077819 */ /* 0x000fe20000011404 */
[----:B------:R-:W-:Y:S05]  /*0880*/  @!P0 BRA `(.L_x_808) ;  /* 0x00000e3000008947 */ /* 0x000fea0003800000 */
[----:B------:R-:W-:Y:S01]  /*0890*/  UISETP.NE.AND UP0, UPT, UR11, 0x1, UPT ;  /* 0x000000010b00788c */ /* 0x000fe2000bf05270 */
[----:B------:R-:W-:Y:S01]  /*08a0*/  IMAD.MOV.U32 R17, RZ, RZ, 0x1 ;  /* 0x00000001ff117424 */ /* 0x000fe200078e00ff */
[----:B------:R-:W-:Y:S01]  /*08b0*/  USHF.L.U32 UR35, UR26, 0x3, URZ ;  /* 0x000000031a237899 */ /* 0x000fe2000800063f */
[----:B------:R-:W-:-:S03]  /*08c0*/  MOV R26, RZ ;  /* 0x000000ff001a7202 */ /* 0x000fc60000000f00 */
[----:B------:R-:W-:Y:S02]  /*08d0*/  PLOP3.LUT P1, PT, PT, PT, UP0, 0x80, 0x0 ;  /* 0x000000000000781c */ /* 0x000fe40003f2f008 */
[----:B------:R-:W-:-:S11]  /*08e0*/  LOP3.LUT P0, RZ, R17, c[0x0][0x3e0], RZ, 0xc0, !PT ;  /* 0x0000f80011ff7a12 */ /* 0x000fd6000780c0ff */
[----:B------:R-:W-:Y:S05]  /*08f0*/  @!P1 BRA `(.L_x_809) ;  /* 0x00000a2000009947 */ /* 0x000fea0003800000 */
[----:B------:R-:W-:Y:S01]  /*0900*/  USHF.L.U32 UR28, UR26, 0x4, URZ ;  /* 0x000000041a1c7899 */ /* 0x000fe2000800063f */
[----:B------:R-:W-:Y:S01]  /*0910*/  HFMA2.MMA R23, -RZ, RZ, 0, 0 ;  /* 0x00000000ff177435 */ /* 0x000fe200000001ff */
[----:B------:R-:W-:Y:S01]  /*0920*/  ULOP3.LUT UR10, UR11, 0x1, URZ, 0xc0, !UPT ;  /* 0x000000010b0a7892 */ /* 0x000fe2000f8ec03f */
[----:B------:R-:W-:Y:S01]  /*0930*/  HFMA2.MMA R6, -RZ, RZ, 0, 0 ;  /* 0x00000000ff067435 */ /* 0x000fe200000001ff */
[----:B------:R-:W-:Y:S01]  /*0940*/  USHF.R.S32.HI UR18, URZ, 0x1f, UR35 ;  /* 0x0000001f3f127899 */ /* 0x000fe20008011423 */
[----:B------:R-:W-:Y:S01]  /*0950*/  IMAD.MOV.U32 R26, RZ, RZ, RZ ;  /* 0x000000ffff1a7224 */ /* 0x000fe200078e00ff */
[----:B------:R-:W-:Y:S01]  /*0960*/  ULDC UR11, c[0x0][0x3e0] ;  /* 0x0000f800000b7ab9 */ /* 0x000fe20000000800 */
[----:B------:R-:W-:Y:S01]  /*0970*/  CS2R R30, SRZ ;  /* 0x00000000001e7805 */ /* 0x000fe2000001ff00 */
[----:B------:R-:W-:Y:S01]  /*0980*/  UIMAD UR29, UR26, 0x18, URZ ;  /* 0x000000181a1d78a4 */ /* 0x000fe2000f8e023f */
[----:B------:R-:W-:Y:S01]  /*0990*/  CS2R R24, SRZ ;  /* 0x0000000000187805 */ /* 0x000fe2000001ff00 */
[----:B------:R-:W-:Y:S01]  /*09a0*/  USHF.L.U32 UR30, UR26, 0x5, URZ ;  /* 0x000000051a1e7899 */ /* 0x000fe2000800063f */
[----:B------:R-:W-:Y:S01]  /*09b0*/  IMAD.MOV.U32 R28, RZ, RZ, RZ ;  /* 0x000000ffff1c7224 */ /* 0x000fe200078e00ff */
[----:B------:R-:W-:Y:S01]  /*09c0*/  UIMAD UR31, UR26, 0x28, URZ ;  /* 0x000000281a1f78a4 */ /* 0x000fe2000f8e023f */
[----:B------:R-:W-:Y:S01]  /*09d0*/  MOV R5, RZ ;  /* 0x000000ff00057202 */ /* 0x000fe20000000f00 */
[----:B------:R-:W-:Y:S01]  /*09e0*/  UIMAD UR32, UR26, 0x30, URZ ;  /* 0x000000301a2078a4 */ /* 0x000fe2000f8e023f */
[----:B------:R-:W-:Y:S01]  /*09f0*/  CS2R R14, SRZ ;  /* 0x00000000000e7805 */ /* 0x000fe2000001ff00 */
[----:B------:R-:W-:Y:S01]  /*0a00*/  UIMAD UR33, UR26, 0x38, URZ ;  /* 0x000000381a2178a4 */ /* 0x000fe2000f8e023f */
[----:B------:R-:W-:Y:S01]  /*0a10*/  CS2R R12, SRZ ;  /* 0x00000000000c7805 */ /* 0x000fe2000001ff00 */
[----:B------:R-:W-:Y:S01]  /*0a20*/  UIADD3 UR34, UR28, 0x20, URZ ;  /* 0x000000201c227890 */ /* 0x000fe2000fffe03f */
[----:B------:R-:W-:Y:S01]  /*0a30*/  CS2R R10, SRZ ;  /* 0x00000000000a7805 */ /* 0x000fe2000001ff00 */
[----:B------:R-:W-:Y:S01]  /*0a40*/  UMOV UR21, 0x1 ;  /* 0x0000000100157882 */ /* 0x000fe20000000000 */
[----:B------:R-:W-:Y:S01]  /*0a50*/  IMAD.MOV.U32 R16, RZ, RZ, RZ ;  /* 0x000000ffff107224 */ /* 0x000fe200078e00ff */
[----:B------:R-:W-:-:S02]  /*0a60*/  ULDC.64 UR22, c[0x0][0x3d8] ;  /* 0x0000f60000167ab9 */ /* 0x000fc40000000a00 */
[----:B------:R-:W-:Y:S02]  /*0a70*/  UIADD3 UR10, -UR10, UR11, URZ ;  /* 0x0000000b0a0a7290 */ /* 0x000fe4000fffe13f */
[----:B------:R-:W-:Y:S02]  /*0a80*/  USHF.R.S32.HI UR11, URZ, 0x1f, UR28 ;  /* 0x0000001f3f0b7899 */ /* 0x000fe4000801141c */
[----:B------:R-:W-:Y:S02]  /*0a90*/  USHF.L.U64.HI UR21, UR22, UR21, UR23 ;  /* 0x0000001516157299 */ /* 0x000fe40008010217 */
[----:B------:R-:W-:Y:S02]  /*0aa0*/  USHF.L.U64.HI UR20, UR35, 0x2, UR18 ;  /* 0x0000000223147899 */ /* 0x000fe40008010212 */
[----:B------:R-:W-:Y:S02]  /*0ab0*/  USHF.R.S32.HI UR12, URZ, 0x1f, UR29 ;  /* 0x0000001f3f0c7899 */ /* 0x000fe4000801141d */
[----:B------:R-:W-:-:S02]  /*0ac0*/  USHF.R.S32.HI UR14, URZ, 0x1f, UR30 ;  /* 0x0000001f3f0e7899 */ /* 0x000fc4000801141e */
[----:B------:R-:W-:Y:S02]  /*0ad0*/  USHF.R.S32.HI UR15, URZ, 0x1f, UR31 ;  /* 0x0000001f3f0f7899 */ /* 0x000fe4000801141f */
[----:B------:R-:W-:Y:S02]  /*0ae0*/  USHF.R.S32.HI UR16, URZ, 0x1f, UR32 ;  /* 0x0000001f3f107899 */ /* 0x000fe40008011420 */
[----:B------:R-:W-:Y:S02]  /*0af0*/  USHF.R.S32.HI UR17, URZ, 0x1f, UR33 ;  /* 0x0000001f3f117899 */ /* 0x000fe40008011421 */
[----:B------:R-:W-:Y:S02]  /*0b00*/  USHF.L.U32 UR23, UR22, 0x1, URZ ;  /* 0x0000000116177899 */ /* 0x000fe4000800063f */
[----:B------:R-:W-:Y:S02]  /*0b10*/  USHF.R.S32.HI UR18, URZ, 0x1f, UR34 ;  /* 0x0000001f3f127899 */ /* 0x000fe40008011422 */
[----:B------:R-:W-:-:S02]  /*0b20*/  USHF.L.U64.HI UR19, UR28, 0x2, UR11 ;  /* 0x000000021c137899 */ /* 0x000fc4000801020b */
[----:B------:R-:W-:Y:S02]  /*0b30*/  USHF.L.U32 UR36, UR35, 0x2, URZ ;  /* 0x0000000223247899 */ /* 0x000fe4000800063f */
[----:B------:R-:W-:Y:S02]  /*0b40*/  USHF.L.U64.HI UR12, UR29, 0x2, UR12 ;  /* 0x000000021d0c7899 */ /* 0x000fe4000801020c */
[----:B------:R-:W-:Y:S02]  /*0b50*/  USHF.L.U64.HI UR14, UR30, 0x2, UR14 ;  /* 0x000000021e0e7899 */ /* 0x000fe4000801020e */
[----:B------:R-:W-:Y:S02]  /*0b60*/  USHF.L.U64.HI UR15, UR31, 0x2, UR15 ;  /* 0x000000021f0f7899 */ /* 0x000fe4000801020f */
[----:B------:R-:W-:Y:S02]  /*0b70*/  USHF.L.U64.HI UR16, UR32, 0x2, UR16 ;  /* 0x0000000220107899 */ /* 0x000fe40008010210 */
[----:B------:R-:W-:-:S02]  /*0b80*/  USHF.L.U64.HI UR17, UR33, 0x2, UR17 ;  /* 0x0000000221117899 */ /* 0x000fc40008010211 */
[----:B------:R-:W-:Y:S02]  /*0b90*/  USHF.L.U64.HI UR11, UR23, 0x2, UR21 ;  /* 0x00000002170b7899 */ /* 0x000fe40008010215 */
[----:B------:R-:W-:Y:S02]  /*0ba0*/  USHF.L.U64.HI UR18, UR34, 0x2, UR18 ;  /* 0x0000000222127899 */ /* 0x000fe40008010212 */
.L_x_810:
[----:B------:R-:W-:Y:S01]  /*0bb0*/  IADD3 R36, P1, R8, UR36, RZ ;  /* 0x0000002408247c10 */ /* 0x000fe2000ff3e0ff */
[----:B------:R-:W-:Y:S01]  /*0bc0*/  IMAD.U32 R33, RZ, RZ, UR26 ;  /* 0x0000001aff217e24 */ /* 0x000fe2000f8e00ff */
[----:B------:R-:W-:Y:S01]  /*0bd0*/  MOV R21, UR26 ;  /* 0x0000001a00157c02 */ /* 0x000fe20008000f00 */
[----:B------:R-:W-:Y:S01]  /*0be0*/  IMAD.U32 R39, RZ, RZ, UR26 ;  /* 0x0000001aff277e24 */ /* 0x000fe2000f8e00ff */
[----:B------:R-:W-:-:S05]  /*0bf0*/  IADD3.X R37, R9, UR20, RZ, P1, !PT ;  /* 0x0000001409257c10 */ /* 0x000fca0008ffe4ff */
[----:B------:R-:W-:-:S05]  /*0c00*/  IMAD.WIDE R32, R33, 0x20, R36 ;  /* 0x0000002021207825 */ /* 0x000fca00078e0224 */
[----:B------:R0:W2:Y:S01]  /*0c10*/  LDG.E R29, [R32.64] ;  /* 0x00000018201d7981 */ /* 0x0000a2000c1e1900 */
[----:B------:R-:W-:-:S05]  /*0c20*/  IMAD.WIDE R20, R21, 0x20, R32 ;  /* 0x0000002015147825 */ /* 0x000fca00078e0220 */
[----:B------:R1:W3:Y:S01]  /*0c30*/  LDG.E R27, [R20.64] ;  /* 0x00000018141b7981 */ /* 0x0002e2000c1e1900 */
[----:B------:R-:W-:-:S05]  /*0c40*/  IMAD.WIDE R38, R39, 0x20, R20 ;  /* 0x0000002027267825 */ /* 0x000fca00078e0214 */
[----:B-1----:R1:W4:Y:S01]  /*0c50*/  LDG.E R20, [R38.64] ;  /* 0x0000001826147981 */ /* 0x002322000c1e1900 */
[----:B------:R-:W-:Y:S01]  /*0c60*/  MOV R17, UR26 ;  /* 0x0000001a00117c02 */ /* 0x000fe20008000f00 */
[----:B------:R-:W-:Y:S02]  /*0c70*/  IMAD.U32 R35, RZ, RZ, UR26 ;  /* 0x0000001aff237e24 */ /* 0x000fe4000f8e00ff */
[----:B------:R5:W4:Y:S02]  /*0c80*/  LDG.E R21, [R36.64+0x80] ;  /* 0x0000801824157981 */ /* 0x000b24000c1e1900 */
[----:B-1----:R-:W-:-:S05]  /*0c90*/  IMAD.WIDE R38, R17, 0x20, R38 ;  /* 0x0000002011267825 */ /* 0x002fca00078e0226 */
[----:B0-----:R0:W4:Y:S02]  /*0ca0*/  LDG.E R33, [R38.64] ;  /* 0x0000001826217981 */ /* 0x001124000c1e1900 */
[----:B0-----:R-:W-:Y:S02]  /*0cb0*/  IMAD.WIDE R38, R17, 0x20, R38 ;  /* 0x0000002011267825 */ /* 0x001fe400078e0226 */
[----:B------:R5:W4:Y:S04]  /*0cc0*/  LDG.E R17, [R36.64] ;  /* 0x0000001824117981 */ /* 0x000b28000c1e1900 */
[----:B------:R-:W-:Y:S01]  /*0cd0*/  IMAD.WIDE R34, R35, 0x20, R38 ;  /* 0x0000002023227825 */ /* 0x000fe200078e0226 */
[----:B------:R0:W4:Y:S04]  /*0ce0*/  LDG.E R32, [R38.64] ;  /* 0x0000001826207981 */ /* 0x000128000c1e1900 */
[----:B------:R1:W4:Y:S01]  /*0cf0*/  LDG.E R22, [R34.64] ;  /* 0x0000001822167981 */ /* 0x000322000c1e1900 */
[----:B-----5:R-:W-:Y:S01]  /*0d00*/  MOV R37, UR35 ;  /* 0x0000002300257c02 */ /* 0x020fe20008000f00 */
[----:B--2---:R-:W-:Y:S01]  /*0d10*/  FADD.FTZ R10, R29, R10 ;  /* 0x0000000a1d0a7221 */ /* 0x004fe20000010000 */
[----:B------:R-:W-:-:S04]  /*0d20*/  MOV R29, UR34 ;  /* 0x00000022001d7c02 */ /* 0x000fc80008000f00 */
[----:B-1----:R-:W-:Y:S01]  /*0d30*/  LEA R34, P1, R29, R8, 0x2 ;  /* 0x000000081d227211 */ /* 0x002fe200078210ff */
[----:B---3--:R-:W-:-:S03]  /*0d40*/  FADD.FTZ R11, R27, R11 ;  /* 0x0000000b1b0b7221 */ /* 0x008fc60000010000 */
[----:B------:R-:W-:Y:S01]  /*0d50*/  IADD3.X R35, R9, UR18, RZ, P1, !PT ;  /* 0x0000001209237c10 */ /* 0x000fe20008ffe4ff */
[----:B------:R-:W-:-:S04]  /*0d60*/  IMAD.U32 R27, RZ, RZ, UR35 ;  /* 0x00000023ff1b7e24 */ /* 0x000fc8000f8e00ff */
[----:B------:R1:W2:Y:S02]  /*0d70*/  LDG.E R29, [R34.64] ;  /* 0x00000018221d7981 */ /* 0x0002a4000c1e1900 */
[----:B-1----:R-:W-:-:S04]  /*0d80*/  IMAD.WIDE R34, R27, 0x4, R34 ;  /* 0x000000041b227825 */ /* 0x002fc800078e0222 */
[----:B----4-:R-:W-:Y:S01]  /*0d90*/  FADD.FTZ R12, R20, R12 ;  /* 0x0000000c140c7221 */ /* 0x010fe20000010000 */
[----:B------:R1:W3:Y:S01]  /*0da0*/  LDG.E R27, [R34.64] ;  /* 0x00000018221b7981 */ /* 0x0002e2000c1e1900 */
[----:B------:R-:W-:-:S05]  /*0db0*/  IMAD.WIDE R36, R37, 0x4, R34 ;  /* 0x0000000425247825 */ /* 0x000fca00078e0222 */
[----:B------:R4:W5:Y:S01]  /*0dc0*/  LDG.E R20, [R36.64] ;  /* 0x0000001824147981 */ /* 0x000962000c1e1900 */
[----:B------:R-:W-:Y:S02]  /*0dd0*/  FADD.FTZ R13, R33, R13 ;  /* 0x0000000d210d7221 */ /* 0x000fe40000010000 */
[----:B------:R-:W-:-:S04]  /*0de0*/  IMAD.U32 R33, RZ, RZ, UR35 ;  /* 0x00000023ff217e24 */ /* 0x000fc8000f8e00ff */
[----:B----4-:R-:W-:-:S05]  /*0df0*/  IMAD.WIDE R36, R33, 0x4, R36 ;  /* 0x0000000421247825 */ /* 0x010fca00078e0224 */
[----:B-1----:R1:W4:Y:S01]  /*0e00*/  LDG.E R34, [R36.64] ;  /* 0x0000001824227981 */ /* 0x002322000c1e1900 */
[----:B0-----:R-:W-:Y:S01]  /*0e10*/  MOV R39, UR35 ;  /* 0x0000002300277c02 */ /* 0x001fe20008000f00 */
[----:B------:R-:W-:Y:S02]  /*0e20*/  FADD.FTZ R28, R21, R28 ;  /* 0x0000001c151c7221 */ /* 0x000fe40000010000 */
[----:B------:R-:W-:Y:S02]  /*0e30*/  IMAD.U32 R21, RZ, RZ, UR22 ;  /* 0x00000016ff157e24 */ /* 0x000fe4000f8e00ff */
[----:B-1----:R-:W-:-:S05]  /*0e40*/  IMAD.WIDE R36, R33, 0x4, R36 ;  /* 0x0000000421247825 */ /* 0x002fca00078e0224 */
[----:B------:R0:W4:Y:S01]  /*0e50*/  LDG.E R33, [R36.64] ;  /* 0x0000001824217981 */ /* 0x000122000c1e1900 */
[----:B------:R-:W-:Y:S01]  /*0e60*/  FADD.FTZ R16, R17, R16 ;  /* 0x0000001011107221 */ /* 0x000fe20000010000 */
[----:B------:R-:W-:Y:S02]  /*0e70*/  MOV R38, c[0x0][0x3dc] ;  /* 0x0000f70000267a02 */ /* 0x000fe40000000f00 */
[----:B------:R-:W4:Y:S01]  /*0e80*/  LDG.E R17, [R8.64] ;  /* 0x0000001808117981 */ /* 0x000f22000c1e1900 */
[----:B------:R-:W-:Y:S02]  /*0e90*/  FADD.FTZ R14, R32, R14 ;  /* 0x0000000e200e7221 */ /* 0x000fe40000010000 */
[----:B0-----:R-:W-:-:S05]  /*0ea0*/  IMAD.WIDE R36, R39, 0x4, R36 ;  /* 0x0000000427247825 */ /* 0x001fca00078e0224 */
[----:B------:R0:W4:Y:S01]  /*0eb0*/  LDG.E R32, [R36.64] ;  /* 0x0000001824207981 */ /* 0x000122000c1e1900 */
[----:B-----5:R-:W-:Y:S01]  /*0ec0*/  FADD.FTZ R25, R20, R25 ;  /* 0x0000001914197221 */ /* 0x020fe20000010000 */
[----:B------:R-:W-:-:S04]  /*0ed0*/  LEA R20, P1, R21, R8, 0x2 ;  /* 0x0000000815147211 */ /* 0x000fc800078210ff */
[----:B------:R-:W-:Y:S02]  /*0ee0*/  LEA.HI.X R21, R21, R9, R38, 0x2, P1 ;  /* 0x0000000915157211 */ /* 0x000fe400008f1426 */
[----:B0-----:R-:W-:-:S04]  /*0ef0*/  IADD3 R36, P1, R20, UR36, RZ ;  /* 0x0000002414247c10 */ /* 0x001fc8000ff3e0ff */
[----:B------:R-:W-:Y:S01]  /*0f00*/  IADD3.X R37, R21, UR20, RZ, P1, !PT ;  /* 0x0000001415257c10 */ /* 0x000fe20008ffe4ff */
[----:B---3--:R-:W-:-:S04]  /*0f10*/  FADD.FTZ R24, R27, R24 ;  /* 0x000000181b187221 */ /* 0x008fc80000010000 */
[----:B------:R0:W3:Y:S01]  /*0f20*/  LDG.E R27, [R36.64] ;  /* 0x00000018241b7981 */ /* 0x0000e2000c1e1900 */
[----:B--2---:R-:W-:Y:S02]  /*0f30*/  FADD.FTZ R23, R29, R23 ;  /* 0x000000171d177221 */ /* 0x004fe40000010000 */
[----:B------:R-:W-:Y:S01]  /*0f40*/  IMAD.U32 R35, RZ, RZ, UR28 ;  /* 0x0000001cff237e24 */ /* 0x000fe2000f8e00ff */
[----:B------:R0:W2:Y:S01]  /*0f50*/  LDG.E R29, [R36.64+0x80] ;  /* 0x00008018241d7981 */ /* 0x0000a2000c1e1900 */
[----:B------:R-:W-:Y:S02]  /*0f60*/  FADD.FTZ R15, R22, R15 ;  /* 0x0000000f160f7221 */ /* 0x000fe40000010000 */
[----:B----4-:R-:W-:Y:S01]  /*0f70*/  FADD.FTZ R31, R34, R31 ;  /* 0x0000001f221f7221 */ /* 0x010fe20000010000 */
[----:B------:R-:W4:Y:S01]  /*0f80*/  LDG.E R22, [R8.64+0x80] ;  /* 0x0000801808167981 */ /* 0x000f22000c1e1900 */
[----:B------:R-:W-:Y:S02]  /*0f90*/  LEA R34, P1, R35, R20, 0x2 ;  /* 0x0000001423227211 */ /* 0x000fe400078210ff */
[----:B------:R-:W-:-:S02]  /*0fa0*/  MOV R39, UR29 ;  /* 0x0000001d00277c02 */ /* 0x000fc40008000f00 */
[----:B------:R-:W-:Y:S02]  /*0fb0*/  IADD3.X R35, R21, UR19, RZ, P1, !PT ;  /* 0x0000001315237c10 */ /* 0x000fe40008ffe4ff */
[----:B0-----:R-:W-:Y:S01]  /*0fc0*/  LEA R36, P1, R39, R20, 0x2 ;  /* 0x0000001427247211 */ /* 0x001fe200078210ff */
[----:B------:R-:W-:Y:S02]  /*0fd0*/  FADD.FTZ R30, R33, R30 ;  /* 0x0000001e211e7221 */ /* 0x000fe40000010000 */
[----:B------:R0:W5:Y:S01]  /*0fe0*/  LDG.E R33, [R34.64] ;  /* 0x0000001822217981 */ /* 0x000162000c1e1900 */
[----:B------:R-:W-:Y:S01]  /*0ff0*/  IADD3.X R37, R21, UR12, RZ, P1, !PT ;  /* 0x0000000c15257c10 */ /* 0x000fe20008ffe4ff */
[----:B------:R-:W-:Y:S02]  /*1000*/  FADD.FTZ R6, R17, R6 ;  /* 0x0000000611067221 */ /* 0x000fe40000010000 */
[----:B------:R-:W-:Y:S02]  /*1010*/  IMAD.U32 R39, RZ, RZ, UR30 ;  /* 0x0000001eff277e24 */ /* 0x000fe4000f8e00ff */
[----:B------:R1:W5:Y:S04]  /*1020*/  LDG.E R17, [R36.64+0x80] ;  /* 0x0000801824117981 */ /* 0x000368000c1e1900 */
[----:B0-----:R0:W5:Y:S01]  /*1030*/  LDG.E R34, [R34.64+0x80] ;  /* 0x0000801822227981 */ /* 0x001162000c1e1900 */
[----:B------:R-:W-:-:S03]  /*1040*/  FADD.FTZ R26, R32, R26 ;  /* 0x0000001a201a7221 */ /* 0x000fc60000010000 */
[----:B------:R1:W5:Y:S02]  /*1050*/  LDG.E R32, [R36.64] ;  /* 0x0000001824207981 */ /* 0x000364000c1e1900 */
[----:B-1----:R-:W-:-:S04]  /*1060*/  LEA R36, P1, R39, R20, 0x2 ;  /* 0x0000001427247211 */ /* 0x002fc800078210ff */
[----:B------:R-:W-:Y:S01]  /*1070*/  IADD3.X R37, R21, UR14, RZ, P1, !PT ;  /* 0x0000000e15257c10 */ /* 0x000fe20008ffe4ff */
[----:B---3--:R-:W-:-:S04]  /*1080*/  FADD.FTZ R16, R16, R27 ;  /* 0x0000001b10107221 */ /* 0x008fc80000010000 */
[----:B------:R1:W3:Y:S01]  /*1090*/  LDG.E R27, [R36.64] ;  /* 0x00000018241b7981 */ /* 0x0002e2000c1e1900 */
[----:B--2---:R-:W-:Y:S01]  /*10a0*/  FADD.FTZ R28, R28, R29 ;  /* 0x0000001d1c1c7221 */ /* 0x004fe20000010000 */
[----:B------:R-:W-:Y:S01]  /*10b0*/  MOV R29, UR31 ;  /* 0x0000001f001d7c02 */ /* 0x000fe20008000f00 */
[----:B----4-:R-:W-:Y:S02]  /*10c0*/  FADD.FTZ R5, R22, R5 ;  /* 0x0000000516057221 */ /* 0x010fe40000010000 */
[----:B------:R1:W2:Y:S01]  /*10d0*/  LDG.E R22, [R36.64+0x80] ;  /* 0x0000801824167981 */ /* 0x0002a2000c1e1900 */
[----:B0-----:R-:W-:Y:S02]  /*10e0*/  MOV R35, UR32 ;  /* 0x0000002000237c02 */ /* 0x001fe40008000f00 */
[----:B-1----:R-:W-:-:S04]  /*10f0*/  LEA R36, P1, R29, R20, 0x2 ;  /* 0x000000141d247211 */ /* 0x002fc800078210ff */
[----:B------:R-:W-:Y:S01]  /*1100*/  IADD3.X R37, R21, UR15, RZ, P1, !PT ;  /* 0x0000000f15257c10 */ /* 0x000fe20008ffe4ff */
[----:B-----5:R-:W-:-:S04]  /*1110*/  FADD.FTZ R10, R10, R33 ;  /* 0x000000210a0a7221 */ /* 0x020fc80000010000 */
[----:B------:R0:W4:Y:S04]  /*1120*/  LDG.E R33, [R36.64] ;  /* 0x0000001824217981 */ /* 0x000128000c1e1900 */
[----:B------:R0:W5:Y:S01]  /*1130*/  LDG.E R29, [R36.64+0x80] ;  /* 0x00008018241d7981 */ /* 0x000162000c1e1900 */
[----:B------:R-:W-:Y:S02]  /*1140*/  FADD.FTZ R24, R24, R17 ;  /* 0x0000001118187221 */ /* 0x000fe40000010000 */
[----:B------:R-:W-:Y:S01]  /*1150*/  IMAD.U32 R17, RZ, RZ, UR33 ;  /* 0x00000021ff117e24 */ /* 0x000fe2000f8e00ff */
[----:B0-----:R-:W-:-:S04]  /*1160*/  LEA R36, P1, R35, R20, 0x2 ;  /* 0x0000001423247211 */ /* 0x001fc800078210ff */
[----:B------:R-:W-:Y:S01]  /*1170*/  IADD3.X R37, R21, UR16, RZ, P1, !PT ;  /* 0x0000001015257c10 */ /* 0x000fe20008ffe4ff */
[----:B------:R-:W-:Y:S02]  /*1180*/  FADD.FTZ R23, R23, R34 ;  /* 0x0000002217177221 */ /* 0x000fe40000010000 */
[----:B------:R-:W-:Y:S02]  /*1190*/  FADD.FTZ R11, R11, R32 ;  /* 0x000000200b0b7221 */ /* 0x000fe40000010000 */
[----:B------:R0:W5:Y:S04]  /*11a0*/  LDG.E R34, [R36.64] ;  /* 0x0000001824227981 */ /* 0x000168000c1e1900 */
[----:B------:R0:W5:Y:S02]  /*11b0*/  LDG.E R32, [R36.64+0x80] ;  /* 0x0000801824207981 */ /* 0x000164000c1e1900 */
[----:B0-----:R-:W-:-:S02]  /*11c0*/  LEA R36, P1, R17, R20, 0x2 ;  /* 0x0000001411247211 */ /* 0x001fc400078210ff */
[----:B------:R0:W5:Y:S02]  /*11d0*/  LDG.E R17, [R20.64] ;  /* 0x0000001814117981 */ /* 0x000164000c1e1900 */
[----:B------:R-:W-:-:S05]  /*11e0*/  IADD3.X R37, R21, UR17, RZ, P1, !PT ;  /* 0x0000001115257c10 */ /* 0x000fca0008ffe4ff */
[----:B------:R-:W5:Y:S04]  /*11f0*/  LDG.E R35, [R36.64] ;  /* 0x0000001824237981 */ /* 0x000f68000c1e1900 */
[----:B0-----:R-:W5:Y:S01]  /*1200*/  LDG.E R20, [R20.64+0x80] ;  /* 0x0000801814147981 */ /* 0x001f62000c1e1900 */
[----:B---3--:R-:W-:-:S03]  /*1210*/  FADD.FTZ R12, R12, R27 ;  /* 0x0000001b0c0c7221 */ /* 0x008fc60000010000 */
[----:B------:R-:W3:Y:S01]  /*1220*/  LDG.E R27, [R36.64+0x80] ;  /* 0x00008018241b7981 */ /* 0x000ee2000c1e1900 */
[----:B------:R-:W-:-:S06]  /*1230*/  UIADD3 UR10, UR10, -0x2, URZ ;  /* 0xfffffffe0a0a7890 */ /* 0x000fcc000fffe03f */
[----:B------:R-:W-:Y:S01]  /*1240*/  ISETP.NE.AND P1, PT, RZ, UR10, PT ;  /* 0x0000000aff007c0c */ /* 0x000fe2000bf25270 */
[----:B--2---:R-:W-:Y:S02]  /*1250*/  FADD.FTZ R25, R25, R22 ;  /* 0x0000001619197221 */ /* 0x004fe40000010000 */
[----:B----4-:R-:W-:Y:S01]  /*1260*/  FADD.FTZ R13, R13, R33 ;  /* 0x000000210d0d7221 */ /* 0x010fe20000010000 */
[----:B------:R-:W-:-:S04]  /*1270*/  MOV R33, UR23 ;  /* 0x0000001700217c02 */ /* 0x000fc80008000f00 */
[----:B------:R-:W-:Y:S01]  /*1280*/  LEA R8, P2, R33, R8, 0x2 ;  /* 0x0000000821087211 */ /* 0x000fe200078410ff */
[----:B-----5:R-:W-:-:S03]  /*1290*/  FADD.FTZ R31, R31, R29 ;  /* 0x0000001d1f1f7221 */ /* 0x020fc60000010000 */
[----:B------:R-:W-:Y:S01]  /*12a0*/  IADD3.X R9, R9, UR11, RZ, P2, !PT ;  /* 0x0000000b09097c10 */ /* 0x000fe200097fe4ff */
[----:B------:R-:W-:Y:S02]  /*12b0*/  FADD.FTZ R14, R14, R34 ;  /* 0x000000220e0e7221 */ /* 0x000fe40000010000 */
[----:B------:R-:W-:Y:S02]  /*12c0*/  FADD.FTZ R30, R30, R32 ;  /* 0x000000201e1e7221 */ /* 0x000fe40000010000 */
[----:B------:R-:W-:Y:S02]  /*12d0*/  FADD.FTZ R6, R6, R17 ;  /* 0x0000001106067221 */ /* 0x000fe40000010000 */
[----:B------:R-:W-:Y:S02]  /*12e0*/  FADD.FTZ R15, R15, R35 ;  /* 0x000000230f0f7221 */ /* 0x000fe40000010000 */
[----:B------:R-:W-:Y:S02]  /*12f0*/  FADD.FTZ R5, R5, R20 ;  /* 0x0000001405057221 */ /* 0x000fe40000010000 */
[----:B---3--:R-:W-:Y:S01]  /*1300*/  FADD.FTZ R26, R26, R27 ;  /* 0x0000001b1a1a7221 */ /* 0x008fe20000010000 */
[----:B------:R-:W-:Y:S05]  /*1310*/  @P1 BRA `(.L_x_810) ;  /* 0xfffff89000001947 */ /* 0x000fea000383ffff */
.L_x_809:
[----:B------:R-:W-:Y:S01]  /*1320*/  MOV R20, R8 ;  /* 0x0000000800147202 */ /* 0x000fe20000000f00 */
[----:B------:R-:W-:Y:S01]  /*1330*/  IMAD.MOV.U32 R21, RZ, RZ, R9 ;  /* 0x000000ffff157224 */ /* 0x000fe200078e0009 */
[----:B------:R-:W-:Y:S05]  /*1340*/  @!P0 BRA `(.L_x_808) ;  /* 0x0000037000008947 */ /* 0x000fea0003800000 */
[----:B------:R-:W-:Y:S02]  /*1350*/  MOV R33, UR35 ;  /* 0x0000002300217c02 */ /* 0x000fe40008000f00 */
[----:B------:R-:W-:-:S03]  /*1360*/  MOV R35, UR26 ;  /* 0x0000001a00237c02 */ /* 0x000fc60008000f00 */
[----:B------:R-:W-:-:S04]  /*1370*/  IMAD.WIDE R32, R33, 0x4, R20 ;  /* 0x0000000421207825 */ /* 0x000fc800078e0214 */
[----:B------:R-:W-:Y:S01]  /*1380*/  IMAD.U32 R9, RZ, RZ, UR26 ;  /* 0x0000001aff097e24 */ /* 0x000fe2000f8e00ff */
[----:B------:R0:W2:Y:S01]  /*1390*/  LDG.E R29, [R32.64] ;  /* 0x00000018201d7981 */ /* 0x0000a2000c1e1900 */
[----:B------:R-:W-:Y:S01]  /*13a0*/  IMAD.WIDE R34, R35, 0x20, R32 ;  /* 0x0000002023227825 */ /* 0x000fe200078e0220 */
[----:B------:R-:W-:Y:S02]  /*13b0*/  MOV R17, UR26 ;  /* 0x0000001a00117c02 */ /* 0x000fe40008000f00 */
[----:B------:R0:W3:Y:S04]  /*13c0*/  LDG.E R36, [R32.64+0x80] ;  /* 0x0000801820247981 */ /* 0x0000e8000c1e1900 */
[----:B------:R1:W4:Y:S02]  /*13d0*/  LDG.E R27, [R34.64] ;  /* 0x00000018221b7981 */ /* 0x000324000c1e1900 */
[----:B-1----:R-:W-:-:S05]  /*13e0*/  IMAD.WIDE R34, R9, 0x20, R34 ;  /* 0x0000002009227825 */ /* 0x002fca00078e0222 */
[----:B------:R1:W5:Y:S02]  /*13f0*/  LDG.E R22, [R34.64] ;  /* 0x0000001822167981 */ /* 0x000364000c1e1900 */
[----:B-1----:R-:W-:-:S05]  /*1400*/  IMAD.WIDE R34, R9, 0x20, R34 ;  /* 0x0000002009227825 */ /* 0x002fca00078e0222 */
[----:B------:R1:W3:Y:S02]  /*1410*/  LDG.E R9, [R34.64] ;  /* 0x0000001822097981 */ /* 0x0002e4000c1e1900 */
[----:B-1----:R-:W-:-:S05]  /*1420*/  IMAD.WIDE R34, R17, 0x20, R34 ;  /* 0x0000002011227825 */ /* 0x002fca00078e0222 */
[----:B------:R1:W3:Y:S01]  /*1430*/  LDG.E R8, [R34.64] ;  /* 0x0000001822087981 */ /* 0x0002e2000c1e1900 */
[----:B0-----:R-:W-:Y:S01]  /*1440*/  MOV R33, UR26 ;  /* 0x0000001a00217c02 */ /* 0x001fe20008000f00 */
[----:B------:R-:W-:Y:S01]  /*1450*/  UIADD3 UR10, UR35, 0x20, UR35 ;  /* 0x00000020230a7890 */ /* 0x000fe2000fffe023 */
[----:B-1----:R-:W-:-:S05]  /*1460*/  IMAD.WIDE R34, R17, 0x20, R34 ;  /* 0x0000002011227825 */ /* 0x002fca00078e0222 */
[----:B------:R-:W-:Y:S01]  /*1470*/  IMAD.U32 R37, RZ, RZ, UR10 ;  /* 0x0000000aff257e24 */ /* 0x000fe2000f8e00ff */
[----:B------:R0:W3:Y:S01]  /*1480*/  LDG.E R17, [R34.64] ;  /* 0x0000001822117981 */ /* 0x0000e2000c1e1900 */
[----:B------:R-:W-:-:S06]  /*1490*/  IMAD.WIDE R32, R33, 0x20, R34 ;  /* 0x0000002021207825 */ /* 0x000fcc00078e0222 */
[----:B------:R1:W3:Y:S04]  /*14a0*/  LDG.E R32, [R32.64] ;  /* 0x0000001820207981 */ /* 0x0002e8000c1e1900 */
[----:B-1----:R1:W3:Y:S01]  /*14b0*/  LDG.E R33, [R20.64+0x80] ;  /* 0x0000801814217981 */ /* 0x0022e2000c1e1900 */
[----:B0-----:R-:W-:Y:S01]  /*14c0*/  MOV R35, UR35 ;  /* 0x0000002300237c02 */ /* 0x001fe20008000f00 */
[----:B--2---:R-:W-:Y:S02]  /*14d0*/  FADD.FTZ R16, R16, R29 ;  /* 0x0000001d10107221 */ /* 0x004fe40000010000 */
[----:B------:R1:W2:Y:S01]  /*14e0*/  LDG.E R29, [R20.64] ;  /* 0x00000018141d7981 */ /* 0x0002a2000c1e1900 */
[----:B----4-:R-:W-:Y:S02]  /*14f0*/  FADD.FTZ R10, R10, R27 ;  /* 0x0000001b0a0a7221 */ /* 0x010fe40000010000 */
[----:B-1----:R-:W-:Y:S01]  /*1500*/  IMAD.WIDE R20, R37, 0x4, R20 ;  /* 0x0000000425147825 */ /* 0x002fe200078e0214 */
[----:B------:R-:W-:-:S04]  /*1510*/  MOV R37, UR35 ;  /* 0x0000002300257c02 */ /* 0x000fc80008000f00 */
[----:B------:R0:W4:Y:S01]  /*1520*/  LDG.E R27, [R20.64] ;  /* 0x00000018141b7981 */ /* 0x000122000c1e1900 */
[----:B-----5:R-:W-:Y:S02]  /*1530*/  FADD.FTZ R11, R11, R22 ;  /* 0x000000160b0b7221 */ /* 0x020fe40000010000 */
[----:B0-----:R-:W-:-:S05]  /*1540*/  IMAD.WIDE R20, R37, 0x4, R20 ;  /* 0x0000000425147825 */ /* 0x001fca00078e0214 */
[----:B------:R0:W5:Y:S01]  /*1550*/  LDG.E R22, [R20.64] ;  /* 0x0000001814167981 */ /* 0x000162000c1e1900 */
[----:B---3--:R-:W-:Y:S02]  /*1560*/  FADD.FTZ R12, R12, R9 ;  /* 0x000000090c0c7221 */ /* 0x008fe40000010000 */
[----:B------:R-:W-:Y:S02]  /*1570*/  IMAD.U32 R9, RZ, RZ, UR35 ;  /* 0x00000023ff097e24 */ /* 0x000fe4000f8e00ff */
[----:B0-----:R-:W-:-:S05]  /*1580*/  IMAD.WIDE R20, R35, 0x4, R20 ;  /* 0x0000000423147825 */ /* 0x001fca00078e0214 */
[----:B------:R0:W3:Y:S01]  /*1590*/  LDG.E R34, [R20.64] ;  /* 0x0000001814227981 */ /* 0x0000e2000c1e1900 */
[----:B------:R-:W-:Y:S02]  /*15a0*/  FADD.FTZ R28, R28, R36 ;  /* 0x000000241c1c7221 */ /* 0x000fe40000010000 */
[----:B0-----:R-:W-:-:S05]  /*15b0*/  IMAD.WIDE R20, R9, 0x4, R20 ;  /* 0x0000000409147825 */ /* 0x001fca00078e0214 */
[----:B------:R0:W3:Y:S01]  /*15c0*/  LDG.E R36, [R20.64] ;  /* 0x0000001814247981 */ /* 0x0000e2000c1e1900 */
[----:B------:R-:W-:Y:S02]  /*15d0*/  FADD.FTZ R13, R13, R8 ;  /* 0x000000080d0d7221 */ /* 0x000fe40000010000 */
[----:B0-----:R-:W-:-:S05]  /*15e0*/  IMAD.WIDE R20, R9, 0x4, R20 ;  /* 0x0000000409147825 */ /* 0x001fca00078e0214 */
[----:B------:R-:W3:Y:S01]  /*15f0*/  LDG.E R35, [R20.64] ;  /* 0x0000001814237981 */ /* 0x000ee2000c1e1900 */
[----:B------:R-:W-:-:S06]  /*1600*/  IMAD.WIDE R8, R9, 0x4, R20 ;  /* 0x0000000409087825 */ /* 0x000fcc00078e0214 */
[----:B------:R-:W3:Y:S01]  /*1610*/  LDG.E R9, [R8.64] ;  /* 0x0000001808097981 */ /* 0x000ee2000c1e1900 */
[----:B------:R-:W-:Y:S02]  /*1620*/  FADD.FTZ R14, R14, R17 ;  /* 0x000000110e0e7221 */ /* 0x000fe40000010000 */
[----:B------:R-:W-:Y:S02]  /*1630*/  FADD.FTZ R15, R15, R32 ;  /* 0x000000200f0f7221 */ /* 0x000fe40000010000 */
[----:B------:R-:W-:Y:S02]  /*1640*/  FADD.FTZ R5, R5, R33 ;  /* 0x0000002105057221 */ /* 0x000fe40000010000 */
[----:B--2---:R-:W-:Y:S02]  /*1650*/  FADD.FTZ R6, R6, R29 ;  /* 0x0000001d06067221 */ /* 0x004fe40000010000 */
[----:B----4-:R-:W-:Y:S02]  /*1660*/  FADD.FTZ R23, R23, R27 ;  /* 0x0000001b17177221 */ /* 0x010fe40000010000 */
[----:B-----5:R-:W-:-:S02]  /*1670*/  FADD.FTZ R24, R24, R22 ;  /* 0x0000001618187221 */ /* 0x020fc40000010000 */
[----:B---3--:R-:W-:Y:S02]  /*1680*/  FADD.FTZ R25, R25, R34 ;  /* 0x0000002219197221 */ /* 0x008fe40000010000 */
[----:B------:R-:W-:Y:S02]  /*1690*/  FADD.FTZ R31, R31, R36 ;  /* 0x000000241f1f7221 */ /* 0x000fe40000010000 */
[----:B------:R-:W-:Y:S02]  /*16a0*/  FADD.FTZ R30, R30, R35 ;  /* 0x000000231e1e7221 */ /* 0x000fe40000010000 */
[----:B------:R-:W-:Y:S02]  /*16b0*/  FADD.FTZ R26, R26, R9 ;  /* 0x000000091a1a7221 */ /* 0x000fe40000010000 */
.L_x_808:
[----:B------:R-:W-:Y:S01]  /*16c0*/  R2P PR, R3, 0x6 ;  /* 0x0000000603007804 */ /* 0x000fe20000000000 */
[----:B------:R-:W-:Y:S01]  /*16d0*/  FMUL.FTZ R5, R5, c[0x0][0x2e0] ;  /* 0x0000b80005057a20 */ /* 0x000fe20000410000 */
[----:B------:R-:W-:Y:S01]  /*16e0*/  MOV R9, 0x20 ;  /* 0x0000002000097802 */ /* 0x000fe20000000f00 */
[----:B------:R-:W-:Y:S01]  /*16f0*/  FMUL.FTZ R28, R28, c[0x0][0x2e0] ;  /* 0x0000b8001c1c7a20 */ /* 0x000fe20000410000 */
[----:B------:R-:W-:Y:S01]  /*1700*/  SHF.L.U32 R0, R0, 0x1, RZ ;  /* 0x0000000100007819 */ /* 0x000fe200000006ff */
[----:B------:R-:W-:Y:S01]  /*1710*/  FMUL.FTZ R3, R6, c[0x0][0x2e0] ;  /* 0x0000b80006037a20 */ /* 0x000fe20000410000 */
[----:B------:R-:W-:Y:S01]  /*1720*/  SEL R9, R9, 0xffffffe0, !P1 ;  /* 0xffffffe009097807 */ /* 0x000fe20004800000 */
[----:B------:R-:W-:Y:S01]  /*1730*/  FMUL.FTZ R16, R16, c[0x0][0x2e0] ;  /* 0x0000b80010107a20 */ /* 0x000fe20000410000 */
[----:B------:R-:W-:Y:S01]  /*1740*/  F2FP.BF16.PACK_AB R28, R28, R5 ;  /* 0x000000051c1c723e */ /* 0x000fe200000010ff */
[----:B------:R-:W-:Y:S01]  /*1750*/  FMUL.FTZ R10, R10, c[0x0][0x2e0] ;  /* 0x0000b8000a0a7a20 */ /* 0x000fe20000410000 */
[----:B------:R-:W-:Y:S01]  /*1760*/  IADD3 R20, R0, 0x40, RZ ;  /* 0x0000004000147810 */ /* 0x000fe20007ffe0ff */
[----:B------:R-:W-:Y:S01]  /*1770*/  FMUL.FTZ R11, R11, c[0x0][0x2e0] ;  /* 0x0000b8000b0b7a20 */ /* 0x000fe20000410000 */
[----:B------:R-:W-:Y:S01]  /*1780*/  F2FP.BF16.PACK_AB R3, R16, R3 ;  /* 0x000000031003723e */ /* 0x000fe200000010ff */
[----:B------:R-:W-:Y:S01]  /*1790*/  FMUL.FTZ R12, R12, c[0x0][0x2e0] ;  /* 0x0000b8000c0c7a20 */ /* 0x000fe20000410000 */
[----:B------:R-:W-:Y:S01]  /*17a0*/  @P2 IADD3 R20, R0, -0x40, RZ ;  /* 0xffffffc000142810 */ /* 0x000fe20007ffe0ff */
        /* <DEDUP_REMOVED lines=11> */
[----:B------:R-:W-:Y:S01]  /*1860*/  IADD3 R15, R9, R20, RZ ;  /* 0x00000014090f7210 */ /* 0x000fe20007ffe0ff */
[----:B------:R-:W-:Y:S01]  /*1870*/  FMUL.FTZ R6, R31, c[0x0][0x2e0] ;  /* 0x0000b8001f067a20 */ /* 0x000fe20000410000 */
[----:B------:R-:W-:Y:S01]  /*1880*/  F2FP.BF16.PACK_AB R23, R24, R23 ;  /* 0x000000171817723e */ /* 0x000fe200000010ff */
[----:B------:R-:W-:Y:S01]  /*1890*/  FMUL.FTZ R30, R30, c[0x0][0x2e0] ;  /* 0x0000b8001e1e7a20 */ /* 0x000fe20000410000 */
[----:B------:R-:W-:Y:S01]  /*18a0*/  SHF.L.U32 R22, R2, 0x1, RZ ;  /* 0x0000000102167819 */ /* 0x000fe200000006ff */
[----:B------:R-:W-:Y:S01]  /*18b0*/  FMUL.FTZ R5, R26, c[0x0][0x2e0] ;  /* 0x0000b8001a057a20 */ /* 0x000fe20000410000 */
[----:B------:R-:W-:Y:S01]  /*18c0*/  F2FP.BF16.PACK_AB R6, R6, R25 ;  /* 0x000000190606723e */ /* 0x000fe200000010ff */
[----:B------:R-:W-:Y:S01]  /*18d0*/  IMAD.IADD R13, R0, 0x1, R9 ;  /* 0x00000001000d7824 */ /* 0x000fe200078e0209 */
[----:B------:R-:W-:Y:S01]  /*18e0*/  ULDC.64 UR10, c[0x0][0x398] ;  /* 0x0000e600000a7ab9 */ /* 0x000fe20000000a00 */
[--C-:B------:R-:W-:Y:S01]  /*18f0*/  SHF.R.S32.HI R19, RZ, 0x1f, R18.reuse ;  /* 0x0000001fff137819 */ /* 0x100fe20000011412 */
[----:B------:R-:W-:Y:S01]  /*1900*/  UIMAD UR9, UR9, UR10, URZ ;  /* 0x0000000a090972a4 */ /* 0x000fe2000f8e023f */
[----:B------:R-:W-:Y:S01]  /*1910*/  F2FP.BF16.PACK_AB R5, R5, R30 ;  /* 0x0000001e0505723e */ /* 0x000fe200000010ff */
[----:B------:R-:W-:Y:S01]  /*1920*/  STS [R13], R12 ;  /* 0x0000000c0d007388 */ /* 0x000fe20000000800 */
[----:B0-----:R-:W-:Y:S01]  /*1930*/  IMAD.U32 R3, RZ, RZ, UR7 ;  /* 0x00000007ff037e24 */ /* 0x001fe2000f8e00ff */
[----:B------:R-:W-:Y:S01]  /*1940*/  UIMAD UR9, UR7, UR11, UR9 ;  /* 0x0000000b070972a4 */ /* 0x000fe2000f8e0209 */
[----:B------:R-:W-:Y:S01]  /*1950*/  ISETP.GE.AND P0, PT, R18, c[0x0][0x220], PT ;  /* 0x0000880012007a0c */ /* 0x000fe20003f06270 */
[----:B------:R-:W-:Y:S01]  /*1960*/  STS [R13+0x400], R14 ;  /* 0x0004000e0d007388 */ /* 0x000fe20000000800 */
[----:B------:R-:W-:Y:S01]  /*1970*/  IMAD.WIDE.U32 R2, R3, c[0x0][0x398], R18 ;  /* 0x0000e60003027a25 */ /* 0x000fe200078e0012 */
[----:B------:R-:W-:Y:S01]  /*1980*/  UIMAD UR5, UR5, -0x40, UR6 ;  /* 0xffffffc0050578a4 */ /* 0x000fe2000f8e0206 */
[----:B-1----:R-:W-:Y:S01]  /*1990*/  IADD3 R0, R4, 0x20, RZ ;  /* 0x0000002004007810 */ /* 0x002fe20007ffe0ff */
[----:B------:R-:W-:Y:S01]  /*19a0*/  STS [R20], R28 ;  /* 0x0000001c14007388 */ /* 0x000fe20000000800 */
[----:B------:R-:W-:Y:S01]  /*19b0*/  ULDC.64 UR6, c[0x0][0x3b0] ;  /* 0x0000ec0000067ab9 */ /* 0x000fe20000000a00 */
[----:B------:R-:W-:Y:S01]  /*19c0*/  IADD3 R2, P1, R2, UR27, RZ ;  /* 0x0000001b02027c10 */ /* 0x000fe2000ff3e0ff */
[----:B------:R-:W-:Y:S01]  /*19d0*/  UIMAD UR4, UR4, UR6, URZ ;  /* 0x00000006040472a4 */ /* 0x000fe2000f8e023f */
[----:B------:R-:W-:Y:S01]  /*19e0*/  STS [R20+0x400], R23 ;  /* 0x0004001714007388 */ /* 0x000fe20000000800 */
[----:B------:R-:W-:Y:S01]  /*19f0*/  MOV R21, UR8 ;  /* 0x0000000800157c02 */ /* 0x000fe20008000f00 */
[----:B------:R-:W-:Y:S01]  /*1a00*/  BSSY B0, `(.L_x_811) ;  /* 0x0000016000007945 */ /* 0x000fe20003800000 */
[----:B------:R-:W-:Y:S01]  /*1a10*/  UIMAD UR4, UR8, UR7, UR4 ;  /* 0x00000007080472a4 */ /* 0x000fe2000f8e0204 */
[----:B------:R-:W-:Y:S04]  /*1a20*/  STS [R15], R6 ;  /* 0x000000060f007388 */ /* 0x000fe80000000800 */
[----:B------:R0:W-:Y:S04]  /*1a30*/  STS [R15+0x400], R5 ;  /* 0x000400050f007388 */ /* 0x0001e80000000800 */
[----:B------:R-:W-:Y:S01]  /*1a40*/  BAR.SYNC.DEFER_BLOCKING 0x0 ;  /* 0x0000000000007b1d */ /* 0x000fe20000010000 */
[----:B0-----:R-:W-:-:S04]  /*1a50*/  MOV R5, UR9 ;  /* 0x0000000900057c02 */ /* 0x001fc80008000f00 */
[----:B------:R-:W-:Y:S02]  /*1a60*/  IADD3.X R3, R3, UR13, R5, P1, !PT ;  /* 0x0000000d03037c10 */ /* 0x000fe40008ffe405 */
[----:B------:R-:W-:Y:S02]  /*1a70*/  ISETP.GE.OR P1, PT, R0, UR5, P0 ;  /* 0x0000000500007c0c */ /* 0x000fe40008726670 */
[----:B------:R-:W-:Y:S01]  /*1a80*/  ISETP.GE.OR P0, PT, R4, UR5, P0 ;  /* 0x0000000504007c0c */ /* 0x000fe20008706670 */
[----:B------:R-:W-:-:S05]  /*1a90*/  IMAD.WIDE.U32 R20, R21, c[0x0][0x3b0], R2 ;  /* 0x0000ec0015147a25 */ /* 0x000fca00078e0002 */
[----:B------:R-:W-:Y:S01]  /*1aa0*/  IADD3 R17, R21, UR4, RZ ;  /* 0x0000000415117c10 */ /* 0x000fe2000fffe0ff */
[----:B------:R0:W1:Y:S06]  /*1ab0*/  LDS.128 R8, [R22+0x1000] ;  /* 0x0010000016087984 */ /* 0x00006c0000000c00 */
[----:B------:R-:W-:Y:S05]  /*1ac0*/  @P0 BRA `(.L_x_812) ;  /* 0x0000009000000947 */ /* 0x000fea0003800000 */
[----:B------:R-:W2:Y:S01]  /*1ad0*/  LDS.128 R12, [R22] ;  /* 0x00000000160c7984 */ /* 0x000ea20000000c00 */
[----:B------:R-:W-:Y:S02]  /*1ae0*/  IMAD R5, R7, c[0x0][0x398], RZ ;  /* 0x0000e60007057a24 */ /* 0x000fe400078e02ff */
[----:B------:R-:W-:-:S02]  /*1af0*/  IMAD.MOV.U32 R16, RZ, RZ, R20 ;  /* 0x000000ffff107224 */ /* 0x000fc400078e0014 */
[C---:B------:R-:W-:Y:S02]  /*1b00*/  IMAD R5, R4.reuse, c[0x0][0x39c], R5 ;  /* 0x0000e70004057a24 */ /* 0x040fe400078e0205 */
[----:B------:R-:W-:-:S05]  /*1b10*/  IMAD.WIDE.U32 R2, R4, c[0x0][0x398], R16 ;  /* 0x0000e60004027a25 */ /* 0x000fca00078e0010 */
[----:B------:R-:W-:Y:S02]  /*1b20*/  IADD3 R3, R3, R5, RZ ;  /* 0x0000000503037210 */ /* 0x000fe40007ffe0ff */
[----:B------:R-:W-:-:S04]  /*1b30*/  LEA R18, P0, R2, c[0x0][0x338], 0x1 ;  /* 0x0000ce0002127a11 */ /* 0x000fc800078008ff */
[----:B------:R-:W-:-:S05]  /*1b40*/  LEA.HI.X R19, R2, c[0x0][0x33c], R3, 0x1, P0 ;  /* 0x0000cf0002137a11 */ /* 0x000fca00000f0c03 */
[----:B--2---:R2:W-:Y:S04]  /*1b50*/  STG.E.128 [R18.64], R12 ;  /* 0x0000000c12007986 */ /* 0x0045e8000c101d18 */
.L_x_812:
[----:B------:R-:W-:Y:S05]  /*1b60*/  BSYNC B0 ;  /* 0x0000000000007941 */ /* 0x000fea0003800000 */
.L_x_811:
[----:B------:R-:W-:Y:S05]  /*1b70*/  @P1 EXIT ;  /* 0x000000000000194d */ /* 0x000fea0003800000 */
[----:B------:R-:W-:Y:S01]  /*1b80*/  IADD3 R5, P0, R4, 0x20, RZ ;  /* 0x0000002004057810 */ /* 0x000fe20007f1e0ff */
[----:B------:R-:W-:Y:S01]  /*1b90*/  IMAD.MOV.U32 R2, RZ, RZ, R20 ;  /* 0x000000ffff027224 */ /* 0x000fe200078e0014 */
        /* <DEDUP_REMOVED lines=8> */
[----:B-1----:R-:W-:Y:S01]  /*1c20*/  STG.E.128 [R4.64], R8 ;  /* 0x0000000804007986 */ /* 0x002fe2000c101d18 */
[----:B------:R-:W-:Y:S05]  /*1c30*/  EXIT ;  /* 0x000000000000794d */ /* 0x000fea0003800000 */
.L_x_813:
        /* <DEDUP_REMOVED lines=12> */
.L_x_2465:


//--------------------- .text._ZN5flash44flash_bwd_dq_dk_dv_loop_seqk_parallel_kernelI23Flash_bwd_kernel_traitsILi64ELi64ELi128ELi8ELi2ELi4ELi4ELb1ELb0EN7cutlass10bfloat16_tE19Flash_kernel_traitsILi64ELi64ELi128ELi8ES3_EELb1ELb0ELb0ELb0ELb0ELb1ELb0EEEvNS_16Flash_bwd_paramsE --------------------------
	.section	.text._ZN5flash44flash_bwd_dq_dk_dv_loop_seqk_parallel_kernelI23Flash_bwd_kernel_traitsILi64ELi64ELi128ELi8ELi2ELi4ELi4ELb1ELb0EN7cutlass10bfloat16_tE19Flash_kernel_traitsILi64ELi64ELi128ELi8ES3_EELb1ELb0ELb0ELb0ELb0ELb1ELb0EEEvNS_16Flash_bwd_paramsE,"ax",@progbits
	.sectioninfo	@"SHI_REGISTERS=255"
	.align	128
        .global         _ZN5flash44flash_bwd_dq_dk_dv_loop_seqk_parallel_kernelI23Flash_bwd_kernel_traitsILi64ELi64ELi128ELi8ELi2ELi4ELi4ELb1ELb0EN7cutlass10bfloat16_tE19Flash_kernel_traitsILi64ELi64ELi128ELi8ES3_EELb1ELb0ELb0ELb0ELb0ELb1ELb0EEEvNS_16Flash_bwd_paramsE
        .type           _ZN5flash44flash_bwd_dq_dk_dv_loop_seqk_parallel_kernelI23Flash_bwd_kernel_traitsILi64ELi64ELi128ELi8ELi2ELi4ELi4ELb1ELb0EN7cutlass10bfloat16_tE19Flash_kernel_traitsILi64ELi64ELi128ELi8ES3_EELb1ELb0ELb0ELb0ELb0ELb1ELb0EEEvNS_16Flash_bwd_paramsE,@function
        .size           _ZN5flash44flash_bwd_dq_dk_dv_loop_seqk_parallel_kernelI23Flash_bwd_kernel_traitsILi64ELi64ELi128ELi8ELi2ELi4ELi4ELb1ELb0EN7cutlass10bfloat16_tE19Flash_kernel_traitsILi64ELi64ELi128ELi8ES3_EELb1ELb0ELb0ELb0ELb0ELb1ELb0EEEvNS_16Flash_bwd_paramsE,(.L_x_2466 - _ZN5flash44flash_bwd_dq_dk_dv_loop_seqk_parallel_kernelI23Flash_bwd_kernel_traitsILi64ELi64ELi128ELi8ELi2ELi4ELi4ELb1ELb0EN7cutlass10bfloat16_tE19Flash_kernel_traitsILi64ELi64ELi128ELi8ES3_EELb1ELb0ELb0ELb0ELb0ELb1ELb0EEEvNS_16Flash_bwd_paramsE)
        .other          _ZN5flash44flash_bwd_dq_dk_dv_loop_seqk_parallel_kernelI23Flash_bwd_kernel_traitsILi64ELi64ELi128ELi8ELi2ELi4ELi4ELb1ELb0EN7cutlass10bfloat16_tE19Flash_kernel_traitsILi64ELi64ELi128ELi8ES3_EELb1ELb0ELb0ELb0ELb0ELb1ELb0EEEvNS_16Flash_bwd_paramsE,@"STO_CUDA_ENTRY STV_DEFAULT"
_ZN5flash44flash_bwd_dq_dk_dv_loop_seqk_parallel_kernelI23Flash_bwd_kernel_traitsILi64ELi64ELi128ELi8ELi2ELi4ELi4ELb1ELb0EN7cutlass10bfloat16_tE19Flash_kernel_traitsILi64ELi64ELi128ELi8ES3_EELb1ELb0ELb0ELb0ELb0ELb1ELb0EEEvNS_16Flash_bwd_paramsE:
.text._ZN5flash44flash_bwd_dq_dk_dv_loop_seqk_parallel_kernelI23Flash_bwd_kernel_traitsILi64ELi64ELi128ELi8ELi2ELi4ELi4ELb1ELb0EN7cutlass10bfloat16_tE19Flash_kernel_traitsILi64ELi64ELi128ELi8ES3_EELb1ELb0ELb0ELb0ELb0ELb1ELb0EEEvNS_16Flash_bwd_paramsE:
        /* <DEDUP_REMOVED lines=12> */
[----:B------:R-:W2:Y:S01]  /*00c0*/  S2R R189, SR_CTAID.Y ;  /* 0x0000000000bd7919 */ /* 0x000ea20000002600 */
[----:B------:R-:W-:-:S03]  /*00d0*/  ULDC UR4, c[0x0][0x1c0] ;  /* 0x0000700000047ab9 */ /* 0x000fc60000000800 */
[----:B------:R-:W3:Y:S01]  /*00e0*/  S2R R208, SR_CTAID.Z ;  /* 0x0000000000d07919 */ /* 0x000ee20000002700 */
[----:B-1----:R-:W-:-:S04]  /*00f0*/  SHF.R.S32.HI R9, RZ, 0x1f, R16 ;  /* 0x0000001fff097819 */ /* 0x002fc80000011410 */
[CC--:B------:R-:W-:Y:S02]  /*0100*/  LEA.HI R187, R9.reuse, R16.reuse, RZ, 0x5 ;  /* 0x0000001009bb7211 */ /* 0x0c0fe400078f28ff */
[CC--:B------:R-:W-:Y:S02]  /*0110*/  LEA.HI R4, R9.reuse, R16.reuse, RZ, 0x2 ;  /* 0x0000001009047211 */ /* 0x0c0fe400078f10ff */
[CC--:B------:R-:W-:Y:S02]  /*0120*/  LEA.HI R14, R9.reuse, R16.reuse, RZ, 0x3 ;  /* 0x00000010090e7211 */ /* 0x0c0fe400078f18ff */
[----:B------:R-:W-:Y:S02]  /*0130*/  LEA.HI R6, R9, R16, RZ, 0x4 ;  /* 0x0000001009067211 */ /* 0x000fe400078f20ff */
[----:B------:R-:W-:Y:S02]  /*0140*/  LOP3.LUT R3, R187, 0xffffffe0, RZ, 0xc0, !PT ;  /* 0xffffffe0bb037812 */ /* 0x000fe400078ec0ff */
[----:B------:R-:W-:-:S02]  /*0150*/  LOP3.LUT R7, R4, 0x7ffffffc, RZ, 0xc0, !PT ;  /* 0x7ffffffc04077812 */ /* 0x000fc400078ec0ff */
[----:B------:R-:W-:Y:S01]  /*0160*/  LOP3.LUT R177, R14, 0xfffffff8, RZ, 0xc0, !PT ;  /* 0xfffffff80eb17812 */ /* 0x000fe200078ec0ff */
[----:B------:R-:W-:Y:S01]  /*0170*/  IMAD.IADD R3, R16, 0x1, -R3 ;  /* 0x0000000110037824 */ /* 0x000fe200078e0a03 */
[----:B------:R-:W-:Y:S01]  /*0180*/  LOP3.LUT R5, R6, 0xfffffff0, RZ, 0xc0, !PT ;  /* 0xfffffff006057812 */ /* 0x000fe200078ec0ff */
[C---:B------:R-:W-:Y:S01]  /*0190*/  IMAD.IADD R0, R16.reuse, 0x1, -R7 ;  /* 0x0000000110007824 */ /* 0x040fe200078e0a07 */
[CC--:B------:R-:W-:Y:S01]  /*01a0*/  LEA.HI R186, R9.reuse, R16.reuse, RZ, 0x6 ;  /* 0x0000001009ba7211 */ /* 0x0c0fe200078f30ff */
[C---:B------:R-:W-:Y:S01]  /*01b0*/  IMAD.IADD R177, R16.reuse, 0x1, -R177 ;  /* 0x0000000110b17824 */ /* 0x040fe200078e0ab1 */
[----:B------:R-:W-:Y:S01]  /*01c0*/  LEA.HI R9, R9, R16, RZ, 0x7 ;  /* 0x0000001009097211 */ /* 0x000fe200078f38ff */
[----:B------:R-:W-:Y:S01]  /*01d0*/  IMAD.IADD R16, R16, 0x1, -R5 ;  /* 0x0000000110107824 */ /* 0x000fe200078e0a05 */
[--C-:B------:R-:W-:Y:S01]  /*01e0*/  SHF.R.S32.HI R2, RZ, 0x5, R187.reuse ;  /* 0x00000005ff027819 */ /* 0x100fe200000114bb */
[----:B------:R-:W-:Y:S01]  /*01f0*/  IMAD.SHL.U32 R190, R177, 0x8, RZ ;  /* 0x00000008b1be7824 */ /* 0x000fe200078e00ff */
[----:B------:R-:W-:-:S02]  /*0200*/  SHF.R.S32.HI R5, RZ, 0x1f, R187 ;  /* 0x0000001fff057819 */ /* 0x000fc400000114bb */
[----:B------:R-:W-:Y:S02]  /*0210*/  SHF.R.S32.HI R188, RZ, 0x3, R14 ;  /* 0x00000003ffbc7819 */ /* 0x000fe4000001140e */
[-C--:B------:R-:W-:Y:S02]  /*0220*/  LEA.HI R187, R187, R2.reuse, RZ, 0x1 ;  /* 0x00000002bbbb7211 */ /* 0x080fe400078f08ff */
[----:B------:R-:W-:Y:S01]  /*0230*/  LEA.HI R5, R5, R2, RZ, 0x2 ;  /* 0x0000000205057211 */ /* 0x000fe200078f10ff */
[----:B------:R-:W-:Y:S01]  /*0240*/  IMAD.SHL.U32 R7, R188, 0x40, RZ ;  /* 0x00000040bc077824 */ /* 0x000fe200078e00ff */
[--C-:B------:R-:W-:Y:S02]  /*0250*/  SHF.R.S32.HI R13, RZ, 0x2, R4.reuse ;  /* 0x00000002ff0d7819 */ /* 0x100fe40000011404 */
[----:B------:R-:W-:Y:S02]  /*0260*/  SHF.R.S32.HI R4, RZ, 0x1f, R4 ;  /* 0x0000001fff047819 */ /* 0x000fe40000011404 */
[----:B------:R-:W-:-:S02]  /*0270*/  LOP3.LUT R187, R187, 0xfffffffe, RZ, 0xc0, !PT ;  /* 0xfffffffebbbb7812 */ /* 0x000fc400078ec0ff */
[----:B------:R-:W-:Y:S02]  /*0280*/  LOP3.LUT R5, R5, 0xfffffffc, RZ, 0xc0, !PT ;  /* 0xfffffffc05057812 */ /* 0x000fe400078ec0ff */
[----:B------:R-:W-:Y:S01]  /*0290*/  SHF.R.S32.HI R11, RZ, 0x4, R6 ;  /* 0x00000004ff0b7819 */ /* 0x000fe20000011406 */
[----:B------:R-:W-:Y:S01]  /*02a0*/  IMAD.IADD R187, R2, 0x1, -R187 ;  /* 0x0000000102bb7824 */ /* 0x000fe200078e0abb */
[----:B------:R-:W-:Y:S01]  /*02b0*/  LEA.HI R4, R4, R13, RZ, 0x3 ;  /* 0x0000000d04047211 */ /* 0x000fe200078f18ff */
[----:B------:R-:W-:Y:S01]  /*02c0*/  IMAD.IADD R5, R2, 0x1, -R5 ;  /* 0x0000000102057824 */ /* 0x000fe200078e0a05 */
[----:B------:R-:W-:Y:S02]  /*02d0*/  LEA.HI R6, R6, R11, RZ, 0x1 ;  /* 0x0000000b06067211 */ /* 0x000fe400078f08ff */
[----:B------:R-:W-:Y:S01]  /*02e0*/  LOP3.LUT R4, R4, 0xfffffff8, RZ, 0xc0, !PT ;  /* 0xfffffff804047812 */ /* 0x000fe200078ec0ff */
[----:B------:R-:W-:Y:S01]  /*02f0*/  IMAD.SHL.U32 R10, R5, 0x10, RZ ;  /* 0x00000010050a7824 */ /* 0x000fe200078e00ff */
[----:B------:R-:W-:-:S02]  /*0300*/  LOP3.LUT R7, R7, 0x1c0, RZ, 0xc0, !PT ;  /* 0x000001c007077812 */ /* 0x000fc400078ec0ff */
[----:B------:R-:W-:Y:S01]  /*0310*/  LOP3.LUT P4, RZ, R177, 0x2, RZ, 0xc0, !PT ;  /* 0x00000002b1ff7812 */ /* 0x000fe2000788c0ff */
[----:B------:R-:W-:Y:S01]  /*0320*/  IMAD.IADD R4, R13, 0x1, -R4 ;  /* 0x000000010d047824 */ /* 0x000fe200078e0a04 */
[----:B------:R-:W-:Y:S02]  /*0330*/  SHF.R.S32.HI R2, RZ, 0x1f, R3 ;  /* 0x0000001fff027819 */ /* 0x000fe40000011403 */
[C---:B------:R-:W-:Y:S01]  /*0340*/  LOP3.LUT P3, RZ, R177.reuse, 0x4, RZ, 0xc0, !PT ;  /* 0x00000004b1ff7812 */ /* 0x040fe2000786c0ff */
[----:B------:R-:W-:Y:S01]  /*0350*/  IMAD.SHL.U32 R177, R177, 0x40, RZ ;  /* 0x00000040b1b17824 */ /* 0x000fe200078e00ff */
[----:B------:R-:W-:Y:S02]  /*0360*/  LOP3.LUT R6, R6, 0xfffffffe, RZ, 0xc0, !PT ;  /* 0xfffffffe06067812 */ /* 0x000fe400078ec0ff */
[----:B------:R-:W-:Y:S02]  /*0370*/  SHF.R.U32.HI R193, RZ, 0x3, R7 ;  /* 0x00000003ffc17819 */ /* 0x000fe40000011607 */
[----:B------:R-:W-:Y:S01]  /*0380*/  LOP3.LUT R8, R7, 0x38, R190, 0xf8, !PT ;  /* 0x0000003807087812 */ /* 0x000fe200078ef8be */
[----:B------:R-:W-:Y:S01]  /*0390*/  IMAD.IADD R6, R11, 0x1, -R6 ;  /* 0x000000010b067824 */ /* 0x000fe200078e0a06 */
[----:B------:R-:W-:-:S02]  /*03a0*/  LEA.HI R2, R2, R3, RZ, 0x2 ;  /* 0x0000000302027211 */ /* 0x000fc400078f10ff */
[----:B------:R-:W-:Y:S01]  /*03b0*/  SHF.R.S32.HI R3, RZ, 0x1f, R16 ;  /* 0x0000001fff037819 */ /* 0x000fe20000011410 */
[----:B------:R-:W-:Y:S01]  /*03c0*/  IMAD.SHL.U32 R181, R6, 0x10, RZ ;  /* 0x0000001006b57824 */ /* 0x000fe200078e00ff */
[----:B------:R-:W-:Y:S02]  /*03d0*/  LOP3.LUT R177, R177, 0x1c0, RZ, 0xc0, !PT ;  /* 0x000001c0b1b17812 */ /* 0x000fe400078ec0ff */
[----:B------:R-:W-:Y:S02]  /*03e0*/  LOP3.LUT R193, R8, R193, RZ, 0x3c, !PT ;  /* 0x000000c108c17212 */ /* 0x000fe400078e3cff */
[----:B------:R-:W-:Y:S02]  /*03f0*/  LEA.HI R8, R3, R16, RZ, 0x3 ;  /* 0x0000001003087211 */ /* 0x000fe400078f18ff */
[----:B------:R-:W-:Y:S01]  /*0400*/  LOP3.LUT R3, R177, 0x30, R10, 0xf8, !PT ;  /* 0x00000030b1037812 */ /* 0x000fe200078ef80a */
[----:B------:R-:W-:Y:S01]  /*0410*/  IMAD.SHL.U32 R10, R6, 0x200, RZ ;  /* 0x00000200060a7824 */ /* 0x000fe200078e00ff */
[----:B------:R-:W-:-:S02]  /*0420*/  LOP3.LUT R11, R4, 0x1, RZ, 0xc0, !PT ;  /* 0x00000001040b7812 */ /* 0x000fc400078ec0ff */
[----:B------:R-:W-:Y:S02]  /*0430*/  LOP3.LUT R12, R177, 0x8, R14, 0xf8, !PT ;  /* 0x00000008b10c7812 */ /* 0x000fe400078ef80e */
[----:B------:R-:W-:Y:S02]  /*0440*/  SHF.R.S32.HI R186, RZ, 0x6, R186 ;  /* 0x00000006ffba7819 */ /* 0x000fe400000114ba */
[----:B------:R-:W-:Y:S02]  /*0450*/  SHF.R.U32.HI R177, RZ, 0x3, R177 ;  /* 0x00000003ffb17819 */ /* 0x000fe400000116b1 */
[----:B------:R-:W-:Y:S01]  /*0460*/  LOP3.LUT R14, R3, 0x8, R14, 0xf8, !PT ;  /* 0x00000008030e7812 */ /* 0x000fe200078ef80e */
[----:B------:R-:W-:Y:S01]  /*0470*/  IMAD R13, R186, 0x800, R10 ;  /* 0x00000800ba0d7824 */ /* 0x000fe200078e020a */
[----:B------:R-:W-:Y:S01]  /*0480*/  ISETP.NE.U32.AND P0, PT, R11, 0x1, PT ;  /* 0x000000010b00780c */ /* 0x000fe20003f05070 */
[----:B------:R-:W-:Y:S01]  /*0490*/  IMAD.SHL.U32 R11, R4, 0x40, RZ ;  /* 0x00000040040b7824 */ /* 0x000fe200078e00ff */
[----:B------:R-:W-:Y:S01]  /*04a0*/  LOP3.LUT R7, R8, 0xfffffff8, RZ, 0xc0, !PT ;  /* 0xfffffff808077812 */ /* 0x000fe200078ec0ff */
[----:B------:R-:W-:Y:S01]  /*04b0*/  IMAD R193, R186, 0x200, R193 ;  /* 0x00000200bac17824 */ /* 0x000fe200078e02c1 */
[----:B------:R-:W-:-:S02]  /*04c0*/  LOP3.LUT R12, R12, R177, RZ, 0x3c, !PT ;  /* 0x000000b10c0c7212 */ /* 0x000fc400078e3cff */
[----:B------:R-:W-:Y:S01]  /*04d0*/  SHF.R.S32.HI R9, RZ, 0x7, R9 ;  /* 0x00000007ff097819 */ /* 0x000fe20000011409 */
[----:B------:R-:W-:Y:S01]  /*04e0*/  IMAD.IADD R7, R16, 0x1, -R7 ;  /* 0x0000000110077824 */ /* 0x000fe200078e0a07 */
[----:B------:R-:W-:Y:S01]  /*04f0*/  LOP3.LUT R177, R10, R14, R177, 0xf6, !PT ;  /* 0x0000000e0ab17212 */ /* 0x000fe200078ef6b1 */
[----:B------:R-:W-:Y:S01]  /*0500*/  IMAD.SHL.U32 R10, R186, 0x20, RZ ;  /* 0x00000020ba0a7824 */ /* 0x000fe200078e00ff */
[----:B------:R-:W-:Y:S01]  /*0510*/  R2P PR, R4, 0x6 ;  /* 0x0000000604007804 */ /* 0x000fe20000000000 */
[----:B------:R-:W-:Y:S01]  /*0520*/  IMAD.SHL.U32 R4, R0, 0x2, RZ ;  /* 0x0000000200047824 */ /* 0x000fe200078e00ff */
[----:B------:R-:W-:Y:S01]  /*0530*/  LOP3.LUT R11, R11, 0x1c0, RZ, 0xc0, !PT ;  /* 0x000001c00b0b7812 */ /* 0x000fe200078ec0ff */
[----:B------:R-:W-:Y:S01]  /*0540*/  IMAD.SHL.U32 R194, R9, 0x8, RZ ;  /* 0x0000000809c27824 */ /* 0x000fe200078e00ff */
[----:B------:R-:W-:Y:S01]  /*0550*/  SEL R217, R217, 0x10, !P0 ;  /* 0x00000010d9d97807 */ /* 0x000fe20004000000 */
[----:B------:R-:W-:Y:S01]  /*0560*/  IMAD R0, R9, 0x1000, R4 ;  /* 0x0000100009007824 */ /* 0x000fe200078e0204 */
[----:B------:R-:W-:Y:S01]  /*0570*/  SHF.R.U32.HI R9, RZ, 0x3, R11 ;  /* 0x00000003ff097819 */ /* 0x000fe2000001160b */
[----:B------:R-:W-:Y:S01]  /*0580*/  IMAD.SHL.U32 R7, R7, 0x40, RZ ;  /* 0x0000004007077824 */ /* 0x000fe200078e00ff */
[----:B------:R-:W-:Y:S01]  /*0590*/  LOP3.LUT R10, R11, 0x20, R10, 0xf8, !PT ;  /* 0x000000200b0a7812 */ /* 0x000fe200078ef80a */
[----:B------:R-:W-:Y:S01]  /*05a0*/  IMAD.IADD R3, R13, 0x1, R12 ;  /* 0x000000010d037824 */ /* 0x000fe200078e020c */
[----:B------:R-:W-:Y:S01]  /*05b0*/  LOP3.LUT R194, R194, 0x8, RZ, 0xc0, !PT ;  /* 0x00000008c2c27812 */ /* 0x000fe200078ec0ff */
[----:B------:R-:W-:Y:S01]  /*05c0*/  IMAD.SHL.U32 R177, R177, 0x2, RZ ;  /* 0x00000002b1b17824 */ /* 0x000fe200078e00ff */
[----:B------:R-:W-:Y:S01]  /*05d0*/  LOP3.LUT R196, R10, R9, RZ, 0x3c, !PT ;  /* 0x000000090ac47212 */ /* 0x000fe200078e3cff */
[----:B------:R-:W-:Y:S01]  /*05e0*/  IMAD.SHL.U32 R179, R3, 0x2, RZ ;  /* 0x0000000203b37824 */ /* 0x000fe200078e00ff */
[----:B------:R-:W-:Y:S01]  /*05f0*/  LOP3.LUT R10, R7, 0x1c0, RZ, 0xc0, !PT ;  /* 0x000001c0070a7812 */ /* 0x000fe200078ec0ff */
[----:B------:R-:W-:Y:S01]  /*0600*/  IMAD R7, R187, 0x400, R0 ;  /* 0x00000400bb077824 */ /* 0x000fe200078e0200 */
[----:B------:R-:W-:Y:S01]  /*0610*/  LOP3.LUT R181, R194, 0x10, R181, 0xf8, !PT ;  /* 0x00000010c2b57812 */ /* 0x000fe200078ef8b5 */
[----:B------:R-:W-:Y:S01]  /*0620*/  IMAD.SHL.U32 R0, R8, 0x40, RZ ;  /* 0x0000004008007824 */ /* 0x000fe200078e00ff */
[----:B------:R-:W-:Y:S01]  /*0630*/  LOP3.LUT R194, R9, R11, R194, 0x1e, !PT ;  /* 0x0000000b09c27212 */ /* 0x000fe200078e1ec2 */
[----:B------:R-:W-:Y:S01]  /*0640*/  IMAD.SHL.U32 R9, R6, 0x8, RZ ;  /* 0x0000000806097824 */ /* 0x000fe200078e00ff */
[----:B------:R-:W-:Y:S01]  /*0650*/  SHF.R.U32.HI R6, RZ, 0x3, R10 ;  /* 0x00000003ff067819 */ /* 0x000fe2000001160a */
[----:B------:R-:W-:Y:S01]  /*0660*/  IMAD.IADD R196, R196, 0x1, R7 ;  /* 0x00000001c4c47824 */ /* 0x000fe200078e0207 */
[----:B------:R-:W-:Y:S01]  /*0670*/  LOP3.LUT R0, R0, 0xfffffe00, RZ, 0xc0, !PT ;  /* 0xfffffe0000007812 */ /* 0x000fe200078ec0ff */
[C---:B------:R-:W-:Y:S01]  /*0680*/  IMAD R7, R5.reuse, 0x400, R4 ;  /* 0x0000040005077824 */ /* 0x040fe200078e0204 */
[----:B------:R-:W-:Y:S01]  /*0690*/  LOP3.LUT R181, R6, R181, R10, 0x1e, !PT ;  /* 0x000000b506b57212 */ /* 0x000fe200078e1e0a */
[----:B------:R-:W-:Y:S01]  /*06a0*/  IMAD.SHL.U32 R196, R196, 0x2, RZ ;  /* 0x00000002c4c47824 */ /* 0x000fe200078e00ff */
[----:B------:R-:W-:Y:S01]  /*06b0*/  LOP3.LUT R9, R10, 0x8, R9, 0xf8, !PT ;  /* 0x000000080a097812 */ /* 0x000fe200078ef809 */
[--C-:B------:R-:W-:Y:S01]  /*06c0*/  IMAD R180, R5, 0x400, R0.reuse ;  /* 0x0000040005b47824 */ /* 0x100fe200078e0200 */
[----:B------:R-:W-:Y:S01]  /*06d0*/  LOP3.LUT R181, R181, R0, RZ, 0xfc, !PT ;  /* 0x00000000b5b57212 */ /* 0x000fe200078efcff */
[----:B------:R-:W-:Y:S01]  /*06e0*/  IMAD R182, R187, 0x400, R0 ;  /* 0x00000400bbb67824 */ /* 0x000fe200078e0200 */
[----:B------:R-:W-:Y:S01]  /*06f0*/  LOP3.LUT R9, R9, R6, RZ, 0x3c, !PT ;  /* 0x0000000609097212 */ /* 0x000fe200078e3cff */
[----:B------:R-:W-:Y:S01]  /*0700*/  IMAD.IADD R194, R7, 0x1, R194 ;  /* 0x0000000107c27824 */ /* 0x000fe200078e02c2 */
[----:B------:R-:W-:Y:S01]  /*0710*/  SHF.R.S32.HI R2, RZ, 0x2, R2 ;  /* 0x00000002ff027819 */ /* 0x000fe20000011402 */
[----:B------:R-:W-:-:S02]  /*0720*/  IMAD.MOV.U32 R5, RZ, RZ, 0x20 ;  /* 0x00000020ff057424 */ /* 0x000fc400078e00ff */
[----:B------:R-:W-:Y:S01]  /*0730*/  IMAD.MOV.U32 R0, RZ, RZ, 0x40 ;  /* 0x00000040ff007424 */ /* 0x000fe200078e00ff */
[----:B------:R-:W-:Y:S01]  /*0740*/  LEA R194, R194, 0x6000, 0x1 ;  /* 0x00006000c2c27811 */ /* 0x000fe200078e08ff */
[----:B------:R-:W-:Y:S01]  /*0750*/  IMAD.IADD R180, R9, 0x1, R180 ;  /* 0x0000000109b47824 */ /* 0x000fe200078e02b4 */
[C---:B------:R-:W-:Y:S01]  /*0760*/  SEL R172, R5.reuse, 0xffffffe0, !P4 ;  /* 0xffffffe005ac7807 */ /* 0x040fe20006000000 */
[----:B------:R-:W-:Y:S01]  /*0770*/  IMAD.IADD R201, R196, 0x1, R217 ;  /* 0x00000001c4c97824 */ /* 0x000fe200078e02d9 */
[----:B------:R-:W-:Y:S01]  /*0780*/  SEL R0, R0, 0xffffffc0, !P3 ;  /* 0xffffffc000007807 */ /* 0x000fe20005800000 */
[----:B------:R-:W-:Y:S01]  /*0790*/  IMAD.IADD R182, R182, 0x1, R9 ;  /* 0x00000001b6b67824 */ /* 0x000fe200078e0209 */
[----:B------:R-:W-:Y:S01]  /*07a0*/  SEL R5, R5, 0xffffffe0, !P1 ;  /* 0xffffffe005057807 */ /* 0x000fe20004800000 */
[C---:B------:R-:W-:Y:S01]  /*07b0*/  IMAD R174, R3.reuse, 0x2, R172 ;  /* 0x0000000203ae7824 */ /* 0x040fe200078e02ac */
[C---:B------:R-:W-:Y:S01]  /*07c0*/  IADD3 R197, R194.reuse, 0x40, RZ ;  /* 0x00000040c2c57810 */ /* 0x040fe20007ffe0ff */
[----:B------:R-:W-:Y:S01]  /*07d0*/  IMAD R173, R3, 0x2, R0 ;  /* 0x0000000203ad7824 */ /* 0x000fe200078e0200 */
[----:B------:R-:W-:Y:S01]  /*07e0*/  @P2 IADD3 R197, R194, -0x40, RZ ;  /* 0xffffffc0c2c52810 */ /* 0x000fe20007ffe0ff */
[----:B------:R-:W-:Y:S01]  /*07f0*/  IMAD.IADD R200, R196, 0x1, R5 ;  /* 0x00000001c4c87824 */ /* 0x000fe200078e0205 */
[----:B------:R-:W-:Y:S01]  /*0800*/  IADD3 R198, R194, 0x420, RZ ;  /* 0x00000420c2c67810 */ /* 0x000fe20007ffe0ff */
[----:B------:R-:W-:Y:S01]  /*0810*/  IMAD R192, R187, 0x10, R2 ;  /* 0x00000010bbc07824 */ /* 0x000fe200078e0202 */
[----:B------:R-:W-:Y:S01]  /*0820*/  LEA R180, R180, 0xa000, 0x1 ;  /* 0x0000a000b4b47811 */ /* 0x000fe200078e08ff */
[----:B------:R-:W-:Y:S01]  /*0830*/  IMAD.IADD R172, R172, 0x1, R173 ;  /* 0x00000001acac7824 */ /* 0x000fe200078e02ad */
[----:B------:R-:W-:Y:S01]  /*0840*/  @P1 IADD3 R198, R194, 0x3e0, RZ ;  /* 0x000003e0c2c61810 */ /* 0x000fe20007ffe0ff */
[----:B------:R-:W-:-:S02]  /*0850*/  IMAD.IADD R199, R5, 0x1, R194 ;  /* 0x0000000105c77824 */ /* 0x000fc400078e02c2 */
[----:B------:R-:W-:Y:S02]  /*0860*/  IMAD.IADD R217, R217, 0x1, R200 ;  /* 0x00000001d9d97824 */ /* 0x000fe400078e02c8 */
[----:B--23--:R-:W-:Y:S02]  /*0870*/  IMAD.IADD R202, R5, 0x1, R197 ;  /* 0x0000000105ca7824 */ /* 0x00cfe400078e02c5 */
.L_x_858:
[----:B-12---:R-:W1:Y:S01]  /*0880*/  LDC.U8 R2, c[0x0][0x312] ;  /* 0x0000c480ff027b82 */ /* 0x006e620000000000 */
[----:B------:R-:W-:Y:S01]  /*0890*/  ISETP.NE.U32.AND P2, PT, RZ, c[0x0][0x250], PT ;  /* 0x00009400ff007a0c */ /* 0x000fe20003f45070 */
[----:B------:R-:W-:Y:S01]  /*08a0*/  IMAD.SHL.U32 R3, R189, 0x4, RZ ;  /* 0x00000004bd037824 */ /* 0x000fe200078e00ff */
[----:B------:R-:W-:Y:S01]  /*08b0*/  ISETP.NE.U32.AND P3, PT, RZ, c[0x0][0x240], PT ;  /* 0x00009000ff007a0c */ /* 0x000fe20003f65070 */
[----:B------:R-:W-:Y:S01]  /*08c0*/  IMAD.MOV.U32 R28, RZ, RZ, -0x1 ;  /* 0xffffffffff1c7424 */ /* 0x000fe200078e00ff */
[----:B------:R-:W-:Y:S02]  /*08d0*/  ISETP.NE.AND.EX P2, PT, RZ, c[0x0][0x254], PT, P2 ;  /* 0x00009500ff007a0c */ /* 0x000fe40003f45320 */
[----:B------:R-:W-:Y:S02]  /*08e0*/  SHF.R.S32.HI R6, RZ, 0x1f, R189 ;  /* 0x0000001fff067819 */ /* 0x000fe400000114bd */
[----:B------:R-:W-:-:S02]  /*08f0*/  ISETP.NE.AND.EX P3, PT, RZ, c[0x0][0x244], PT, P3 ;  /* 0x00009100ff007a0c */ /* 0x000fc40003f65330 */
[----:B------:R-:W-:Y:S02]  /*0900*/  ISETP.EQ.U32.AND P5, PT, RZ, c[0x0][0x248], PT ;  /* 0x00009200ff007a0c */ /* 0x000fe40003fa2070 */
[----:B------:R-:W-:Y:S02]  /*0910*/  SHF.L.U64.HI R0, R189, 0x2, R6 ;  /* 0x00000002bd007819 */ /* 0x000fe40000010206 */
[----:B------:R-:W-:Y:S02]  /*0920*/  IADD3 R12, P0, R3, c[0x0][0x240], RZ ;  /* 0x00009000030c7a10 */ /* 0x000fe40007f1e0ff */
[----:B-1----:R-:W-:Y:S02]  /*0930*/  ISETP.NE.AND P4, PT, R2, RZ, PT ;  /* 0x000000ff0200720c */ /* 0x002fe40003f85270 */
[----:B------:R-:W-:Y:S02]  /*0940*/  IADD3.X R13, R0, c[0x0][0x244], RZ, P0, !PT ;  /* 0x00009100000d7a10 */ /* 0x000fe400007fe4ff */
[----:B------:R-:W-:-:S02]  /*0950*/  ISETP.EQ.OR.EX P5, PT, RZ, c[0x0][0x24c], !P4, P5 ;  /* 0x00009300ff007a0c */ /* 0x000fc400067a2750 */
        /* <DEDUP_REMOVED lines=19> */
.L_x_814:
        /* <DEDUP_REMOVED lines=20> */
[----:B------:R-:W-:Y:S01]  /*0bd0*/  IMAD R0, R28, c[0x0][0x194], RZ ;  /* 0x000065001c007a24 */ /* 0x000fe200078e02ff */
[----:B------:R-:W-:Y:S01]  /*0be0*/  LEA.HI R214, R214, R3, RZ, 0x6 ;  /* 0x00000003d6d67211 */ /* 0x000fe200078f30ff */
[----:B------:R-:W-:Y:S01]  /*0bf0*/  IMAD.WIDE.U32 R2, R28, c[0x0][0x190], RZ ;  /* 0x000064001c027a25 */ /* 0x000fe200078e00ff */
[----:B------:R-:W-:-:S02]  /*0c00*/  IADD3 R9, R21, R9, RZ ;  /* 0x0000000915097210 */ /* 0x000fc40007ffe0ff */
[----:B------:R-:W-:Y:S01]  /*0c10*/  LOP3.LUT R19, R214, 0xffffffc0, RZ, 0xc0, !PT ;  /* 0xffffffc0d6137812 */ /* 0x000fe200078ec0ff */
[----:B------:R-:W-:Y:S01]  /*0c20*/  @P1 IMAD.IADD R10, R215, 0x1, R218 ;  /* 0x00000001d70a1824 */ /* 0x000fe200078e02da */
[----:B------:R-:W-:Y:S01]  /*0c30*/  SEL R20, R20, R2, !P0 ;  /* 0x0000000214147207 */ /* 0x000fe20004000000 */
[----:B------:R-:W-:Y:S01]  /*0c40*/  @P0 IMAD.IADD R9, R3, 0x1, R0 ;  /* 0x0000000103090824 */ /* 0x000fe200078e0200 */
[----:B------:R-:W-:Y:S01]  /*0c50*/  IADD3 R19, R19, -0x40, RZ ;  /* 0xffffffc013137810 */ /* 0x000fe20007ffe0ff */
[----:B------:R-:W-:-:S04]  /*0c60*/  @P1 IMAD.WIDE.U32 R12, R10, c[0x0][0x198], RZ ;  /* 0x000066000a0c1a25 */ /* 0x000fc800078e00ff */
[----:B------:R-:W-:Y:S01]  /*0c70*/  @P1 IMAD R10, R10, c[0x0][0x19c], R13 ;  /* 0x000067000a0a1a24 */ /* 0x000fe200078e020d */
        /* <DEDUP_REMOVED lines=12> */
.L_x_816:
        /* <DEDUP_REMOVED lines=13> */
.L_x_817:
[----:B------:R-:W-:Y:S01]  /*0e10*/  IABS R2, c[0x0][0x1c8] ;  /* 0x0000720000027a13 */ /* 0x000fe20000000000 */
[----:B------:R-:W1:Y:S01]  /*0e20*/  LDC.U8 R8, c[0x0][0x328] ;  /* 0x0000ca00ff087b82 */ /* 0x000e620000000000 */
[----:B------:R-:W-:Y:S01]  /*0e30*/  IABS R21, R208 ;  /* 0x000000d000157213 */ /* 0x000fe20000000000 */
[----:B------:R-:W-:Y:S01]  /*0e40*/  @!P0 IMAD R22, R6, c[0x0][0x368], RZ ;  /* 0x0000da0006168a24 */ /* 0x000fe200078e02ff */
[----:B------:R-:W2:Y:S01]  /*0e50*/  I2F.RP R3, R2 ;  /* 0x0000000200037306 */ /* 0x000ea20000209400 */
[----:B------:R-:W-:Y:S01]  /*0e60*/  @P0 IMAD.WIDE.U32 R24, R28, c[0x0][0x370], RZ ;  /* 0x0000dc001c180a25 */ /* 0x000fe200078e00ff */
[----:B------:R-:W-:Y:S01]  /*0e70*/  ULDC UR12, c[0x0][0x22c] ;  /* 0x00008b00000c7ab9 */ /* 0x000fe20000000800 */
[----:B------:R-:W-:Y:S01]  /*0e80*/  LOP3.LUT R18, R208, c[0x0][0x1c8], RZ, 0x3c, !PT ;  /* 0x00007200d0127a12 */ /* 0x000fe200078e3cff */
[----:B------:R-:W-:Y:S01]  /*0e90*/  ULDC UR5, c[0x0][0x1c0] ;  /* 0x0000700000057ab9 */ /* 0x000fe20000000800 */
[C---:B------:R-:W-:Y:S01]  /*0ea0*/  @!P0 IMAD R15, R189.reuse, c[0x0][0x36c], R22 ;  /* 0x0000db00bd0f8a24 */ /* 0x040fe200078e0216 */
[----:B------:R-:W-:Y:S01]  /*0eb0*/  UIMAD.WIDE UR6, UR12, UR5, URZ ;  /* 0x000000050c0672a5 */ /* 0x000fe2000f8e023f */
[----:B------:R-:W-:Y:S01]  /*0ec0*/  @P0 IMAD R25, R28, c[0x0][0x374], R25 ;  /* 0x0000dd001c190a24 */ /* 0x000fe200078e0219 */
[C---:B------:R-:W-:Y:S01]  /*0ed0*/  SHF.L.U32 R22, R189.reuse, 0x7, RZ ;  /* 0x00000007bd167819 */ /* 0x040fe200000006ff */
[----:B------:R-:W-:Y:S01]  /*0ee0*/  IMAD.WIDE.U32 R26, R189, c[0x0][0x224], RZ ;  /* 0x00008900bd1a7a25 */ /* 0x000fe200078e00ff */
[----:B------:R-:W-:-:S02]  /*0ef0*/  ISETP.GE.AND P2, PT, R18, RZ, PT ;  /* 0x000000ff1200720c */ /* 0x000fc40003f46270 */
[----:B------:R-:W-:Y:S01]  /*0f00*/  SEL R22, R22, RZ, P3 ;  /* 0x000000ff16167207 */ /* 0x000fe20001800000 */
[----:B------:R-:W-:Y:S02]  /*0f10*/  IMAD R18, R208, c[0x0][0x22c], RZ ;  /* 0x00008b00d0127a24 */ /* 0x000fe400078e02ff */
[----:B------:R-:W-:Y:S01]  /*0f20*/  IMAD.WIDE.U32 R30, R26, UR6, RZ ;  /* 0x000000061a1e7c25 */ /* 0x000fe2000f8e00ff */
[----:B--2---:R-:W2:Y:S01]  /*0f30*/  MUFU.RCP R16, R3 ;  /* 0x0000000300107308 */ /* 0x004ea20000001000 */
[----:B-1----:R-:W-:Y:S02]  /*0f40*/  ISETP.NE.AND P1, PT, R8, RZ, PT ;  /* 0x000000ff0800720c */ /* 0x002fe40003f25270 */
[----:B--2---:R-:W-:-:S05]  /*0f50*/  IADD3 R16, R16, 0xffffffe, RZ ;  /* 0x0ffffffe10107810 */ /* 0x004fca0007ffe0ff */
[----:B------:R-:W1:Y:S02]  /*0f60*/  F2I.FTZ.U32.TRUNC.NTZ R17, R16 ;  /* 0x0000001000117305 */ /* 0x000e64000021f000 */
[----:B-1----:R-:W-:Y:S01]  /*0f70*/  IADD3 R0, RZ, -R17, RZ ;  /* 0x80000011ff007210 */ /* 0x002fe20007ffe0ff */
[----:B------:R-:W-:-:S04]  /*0f80*/  IMAD.MOV.U32 R16, RZ, RZ, RZ ;  /* 0x000000ffff107224 */ /* 0x000fc800078e00ff */
[----:B------:R-:W-:Y:S01]  /*0f90*/  IMAD R4, R0, R2, RZ ;  /* 0x0000000200047224 */ /* 0x000fe200078e02ff */
[----:B------:R-:W-:-:S03]  /*0fa0*/  MOV R0, c[0x0][0x224] ;  /* 0x0000890000007a02 */ /* 0x000fc60000000f00 */
[----:B------:R-:W-:Y:S01]  /*0fb0*/  IMAD.HI.U32 R4, R17, R4, R16 ;  /* 0x0000000411047227 */ /* 0x000fe200078e0010 */
[----:B------:R-:W-:-:S03]  /*0fc0*/  SHF.R.S32.HI R0, RZ, 0x1f, R0 ;  /* 0x0000001fff007819 */ /* 0x000fc60000011400 */
[----:B------:R-:W-:-:S04]  /*0fd0*/  @!P0 IMAD.WIDE.U32 R16, R189, c[0x0][0x368], RZ ;  /* 0x0000da00bd108a25 */ /* 0x000fc800078e00ff */
[----:B------:R-:W-:Y:S01]  /*0fe0*/  IMAD.HI.U32 R4, R4, R21, RZ ;  /* 0x0000001504047227 */ /* 0x000fe200078e00ff */
[----:B------:R-:W-:-:S03]  /*0ff0*/  @!P0 IADD3 R25, R17, R15, RZ ;  /* 0x0000000f11198210 */ /* 0x000fc60007ffe0ff */
[----:B------:R-:W-:Y:S02]  /*1000*/  IMAD.MOV R3, RZ, RZ, -R4 ;  /* 0x000000ffff037224 */ /* 0x000fe400078e0a04 */
[----:B------:R-:W-:Y:S02]  /*1010*/  @!P0 IMAD.MOV.U32 R24, RZ, RZ, R16 ;  /* 0x000000ffff188224 */ /* 0x000fe400078e0010 */
[----:B------:R-:W-:Y:S01]  /*1020*/  IMAD R3, R2, R3, R21 ;  /* 0x0000000302037224 */ /* 0x000fe200078e0215 */
[----:B------:R-:W1:Y:S01]  /*1030*/  S2R R16, SR_CTAID.X ;  /* 0x0000000000107919 */ /* 0x000e620000002500 */
[----:B------:R-:W-:Y:S02]  /*1040*/  IMAD R15, R0, R189, RZ ;  /* 0x000000bd000f7224 */ /* 0x000fe400078e02ff */
[----:B------:R-:W2:Y:S01]  /*1050*/  LDC.U8 R0, c[0x0][0x3d0] ;  /* 0x0000f400ff007b82 */ /* 0x000ea20000000000 */
[----:B------:R-:W-:Y:S01]  /*1060*/  ISETP.GT.U32.AND P4, PT, R2, R3, PT ;  /* 0x000000030200720c */ /* 0x000fe20003f84070 */
[----:B------:R-:W-:Y:S01]  /*1070*/  IMAD R15, R6, c[0x0][0x224], R15 ;  /* 0x00008900060f7a24 */ /* 0x000fe200078e020f */
[----:B------:R-:W-:-:S03]  /*1080*/  SHF.L.U64.HI R6, R189, 0x7, R6 ;  /* 0x00000007bd067819 */ /* 0x000fc60000010206 */
[----:B------:R-:W-:Y:S01]  /*1090*/  IMAD.IADD R8, R27, 0x1, R15 ;  /* 0x000000011b087824 */ /* 0x000fe200078e020f */
[----:B------:R-:W-:Y:S01]  /*10a0*/  SEL R6, R6, RZ, P3 ;  /* 0x000000ff06067207 */ /* 0x000fe20001800000 */
[----:B------:R-:W-:Y:S01]  /*10b0*/  IMAD R15, R26, UR7, RZ ;  /* 0x000000071a0f7c24 */ /* 0x000fe2000f8e02ff */
[----:B------:R-:W-:Y:S01]  /*10c0*/  IADD3 R22, P3, R19, R22, RZ ;  /* 0x0000001613167210 */ /* 0x000fe20007f7e0ff */
[----:B------:R-:W-:-:S04]  /*10d0*/  IMAD.WIDE.U32 R26, R28, UR6, RZ ;  /* 0x000000061c1a7c25 */ /* 0x000fc8000f8e00ff */
[-C--:B------:R-:W-:Y:S01]  /*10e0*/  @!P4 IADD3 R3, R3, -R2.reuse, RZ ;  /* 0x800000020303c210 */ /* 0x080fe20007ffe0ff */
[----:B------:R-:W-:Y:S01]  /*10f0*/  IMAD R15, R8, UR6, R15 ;  /* 0x00000006080f7c24 */ /* 0x000fe2000f8e020f */
[----:B------:R-:W-:Y:S01]  /*1100*/  @!P4 IADD3 R4, R4, 0x1, RZ ;  /* 0x000000010404c810 */ /* 0x000fe20007ffe0ff */
[----:B------:R-:W-:Y:S01]  /*1110*/  IMAD.X R6, R13, 0x1, R6, P3 ;  /* 0x000000010d067824 */ /* 0x000fe200018e0606 */
[----:B------:R-:W-:Y:S01]  /*1120*/  ISETP.GE.U32.AND P5, PT, R3, R2, PT ;  /* 0x000000020300720c */ /* 0x000fe20003fa6070 */
[----:B------:R-:W-:Y:S01]  /*1130*/  @P1 IMAD R3, R189, c[0x0][0x214], RZ ;  /* 0x00008500bd031a24 */ /* 0x000fe200078e02ff */
[----:B------:R-:W-:Y:S01]  /*1140*/  ISETP.NE.AND P4, PT, RZ, c[0x0][0x1c8], PT ;  /* 0x00007200ff007a0c */ /* 0x000fe20003f85270 */
[----:B------:R-:W-:Y:S01]  /*1150*/  IMAD R2, R28, UR7, RZ ;  /* 0x000000071c027c24 */ /* 0x000fe2000f8e02ff */
[----:B------:R-:W-:Y:S01]  /*1160*/  IADD3 R15, R31, R15, RZ ;  /* 0x0000000f1f0f7210 */ /* 0x000fe20007ffe0ff */
[----:B------:R-:W-:Y:S01]  /*1170*/  IMAD R21, R22, UR7, RZ ;  /* 0x0000000716157c24 */ /* 0x000fe2000f8e02ff */
[----:B------:R-:W-:Y:S01]  /*1180*/  @P1 SEL R17, R3, R28, !P0 ;  /* 0x0000001c03111207 */ /* 0x000fe20004000000 */
[----:B------:R-:W-:Y:S01]  /*1190*/  @P0 IMAD.IADD R15, R27, 0x1, R2 ;  /* 0x000000011b0f0824 */ /* 0x000fe200078e0202 */
[----:B--2---:R-:W-:Y:S01]  /*11a0*/  ISETP.NE.AND P3, PT, R0, RZ, PT ;  /* 0x000000ff0000720c */ /* 0x004fe20003f65270 */
[----:B-1----:R-:W-:Y:S01]  /*11b0*/  IMAD.WIDE.U32 R2, R16, c[0x0][0x3d8], RZ ;  /* 0x0000f60010027a25 */ /* 0x002fe200078e00ff */
[----:B------:R-:W-:-:S02]  /*11c0*/  SEL R231, R30, R26, !P0 ;  /* 0x0000001a1ee77207 */ /* 0x000fc40004000000 */
[----:B------:R-:W-:Y:S01]  /*11d0*/  SHF.R.S32.HI R8, RZ, 0x1f, R7 ;  /* 0x0000001fff087819 */ /* 0x000fe20000011407 */
[----:B------:R-:W-:Y:S01]  /*11e0*/  IMAD R21, R6, UR6, R21 ;  /* 0x0000000606157c24 */ /* 0x000fe2000f8e0215 */
[----:B------:R-:W-:Y:S01]  /*11f0*/  @P5 IADD3 R4, R4, 0x1, RZ ;  /* 0x0000000104045810 */ /* 0x000fe20007ffe0ff */
[--C-:B------:R-:W-:Y:S01]  /*1200*/  @!P1 IMAD R0, R189, c[0x0][0x1c0], R208.reuse ;  /* 0x00007000bd009a24 */ /* 0x100fe200078e02d0 */
[----:B------:R-:W-:Y:S01]  /*1210*/  SEL R2, R2, RZ, P3 ;  /* 0x000000ff02027207 */ /* 0x000fe20001800000 */
[----:B------:R-:W-:Y:S01]  /*1220*/  IMAD R16, R16, c[0x0][0x3dc], R3 ;  /* 0x0000f70010107a24 */ /* 0x000fe200078e0203 */
[----:B------:R-:W-:Y:S01]  /*1230*/  @!P2 IADD3 R4, -R4, RZ, RZ ;  /* 0x000000ff0404a210 */ /* 0x000fe20007ffe1ff */
[----:B------:R-:W-:Y:S01]  /*1240*/  IMAD.WIDE.U32 R22, R22, UR6, RZ ;  /* 0x0000000616167c25 */ /* 0x000fe2000f8e00ff */
[----:B------:R-:W-:Y:S02]  /*1250*/  @!P4 LOP3.LUT R4, RZ, c[0x0][0x1c8], RZ, 0x33, !PT ;  /* 0x00007200ff04ca12 */ /* 0x000fe400078e33ff */
[----:B------:R-:W-:Y:S01]  /*1260*/  SEL R16, R16, RZ, P3 ;  /* 0x000000ff10107207 */ /* 0x000fe20001800000 */
[----:B------:R-:W-:Y:S01]  /*1270*/  @P1 IMAD R226, R208, c[0x0][0x234], R17 ;  /* 0x00008d00d0e21a24 */ /* 0x000fe200078e0211 */
[----:B------:R-:W-:Y:S01]  /*1280*/  SHF.R.S32.HI R17, RZ, 0x1f, R208 ;  /* 0x0000001fff117819 */ /* 0x000fe200000114d0 */
        /* <DEDUP_REMOVED lines=12> */
.L_x_818:
[----:B------:R-:W-:-:S04]  /*1350*/  IMAD R204, R189, c[0x0][0x1c0], R208 ;  /* 0x00007000bdcc7a24 */ /* 0x000fc800078e02d0 */
[----:B------:R-:W-:Y:S02]  /*1360*/  IMAD R204, R204, c[0x0][0x224], RZ ;  /* 0x00008900cccc7a24 */ /* 0x000fe400078e02ff */
.L_x_819:
[----:B------:R-:W1:Y:S01]  /*1370*/  S2R R3, SR_TID.X ;  /* 0x0000000000037919 */ /* 0x000e620000002100 */
[----:B------:R-:W-:Y:S01]  /*1380*/  UIMAD UR12, UR12, UR4, URZ ;  /* 0x000000040c0c72a4 */ /* 0x000fe2000f8e023f */
[----:B------:R-:W-:Y:S01]  /*1390*/  SHF.R.S32.HI R191, RZ, 0x1f, R190 ;  /* 0x0000001fffbf7819 */ /* 0x000fe200000114be */
[C---:B------:R-:W-:Y:S01]  /*13a0*/  IMAD.IADD R226, R19.reuse, 0x1, R226 ;  /* 0x0000000113e27824 */ /* 0x040fe200078e02e2 */
[----:B------:R-:W-:Y:S01]  /*13b0*/  MOV R205, 0x4 ;  /* 0x0000000400cd7802 */ /* 0x000fe20000000f00 */
[----:B------:R-:W-:Y:S01]  /*13c0*/  USHF.L.U32 UR6, UR12, 0x6, URZ ;  /* 0x000000060c067899 */ /* 0x000fe2000800063f */
[----:B------:R-:W-:Y:S01]  /*13d0*/  IMAD.IADD R204, R19, 0x1, R204 ;  /* 0x0000000113cc7824 */ /* 0x000fe200078e02cc */
[----:B------:R-:W-:Y:S01]  /*13e0*/  BSSY B1, `(.L_x_815) ;  /* 0x00006a8000017945 */ /* 0x000fe20003800000 */
[----:B------:R-:W-:Y:S01]  /*13f0*/  LEA.HI.SX32 R214, R214, 0xffffffff, 0x1a ;  /* 0xffffffffd6d67811 */ /* 0x000fe200078fd2ff */
[----:B------:R-:W-:Y:S01]  /*1400*/  USHF.R.S32.HI UR5, URZ, 0x1f, UR6 ;  /* 0x0000001f3f057899 */ /* 0x000fe20008011406 */
[----:B------:R-:W-:Y:S01]  /*1410*/  IMAD.WIDE R226, R226, R205, c[0x0][0x200] ;  /* 0x00008000e2e27625 */ /* 0x000fe200078e02cd */
[----:B------:R-:W-:-:S03]  /*1420*/  IADD3 R18, P4, P2, R22, UR6, R18 ;  /* 0x0000000616127c10 */ /* 0x000fc6000fa9e012 */
[----:B------:R-:W-:Y:S01]  /*1430*/  IMAD.WIDE R204, R204, R205, c[0x0][0x3c8] ;  /* 0x0000f200cccc7625 */ /* 0x000fe200078e02cd */
[----:B------:R-:W-:Y:S02]  /*1440*/  IADD3 R231, P1, P0, R2, R18, R231 ;  /* 0x0000001202e77210 */ /* 0x000fe4000783e0e7 */
[----:B------:R-:W-:Y:S01]  /*1450*/  IADD3.X R21, R21, UR5, R0, P4, P2 ;  /* 0x0000000515157c10 */ /* 0x000fe2000a7e4400 */
[----:B------:R-:W-:Y:S01]  /*1460*/  IMAD R18, R13, c[0x0][0x370], RZ ;  /* 0x0000dc000d127a24 */ /* 0x000fe200078e02ff */
[----:B------:R-:W-:Y:S02]  /*1470*/  IADD3 R23, P4, R188, R19, RZ ;  /* 0x00000013bc177210 */ /* 0x000fe40007f9e0ff */
[----:B------:R-:W-:Y:S01]  /*1480*/  SHF.R.S32.HI R2, RZ, 0x1f, R188 ;  /* 0x0000001fff027819 */ /* 0x000fe200000114bc */
[----:B------:R-:W-:Y:S01]  /*1490*/  IMAD R27, R19, c[0x0][0x374], R18 ;  /* 0x0000dd00131b7a24 */ /* 0x000fe200078e0212 */
[----:B------:R-:W-:Y:S02]  /*14a0*/  IADD3 R24, P2, R190, R24, RZ ;  /* 0x00000018be187210 */ /* 0x000fe40007f5e0ff */
[----:B------:R-:W-:Y:S01]  /*14b0*/  IADD3.X R15, R16, R21, R15, P1, P0 ;  /* 0x00000015100f7210 */ /* 0x000fe20000fe040f */
[----:B------:R-:W-:Y:S01]  /*14c0*/  IMAD.X R16, R2, 0x1, R13, P4 ;  /* 0x0000000102107824 */ /* 0x000fe200020e060d */
[----:B-1----:R-:W-:Y:S01]  /*14d0*/  SHF.R.S32.HI R0, RZ, 0x1f, R3 ;  /* 0x0000001fff007819 */ /* 0x002fe20000011403 */
[----:B------:R-:W-:Y:S01]  /*14e0*/  IMAD.X R25, R191, 0x1, R25, P2 ;  /* 0x00000001bf197824 */ /* 0x000fe200010e0619 */
[----:B------:R-:W-:Y:S01]  /*14f0*/  ISETP.GE.AND P4, PT, R5, 0x1, PT ;  /* 0x000000010500780c */ /* 0x000fe20003f86270 */
[----:B------:R-:W-:Y:S01]  /*1500*/  IMAD R16, R16, c[0x0][0x190], RZ ;  /* 0x0000640010107a24 */ /* 0x000fe200078e02ff */
[----:B------:R-:W-:Y:S01]  /*1510*/  LEA.HI R21, R0, R3, RZ, 0x5 ;  /* 0x0000000300157211 */ /* 0x000fe200078f28ff */
[----:B------:R-:W-:-:S03]  /*1520*/  IMAD.WIDE.U32 R24, R19, c[0x0][0x370], R24 ;  /* 0x0000dc0013187a25 */ /* 0x000fc600078e0018 */
[----:B------:R-:W-:Y:S01]  /*1530*/  LOP3.LUT R228, R21, 0xffffffe0, RZ, 0xc0, !PT ;  /* 0xffffffe015e47812 */ /* 0x000fe200078ec0ff */
[----:B------:R-:W-:Y:S01]  /*1540*/  IMAD R16, R23, c[0x0][0x194], R16 ;  /* 0x0000650017107a24 */ /* 0x000fe200078e0210 */
[----:B------:R-:W-:Y:S01]  /*1550*/  SHF.R.S32.HI R21, RZ, 0x5, R21 ;  /* 0x00000005ff157819 */ /* 0x000fe20000011415 */
[----:B------:R-:W-:Y:S01]  /*1560*/  IMAD R13, R17, c[0x0][0x378], RZ ;  /* 0x0000de00110d7a24 */ /* 0x000fe200078e02ff */
[----:B------:R-:W-:Y:S01]  /*1570*/  IADD3 R228, -R228, R3, RZ ;  /* 0x00000003e4e47210 */ /* 0x000fe20007ffe1ff */
[----:B------:R-:W-:Y:S02]  /*1580*/  IMAD.IADD R25, R25, 0x1, R27 ;  /* 0x0000000119197824 */ /* 0x000fe400078e021b */
[----:B------:R-:W-:-:S04]  /*1590*/  IMAD.WIDE.U32 R22, R23, c[0x0][0x190], R190 ;  /* 0x0000640017167a25 */ /* 0x000fc800078e00be */
[----:B------:R-:W-:Y:S01]  /*15a0*/  IMAD R13, R208, c[0x0][0x37c], R13 ;  /* 0x0000df00d00d7a24 */ /* 0x000fe200078e020d */
[----:B------:R-:W-:Y:S01]  /*15b0*/  IADD3 R20, P1, R20, R22, RZ ;  /* 0x0000001614147210 */ /* 0x000fe20007f3e0ff */
[----:B------:R-:W-:-:S04]  /*15c0*/  IMAD.WIDE.U32 R24, R208, c[0x0][0x378], R24 ;  /* 0x0000de00d0187a25 */ /* 0x000fc800078e0018 */
[----:B------:R-:W-:Y:S01]  /*15d0*/  IMAD R18, R21, UR12, R228 ;  /* 0x0000000c15127c24 */ /* 0x000fe2000f8e02e4 */
[----:B------:R-:W-:Y:S01]  /*15e0*/  IADD3.X R21, R9, R23, R16, P1, !PT ;  /* 0x0000001709157210 */ /* 0x000fe20000ffe410 */
[----:B------:R-:W-:Y:S01]  /*15f0*/  IMAD R17, R17, c[0x0][0x1a8], RZ ;  /* 0x00006a0011117a24 */ /* 0x000fe200078e02ff */
[----:B------:R-:W-:Y:S01]  /*1600*/  IADD3 R25, R25, R13, RZ ;  /* 0x0000000d19197210 */ /* 0x000fe20007ffe0ff */
[----:B------:R-:W-:Y:S01]  /*1610*/  IMAD R9, R2, c[0x0][0x370], RZ ;  /* 0x0000dc0002097a24 */ /* 0x000fe200078e02ff */
[----:B------:R-:W-:Y:S01]  /*1620*/  IADD3 R231, P0, R18, R231, RZ ;  /* 0x000000e712e77210 */ /* 0x000fe20007f1e0ff */
[C---:B------:R-:W-:Y:S02]  /*1630*/  IMAD R13, R208.reuse, c[0x0][0x1ac], R17 ;  /* 0x00006b00d00d7a24 */ /* 0x040fe400078e0211 */
[----:B------:R-:W-:Y:S01]  /*1640*/  IMAD.WIDE.U32 R20, R208, c[0x0][0x1a8], R20 ;  /* 0x00006a00d0147a25 */ /* 0x000fe200078e0014 */
[----:B------:R-:W-:Y:S02]  /*1650*/  LEA.HI.X.SX32 R18, R18, R15, 0x1, P0 ;  /* 0x0000000f12127211 */ /* 0x000fe400000f0eff */
[C---:B------:R-:W-:Y:S01]  /*1660*/  LEA R230, P0, R231.reuse, c[0x0][0x350], 0x2 ;  /* 0x0000d400e7e67a11 */ /* 0x040fe200078010ff */
[----:B------:R-:W-:Y:S01]  /*1670*/  IMAD R9, R188, c[0x0][0x374], R9 ;  /* 0x0000dd00bc097a24 */ /* 0x000fe200078e0209 */
[----:B------:R-:W-:Y:S01]  /*1680*/  LEA R224, P2, R20, c[0x0][0x160], 0x1 ;  /* 0x0000580014e07a11 */ /* 0x000fe200078408ff */
[----:B------:R-:W-:Y:S01]  /*1690*/  IMAD.WIDE.U32 R16, R188, c[0x0][0x370], R24 ;  /* 0x0000dc00bc107a25 */ /* 0x000fe200078e0018 */
[----:B------:R-:W-:-:S03]  /*16a0*/  LEA.HI.X R231, R231, c[0x0][0x354], R18, 0x2, P0 ;  /* 0x0000d500e7e77a11 */ /* 0x000fc600000f1412 */
[----:B------:R-:W-:Y:S01]  /*16b0*/  IMAD.IADD R13, R21, 0x1, R13 ;  /* 0x00000001150d7824 */ /* 0x000fe200078e020d */
[----:B------:R-:W-:Y:S01]  /*16c0*/  LEA R222, P1, R16, c[0x0][0x330], 0x1 ;  /* 0x0000cc0010de7a11 */ /* 0x000fe200078208ff */
[----:B------:R-:W-:-:S03]  /*16d0*/  IMAD.IADD R9, R17, 0x1, R9 ;  /* 0x0000000111097824 */ /* 0x000fc600078e0209 */
[----:B------:R-:W-:Y:S02]  /*16e0*/  LEA.HI.X R225, R20, c[0x0][0x164], R13, 0x1, P2 ;  /* 0x0000590014e17a11 */ /* 0x000fe400010f0c0d */
[----:B------:R-:W-:Y:S01]  /*16f0*/  LEA.HI.X R223, R16, c[0x0][0x334], R9, 0x1, P1 ;  /* 0x0000cd0010df7a11 */ /* 0x000fe200008f0c09 */
[----:B------:R-:W-:Y:S05]  /*1700*/  @!P4 BRA `(.L_x_820) ;  /* 0x00005d700000c947 */ /* 0x000fea0003800000 */
[----:B------:R-:W-:Y:S01]  /*1710*/  IMAD R16, R8, c[0x0][0x1a0], RZ ;  /* 0x0000680008107a24 */ /* 0x000fe200078e02ff */
[----:B------:R-:W-:Y:S01]  /*1720*/  IADD3 R22, R188, 0x20, RZ ;  /* 0x00000020bc167810 */ /* 0x000fe20007ffe0ff */
[----:B------:R-:W-:Y:S01]  /*1730*/  IMAD.WIDE.U32 R18, R7, c[0x0][0x1a0], R190 ;  /* 0x0000680007127a25 */ /* 0x000fe200078e00be */
[----:B------:R-:W-:Y:S01]  /*1740*/  MOV R183, 0x40 ;  /* 0x0000004000b77802 */ /* 0x000fe20000000f00 */
[----:B------:R-:W-:Y:S01]  /*1750*/  @P3 BAR.SYNC.DEFER_BLOCKING 0x0 ;  /* 0x0000000000003b1d */ /* 0x000fe20000010000 */
[----:B------:R-:W-:Y:S01]  /*1760*/  MOV R209, 0x7f800000 ;  /* 0x7f80000000d17802 */ /* 0x000fe20000000f00 */
[----:B------:R-:W-:Y:S01]  /*1770*/  IMAD R9, R195, -0x80, R216 ;  /* 0xffffff80c3097824 */ /* 0x000fe200078e02d8 */
[----:B------:R-:W-:Y:S01]  /*1780*/  IADD3 R20, P0, R14, R18, RZ ;  /* 0x000000120e147210 */ /* 0x000fe20007f1e0ff */
[----:B------:R-:W-:Y:S01]  /*1790*/  IMAD R16, R7, c[0x0][0x1a4], R16 ;  /* 0x0000690007107a24 */ /* 0x000fe200078e0210 */
[----:B------:R-:W-:Y:S01]  /*17a0*/  IADD3 R14, R188, 0x40, RZ ;  /* 0x00000040bc0e7810 */ /* 0x000fe20007ffe0ff */
[----:B------:R-:W-:Y:S01]  /*17b0*/  IMAD R13, R6, c[0x0][0x1b8], RZ ;  /* 0x00006e00060d7a24 */ /* 0x000fe200078e02ff */
[----:B------:R-:W-:Y:S01]  /*17c0*/  ISETP.GE.AND P6, PT, R188, R9, PT ;  /* 0x00000009bc00720c */ /* 0x000fe20003fc6270 */
[----:B------:R-:W-:Y:S01]  /*17d0*/  IMAD R5, R214, -0x40, R5 ;  /* 0xffffffc0d6057824 */ /* 0x000fe200078e0205 */
[----:B------:R-:W-:Y:S01]  /*17e0*/  IADD3.X R21, R11, R19, R16, P0, !PT ;  /* 0x000000130b157210 */ /* 0x000fe200007fe410 */
[----:B------:R-:W-:Y:S01]  /*17f0*/  IMAD R13, R4, c[0x0][0x1bc], R13 ;  /* 0x00006f00040d7a24 */ /* 0x000fe200078e020d */
[-C--:B------:R-:W-:Y:S01]  /*1800*/  ISETP.GE.AND P5, PT, R22, R9.reuse, PT ;  /* 0x000000091600720c */ /* 0x080fe20003fa6270 */
[----:B------:R-:W-:Y:S01]  /*1810*/  IMAD.WIDE.U32 R26, R7, c[0x0][0x198], R190 ;  /* 0x00006600071a7a25 */ /* 0x000fe200078e00be */
[----:B------:R-:W-:-:S02]  /*1820*/  ISETP.GE.AND P4, PT, R14, R9, PT ;  /* 0x000000090e00720c */ /* 0x000fc40003f86270 */
[----:B------:R-:W-:Y:S01]  /*1830*/  IADD3 R14, R188, 0x60, RZ ;  /* 0x00000060bc0e7810 */ /* 0x000fe20007ffe0ff */
[----:B------:R-:W-:-:S03]  /*1840*/  IMAD.WIDE.U32 R20, R4, c[0x0][0x1b8], R20 ;  /* 0x00006e0004147a25 */ /* 0x000fc600078e0014 */
[----:B------:R-:W-:Y:S01]  /*1850*/  ISETP.GE.AND P2, PT, R14, R9, PT ;  /* 0x000000090e00720c */ /* 0x000fe20003f46270 */
[----:B------:R-:W-:Y:S02]  /*1860*/  @!P6 IMAD R11, R2, c[0x0][0x1a0], RZ ;  /* 0x00006800020bea24 */ /* 0x000fe400078e02ff */
[----:B------:R-:W-:Y:S02]  /*1870*/  IMAD.IADD R21, R21, 0x1, R13 ;  /* 0x0000000115157824 */ /* 0x000fe400078e020d */
[C---:B------:R-:W-:Y:S02]  /*1880*/  @!P6 IMAD R11, R188.reuse, c[0x0][0x1a4], R11 ;  /* 0x00006900bc0bea24 */ /* 0x040fe400078e020b */
[----:B------:R-:W-:-:S04]  /*1890*/  @!P6 IMAD.WIDE.U32 R16, R188, c[0x0][0x1a0], R20 ;  /* 0x00006800bc10ea25 */ /* 0x000fc800078e0014 */
[----:B------:R-:W-:Y:S01]  /*18a0*/  @!P6 IMAD.IADD R9, R17, 0x1, R11 ;  /* 0x000000011109e824 */ /* 0x000fe200078e020b */
[----:B------:R-:W-:Y:S01]  /*18b0*/  @!P5 IADD3 R11, P0, R188, 0x20, RZ ;  /* 0x00000020bc0bd810 */ /* 0x000fe20007f1e0ff */
[--C-:B------:R-:W-:Y:S01]  /*18c0*/  @!P5 IMAD.MOV.U32 R19, RZ, RZ, R21.reuse ;  /* 0x000000ffff13d224 */ /* 0x100fe200078e0015 */
[C---:B------:R-:W-:Y:S01]  /*18d0*/  @!P6 LEA R24, P1, R16.reuse, c[0x0][0x170], 0x1 ;  /* 0x00005c001018ea11 */ /* 0x040fe200078208ff */
[----:B------:R-:W-:Y:S02]  /*18e0*/  @!P4 IMAD.MOV.U32 R17, RZ, RZ, R21 ;  /* 0x000000ffff11c224 */ /* 0x000fe400078e0015 */
[----:B------:R-:W-:Y:S01]  /*18f0*/  @!P5 IMAD.X R18, RZ, RZ, R2, P0 ;  /* 0x000000ffff12d224 */ /* 0x000fe200000e0602 */
[----:B------:R-:W-:Y:S01]  /*1900*/  @!P6 LEA.HI.X R25, R16, c[0x0][0x174], R9, 0x1, P1 ;  /* 0x00005d001019ea11 */ /* 0x000fe200008f0c09 */
[----:B------:R-:W-:Y:S01]  /*1910*/  IMAD R8, R8, c[0x0][0x198], RZ ;  /* 0x0000660008087a24 */ /* 0x000fe200078e02ff */
[----:B------:R-:W-:Y:S01]  /*1920*/  @!P4 IADD3 R9, P1, R188, 0x40, RZ ;  /* 0x00000040bc09c810 */ /* 0x000fe20007f3e0ff */
[----:B------:R-:W-:Y:S01]  /*1930*/  @!P5 IMAD R18, R18, c[0x0][0x1a0], RZ ;  /* 0x000068001212da24 */ /* 0x000fe200078e02ff */
[----:B------:R-:W-:Y:S01]  /*1940*/  @!P2 IADD3 R14, P0, R188, 0x60, RZ ;  /* 0x00000060bc0ea810 */ /* 0x000fe20007f1e0ff */
[----:B------:R-:W-:Y:S01]  /*1950*/  IMAD.SHL.U32 R213, R193, 0x2, RZ ;  /* 0x00000002c1d57824 */ /* 0x000fe200078e00ff */
[----:B------:R-:W-:Y:S01]  /*1960*/  @!P4 IADD3.X R16, RZ, R2, RZ, P1, !PT ;  /* 0x00000002ff10c210 */ /* 0x000fe20000ffe4ff */
[----:B------:R-:W-:Y:S01]  /*1970*/  @!P5 IMAD R13, R11, c[0x0][0x1a4], R18 ;  /* 0x000069000b0dda24 */ /* 0x000fe200078e0212 */
[----:B------:R-:W-:Y:S01]  /*1980*/  ISETP.GE.AND P1, PT, R22, R5, PT ;  /* 0x000000051600720c */ /* 0x000fe20003f26270 */
[----:B------:R-:W-:Y:S01]  /*1990*/  @!P5 IMAD.MOV.U32 R18, RZ, RZ, R20 ;  /* 0x000000ffff12d224 */ /* 0x000fe200078e0014 */
[----:B------:R1:W-:Y:S01]  /*19a0*/  @P6 STS.128 [R213+0xa000], RZ ;  /* 0x00a000ffd5006388 */ /* 0x0003e20000000c00 */
[----:B------:R-:W-:-:S02]  /*19b0*/  @!P4 IMAD R16, R16, c[0x0][0x1a0], RZ ;  /* 0x000068001010ca24 */ /* 0x000fc400078e02ff */
[----:B------:R-:W-:Y:S01]  /*19c0*/  @!P5 IMAD.WIDE.U32 R18, R11, c[0x0][0x1a0], R18 ;  /* 0x000068000b12da25 */ /* 0x000fe200078e0012 */
[----:B------:R-:W-:Y:S01]  /*19d0*/  @!PT LDS RZ, [RZ] ;  /* 0x00000000fffff984 */ /* 0x000fe20000000800 */
[----:B------:R-:W-:Y:S01]  /*19e0*/  @!PT LDS RZ, [RZ] ;  /* 0x00000000fffff984 */ /* 0x000fe20000000800 */
[----:B------:R-:W-:Y:S01]  /*19f0*/  @!PT LDS RZ, [RZ] ;  /* 0x00000000fffff984 */ /* 0x000fe20000000800 */
[----:B------:R1:W-:Y:S03]  /*1a00*/  @!P6 LDGSTS.E.BYPASS.LTC128B.128 [R213+0xa000], [R24.64] ;  /* 0x0a00000018d5efae */ /* 0x0003e6000b901d58 */
[----:B------:R-:W-:Y:S01]  /*1a10*/  @!P4 IMAD R11, R9, c[0x0][0x1a4], R16 ;  /* 0x00006900090bca24 */ /* 0x000fe200078e0210 */
[----:B------:R-:W-:Y:S01]  /*1a20*/  @!P4 MOV R16, R20 ;  /* 0x000000140010c202 */ /* 0x000fe20000000f00 */
[----:B------:R-:W-:Y:S01]  /*1a30*/  @!P2 IMAD.X R15, RZ, RZ, R2, P0 ;  /* 0x000000ffff0fa224 */ /* 0x000fe200000e0602 */
[----:B------:R-:W-:Y:S01]  /*1a40*/  @!P5 LEA R22, P0, R18, c[0x0][0x170], 0x1 ;  /* 0x00005c001216da11 */ /* 0x000fe200078008ff */
[----:B------:R-:W-:Y:S01]  /*1a50*/  @!P5 IMAD.IADD R13, R19, 0x1, R13 ;  /* 0x00000001130dd824 */ /* 0x000fe200078e020d */
[----:B------:R1:W-:Y:S01]  /*1a60*/  @P5 STS.128 [R213+0xb000], RZ ;  /* 0x00b000ffd5005388 */ /* 0x0003e20000000c00 */
[----:B------:R-:W-:-:S03]  /*1a70*/  @!P4 IMAD.WIDE.U32 R16, R9, c[0x0][0x1a0], R16 ;  /* 0x000068000910ca25 */ /* 0x000fc600078e0010 */
[----:B------:R-:W-:Y:S01]  /*1a80*/  @!P5 LEA.HI.X R23, R18, c[0x0][0x174], R13, 0x1, P0 ;  /* 0x00005d001217da11 */ /* 0x000fe200000f0c0d */
[----:B------:R-:W-:Y:S02]  /*1a90*/  @!P2 IMAD R9, R15, c[0x0][0x1a0], RZ ;  /* 0x000068000f09aa24 */ /* 0x000fe400078e02ff */
[----:B------:R-:W-:Y:S02]  /*1aa0*/  @!P4 IMAD.IADD R11, R17, 0x1, R11 ;  /* 0x00000001110bc824 */ /* 0x000fe400078e020b */
[C---:B------:R-:W-:Y:S01]  /*1ab0*/  @!P2 IMAD R9, R14.reuse, c[0x0][0x1a4], R9 ;  /* 0x000069000e09aa24 */ /* 0x040fe200078e0209 */
[----:B------:R-:W-:Y:S01]  /*1ac0*/  @!PT LDS RZ, [RZ] ;  /* 0x00000000fffff984 */ /* 0x000fe20000000800 */
[----:B------:R-:W-:Y:S01]  /*1ad0*/  @!PT LDS RZ, [RZ] ;  /* 0x00000000fffff984 */ /* 0x000fe20000000800 */
[----:B------:R-:W-:Y:S01]  /*1ae0*/  @!PT LDS RZ, [RZ] ;  /* 0x00000000fffff984 */ /* 0x000fe20000000800 */
[----:B------:R2:W-:Y:S01]  /*1af0*/  @!P5 LDGSTS.E.BYPASS.LTC128B.128 [R213+0xb000], [R22.64] ;  /* 0x0b00000016d5dfae */ /* 0x0005e2000b901d58 */
[----:B------:R-:W-:Y:S01]  /*1b00*/  @!P2 IMAD.WIDE.U32 R14, R14, c[0x0][0x1a0], R20 ;  /* 0x000068000e0eaa25 */ /* 0x000fe200078e0014 */
[C---:B------:R-:W-:Y:S02]  /*1b10*/  @!P4 LEA R20, P0, R16.reuse, c[0x0][0x170], 0x1 ;  /* 0x00005c001014ca11 */ /* 0x040fe400078008ff */
[----:B------:R1:W-:Y:S01]  /*1b20*/  @P4 STS.128 [R213+0xc000], RZ ;  /* 0x00c000ffd5004388 */ /* 0x0003e20000000c00 */
[----:B------:R-:W-:Y:S01]  /*1b30*/  @!P2 IMAD.IADD R9, R15, 0x1, R9 ;  /* 0x000000010f09a824 */ /* 0x000fe200078e0209 */
[----:B------:R-:W-:Y:S01]  /*1b40*/  @!P4 LEA.HI.X R21, R16, c[0x0][0x174], R11, 0x1, P0 ;  /* 0x00005d001015ca11 */ /* 0x000fe200000f0c0b */
[----:B------:R-:W-:Y:S01]  /*1b50*/  IMAD.WIDE.U32 R16, R183, c[0x0][0x370], RZ ;  /* 0x0000dc00b7107a25 */ /* 0x000fe200078e00ff */
[----:B------:R-:W-:-:S02]  /*1b60*/  @!P2 LEA R18, P0, R14, c[0x0][0x170], 0x1 ;  /* 0x00005c000e12aa11 */ /* 0x000fc400078008ff */
[----:B------:R-:W-:Y:S01]  /*1b70*/  LEA.HI R11, R214, R214, RZ, 0x1 ;  /* 0x000000d6d60b7211 */ /* 0x000fe200078f08ff */
[----:B------:R-:W-:Y:S01]  /*1b80*/  @!PT LDS RZ, [RZ] ;  /* 0x00000000fffff984 */ /* 0x000fe20000000800 */
[----:B------:R-:W-:Y:S01]  /*1b90*/  @!PT LDS RZ, [RZ] ;  /* 0x00000000fffff984 */ /* 0x000fe20000000800 */
[----:B------:R-:W-:Y:S01]  /*1ba0*/  @!PT LDS RZ, [RZ] ;  /* 0x00000000fffff984 */ /* 0x000fe20000000800 */
[----:B------:R3:W-:Y:S01]  /*1bb0*/  @!P4 LDGSTS.E.BYPASS.LTC128B.128 [R213+0xc000], [R20.64] ;  /* 0x0c00000014d5cfae */ /* 0x0007e2000b901d58 */
[----:B------:R-:W-:Y:S01]  /*1bc0*/  @!P2 LEA.HI.X R19, R14, c[0x0][0x174], R9, 0x1, P0 ;  /* 0x00005d000e13aa11 */ /* 0x000fe200000f0c09 */
[C---:B------:R-:W-:Y:S01]  /*1bd0*/  IMAD R9, R183.reuse, c[0x0][0x374], RZ ;  /* 0x0000dd00b7097a24 */ /* 0x040fe200078e02ff */
[----:B------:R-:W-:Y:S01]  /*1be0*/  @!P1 IADD3 R16, P0, R222, R16, RZ ;  /* 0x00000010de109210 */ /* 0x000fe20007f1e0ff */
[----:B------:R-:W-:Y:S01]  /*1bf0*/  IMAD.WIDE.U32 R14, R183, c[0x0][0x190], RZ ;  /* 0x00006400b70e7a25 */ /* 0x000fe200078e00ff */
[----:B------:R-:W-:Y:S01]  /*1c00*/  LOP3.LUT R11, R11, 0xfffffffe, RZ, 0xc0, !PT ;  /* 0xfffffffe0b0b7812 */ /* 0x000fe200078ec0ff */
[----:B------:R1:W-:Y:S01]  /*1c10*/  @P2 STS.128 [R213+0xd000], RZ ;  /* 0x00d000ffd5002388 */ /* 0x0003e20000000c00 */
[----:B------:R-:W-:Y:S01]  /*1c20*/  @!P1 IADD3.X R17, R223, R17, R9, P0, !PT ;  /* 0x00000011df119210 */ /* 0x000fe200007fe409 */
[----:B------:R-:W-:Y:S01]  /*1c30*/  IMAD R9, R183, c[0x0][0x194], RZ ;  /* 0x00006500b7097a24 */ /* 0x000fe200078e02ff */
[----:B------:R-:W-:Y:S01]  /*1c40*/  @!P1 IADD3 R14, P0, R224, R14, RZ ;  /* 0x0000000ee00e9210 */ /* 0x000fe20007f1e0ff */
[----:B------:R-:W-:Y:S01]  /*1c50*/  IMAD.IADD R11, R214, 0x1, -R11 ;  /* 0x00000001d60b7824 */ /* 0x000fe200078e0a0b */
[----:B------:R-:W-:Y:S01]  /*1c60*/  @!PT LDS RZ, [RZ] ;  /* 0x00000000fffff984 */ /* 0x000fe20000000800 */
[----:B------:R-:W-:Y:S01]  /*1c70*/  @!PT LDS RZ, [RZ] ;  /* 0x00000000fffff984 */ /* 0x000fe20000000800 */
[----:B------:R-:W-:Y:S01]  /*1c80*/  @!PT LDS RZ, [RZ] ;  /* 0x00000000fffff984 */ /* 0x000fe20000000800 */
[----:B------:R4:W-:Y:S01]  /*1c90*/  @!P2 LDGSTS.E.BYPASS.LTC128B.128 [R213+0xd000], [R18.64] ;  /* 0x0d00000012d5afae */ /* 0x0009e2000b901d58 */
[----:B------:R-:W-:Y:S01]  /*1ca0*/  IMAD.MOV.U32 R210, RZ, RZ, 0x7f800000 ;  /* 0x7f800000ffd27424 */ /* 0x000fe200078e00ff */
[----:B------:R-:W-:Y:S01]  /*1cb0*/  @!P1 IADD3.X R15, R225, R15, R9, P0, !PT ;  /* 0x0000000fe10f9210 */ /* 0x000fe200007fe409 */
[----:B------:R-:W-:Y:S01]  /*1cc0*/  IMAD R9, R7, c[0x0][0x19c], R8 ;  /* 0x0000670007097a24 */ /* 0x000fe200078e0208 */
[----:B------:R-:W-:Y:S01]  /*1cd0*/  IADD3 R12, P0, R12, R26, RZ ;  /* 0x0000001a0c0c7210 */ /* 0x000fe20007f1e0ff */
[----:B------:R-:W0:Y:S01]  /*1ce0*/  LDGDEPBAR ;  /* 0x00000000000079af */ /* 0x000e220000000000 */
[----:B------:R-:W-:Y:S01]  /*1cf0*/  ISETP.NE.AND P3, PT, R11, 0x1, PT ;  /* 0x000000010b00780c */ /* 0x000fe20003f65270 */
[----:B------:R-:W-:Y:S01]  /*1d00*/  @!P6 IMAD R11, R2, c[0x0][0x198], RZ ;  /* 0x00006600020bea24 */ /* 0x000fe200078e02ff */
[----:B------:R-:W-:Y:S01]  /*1d10*/  IADD3.X R13, R10, R27, R9, P0, !PT ;  /* 0x0000001b0a0d7210 */ /* 0x000fe200007fe409 */
[----:B------:R-:W-:Y:S01]  /*1d20*/  IMAD R9, R6, c[0x0][0x1b0], RZ ;  /* 0x00006c0006097a24 */ /* 0x000fe200078e02ff */
[C---:B------:R-:W-:Y:S01]  /*1d30*/  ISETP.GE.AND P0, PT, R188.reuse, R5, PT ;  /* 0x00000005bc00720c */ /* 0x040fe20003f06270 */
[----:B------:R-:W-:-:S02]  /*1d40*/  @!P6 IMAD R11, R188, c[0x0][0x19c], R11 ;  /* 0x00006700bc0bea24 */ /* 0x000fc400078e020b */
[C---:B------:R-:W-:Y:S02]  /*1d50*/  IMAD R9, R4.reuse, c[0x0][0x1b4], R9 ;  /* 0x00006d0004097a24 */ /* 0x040fe400078e0209 */
[----:B------:R-:W-:Y:S01]  /*1d60*/  IMAD.WIDE.U32 R12, R4, c[0x0][0x1b0], R12 ;  /* 0x00006c00040c7a25 */ /* 0x000fe200078e000c */
[----:B------:R-:W-:-:S03]  /*1d70*/  IADD3 R4, R193, 0x1000, RZ ;  /* 0x00001000c1047810 */ /* 0x000fc60007ffe0ff */
[----:B------:R-:W-:Y:S01]  /*1d80*/  IMAD.MOV.U32 R211, RZ, RZ, 0x7f800000 ;  /* 0x7f800000ffd37424 */ /* 0x000fe200078e00ff */
[----:B------:R-:W-:Y:S01]  /*1d90*/  SEL R4, R4, R193, !P3 ;  /* 0x000000c104047207 */ /* 0x000fe20005800000 */
[----:B------:R-:W-:Y:S01]  /*1da0*/  IMAD.MOV.U32 R207, RZ, RZ, 0x7f800000 ;  /* 0x7f800000ffcf7424 */ /* 0x000fe200078e00ff */
[----:B------:R-:W-:Y:S01]  /*1db0*/  IADD3 R13, R13, R9, RZ ;  /* 0x000000090d0d7210 */ /* 0x000fe20007ffe0ff */
[----:B------:R1:W-:Y:S01]  /*1dc0*/  @P0 STS.128 [R213+0x4000], RZ ;  /* 0x004000ffd5000388 */ /* 0x0003e20000000c00 */
[----:B---3--:R-:W-:Y:S01]  /*1dd0*/  @!P4 MOV R20, R12 ;  /* 0x0000000c0014c202 */ /* 0x008fe20000000f00 */
[----:B------:R-:W-:Y:S02]  /*1de0*/  IMAD.SHL.U32 R212, R4, 0x2, RZ ;  /* 0x0000000204d47824 */ /* 0x000fe400078e00ff */
[----:B------:R-:W-:Y:S01]  /*1df0*/  @!P6 IMAD.WIDE.U32 R8, R188, c[0x0][0x198], R12 ;  /* 0x00006600bc08ea25 */ /* 0x000fe200078e000c */
[----:B------:R-:W-:Y:S01]  /*1e00*/  @!PT LDS RZ, [RZ] ;  /* 0x00000000fffff984 */ /* 0x000fe20000000800 */
[----:B------:R-:W-:Y:S01]  /*1e10*/  @!PT LDS RZ, [RZ] ;  /* 0x00000000fffff984 */ /* 0x000fe20000000800 */
[----:B------:R-:W-:Y:S01]  /*1e20*/  @!PT LDS RZ, [RZ] ;  /* 0x00000000fffff984 */ /* 0x000fe20000000800 */
[----:B------:R1:W-:Y:S03]  /*1e30*/  @!P0 LDGSTS.E.BYPASS.LTC128B.128 [R213+0x4000], [R222.64] ;  /* 0x04000000ded58fae */ /* 0x0003e6000b901d58 */
[----:B------:R-:W-:Y:S01]  /*1e40*/  @!P6 IMAD.IADD R11, R9, 0x1, R11 ;  /* 0x00000001090be824 */ /* 0x000fe200078e020b */
[----:B------:R1:W-:Y:S01]  /*1e50*/  @P1 STS.128 [R213+0x5000], RZ ;  /* 0x005000ffd5001388 */ /* 0x0003e20000000c00 */
[----:B------:R-:W-:-:S03]  /*1e60*/  @!P4 IMAD.MOV.U32 R21, RZ, RZ, R13 ;  /* 0x000000ffff15c224 */ /* 0x000fc600078e000d */
[----:B------:R-:W-:Y:S01]  /*1e70*/  @!PT LDS RZ, [RZ] ;  /* 0x00000000fffff984 */ /* 0x000fe20000000800 */
[----:B------:R-:W-:Y:S01]  /*1e80*/  @!PT LDS RZ, [RZ] ;  /* 0x00000000fffff984 */ /* 0x000fe20000000800 */
[----:B------:R-:W-:Y:S01]  /*1e90*/  @!PT LDS RZ, [RZ] ;  /* 0x00000000fffff984 */ /* 0x000fe20000000800 */
[----:B------:R3:W-:Y:S04]  /*1ea0*/  @!P1 LDGSTS.E.BYPASS.LTC128B.128 [R213+0x5000], [R16.64] ;  /* 0x0500000010d59fae */ /* 0x0007e8000b901d58 */
        /* <DEDUP_REMOVED lines=8> */
[----:B----4-:R-:W-:-:S03]  /*1f30*/  @!P6 LEA R18, P0, R8, c[0x0][0x168], 0x1 ;  /* 0x00005a000812ea11 */ /* 0x010fc600078008ff */
[----:B------:R1:W-:Y:S01]  /*1f40*/  @P1 STS [R212+0x1000], RZ ;  /* 0x001000ffd4001388 */ /* 0x0003e20000000800 */
[----:B------:R-:W-:Y:S02]  /*1f50*/  @!P6 LEA.HI.X R19, R8, c[0x0][0x16c], R11, 0x1, P0 ;  /* 0x00005b000813ea11 */ /* 0x000fe400000f0c0b */
[C---:B------:R-:W-:Y:S01]  /*1f60*/  @!P5 IADD3 R9, P0, R188.reuse, 0x20, RZ ;  /* 0x00000020bc09d810 */ /* 0x040fe20007f1e0ff */
[----:B---3--:R-:W-:Y:S01]  /*1f70*/  @!P5 IMAD.MOV.U32 R16, RZ, RZ, R12 ;  /* 0x000000ffff10d224 */ /* 0x008fe200078e000c */
[----:B------:R1:W-:Y:S01]  /*1f80*/  @P1 STS [R212+0x1004], RZ ;  /* 0x001004ffd4001388 */ /* 0x0003e20000000800 */
[----:B------:R-:W-:Y:S02]  /*1f90*/  @!P5 IMAD.MOV.U32 R17, RZ, RZ, R13 ;  /* 0x000000ffff11d224 */ /* 0x000fe400078e000d */
[----:B------:R-:W-:Y:S01]  /*1fa0*/  @!P5 IMAD.X R10, RZ, RZ, R2, P0 ;  /* 0x000000ffff0ad224 */ /* 0x000fe200000e0602 */
[----:B------:R-:W-:Y:S01]  /*1fb0*/  @!P4 IADD3 R8, P0, R188, 0x40, RZ ;  /* 0x00000040bc08c810 */ /* 0x000fe20007f1e0ff */
[C---:B------:R-:W-:Y:S01]  /*1fc0*/  @!P5 IMAD.WIDE.U32 R16, R9.reuse, c[0x0][0x198], R16 ;  /* 0x000066000910da25 */ /* 0x040fe200078e0010 */
[----:B------:R1:W-:Y:S02]  /*1fd0*/  @P1 STS [R212+0x1008], RZ ;  /* 0x001008ffd4001388 */ /* 0x0003e40000000800 */
[----:B------:R-:W-:Y:S01]  /*1fe0*/  @!P4 IADD3.X R6, RZ, R2, RZ, P0, !PT ;  /* 0x00000002ff06c210 */ /* 0x000fe200007fe4ff */
[----:B------:R-:W-:Y:S01]  /*1ff0*/  @!P5 IMAD R10, R10, c[0x0][0x198], RZ ;  /* 0x000066000a0ada24 */ /* 0x000fe200078e02ff */
[----:B------:R-:W-:Y:S01]  /*2000*/  @!P2 IADD3 R4, P0, R188, 0x60, RZ ;  /* 0x00000060bc04a810 */ /* 0x000fe20007f1e0ff */
[----:B------:R-:W-:Y:S01]  /*2010*/  @!P4 IMAD.WIDE.U32 R20, R8, c[0x0][0x198], R20 ;  /* 0x000066000814ca25 */ /* 0x000fe200078e0014 */
[----:B------:R1:W-:Y:S03]  /*2020*/  @P1 STS [R212+0x100c], RZ ;  /* 0x00100cffd4001388 */ /* 0x0003e60000000800 */
[----:B------:R-:W-:Y:S01]  /*2030*/  @!P5 IMAD R10, R9, c[0x0][0x19c], R10 ;  /* 0x00006700090ada24 */ /* 0x000fe200078e020a */
[----:B------:R-:W-:Y:S01]  /*2040*/  @!PT LDS RZ, [RZ] ;  /* 0x00000000fffff984 */ /* 0x000fe20000000800 */
[----:B------:R-:W-:Y:S01]  /*2050*/  @!PT LDS RZ, [RZ] ;  /* 0x00000000fffff984 */ /* 0x000fe20000000800 */
[----:B------:R-:W-:Y:S01]  /*2060*/  @!PT LDS RZ, [RZ] ;  /* 0x00000000fffff984 */ /* 0x000fe20000000800 */
[----:B------:R3:W-:Y:S01]  /*2070*/  @!P1 LDGSTS.E.BYPASS.LTC128B.128 [R212+0x1000], [R14.64] ;  /* 0x010000000ed49fae */ /* 0x0007e2000b901d58 */
[----:B------:R-:W-:Y:S01]  /*2080*/  @!P4 IMAD R11, R6, c[0x0][0x198], RZ ;  /* 0x00006600060bca24 */ /* 0x000fe200078e02ff */
[----:B------:R-:W-:Y:S01]  /*2090*/  IADD3 R6, R192, 0x20, RZ ;  /* 0x00000020c0067810 */ /* 0x000fe20007ffe0ff */
[----:B------:R-:W-:Y:S01]  /*20a0*/  @!P2 IMAD.X R2, RZ, RZ, R2, P0 ;  /* 0x000000ffff02a224 */ /* 0x000fe200000e0602 */
[----:B--2---:R-:W-:Y:S01]  /*20b0*/  @!P5 LEA R22, P0, R16, c[0x0][0x168], 0x1 ;  /* 0x00005a001016da11 */ /* 0x004fe200078008ff */
[----:B------:R-:W-:Y:S01]  /*20c0*/  @!P5 IMAD.IADD R10, R17, 0x1, R10 ;  /* 0x00000001110ad824 */ /* 0x000fe200078e020a */
[----:B------:R1:W-:Y:S01]  /*20d0*/  @P6 STS.128 [R213+0x6000], RZ ;  /* 0x006000ffd5006388 */ /* 0x0003e20000000c00 */
[----:B------:R-:W-:Y:S01]  /*20e0*/  @!P4 IMAD R11, R8, c[0x0][0x19c], R11 ;  /* 0x00006700080bca24 */ /* 0x000fe200078e020b */
[----:B------:R-:W-:Y:S01]  /*20f0*/  ISETP.GE.AND P1, PT, R6, R5, PT ;  /* 0x000000050600720c */ /* 0x000fe20003f26270 */
[----:B------:R-:W-:Y:S01]  /*2100*/  @!P2 IMAD R9, R2, c[0x0][0x198], RZ ;  /* 0x000066000209aa24 */ /* 0x000fe200078e02ff */
[----:B------:R-:W-:Y:S01]  /*2110*/  @!P5 LEA.HI.X R23, R16, c[0x0][0x16c], R10, 0x1, P0 ;  /* 0x00005b001017da11 */ /* 0x000fe200000f0c0a */
[----:B------:R-:W-:Y:S01]  /*2120*/  @!P4 IMAD.IADD R11, R21, 0x1, R11 ;  /* 0x00000001150bc824 */ /* 0x000fe200078e020b */
[----:B------:R-:W-:Y:S01]  /*2130*/  @!P4 LEA R10, P0, R20, c[0x0][0x168], 0x1 ;  /* 0x00005a00140aca11 */ /* 0x000fe200078008ff */
[C---:B------:R-:W-:Y:S01]  /*2140*/  @!P2 IMAD R9, R4.reuse, c[0x0][0x19c], R9 ;  /* 0x000067000409aa24 */ /* 0x040fe200078e0209 */
[----:B------:R-:W-:Y:S01]  /*2150*/  @!PT LDS RZ, [RZ] ;  /* 0x00000000fffff984 */ /* 0x000fe20000000800 */
[----:B------:R-:W-:Y:S01]  /*2160*/  @!PT LDS RZ, [RZ] ;  /* 0x00000000fffff984 */ /* 0x000fe20000000800 */
[----:B------:R-:W-:Y:S01]  /*2170*/  @!PT LDS RZ, [RZ] ;  /* 0x00000000fffff984 */ /* 0x000fe20000000800 */
[----:B------:R1:W-:Y:S01]  /*2180*/  @!P6 LDGSTS.E.BYPASS.LTC128B.128 [R213+0x6000], [R18.64] ;  /* 0x0600000012d5efae */ /* 0x0003e2000b901d58 */
[----:B------:R-:W-:Y:S01]  /*2190*/  @!P2 IMAD.WIDE.U32 R12, R4, c[0x0][0x198], R12 ;  /* 0x00006600040caa25 */ /* 0x000fe200078e000c */
[----:B------:R-:W-:-:S02]  /*21a0*/  @!P4 LEA.HI.X R11, R20, c[0x0][0x16c], R11, 0x1, P0 ;  /* 0x00005b00140bca11 */ /* 0x000fc400000f0c0b */
[----:B------:R1:W-:Y:S01]  /*21b0*/  @P5 STS.128 [R213+0x7000], RZ ;  /* 0x007000ffd5005388 */ /* 0x0003e20000000c00 */
[----:B------:R-:W-:Y:S02]  /*21c0*/  IADD3 R2, R192, 0x28, RZ ;  /* 0x00000028c0027810 */ /* 0x000fe40007ffe0ff */
[----:B------:R-:W-:Y:S01]  /*21d0*/  @!P2 IADD3 R9, R13, R9, RZ ;  /* 0x000000090d09a210 */ /* 0x000fe20007ffe0ff */
[----:B------:R-:W-:Y:S01]  /*21e0*/  @!PT LDS RZ, [RZ] ;  /* 0x00000000fffff984 */ /* 0x000fe20000000800 */
[----:B------:R-:W-:Y:S01]  /*21f0*/  @!PT LDS RZ, [RZ] ;  /* 0x00000000fffff984 */ /* 0x000fe20000000800 */
[----:B------:R-:W-:Y:S01]  /*2200*/  @!PT LDS RZ, [RZ] ;  /* 0x00000000fffff984 */ /* 0x000fe20000000800 */
[----:B------:R1:W-:Y:S01]  /*2210*/  @!P5 LDGSTS.E.BYPASS.LTC128B.128 [R213+0x7000], [R22.64] ;  /* 0x0700000016d5dfae */ /* 0x0003e2000b901d58 */
[----:B------:R-:W-:Y:S02]  /*2220*/  @!P2 LEA R8, P0, R12, c[0x0][0x168], 0x1 ;  /* 0x00005a000c08aa11 */ /* 0x000fe400078008ff */
[----:B------:R-:W-:Y:S01]  /*2230*/  IADD3 R4, R192, 0x8, RZ ;  /* 0x00000008c0047810 */ /* 0x000fe20007ffe0ff */
[----:B------:R1:W-:Y:S01]  /*2240*/  @P4 STS.128 [R213+0x8000], RZ ;  /* 0x008000ffd5004388 */ /* 0x0003e20000000c00 */
[----:B------:R-:W-:Y:S02]  /*2250*/  @!P2 LEA.HI.X R9, R12, c[0x0][0x16c], R9, 0x1, P0 ;  /* 0x00005b000c09aa11 */ /* 0x000fe400000f0c09 */
[-C--:B------:R-:W-:Y:S01]  /*2260*/  ISETP.GE.AND P0, PT, R2, R5.reuse, PT ;  /* 0x000000050200720c */ /* 0x080fe20003f06270 */
[----:B------:R-:W-:Y:S01]  /*2270*/  @!PT LDS RZ, [RZ] ;  /* 0x00000000fffff984 */ /* 0x000fe20000000800 */
[----:B------:R-:W-:Y:S01]  /*2280*/  @!PT LDS RZ, [RZ] ;  /* 0x00000000fffff984 */ /* 0x000fe20000000800 */
[----:B------:R-:W-:Y:S01]  /*2290*/  @!PT LDS RZ, [RZ] ;  /* 0x00000000fffff984 */ /* 0x000fe20000000800 */
[----:B------:R2:W-:Y:S01]  /*22a0*/  @!P4 LDGSTS.E.BYPASS.LTC128B.128 [R213+0x8000], [R10.64] ;  /* 0x080000000ad5cfae */ /* 0x0005e2000b901d58 */
[----:B------:R-:W-:-:S03]  /*22b0*/  ISETP.GE.AND P4, PT, R192, R5, PT ;  /* 0x00000005c000720c */ /* 0x000fc60003f86270 */
[----:B------:R1:W-:Y:S04]  /*22c0*/  @P2 STS.128 [R213+0x9000], RZ ;  /* 0x009000ffd5002388 */ /* 0x0003e80000000c00 */
[----:B------:R-:W-:Y:S01]  /*22d0*/  @!PT LDS RZ, [RZ] ;  /* 0x00000000fffff984 */ /* 0x000fe20000000800 */
[----:B------:R-:W-:Y:S01]  /*22e0*/  @!PT LDS RZ, [RZ] ;  /* 0x00000000fffff984 */ /* 0x000fe20000000800 */
[----:B------:R-:W-:Y:S01]  /*22f0*/  @!PT LDS RZ, [RZ] ;  /* 0x00000000fffff984 */ /* 0x000fe20000000800 */
[----:B------:R4:W-:Y:S01]  /*2300*/  @!P2 LDGSTS.E.BYPASS.LTC128B.128 [R213+0x9000], [R8.64] ;  /* 0x0900000008d5afae */ /* 0x0009e2000b901d58 */
[----:B------:R-:W-:-:S03]  /*2310*/  ISETP.GE.AND P2, PT, R4, R5, PT ;  /* 0x000000050400720c */ /* 0x000fc60003f46270 */
[----:B------:R-:W0:Y:S01]  /*2320*/  LDGDEPBAR ;  /* 0x00000000000079af */ /* 0x000e220000000000 */
[----:B---3--:R-:W-:-:S05]  /*2330*/  @!P0 IMAD.WIDE R14, R2, 0x4, R226 ;  /* 0x00000004020e8825 */ /* 0x008fca00078e02e2 */
[----:B------:R1:W5:Y:S01]  /*2340*/  @!P0 LDG.E R209, [R14.64] ;  /* 0x000000180ed18981 */ /* 0x000362000c1e1900 */
[----:B--2---:R-:W-:-:S05]  /*2350*/  IMAD.WIDE R10, R192, 0x4, R226 ;  /* 0x00000004c00a7825 */ /* 0x004fca00078e02e2 */
[----:B------:R1:W5:Y:S04]  /*2360*/  @!P4 LDG.E R210, [R10.64] ;  /* 0x000000180ad2c981 */ /* 0x000368000c1e1900 */
[----:B------:R1:W5:Y:S01]  /*2370*/  @!P2 LDG.E R211, [R10.64+0x20] ;  /* 0x000020180ad3a981 */ /* 0x000362000c1e1900 */
[----:B------:R-:W-:-:S04]  /*2380*/  DEPBAR.LE SB0, 0x1 ;  /* 0x000080400000791a */ /* 0x000fc80000000000 */
[----:B------:R1:W5:Y:S04]  /*2390*/  @!P1 LDG.E R207, [R10.64+0x80] ;  /* 0x000080180acf9981 */ /* 0x000368000c1e1900 */
[----:B------:R-:W-:Y:S01]  /*23a0*/  BAR.SYNC.DEFER_BLOCKING 0x0 ;  /* 0x0000000000007b1d */ /* 0x000fe20000010000 */
[----:B------:R-:W-:Y:S02]  /*23b0*/  IMAD.MOV.U32 R12, RZ, RZ, c[0x0][0x308] ;  /* 0x0000c200ff0c7624 */ /* 0x000fe400078e00ff */
[----:B------:R-:W-:-:S05]  /*23c0*/  IMAD.MOV.U32 R13, RZ, RZ, c[0x0][0x30c] ;  /* 0x0000c300ff0d7624 */ /* 0x000fca00078e00ff */
[----:B----4-:R-:W2:Y:S04]  /*23d0*/  LDG.E.64 R8, [R12.64+0x8] ;  /* 0x000008180c087981 */ /* 0x010ea8000c1e1b00 */
[----:B------:R-:W3:Y:S01]  /*23e0*/  LDG.E.64 R4, [R12.64] ;  /* 0x000000180c047981 */ /* 0x000ee2000c1e1b00 */
[----:B------:R-:W-:Y:S01]  /*23f0*/  LEA.HI R0, R0, R3, RZ, 0x4 ;  /* 0x0000000300007211 */ /* 0x000fe200078f20ff */
[----:B------:R-:W-:Y:S01]  /*2400*/  IMAD R2, R189, c[0x0][0x1c0], R208 ;  /* 0x00007000bd027a24 */ /* 0x000fe200078e02d0 */
[----:B------:R-:W-:Y:S01]  /*2410*/  IADD3 R7, R7, 0x80, RZ ;  /* 0x0000008007077810 */ /* 0x000fe20007ffe0ff */
[----:B------:R1:W4:Y:S01]  /*2420*/  LDSM.16.M88.4 R140, [R179+0xa000] ;  /* 0x00a00000b38c783b */ /* 0x0003220000000200 */
[----:B------:R-:W-:-:S03]  /*2430*/  LOP3.LUT R0, R0, 0xfffffff0, RZ, 0xc0, !PT ;  /* 0xfffffff000007812 */ /* 0x000fc600078ec0ff */
[----:B------:R1:W1:Y:S02]  /*2440*/  LDSM.16.M88.4 R144, [R179+0xa800] ;  /* 0x00a80000b390783b */ /* 0x0002640000000200 */
[----:B------:R-:W-:Y:S02]  /*2450*/  IMAD.IADD R3, R3, 0x1, -R0 ;  /* 0x0000000103037824 */ /* 0x000fe400078e0a00 */
[----:B------:R1:W1:Y:S03]  /*2460*/  LDSM.16.M88.4 R148, [R174+0xa000] ;  /* 0x00a00000ae94783b */ /* 0x0002660000000200 */
[----:B------:R-:W-:Y:S01]  /*2470*/  SHF.R.S32.HI R0, RZ, 0x1f, R3 ;  /* 0x0000001fff007819 */ /* 0x000fe20000011403 */
[----:B------:R1:W1:Y:S03]  /*2480*/  LDSM.16.M88.4 R152, [R174+0xa800] ;  /* 0x00a80000ae98783b */ /* 0x0002660000000200 */
[----:B------:R-:W-:Y:S01]  /*2490*/  LEA.HI R0, R0, R3, RZ, 0x3 ;  /* 0x0000000300007211 */ /* 0x000fe200078f18ff */
[----:B------:R1:W1:Y:S01]  /*24a0*/  LDSM.16.M88.4 R156, [R173+0xa000] ;  /* 0x00a00000ad9c783b */ /* 0x0002620000000200 */
[----:B------:R-:W-:-:S02]  /*24b0*/  ISETP.GE.AND P1, PT, R7, R216, PT ;  /* 0x000000d80700720c */ /* 0x000fc40003f26270 */
[----:B------:R-:W-:Y:S01]  /*24c0*/  LOP3.LUT R0, R0, 0xfffffff8, RZ, 0xc0, !PT ;  /* 0xfffffff800007812 */ /* 0x000fe200078ec0ff */
[----:B------:R-:W-:Y:S01]  /*24d0*/  IMAD.SHL.U32 R7, R2, 0x20, RZ ;  /* 0x0000002002077824 */ /* 0x000fe200078e00ff */
[----:B------:R1:W1:Y:S03]  /*24e0*/  LDSM.16.M88.4 R160, [R173+0xa800] ;  /* 0x00a80000ada0783b */ /* 0x0002660000000200 */
[----:B------:R-:W-:Y:S01]  /*24f0*/  IMAD.IADD R0, R3, 0x1, -R0 ;  /* 0x0000000103007824 */ /* 0x000fe200078e0a00 */
[----:B------:R-:W-:Y:S01]  /*2500*/  SHF.R.S32.HI R3, RZ, 0x1f, R228 ;  /* 0x0000001fff037819 */ /* 0x000fe200000114e4 */
[----:B------:R1:W1:Y:S04]  /*2510*/  LDSM.16.M88.4 R164, [R172+0xa000] ;  /* 0x00a00000aca4783b */ /* 0x0002680000000200 */
[----:B------:R1:W1:Y:S01]  /*2520*/  LDSM.16.M88.4 R168, [R172+0xa800] ;  /* 0x00a80000aca8783b */ /* 0x0002620000000200 */
[----:B------:R-:W-:-:S02]  /*2530*/  USHF.L.U32 UR17, UR12, 0x4, URZ ;  /* 0x000000040c117899 */ /* 0x000fc4000800063f */
[----:B------:R-:W-:Y:S02]  /*2540*/  USHF.L.U32 UR18, UR12, 0x3, URZ ;  /* 0x000000030c127899 */ /* 0x000fe4000800063f */
[----:B------:R-:W-:Y:S01]  /*2550*/  UIADD3 UR11, UR17, 0x20, URZ ;  /* 0x00000020110b7890 */ /* 0x000fe2000fffe03f */
[----:B------:R-:W-:-:S03]  /*2560*/  IMAD.MOV.U32 R175, RZ, RZ, 0x20 ;  /* 0x00000020ffaf7424 */ /* 0x000fc600078e00ff */
[----:B------:R-:W-:Y:S01]  /*2570*/  UIADD3 UR10, UR18, UR11, URZ ;  /* 0x0000000b120a7290 */ /* 0x000fe2000fffe03f */
[----:B------:R-:W-:Y:S02]  /*2580*/  LOP3.LUT P0, RZ, R0, 0x2, RZ, 0xc0, !PT ;  /* 0x0000000200ff7812 */ /* 0x000fe4000780c0ff */
[----:B------:R-:W-:Y:S01]  /*2590*/  IADD3 R176, R181, 0x1000, RZ ;  /* 0x00001000b5b07810 */ /* 0x000fe20007ffe0ff */
[----:B------:R-:W-:Y:S01]  /*25a0*/  UIADD3 UR9, UR18, UR10, URZ ;  /* 0x0000000a12097290 */ /* 0x000fe2000fffe03f */
[----:B------:R-:W-:Y:S01]  /*25b0*/  IMAD.SHL.U32 R220, R186, 0x20, RZ ;  /* 0x00000020badc7824 */ /* 0x000fe200078e00ff */
[----:B------:R-:W-:Y:S01]  /*25c0*/  LOP3.LUT P2, RZ, R0, 0x4, RZ, 0xc0, !PT ;  /* 0x0000000400ff7812 */ /* 0x000fe2000784c0ff */
[----:B------:R-:W-:Y:S01]  /*25d0*/  IMAD.SHL.U32 R0, R182, 0x2, RZ ;  /* 0x00000002b6007824 */ /* 0x000fe200078e00ff */
[----:B------:R-:W-:Y:S01]  /*25e0*/  UIADD3 UR8, UR18, UR9, URZ ;  /* 0x0000000912087290 */ /* 0x000fe2000fffe03f */
[----:B------:R-:W-:Y:S02]  /*25f0*/  SEL R176, R176, R181, !P3 ;  /* 0x000000b5b0b07207 */ /* 0x000fe40005800000 */
[----:B------:R-:W-:Y:S01]  /*2600*/  SEL R175, R175, 0xffffffe0, !P0 ;  /* 0xffffffe0afaf7807 */ /* 0x000fe20004000000 */
[----:B------:R-:W-:Y:S01]  /*2610*/  UIADD3 UR7, UR18, UR8, URZ ;  /* 0x0000000812077290 */ /* 0x000fe2000fffe03f */
[----:B------:R-:W-:Y:S01]  /*2620*/  MOV R203, R205 ;  /* 0x000000cd00cb7202 */ /* 0x000fe20000000f00 */
        /* <DEDUP_REMOVED lines=33> */
[----:B------:R-:W-:Y:S01]  /*2840*/  SEL R183, R183, 0xffffffc0, !P2 ;  /* 0xffffffc0b7b77807 */ /* 0x000fe20005000000 */
[----:B------:R-:W-:Y:S01]  /*2850*/  IMAD.MOV.U32 R219, RZ, RZ, 0x40 ;  /* 0x00000040ffdb7424 */ /* 0x000fe200078e00ff */
[----:B------:R-:W-:Y:S01]  /*2860*/  IADD3 R2, R180, R175, RZ ;  /* 0x000000afb4027210 */ /* 0x000fe20007ffe0ff */
[----:B------:R-:W-:-:S02]  /*2870*/  UIADD3 UR5, -UR6, URZ, URZ ;  /* 0x0000003f06057290 */ /* 0x000fc4000fffe13f */
[----:B------:R-:W-:Y:S02]  /*2880*/  UIMAD UR16, UR12, 0x18, URZ ;  /* 0x000000180c1078a4 */ /* 0x000fe4000f8e023f */
[----:B------:R-:W-:Y:S02]  /*2890*/  USHF.L.U32 UR15, UR12, 0x5, URZ ;  /* 0x000000050c0f7899 */ /* 0x000fe4000800063f */
[----:B------:R-:W-:Y:S02]  /*28a0*/  UIMAD UR14, UR12, 0x28, URZ ;  /* 0x000000280c0e78a4 */ /* 0x000fe4000f8e023f */
[----:B------:R-:W-:Y:S02]  /*28b0*/  UIMAD UR13, UR12, 0x30, URZ ;  /* 0x000000300c0d78a4 */ /* 0x000fe4000f8e023f */
[----:B------:R-:W-:Y:S02]  /*28c0*/  UIMAD UR12, UR12, 0x38, URZ ;  /* 0x000000380c0c78a4 */ /* 0x000fe4000f8e023f */
[----:B------:R-:W-:Y:S01]  /*28d0*/  UIADD3 UR6, UR18, UR7, URZ ;  /* 0x0000000712067290 */ /* 0x000fe2000fffe03f */
[----:B--2---:R-:W-:-:S02]  /*28e0*/  IADD3 R228, P5, P4, R7, R8, R228 ;  /* 0x0000000807e47210 */ /* 0x004fc40007cbe0e4 */
[----:B------:R-:W-:-:S04]  /*28f0*/  SHF.R.S32.HI R8, RZ, 0x1f, R7 ;  /* 0x0000001fff087819 */ /* 0x000fc80000011407 */
[----:B------:R-:W-:Y:S02]  /*2900*/  IADD3.X R206, R8, R9, R3, P5, P4 ;  /* 0x0000000908ce7210 */ /* 0x000fe40002fe8403 */
[----:B------:R-:W-:-:S04]  /*2910*/  IADD3 R3, R182, 0x1000, RZ ;  /* 0x00001000b6037810 */ /* 0x000fc80007ffe0ff */
[----:B------:R-:W-:Y:S02]  /*2920*/  SEL R178, R3, R182, !P3 ;  /* 0x000000b603b27207 */ /* 0x000fe40005800000 */
[----:B------:R-:W2:Y:S01]  /*2930*/  @P1 S2R R3, SR_TID.X ;  /* 0x0000000000031919 */ /* 0x000ea20000002100 */
[----:B---3--:R3:W1:Y:S08]  /*2940*/  R2UR UR22, R5 ;  /* 0x00000000051673c2 */ /* 0x00867000000e0000 */
[----:B------:R3:W1:Y:S01]  /*2950*/  R2UR UR23, R4 ;  /* 0x00000000041773c2 */ /* 0x00066200000e0000 */
[----:B------:R-:W-:Y:S01]  /*2960*/  SHF.L.U32 R178, R178, 0x1, RZ ;  /* 0x00000001b2b27819 */ /* 0x000fe200000006ff */
[----:B------:R-:W-:Y:S01]  /*2970*/  IMAD.WIDE.U32 R228, R228, -0x2daee0ad, RZ ;  /* 0xd2511f53e4e47825 */ /* 0x000fe200078e00ff */
[----:B--2---:R-:W-:-:S04]  /*2980*/  @P1 SHF.L.U32 R3, R3, 0x1, RZ ;  /* 0x0000000103031819 */ /* 0x004fc800000006ff */
[----:B------:R-:W-:Y:S01]  /*2990*/  @P1 LOP3.LUT R220, R220, 0x6, R3, 0xf8, !PT ;  /* 0x00000006dcdc1812 */ /* 0x000fe200078ef803 */
[----:B----4-:R-:W-:Y:S02]  /*29a0*/  IMAD.IADD R3, R0, 0x1, R175 ;  /* 0x0000000100037824 */ /* 0x010fe400078e02af */
.L_x_823:
[----:B------:R-:W0:Y:S01]  /*29b0*/  LDGDEPBAR ;  /* 0x00000000000079af */ /* 0x000e220000000000 */
[C---:B------:R-:W-:Y:S01]  /*29c0*/  IMAD.IADD R184, R178.reuse, 0x1, R175 ;  /* 0x00000001b2b87824 */ /* 0x040fe200078e02af */
[----:B-----5:R-:W-:Y:S01]  /*29d0*/  FSETP.NEU.FTZ.AND P6, PT, R211, -INF , PT ;  /* 0xff800000d300780b */ /* 0x020fe20003fdd000 */
[--C-:B------:R-:W-:Y:S01]  /*29e0*/  IMAD.IADD R185, R178, 0x1, R183.reuse ;  /* 0x00000001b2b97824 */ /* 0x100fe200078e02b7 */
[----:B------:R-:W-:Y:S01]  /*29f0*/  FSETP.NEU.FTZ.AND P3, PT, R210, -INF , PT ;  /* 0xff800000d200780b */ /* 0x000fe20003f7d000 */
[----:B------:R-:W-:Y:S01]  /*2a00*/  IMAD.IADD R183, R184, 0x1, R183 ;  /* 0x00000001b8b77824 */ /* 0x000fe200078e02b7 */
[----:B-1----:R-:W-:Y:S01]  /*2a10*/  LOP3.LUT R236, R206, UR23, RZ, 0x3c, !PT ;  /* 0x00000017ceec7c12 */ /* 0x002fe2000f8e3cff */
[----:B------:R-:W-:Y:S01]  /*2a20*/  @P1 IMAD R245, R195, 0x80, R220 ;  /* 0x00000080c3f51824 */ /* 0x000fe200078e02dc */
[----:B------:R-:W-:Y:S01]  /*2a30*/  UIADD3 UR19, UR23, 0x3c6ef372, URZ ;  /* 0x3c6ef37217137890 */ /* 0x000fe2000fffe03f */
[----:B------:R-:W-:Y:S01]  /*2a40*/  FMUL.FTZ R232, R211, 1.4426950216293334961 ;  /* 0x3fb8aa3bd3e87820 */ /* 0x000fe20000410000 */
[----:B------:R-:W-:Y:S01]  /*2a50*/  UIADD3 UR20, UR22, -0x4498517b, URZ ;  /* 0xbb67ae8516147890 */ /* 0x000fe2000fffe03f */
[----:B------:R-:W-:Y:S01]  /*2a60*/  FMUL.FTZ R221, R210, 1.4426950216293334961 ;  /* 0x3fb8aa3bd2dd7820 */ /* 0x000fe20000410000 */
[----:B------:R-:W-:Y:S01]  /*2a70*/  @P1 IADD3 R233, R245, 0x8, RZ ;  /* 0x00000008f5e91810 */ /* 0x000fe20007ffe0ff */
[----:B------:R-:W-:Y:S01]  /*2a80*/  IMAD R235, R195, 0x4, R186 ;  /* 0x00000004c3eb7824 */ /* 0x000fe200078e02ba */
[-C--:B------:R-:W-:Y:S01]  /*2a90*/  @P1 ISETP.GE.AND P0, PT, R245, R216.reuse, PT ;  /* 0x000000d8f500120c */ /* 0x080fe20003f06270 */
[----:B------:R-:W-:Y:S01]  /*2aa0*/  IMAD.MOV.U32 R205, RZ, RZ, R203 ;  /* 0x000000ffffcd7224 */ /* 0x000fe200078e00cb */
[-C--:B------:R-:W-:Y:S01]  /*2ab0*/  @P1 ISETP.GE.AND P4, PT, R233, R216.reuse, PT ;  /* 0x000000d8e900120c */ /* 0x080fe20003f86270 */
[----:B------:R-:W-:Y:S01]  /*2ac0*/  FMUL.FTZ R234, R209, 1.4426950216293334961 ;  /* 0x3fb8aa3bd1ea7820 */ /* 0x000fe20000410000 */
[----:B------:R-:W-:Y:S01]  /*2ad0*/  @P1 IADD3 R233, R245, 0x9, RZ ;  /* 0x00000009f5e91810 */ /* 0x000fe20007ffe0ff */
[----:B------:R-:W-:Y:S01]  /*2ae0*/  UIADD3 UR21, UR23, -0x61c88647, URZ ;  /* 0x9e3779b917157890 */ /* 0x000fe2000fffe03f */
[----:B------:R-:W-:Y:S02]  /*2af0*/  LOP3.LUT R242, R229, UR22, R235, 0x96, !PT ;  /* 0x00000016e5f27c12 */ /* 0x000fe4000f8e96eb */
[----:B------:R-:W-:Y:S01]  /*2b00*/  @P1 IADD3 R235, R245, 0x10, RZ ;  /* 0x00000010f5eb1810 */ /* 0x000fe20007ffe0ff */
[----:B------:R-:W-:Y:S04]  /*2b10*/  DEPBAR.LE SB0, 0x0 ;  /* 0x000080000000791a */ /* 0x000fe80000000000 */
[----:B------:R-:W-:Y:S01]  /*2b20*/  BAR.SYNC.DEFER_BLOCKING 0x0 ;  /* 0x0000000000007b1d */ /* 0x000fe20000010000 */
[----:B------:R-:W-:Y:S05]  /*2b30*/  IMAD.WIDE.U32 R242, R242, -0x326172a9, RZ ;  /* 0xcd9e8d57f2f27825 */ /* 0x000fea00078e00ff */
[----:B------:R-:W-:Y:S01]  /*2b40*/  LOP3.LUT R237, R242, UR19, RZ, 0x3c, !PT ;  /* 0x00000013f2ed7c12 */ /* 0x000fe2000f8e3cff */
[----:B------:R-:W-:Y:S01]  /*2b50*/  UIADD3 UR19, UR22, 0x76cf5d0a, URZ ;  /* 0x76cf5d0a16137890 */ /* 0x000fe2000fffe03f */
[----:B------:R-:W-:Y:S08]  /*2b60*/  LDSM.16.M88.4 R100, [R178] ;  /* 0x00000000b264783b */ /* 0x000ff00000000200 */
[----:B------:R-:W1:Y:S08]  /*2b70*/  LDSM.16.M88.4 R104, [R179+0x6000] ;  /* 0x00600000b368783b */ /* 0x000e700000000200 */
[----:B------:R-:W2:Y:S08]  /*2b80*/  LDSM.16.M88.4 R108, [R178+0x1000] ;  /* 0x00100000b26c783b */ /* 0x000eb00000000200 */
[----:B------:R-:W4:Y:S08]  /*2b90*/  LDSM.16.M88.4 R112, [R179+0x6800] ;  /* 0x00680000b370783b */ /* 0x000f300000000200 */
[----:B------:R-:W-:Y:S08]  /*2ba0*/  LDSM.16.M88.4 R116, [R184] ;  /* 0x00000000b874783b */ /* 0x000ff00000000200 */
[----:B------:R-:W3:Y:S02]  /*2bb0*/  LDSM.16.M88.4 R120, [R174+0x6000] ;  /* 0x00600000ae78783b */ /* 0x000ee40000000200 */
[-C--:B-1-3--:R-:W-:Y:S06]  /*2bc0*/  HMMA.16816.F32.BF16 R4, R100, R104.reuse, RZ ;  /* 0x000000686404723c */ /* 0x08afec00000418ff */
[----:B------:R-:W1:Y:S02]  /*2bd0*/  LDSM.16.M88.4 R124, [R184+0x1000] ;  /* 0x00100000b87c783b */ /* 0x000e640000000200 */
[C---:B--2---:R-:W-:Y:S06]  /*2be0*/  HMMA.16816.F32.BF16 R8, R108.reuse, R104, RZ ;  /* 0x000000686c08723c */ /* 0x044fec00000418ff */
[----:B------:R-:W2:Y:S02]  /*2bf0*/  LDSM.16.M88.4 R128, [R174+0x6800] ;  /* 0x00680000ae80783b */ /* 0x000ea40000000200 */
[-C--:B------:R-:W-:Y:S06]  /*2c00*/  HMMA.16816.F32.BF16 R12, R108, R106.reuse, RZ ;  /* 0x0000006a6c0c723c */ /* 0x080fec00000418ff */
[----:B------:R-:W-:Y:S02]  /*2c10*/  LDSM.16.M88.4 R132, [R185] ;  /* 0x00000000b984783b */ /* 0x000fe40000000200 */
[C---:B------:R-:W-:Y:S06]  /*2c20*/  HMMA.16816.F32.BF16 R16, R100.reuse, R106, RZ ;  /* 0x0000006a6410723c */ /* 0x040fec00000418ff */
[----:B------:R-:W3:Y:S02]  /*2c30*/  LDSM.16.M88.4 R136, [R173+0x6000] ;  /* 0x00600000ad88783b */ /* 0x000ee40000000200 */
[-C--:B----4-:R-:W-:Y:S06]  /*2c40*/  HMMA.16816.F32.BF16 R20, R100, R112.reuse, RZ ;  /* 0x000000706414723c */ /* 0x090fec00000418ff */
[----:B------:R-:W-:Y:S02]  /*2c50*/  LDSM.16.M88.4 R104, [R173+0x6800] ;  /* 0x00680000ad68783b */ /* 0x000fe40000000200 */
[C---:B------:R-:W-:Y:S08]  /*2c60*/  HMMA.16816.F32.BF16 R24, R108.reuse, R112, RZ ;  /* 0x000000706c18723c */ /* 0x040ff000000418ff */
[-C--:B------:R-:W-:Y:S01]  /*2c70*/  HMMA.16816.F32.BF16 R28, R108, R114.reuse, RZ ;  /* 0x000000726c1c723c */ /* 0x080fe200000418ff */
[----:B------:R-:W-:Y:S07]  /*2c80*/  LDSM.16.M88.4 R108, [R183] ;  /* 0x00000000b76c783b */ /* 0x000fee0000000200 */
[----:B------:R-:W-:Y:S01]  /*2c90*/  HMMA.16816.F32.BF16 R32, R100, R114, RZ ;  /* 0x000000726420723c */ /* 0x000fe200000418ff */
[----:B------:R-:W4:Y:S07]  /*2ca0*/  LDSM.16.M88.4 R100, [R185+0x1000] ;  /* 0x00100000b964783b */ /* 0x000f2e0000000200 */
[-C--:B------:R-:W-:Y:S01]  /*2cb0*/  HMMA.16816.F32.BF16 R4, R116, R120.reuse, R4 ;  /* 0x000000787404723c */ /* 0x080fe20000041804 */
[----:B------:R-:W3:Y:S07]  /*2cc0*/  LDSM.16.M88.4 R112, [R172+0x6000] ;  /* 0x00600000ac70783b */ /* 0x000eee0000000200 */
[C---:B-1----:R-:W-:Y:S08]  /*2cd0*/  HMMA.16816.F32.BF16 R8, R124.reuse, R120, R8 ;  /* 0x000000787c08723c */ /* 0x042ff00000041808 */
[-C--:B------:R-:W-:Y:S08]  /*2ce0*/  HMMA.16816.F32.BF16 R12, R124, R122.reuse, R12 ;  /* 0x0000007a7c0c723c */ /* 0x080ff0000004180c */
[C---:B------:R-:W-:Y:S07]  /*2cf0*/  HMMA.16816.F32.BF16 R16, R116.reuse, R122, R16 ;  /* 0x0000007a7410723c */ /* 0x040fee0000041810 */
[----:B------:R-:W-:Y:S01]  /*2d00*/  FSEL R122, R232, RZ, P6 ;  /* 0x000000ffe87a7208 */ /* 0x000fe20003000000 */
[-C--:B--2---:R-:W-:Y:S01]  /*2d10*/  HMMA.16816.F32.BF16 R20, R116, R128.reuse, R20 ;  /* 0x000000807414723c */ /* 0x084fe20000041814 */
[-C--:B------:R-:W-:Y:S03]  /*2d20*/  @P1 ISETP.GE.AND P6, PT, R233, R216.reuse, PT ;  /* 0x000000d8e900120c */ /* 0x080fe60003fc6270 */
[----:B------:R-:W-:Y:S01]  /*2d30*/  FSEL R123, R221, RZ, P3 ;  /* 0x000000ffdd7b7208 */ /* 0x000fe20001800000 */
[----:B------:R-:W-:Y:S01]  /*2d40*/  IMAD R233, R214, 0x4, R187 ;  /* 0x00000004d6e97824 */ /* 0x000fe200078e02bb */
[----:B------:R-:W-:Y:S02]  /*2d50*/  @P1 IADD3 R221, R245, 0x1, RZ ;  /* 0x00000001f5dd1810 */ /* 0x000fe40007ffe0ff */
[C---:B------:R-:W-:Y:S01]  /*2d60*/  HMMA.16816.F32.BF16 R24, R124.reuse, R128, R24 ;  /* 0x000000807c18723c */ /* 0x040fe20000041818 */
[----:B------:R-:W-:Y:S01]  /*2d70*/  IMAD.WIDE.U32 R248, R233, -0x326172a9, RZ ;  /* 0xcd9e8d57e9f87825 */ /* 0x000fe200078e00ff */
[----:B------:R-:W-:Y:S02]  /*2d80*/  @P1 ISETP.GE.AND P3, PT, R221, R216, PT ;  /* 0x000000d8dd00120c */ /* 0x000fe40003f66270 */
[----:B------:R-:W-:Y:S01]  /*2d90*/  IADD3 R233, R233, 0x2, RZ ;  /* 0x00000002e9e97810 */ /* 0x000fe20007ffe0ff */
[----:B------:R-:W-:Y:S01]  /*2da0*/  FMUL.FTZ R221, R207, 1.4426950216293334961 ;  /* 0x3fb8aa3bcfdd7820 */ /* 0x000fe20000410000 */
[----:B------:R-:W-:Y:S02]  /*2db0*/  LOP3.LUT R250, R249, R236, RZ, 0x3c, !PT ;  /* 0x000000ecf9fa7212 */ /* 0x000fe400078e3cff */
[----:B------:R-:W-:Y:S01]  /*2dc0*/  LOP3.LUT R248, R243, UR21, R248, 0x96, !PT ;  /* 0x00000015f3f87c12 */ /* 0x000fe2000f8e96f8 */
[-C--:B------:R-:W-:Y:S03]  /*2dd0*/  HMMA.16816.F32.BF16 R28, R124, R130.reuse, R28 ;  /* 0x000000827c1c723c */ /* 0x080fe6000004181c */
[----:B------:R-:W-:Y:S04]  /*2de0*/  IMAD.WIDE.U32 R250, R250, -0x2daee0ad, RZ ;  /* 0xd2511f53fafa7825 */ /* 0x000fe800078e00ff */
[C---:B------:R-:W-:Y:S01]  /*2df0*/  LEA R126, P5, R192.reuse, R204, 0x2 ;  /* 0x000000ccc07e7211 */ /* 0x040fe200078a10ff */
[----:B------:R-:W-:Y:S01]  /*2e00*/  HMMA.16816.F32.BF16 R32, R116, R130, R32 ;  /* 0x000000827420723c */ /* 0x000fe20000041820 */
[----:B------:R-:W-:Y:S03]  /*2e10*/  IMAD.WIDE.U32 R238, R233, -0x326172a9, RZ ;  /* 0xcd9e8d57e9ee7825 */ /* 0x000fe600078e00ff */
[----:B------:R-:W-:Y:S01]  /*2e20*/  LEA.HI.X.SX32 R127, R192, R205, 0x2, P5 ;  /* 0x000000cdc07f7211 */ /* 0x000fe200028f16ff */
[----:B------:R-:W-:Y:S01]  /*2e30*/  IMAD.WIDE.U32 R248, R248, -0x2daee0ad, RZ ;  /* 0xd2511f53f8f87825 */ /* 0x000fe200078e00ff */
[----:B------:R-:W-:Y:S02]  /*2e40*/  FSETP.NEU.FTZ.AND P5, PT, R207, -INF , PT ;  /* 0xff800000cf00780b */ /* 0x000fe40003fbd000 */
[----:B------:R-:W-:Y:S01]  /*2e50*/  LOP3.LUT R236, R239, R236, RZ, 0x3c, !PT ;  /* 0x000000ecefec7212 */ /* 0x000fe200078e3cff */
[-C--:B---3--:R-:W-:Y:S03]  /*2e60*/  HMMA.16816.F32.BF16 R4, R132, R136.reuse, R4 ;  /* 0x000000888404723c */ /* 0x088fe60000041804 */
[----:B------:R-:W-:Y:S01]  /*2e70*/  LOP3.LUT R238, R243, UR21, R238, 0x96, !PT ;  /* 0x00000015f3ee7c12 */ /* 0x000fe2000f8e96ee */
[----:B------:R-:W-:Y:S01]  /*2e80*/  IMAD.WIDE.U32 R246, R236, -0x2daee0ad, RZ ;  /* 0xd2511f53ecf67825 */ /* 0x000fe200078e00ff */
[----:B------:R-:W-:Y:S01]  /*2e90*/  LOP3.LUT R239, R249, UR19, R250, 0x96, !PT ;  /* 0x00000013f9ef7c12 */ /* 0x000fe2000f8e96fa */
[----:B------:R-:W-:Y:S02]  /*2ea0*/  UIADD3 UR21, UR23, -0x255992d5, URZ ;  /* 0xdaa66d2b17157890 */ /* 0x000fe4000fffe03f */
[C---:B----4-:R-:W-:Y:S08]  /*2eb0*/  HMMA.16816.F32.BF16 R8, R100.reuse, R136, R8 ;  /* 0x000000886408723c */ /* 0x050ff00000041808 */
[-C--:B------:R-:W-:Y:S08]  /*2ec0*/  HMMA.16816.F32.BF16 R12, R100, R138.reuse, R12 ;  /* 0x0000008a640c723c */ /* 0x080ff0000004180c */
[C---:B------:R-:W-:Y:S08]  /*2ed0*/  HMMA.16816.F32.BF16 R16, R132.reuse, R138, R16 ;  /* 0x0000008a8410723c */ /* 0x040ff00000041810 */
[-C--:B------:R-:W-:Y:S08]  /*2ee0*/  HMMA.16816.F32.BF16 R20, R132, R104.reuse, R20 ;  /* 0x000000688414723c */ /* 0x080ff00000041814 */
[C---:B------:R-:W-:Y:S08]  /*2ef0*/  HMMA.16816.F32.BF16 R24, R100.reuse, R104, R24 ;  /* 0x000000686418723c */ /* 0x040ff00000041818 */
[-C--:B------:R-:W-:Y:S01]  /*2f00*/  HMMA.16816.F32.BF16 R28, R100, R106.reuse, R28 ;  /* 0x0000006a641c723c */ /* 0x080fe2000004181c */
[----:B------:R1:W2:Y:S07]  /*2f10*/  LDSM.16.M88.4 R100, [R183+0x1000] ;  /* 0x00100000b764783b */ /* 0x0002ae0000000200 */
[----:B------:R-:W-:Y:S01]  /*2f20*/  HMMA.16816.F32.BF16 R32, R132, R106, R32 ;  /* 0x0000006a8420723c */ /* 0x000fe20000041820 */
[----:B------:R-:W3:Y:S06]  /*2f30*/  LDSM.16.M88.4 R104, [R172+0x6800] ;  /* 0x00680000ac68783b */ /* 0x000eec0000000200 */
[----:B------:R-:W-:Y:S01]  /*2f40*/  FSEL R133, R221, RZ, P5 ;  /* 0x000000ffdd857208 */ /* 0x000fe20002800000 */
[-C--:B------:R-:W-:Y:S01]  /*2f50*/  HMMA.16816.F32.BF16 R4, R108, R112.reuse, R4 ;  /* 0x000000706c04723c */ /* 0x080fe20000041804 */
[----:B------:R-:W-:Y:S04]  /*2f60*/  FSETP.NEU.FTZ.AND P5, PT, R209, -INF , PT ;  /* 0xff800000d100780b */ /* 0x000fe80003fbd000 */
[----:B------:R-:W-:Y:S02]  /*2f70*/  FSEL R125, R234, RZ, P5 ;  /* 0x000000ffea7d7208 */ /* 0x000fe40002800000 */
[-C--:B------:R-:W-:Y:S02]  /*2f80*/  @P1 ISETP.GE.AND P5, PT, R235, R216.reuse, PT ;  /* 0x000000d8eb00120c */ /* 0x080fe40003fa6270 */
[----:B-1----:R-:W-:Y:S03]  /*2f90*/  SEL R183, R219, 0xffffffc0, !P2 ;  /* 0xffffffc0dbb77807 */ /* 0x002fe60005000000 */
[----:B------:R-:W-:Y:S01]  /*2fa0*/  LOP3.LUT R235, R228, UR20, RZ, 0x3c, !PT ;  /* 0x00000014e4eb7c12 */ /* 0x000fe2000f8e3cff */
[----:B------:R-:W-:Y:S01]  /*2fb0*/  UIADD3 UR20, UR22, 0x32370b8f, URZ ;  /* 0x32370b8f16147890 */ /* 0x000fe2000fffe03f */
[----:B------:R-:W-:Y:S02]  /*2fc0*/  IMAD.IADD R124, R183, 0x1, R3 ;  /* 0x00000001b77c7824 */ /* 0x000fe400078e0203 */
[C---:B------:R-:W-:Y:S01]  /*2fd0*/  LOP3.LUT R240, R235.reuse, R251, RZ, 0x3c, !PT ;  /* 0x000000fbebf07212 */ /* 0x040fe200078e3cff */
[----:B------:R-:W-:Y:S01]  /*2fe0*/  IMAD.WIDE.U32 R250, R238, -0x2daee0ad, RZ ;  /* 0xd2511f53eefa7825 */ /* 0x000fe200078e00ff */
[----:B------:R-:W-:Y:S03]  /*2ff0*/  LOP3.LUT R235, R235, R247, RZ, 0x3c, !PT ;  /* 0x000000f7ebeb7212 */ /* 0x000fe600078e3cff */
[----:B------:R-:W-:Y:S03]  /*3000*/  IMAD.WIDE.U32 R240, R240, -0x326172a9, RZ ;  /* 0xcd9e8d57f0f07825 */ /* 0x000fe600078e00ff */
[----:B------:R-:W-:Y:S01]  /*3010*/  @P1 FSEL R4, R4, -INF , !P0 ;  /* 0xff80000004041808 */ /* 0x000fe20004000000 */
[C---:B--2---:R-:W-:Y:S01]  /*3020*/  HMMA.16816.F32.BF16 R8, R100.reuse, R112, R8 ;  /* 0x000000706408723c */ /* 0x044fe20000041808 */
[----:B------:R-:W-:Y:S01]  /*3030*/  LOP3.LUT R241, R237, R241, RZ, 0x3c, !PT ;  /* 0x000000f1edf17212 */ /* 0x000fe200078e3cff */
[----:B------:R-:W-:Y:S01]  /*3040*/  IMAD.WIDE.U32 R134, R235, -0x326172a9, RZ ;  /* 0xcd9e8d57eb867825 */ /* 0x000fe200078e00ff */
[----:B------:R-:W-:Y:S02]  /*3050*/  @P1 FSEL R5, R5, -INF , !P3 ;  /* 0xff80000005051808 */ /* 0x000fe40005800000 */
[----:B------:R-:W-:Y:S01]  /*3060*/  @P1 FSEL R6, R6, -INF , !P0 ;  /* 0xff80000006061808 */ /* 0x000fe20004000000 */
[--C-:B------:R-:W-:Y:S01]  /*3070*/  FFMA.FTZ R205, R4, c[0x0][0x23c], -R123.reuse ;  /* 0x00008f0004cd7a23 */ /* 0x100fe2000001087b */
[----:B------:R-:W-:Y:S01]  /*3080*/  @P1 FSEL R7, R7, -INF , !P3 ;  /* 0xff80000007071808 */ /* 0x000fe20005800000 */
[-C--:B------:R-:W-:Y:S01]  /*3090*/  HMMA.16816.F32.BF16 R12, R100, R114.reuse, R12 ;  /* 0x00000072640c723c */ /* 0x080fe2000004180c */
[----:B------:R-:W-:Y:S03]  /*30a0*/  FFMA.FTZ R232, R5, c[0x0][0x23c], -R123 ;  /* 0x00008f0005e87a23 */ /* 0x000fe6000001087b */
[--C-:B------:R-:W-:Y:S01]  /*30b0*/  FFMA.FTZ R221, R6, c[0x0][0x23c], -R122.reuse ;  /* 0x00008f0006dd7a23 */ /* 0x100fe2000001087a */
[----:B------:R-:W1:Y:S01]  /*30c0*/  MUFU.EX2 R205, R205 ;  /* 0x000000cd00cd7308 */ /* 0x000e620000000800 */
[----:B------:R-:W-:Y:S02]  /*30d0*/  FFMA.FTZ R234, R7, c[0x0][0x23c], -R122 ;  /* 0x00008f0007ea7a23 */ /* 0x000fe4000001087a */
[C---:B------:R-:W-:Y:S01]  /*30e0*/  HMMA.16816.F32.BF16 R16, R108.reuse, R114, R16 ;  /* 0x000000726c10723c */ /* 0x040fe20000041810 */
[----:B------:R-:W-:Y:S05]  /*30f0*/  IMAD.WIDE.U32 R130, R241, -0x2daee0ad, RZ ;  /* 0xd2511f53f1827825 */ /* 0x000fea00078e00ff */
[----:B------:R-:W-:Y:S01]  /*3100*/  LOP3.LUT R248, R131, UR20, R248, 0x96, !PT ;  /* 0x0000001483f87c12 */ /* 0x000fe2000f8e96f8 */
[----:B------:R-:W2:Y:S01]  /*3110*/  MUFU.EX2 R232, R232 ;  /* 0x000000e800e87308 */ /* 0x000ea20000000800 */
[----:B------:R-:W-:Y:S01]  /*3120*/  @P1 FSEL R10, R10, -INF , !P0 ;  /* 0xff8000000a0a1808 */ /* 0x000fe20004000000 */
[-C--:B---3--:R-:W-:Y:S03]  /*3130*/  HMMA.16816.F32.BF16 R20, R108, R104.reuse, R20 ;  /* 0x000000686c14723c */ /* 0x088fe60000041814 */
[----:B------:R-:W-:Y:S01]  /*3140*/  @P1 FSEL R9, R9, -INF , !P3 ;  /* 0xff80000009091808 */ /* 0x000fe20005800000 */
[----:B------:R-:W-:Y:S01]  /*3150*/  FFMA.FTZ R244, R10, c[0x0][0x23c], -R125 ;  /* 0x00008f000af47a23 */ /* 0x000fe2000001087d */
[----:B------:R-:W-:Y:S01]  /*3160*/  @P1 FSEL R11, R11, -INF , !P3 ;  /* 0xff8000000b0b1808 */ /* 0x000fe20005800000 */
[----:B------:R-:W-:Y:S01]  /*3170*/  IMAD.WIDE.U32 R248, R248, -0x326172a9, RZ ;  /* 0xcd9e8d57f8f87825 */ /* 0x000fe200078e00ff */
[----:B------:R-:W-:Y:S01]  /*3180*/  @P1 FSEL R13, R13, -INF , !P6 ;  /* 0xff8000000d0d1808 */ /* 0x000fe20007000000 */
[----:B------:R3:W-:Y:S01]  /*3190*/  MUFU.EX2 R235, R244 ;  /* 0x000000f400eb7308 */ /* 0x0007e20000000800 */
[----:B------:R-:W-:Y:S01]  /*31a0*/  @P1 FSEL R14, R14, -INF , !P4 ;  /* 0xff8000000e0e1808 */ /* 0x000fe20006000000 */
[C---:B------:R-:W-:Y:S02]  /*31b0*/  HMMA.16816.F32.BF16 R24, R100.reuse, R104, R24 ;  /* 0x000000686418723c */ /* 0x040fe40000041818 */
[----:B------:R-:W-:Y:S01]  /*31c0*/  @P1 FSEL R15, R15, -INF , !P6 ;  /* 0xff8000000f0f1808 */ /* 0x000fe20007000000 */
[----:B------:R-:W-:Y:S01]  /*31d0*/  FFMA.FTZ R242, R9, c[0x0][0x23c], -R133 ;  /* 0x00008f0009f27a23 */ /* 0x000fe20000010885 */
[----:B------:R-:W-:Y:S01]  /*31e0*/  @P1 FSEL R8, R8, -INF , !P0 ;  /* 0xff80000008081808 */ /* 0x000fe20004000000 */
[----:B------:R-:W-:Y:S01]  /*31f0*/  FFMA.FTZ R238, R11, c[0x0][0x23c], -R125 ;  /* 0x00008f000bee7a23 */ /* 0x000fe2000001087d */
[----:B------:R-:W-:Y:S01]  /*3200*/  @P1 FSEL R18, R18, -INF , !P4 ;  /* 0xff80000012121808 */ /* 0x000fe20006000000 */
[----:B------:R-:W-:Y:S01]  /*3210*/  IMAD.WIDE.U32 R10, R239, -0x326172a9, RZ ;  /* 0xcd9e8d57ef0a7825 */ /* 0x000fe200078e00ff */
[----:B------:R-:W-:Y:S01]  /*3220*/  @P1 FSEL R12, R12, -INF , !P4 ;  /* 0xff8000000c0c1808 */ /* 0x000fe20006000000 */
[----:B------:R4:W-:Y:S01]  /*3230*/  MUFU.EX2 R236, R242 ;  /* 0x000000f200ec7308 */ /* 0x0009e20000000800 */
[-C--:B------:R-:W-:Y:S02]  /*3240*/  HMMA.16816.F32.BF16 R28, R100, R106.reuse, R28 ;  /* 0x0000006a641c723c */ /* 0x080fe4000004181c */
[----:B------:R-:W-:Y:S01]  /*3250*/  @P1 FSEL R19, R19, -INF , !P6 ;  /* 0xff80000013131808 */ /* 0x000fe20007000000 */
[----:B------:R-:W-:Y:S01]  /*3260*/  FFMA.FTZ R252, R18, c[0x0][0x23c], -R122 ;  /* 0x00008f0012fc7a23 */ /* 0x000fe2000001087a */
[----:B------:R-:W-:Y:S01]  /*3270*/  LOP3.LUT R241, R11, UR21, R240, 0x96, !PT ;  /* 0x000000150bf17c12 */ /* 0x000fe2000f8e96f0 */
[--C-:B------:R-:W-:Y:S01]  /*3280*/  FFMA.FTZ R233, R8, c[0x0][0x23c], -R133.reuse ;  /* 0x00008f0008e97a23 */ /* 0x100fe20000010885 */
[----:B------:R-:W-:Y:S02]  /*3290*/  @P1 FSEL R20, R20, -INF , !P5 ;  /* 0xff80000014141808 */ /* 0x000fe40006800000 */
[----:B------:R-:W-:Y:S01]  /*32a0*/  @P1 FSEL R16, R16, -INF , !P4 ;  /* 0xff80000010101808 */ /* 0x000fe20006000000 */
[----:B------:R-:W-:Y:S01]  /*32b0*/  HMMA.16816.F32.BF16 R32, R108, R106, R32 ;  /* 0x0000006a6c20723c */ /* 0x000fe20000041820 */
[----:B------:R-:W1:Y:S02]  /*32c0*/  MUFU.EX2 R221, R221 ;  /* 0x000000dd00dd7308 */ /* 0x000e640000000800 */
[----:B------:R-:W-:Y:S01]  /*32d0*/  @P1 FSEL R17, R17, -INF , !P6 ;  /* 0xff80000011111808 */ /* 0x000fe20007000000 */
[----:B---3--:R-:W-:Y:S01]  /*32e0*/  FFMA.FTZ R244, R13, c[0x0][0x23c], -R133 ;  /* 0x00008f000df47a23 */ /* 0x008fe20000010885 */
[----:B------:R-:W-:Y:S02]  /*32f0*/  @P1 FSEL R22, R22, -INF , !P5 ;  /* 0xff80000016161808 */ /* 0x000fe40006800000 */
[----:B------:R-:W-:Y:S02]  /*3300*/  @P1 FSEL R24, R24, -INF , !P5 ;  /* 0xff80000018181808 */ /* 0x000fe40006800000 */
[----:B------:R-:W-:Y:S02]  /*3310*/  @P1 FSEL R26, R26, -INF , !P5 ;  /* 0xff8000001a1a1808 */ /* 0x000fe40006800000 */
[----:B------:R-:W-:Y:S01]  /*3320*/  MUFU.EX2 R233, R233 ;  /* 0x000000e900e97308 */ /* 0x000fe20000000800 */
[----:B----4-:R-:W-:Y:S02]  /*3330*/  LOP3.LUT R242, R251, UR19, R246, 0x96, !PT ;  /* 0x00000013fbf27c12 */ /* 0x010fe4000f8e96f6 */
[----:B------:R-:W-:Y:S01]  /*3340*/  FFMA.FTZ R26, R26, c[0x0][0x23c], -R125 ;  /* 0x00008f001a1a7a23 */ /* 0x000fe2000001087d */
[----:B------:R-:W-:Y:S01]  /*3350*/  LOP3.LUT R246, R237, R135, RZ, 0x3c, !PT ;  /* 0x00000087edf67212 */ /* 0x000fe200078e3cff */
[----:B------:R-:W-:Y:S01]  /*3360*/  UIADD3 UR19, UR23, 0x78dde6e4, URZ ;  /* 0x78dde6e417137890 */ /* 0x000fe2000fffe03f */
[----:B------:R-:W-:Y:S02]  /*3370*/  FFMA.FTZ R237, R12, c[0x0][0x23c], -R133 ;  /* 0x00008f000ced7a23 */ /* 0x000fe40000010885 */
[----:B------:R-:W-:Y:S02]  /*3380*/  IMAD.WIDE.U32 R242, R242, -0x326172a9, RZ ;  /* 0xcd9e8d57f2f27825 */ /* 0x000fe400078e00ff */
[----:B------:R-:W-:Y:S01]  /*3390*/  MUFU.EX2 R129, R26 ;  /* 0x0000001a00817308 */ /* 0x000fe20000000800 */
[----:B------:R-:W-:Y:S01]  /*33a0*/  LOP3.LUT R240, R249, UR19, R10, 0x96, !PT ;  /* 0x00000013f9f07c12 */ /* 0x000fe2000f8e960a */
[----:B------:R-:W-:Y:S01]  /*33b0*/  IMAD.WIDE.U32 R246, R246, -0x2daee0ad, RZ ;  /* 0xd2511f53f6f67825 */ /* 0x000fe200078e00ff */
[----:B------:R-:W-:Y:S01]  /*33c0*/  LOP3.LUT R239, R243, UR21, R134, 0x96, !PT ;  /* 0x00000015f3ef7c12 */ /* 0x000fe2000f8e9686 */
[----:B------:R-:W-:Y:S02]  /*33d0*/  UIADD3 UR21, UR22, -0x126145ec, URZ ;  /* 0xed9eba1416157890 */ /* 0x000fe4000fffe03f */
[----:B------:R-:W-:Y:S01]  /*33e0*/  IMAD.WIDE.U32 R134, R240, -0x2daee0ad, RZ ;  /* 0xd2511f53f0867825 */ /* 0x000fe200078e00ff */
[----:B------:R-:W-:Y:S01]  /*33f0*/  LOP3.LUT R250, R247, UR20, R250, 0x96, !PT ;  /* 0x00000014f7fa7c12 */ /* 0x000fe2000f8e96fa */
[----:B------:R-:W-:Y:S02]  /*3400*/  UIADD3 UR20, UR22, -0x56f99767, URZ ;  /* 0xa906689916147890 */ /* 0x000fe4000fffe03f */
[----:B------:R3:W-:Y:S01]  /*3410*/  MUFU.EX2 R240, R244 ;  /* 0x000000f400f07308 */ /* 0x0007e20000000800 */
[----:B------:R-:W-:Y:S04]  /*3420*/  IMAD.WIDE.U32 R10, R241, -0x2daee0ad, RZ ;  /* 0xd2511f53f10a7825 */ /* 0x000fe800078e00ff */
[----:B------:R-:W-:Y:S01]  /*3430*/  IMAD.WIDE.U32 R250, R250, -0x326172a9, RZ ;  /* 0xcd9e8d57fafa7825 */ /* 0x000fe200078e00ff */
[----:B------:R-:W-:Y:S02]  /*3440*/  LOP3.LUT R243, R11, UR21, R130, 0x96, !PT ;  /* 0x000000150bf37c12 */ /* 0x000fe4000f8e9682 */
[----:B------:R-:W-:Y:S01]  /*3450*/  LOP3.LUT R241, R135, UR20, R10, 0x96, !PT ;  /* 0x0000001487f17c12 */ /* 0x000fe2000f8e960a */
[----:B------:R-:W-:Y:S01]  /*3460*/  IMAD.WIDE.U32 R118, R239, -0x2daee0ad, RZ ;  /* 0xd2511f53ef767825 */ /* 0x000fe200078e00ff */
[----:B------:R-:W-:Y:S01]  /*3470*/  LOP3.LUT R242, R251, UR19, R242, 0x96, !PT ;  /* 0x00000013fbf27c12 */ /* 0x000fe2000f8e96f2 */
[----:B------:R-:W-:Y:S01]  /*3480*/  UIADD3 UR19, UR23, -0x4ab325aa, URZ ;  /* 0xb54cda5617137890 */ /* 0x000fe2000fffe03f */
[----:B------:R-:W4:Y:S01]  /*3490*/  MUFU.EX2 R234, R234 ;  /* 0x000000ea00ea7308 */ /* 0x000f220000000800 */
[----:B------:R-:W-:Y:S01]  /*34a0*/  IMAD.WIDE.U32 R10, R241, -0x326172a9, RZ ;  /* 0xcd9e8d57f10a7825 */ /* 0x000fe200078e00ff */
[----:B------:R-:W-:Y:S03]  /*34b0*/  LOP3.LUT R241, R119, UR21, R246, 0x96, !PT ;  /* 0x0000001577f17c12 */ /* 0x000fe6000f8e96f6 */
[----:B------:R-:W-:Y:S04]  /*34c0*/  IMAD.WIDE.U32 R138, R243, -0x326172a9, RZ ;  /* 0xcd9e8d57f38a7825 */ /* 0x000fe800078e00ff */
[----:B------:R-:W-:Y:S01]  /*34d0*/  IMAD.WIDE.U32 R130, R242, -0x2daee0ad, RZ ;  /* 0xd2511f53f2827825 */ /* 0x000fe200078e00ff */
[----:B------:R-:W-:Y:S01]  /*34e0*/  LOP3.LUT R246, R11, UR19, R138, 0x96, !PT ;  /* 0x000000130bf67c12 */ /* 0x000fe2000f8e968a */
[----:B------:R-:W1:Y:S02]  /*34f0*/  MUFU.EX2 R238, R238 ;  /* 0x000000ee00ee7308 */ /* 0x000e640000000800 */
[--C-:B------:R-:W-:Y:S01]  /*3500*/  FFMA.FTZ R239, R14, c[0x0][0x23c], -R125.reuse ;  /* 0x00008f000eef7a23 */ /* 0x100fe2000001087d */
[----:B------:R-:W-:Y:S01]  /*3510*/  LOP3.LUT R247, R131, UR20, R118, 0x96, !PT ;  /* 0x0000001483f77c12 */ /* 0x000fe2000f8e9676 */
[----:B------:R-:W-:Y:S01]  /*3520*/  IMAD.WIDE.U32 R118, R241, -0x326172a9, RZ ;  /* 0xcd9e8d57f1767825 */ /* 0x000fe200078e00ff */
[C---:B------:R-:W-:Y:S01]  /*3530*/  LOP3.LUT R243, R246.reuse, 0xffff, RZ, 0xc0, !PT ;  /* 0x0000fffff6f37812 */ /* 0x040fe200078ec0ff */
[----:B------:R-:W-:Y:S01]  /*3540*/  ULDC.U8 UR20, c[0x0][0x2d8] ;  /* 0x0000b60000147ab9 */ /* 0x000fe20000000000 */
[----:B------:R-:W-:Y:S01]  /*3550*/  LOP3.LUT R241, R246, 0xff, RZ, 0xc0, !PT ;  /* 0x000000fff6f17812 */ /* 0x000fe200078ec0ff */
[----:B------:R-:W-:Y:S01]  /*3560*/  FFMA.FTZ R242, R15, c[0x0][0x23c], -R125 ;  /* 0x00008f000ff27a23 */ /* 0x000fe2000001087d */
[----:B------:R-:W-:Y:S01]  /*3570*/  SHF.R.U32.HI R243, RZ, 0x8, R243 ;  /* 0x00000008fff37819 */ /* 0x000fe200000116f3 */
[----:B------:R-:W-:Y:S01]  /*3580*/  IMAD.WIDE.U32 R14, R247, -0x326172a9, RZ ;  /* 0xcd9e8d57f70e7825 */ /* 0x000fe200078e00ff */
[----:B------:R-:W-:Y:S01]  /*3590*/  ISETP.LE.U32.AND P3, PT, R241, UR20, PT ;  /* 0x00000014f1007c0c */ /* 0x000fe2000bf63070 */
[----:B------:R-:W4:Y:S01]  /*35a0*/  MUFU.EX2 R237, R237 ;  /* 0x000000ed00ed7308 */ /* 0x000f220000000800 */
[----:B------:R-:W-:Y:S01]  /*35b0*/  LOP3.LUT R243, R243, 0xffff, RZ, 0xc0, !PT ;  /* 0x0000fffff3f37812 */ /* 0x000fe200078ec0ff */
[--C-:B------:R-:W-:Y:S01]  /*35c0*/  FFMA.FTZ R241, R16, c[0x0][0x23c], -R123.reuse ;  /* 0x00008f0010f17a23 */ /* 0x100fe2000001087b */
[----:B------:R-:W-:Y:S01]  /*35d0*/  LOP3.LUT R247, R15, UR19, R118, 0x96, !PT ;  /* 0x000000130ff77c12 */ /* 0x000fe2000f8e9676 */
[----:B------:R-:W-:Y:S01]  /*35e0*/  UIADD3 UR19, UR23, 0x1715609d, URZ ;  /* 0x1715609d17137890 */ /* 0x000fe2000fffe03f */
[--C-:B---3--:R-:W-:Y:S02]  /*35f0*/  SHF.R.U32.HI R244, RZ, 0x10, R246.reuse ;  /* 0x00000010fff47819 */ /* 0x108fe400000116f6 */
[----:B------:R-:W-:Y:S02]  /*3600*/  ISETP.LE.U32.AND P4, PT, R243, UR20, PT ;  /* 0x00000014f3007c0c */ /* 0x000fe4000bf83070 */
[----:B------:R-:W-:Y:S01]  /*3610*/  LOP3.LUT R244, R244, 0xff, RZ, 0xc0, !PT ;  /* 0x000000fff4f47812 */ /* 0x000fe200078ec0ff */
[----:B------:R-:W3:Y:S01]  /*3620*/  MUFU.EX2 R242, R242 ;  /* 0x000000f200f27308 */ /* 0x000ee20000000800 */
[----:B------:R-:W-:Y:S01]  /*3630*/  LOP3.LUT R243, R247, 0xffff, RZ, 0xc0, !PT ;  /* 0x0000fffff7f37812 */ /* 0x000fe200078ec0ff */
[----:B-1----:R-:W-:Y:S01]  /*3640*/  @!P3 FADD.FTZ R205, -R205, -RZ ;  /* 0x800000ffcdcdb221 */ /* 0x002fe20000010100 */
[----:B------:R-:W-:Y:S01]  /*3650*/  ISETP.LE.U32.AND P0, PT, R244, UR20, PT ;  /* 0x00000014f4007c0c */ /* 0x000fe2000bf03070 */
[----:B------:R-:W-:Y:S01]  /*3660*/  FFMA.FTZ R244, R17, c[0x0][0x23c], -R123 ;  /* 0x00008f0011f47a23 */ /* 0x000fe2000001087b */
[----:B------:R-:W-:Y:S02]  /*3670*/  SHF.R.U32.HI R246, RZ, 0x18, R246 ;  /* 0x00000018fff67819 */ /* 0x000fe400000116f6 */
[----:B------:R-:W-:Y:S02]  /*3680*/  SHF.R.U32.HI R243, RZ, 0x8, R243 ;  /* 0x00000008fff37819 */ /* 0x000fe400000116f3 */
[----:B------:R-:W-:Y:S01]  /*3690*/  LOP3.LUT R249, R247, 0xff, RZ, 0xc0, !PT ;  /* 0x000000fff7f97812 */ /* 0x000fe200078ec0ff */
[----:B--2---:R-:W-:Y:S01]  /*36a0*/  @!P4 FADD.FTZ R232, -R232, -RZ ;  /* 0x800000ffe8e8c221 */ /* 0x004fe20000010100 */
[----:B------:R-:W-:Y:S01]  /*36b0*/  ISETP.LE.U32.AND P6, PT, R246, UR20, PT ;  /* 0x00000014f6007c0c */ /* 0x000fe2000bfc3070 */
[----:B------:R-:W-:Y:S01]  /*36c0*/  MUFU.EX2 R241, R241 ;  /* 0x000000f100f17308 */ /* 0x000fe20000000800 */
[----:B------:R-:W-:Y:S02]  /*36d0*/  LOP3.LUT R246, R243, 0xffff, RZ, 0xc0, !PT ;  /* 0x0000fffff3f67812 */ /* 0x000fe400078ec0ff */
[----:B------:R-:W-:Y:S01]  /*36e0*/  ISETP.LE.U32.AND P3, PT, R249, UR20, PT ;  /* 0x00000014f9007c0c */ /* 0x000fe2000bf63070 */
[----:B------:R-:W-:Y:S01]  /*36f0*/  @!P0 FADD.FTZ R221, -R221, -RZ ;  /* 0x800000ffdddd8221 */ /* 0x000fe20000010100 */
[----:B------:R-:W-:Y:S01]  /*3700*/  ISETP.LE.U32.AND P4, PT, R246, UR20, PT ;  /* 0x00000014f6007c0c */ /* 0x000fe2000bf83070 */
[----:B------:R-:W-:Y:S01]  /*3710*/  FFMA.FTZ R246, R19, c[0x0][0x23c], -R122 ;  /* 0x00008f0013f67a23 */ /* 0x000fe2000001087a */
[----:B------:R-:W-:Y:S02]  /*3720*/  @P1 IADD3 R249, R245, 0x11, RZ ;  /* 0x00000011f5f91810 */ /* 0x000fe40007ffe0ff */
[----:B------:R-:W-:Y:S01]  /*3730*/  SHF.R.U32.HI R251, RZ, 0x10, R247 ;  /* 0x00000010fffb7819 */ /* 0x000fe200000116f7 */
[----:B------:R1:W-:Y:S01]  /*3740*/  MUFU.EX2 R243, R252 ;  /* 0x000000fc00f37308 */ /* 0x0003e20000000800 */
[-C--:B------:R-:W-:Y:S01]  /*3750*/  @P1 ISETP.GE.AND P0, PT, R249, R216.reuse, PT ;  /* 0x000000d8f900120c */ /* 0x080fe20003f06270 */
[----:B----4-:R-:W-:Y:S01]  /*3760*/  @!P6 FADD.FTZ R234, -R234, -RZ ;  /* 0x800000ffeaeae221 */ /* 0x010fe20000010100 */
[----:B------:R-:W-:Y:S02]  /*3770*/  @P1 IADD3 R249, R245, 0x18, RZ ;  /* 0x00000018f5f91810 */ /* 0x000fe40007ffe0ff */
[----:B------:R-:W-:Y:S01]  /*3780*/  @P1 FSEL R21, R21, -INF , !P0 ;  /* 0xff80000015151808 */ /* 0x000fe20004000000 */
[----:B------:R-:W-:Y:S01]  /*3790*/  @!P3 FADD.FTZ R233, -R233, -RZ ;  /* 0x800000ffe9e9b221 */ /* 0x000fe20000010100 */
[----:B------:R-:W-:Y:S01]  /*37a0*/  @P1 IADD3 R245, R245, 0x19, RZ ;  /* 0x00000019f5f51810 */ /* 0x000fe20007ffe0ff */
[----:B------:R-:W-:Y:S01]  /*37b0*/  @!P4 FADD.FTZ R236, -R236, -RZ ;  /* 0x800000ffececc221 */ /* 0x000fe20000010100 */
[----:B------:R-:W-:Y:S01]  /*37c0*/  @P1 FSEL R23, R23, -INF , !P0 ;  /* 0xff80000017171808 */ /* 0x000fe20004000000 */
[--C-:B------:R-:W-:Y:S01]  /*37d0*/  FFMA.FTZ R17, R21, c[0x0][0x23c], -R123.reuse ;  /* 0x00008f0015117a23 */ /* 0x100fe2000001087b */
[-C--:B------:R-:W-:Y:S01]  /*37e0*/  @P1 ISETP.GE.AND P3, PT, R249, R216.reuse, PT ;  /* 0x000000d8f900120c */ /* 0x080fe20003f66270 */
[----:B------:R-:W-:Y:S01]  /*37f0*/  FFMA.FTZ R249, R20, c[0x0][0x23c], -R123 ;  /* 0x00008f0014f97a23 */ /* 0x000fe2000001087b */
[----:B------:R-:W-:Y:S01]  /*3800*/  @P1 FSEL R25, R25, -INF , !P0 ;  /* 0xff80000019191808 */ /* 0x000fe20004000000 */
[----:B------:R-:W-:Y:S01]  /*3810*/  MUFU.EX2 R244, R244 ;  /* 0x000000f400f47308 */ /* 0x000fe20000000800 */
[----:B------:R-:W-:Y:S02]  /*3820*/  @P1 ISETP.GE.AND P4, PT, R245, R216, PT ;  /* 0x000000d8f500120c */ /* 0x000fe40003f86270 */
[----:B------:R-:W-:Y:S01]  /*3830*/  @P1 FSEL R27, R27, -INF , !P0 ;  /* 0xff8000001b1b1808 */ /* 0x000fe20004000000 */
[----:B------:R-:W-:Y:S01]  /*3840*/  FFMA.FTZ R25, R25, c[0x0][0x23c], -R133 ;  /* 0x00008f0019197a23 */ /* 0x000fe20000010885 */
[----:B------:R-:W-:Y:S02]  /*3850*/  LOP3.LUT R251, R251, 0xff, RZ, 0xc0, !PT ;  /* 0x000000fffbfb7812 */ /* 0x000fe400078ec0ff */
[----:B------:R-:W-:Y:S01]  /*3860*/  LOP3.LUT R21, R14, 0xff, RZ, 0xc0, !PT ;  /* 0x000000ff0e157812 */ /* 0x000fe200078ec0ff */
[----:B------:R-:W-:Y:S01]  /*3870*/  FFMA.FTZ R27, R27, c[0x0][0x23c], -R125 ;  /* 0x00008f001b1b7a23 */ /* 0x000fe2000001087d */
[----:B------:R-:W-:Y:S01]  /*3880*/  ISETP.LE.U32.AND P6, PT, R251, UR20, PT ;  /* 0x00000014fb007c0c */ /* 0x000fe2000bfc3070 */
[----:B------:R2:W-:Y:S01]  /*3890*/  MUFU.EX2 R245, R249 ;  /* 0x000000f900f57308 */ /* 0x0005e20000000800 */
[----:B------:R-:W-:Y:S01]  /*38a0*/  @P1 FSEL R28, R28, -INF , !P3 ;  /* 0xff8000001c1c1808 */ /* 0x000fe20005800000 */
[----:B-1----:R1:W4:Y:S01]  /*38b0*/  LDG.E R252, [R126.64+0xa0] ;  /* 0x0000a0187efc7981 */ /* 0x002322000c1e1900 */
[----:B------:R-:W-:Y:S02]  /*38c0*/  LOP3.LUT R251, R139, UR19, R248, 0x96, !PT ;  /* 0x000000138bfb7c12 */ /* 0x000fe4000f8e96f8 */
[----:B------:R-:W-:Y:S01]  /*38d0*/  @P1 FSEL R32, R32, -INF , !P3 ;  /* 0xff80000020201808 */ /* 0x000fe20005800000 */
[----:B------:R-:W-:Y:S01]  /*38e0*/  FFMA.FTZ R131, R28, c[0x0][0x23c], -R133 ;  /* 0x00008f001c837a23 */ /* 0x000fe20000010885 */
[----:B------:R-:W-:Y:S01]  /*38f0*/  SHF.R.U32.HI R248, RZ, 0x18, R247 ;  /* 0x00000018fff87819 */ /* 0x000fe200000116f7 */
[----:B------:R-:W-:Y:S01]  /*3900*/  IMAD.WIDE.U32 R138, R251, -0x2daee0ad, RZ ;  /* 0xd2511f53fb8a7825 */ /* 0x000fe200078e00ff */
[----:B------:R-:W-:Y:S01]  /*3910*/  @P1 FSEL R30, R30, -INF , !P3 ;  /* 0xff8000001e1e1808 */ /* 0x000fe20005800000 */
[----:B------:R-:W1:Y:S01]  /*3920*/  MUFU.EX2 R239, R239 ;  /* 0x000000ef00ef7308 */ /* 0x000e620000000800 */
[----:B------:R-:W-:Y:S01]  /*3930*/  LOP3.LUT R247, R119, UR19, R250, 0x96, !PT ;  /* 0x0000001377f77c12 */ /* 0x000fe2000f8e96fa */
[----:B------:R-:W-:Y:S01]  /*3940*/  @!P6 FADD.FTZ R235, -R235, -RZ ;  /* 0x800000ffebebe221 */ /* 0x000fe20000010100 */
[----:B------:R-:W-:Y:S01]  /*3950*/  ISETP.LE.U32.AND P6, PT, R248, UR20, PT ;  /* 0x00000014f8007c0c */ /* 0x000fe2000bfc3070 */
[----:B------:R1:W4:Y:S01]  /*3960*/  LDG.E R250, [R126.64] ;  /* 0x000000187efa7981 */ /* 0x000322000c1e1900 */
[----:B------:R-:W-:Y:S01]  /*3970*/  @P1 FSEL R34, R34, -INF , !P3 ;  /* 0xff80000022221808 */ /* 0x000fe20005800000 */
[----:B------:R-:W-:Y:S01]  /*3980*/  IMAD.WIDE.U32 R18, R247, -0x2daee0ad, RZ ;  /* 0xd2511f53f7127825 */ /* 0x000fe200078e00ff */
[----:B------:R-:W-:Y:S01]  /*3990*/  @P1 FSEL R33, R33, -INF , !P4 ;  /* 0xff80000021211808 */ /* 0x000fe20006000000 */
[----:B------:R1:W4:Y:S01]  /*39a0*/  LDG.E R247, [R126.64+0x80] ;  /* 0x000080187ef77981 */ /* 0x000322000c1e1900 */
[----:B------:R-:W-:Y:S01]  /*39b0*/  @P1 FSEL R29, R29, -INF , !P4 ;  /* 0xff8000001d1d1808 */ /* 0x000fe20006000000 */
[----:B------:R1:W-:Y:S01]  /*39c0*/  MUFU.EX2 R248, R17 ;  /* 0x0000001100f87308 */ /* 0x0003e20000000800 */
[----:B------:R-:W-:Y:S01]  /*39d0*/  @P1 FSEL R31, R31, -INF , !P4 ;  /* 0xff8000001f1f1808 */ /* 0x000fe20006000000 */
[--C-:B------:R-:W-:Y:S01]  /*39e0*/  FFMA.FTZ R251, R22, c[0x0][0x23c], -R122.reuse ;  /* 0x00008f0016fb7a23 */ /* 0x100fe2000001087a */
[----:B------:R-:W-:Y:S01]  /*39f0*/  @P1 FSEL R35, R35, -INF , !P4 ;  /* 0xff80000023231808 */ /* 0x000fe20006000000 */
[----:B--2---:R2:W4:Y:S01]  /*3a00*/  LDG.E R249, [R126.64+0x20] ;  /* 0x000020187ef97981 */ /* 0x004522000c1e1900 */
[--C-:B------:R-:W-:Y:S01]  /*3a10*/  FFMA.FTZ R22, R23, c[0x0][0x23c], -R122.reuse ;  /* 0x00008f0017167a23 */ /* 0x100fe2000001087a */
[----:B------:R-:W-:Y:S01]  /*3a20*/  UIADD3 UR19, UR22, 0x646e171e, URZ ;  /* 0x646e171e16137890 */ /* 0x000fe2000fffe03f */
[----:B------:R-:W-:Y:S01]  /*3a30*/  @!P6 FADD.FTZ R238, -R238, -RZ ;  /* 0x800000ffeeeee221 */ /* 0x000fe20000010100 */
[----:B------:R-:W-:Y:S01]  /*3a40*/  ISETP.LE.U32.AND P6, PT, R21, UR20, PT ;  /* 0x0000001415007c0c */ /* 0x000fe2000bfc3070 */
[--C-:B------:R-:W-:Y:S01]  /*3a50*/  FFMA.FTZ R34, R34, c[0x0][0x23c], -R122.reuse ;  /* 0x00008f0022227a23 */ /* 0x100fe2000001087a */
[----:B------:R-:W-:Y:S01]  /*3a60*/  LOP3.LUT R21, R10, 0xffff, RZ, 0xc0, !PT ;  /* 0x0000ffff0a157812 */ /* 0x000fe200078ec0ff */
[----:B------:R-:W-:Y:S01]  /*3a70*/  FFMA.FTZ R122, R35, c[0x0][0x23c], -R122 ;  /* 0x00008f00237a7a23 */ /* 0x000fe2000001087a */
[----:B------:R-:W-:Y:S01]  /*3a80*/  LOP3.LUT R13, R139, UR19, R134, 0x96, !PT ;  /* 0x000000138b0d7c12 */ /* 0x000fe2000f8e9686 */
[----:B------:R-:W-:Y:S01]  /*3a90*/  MUFU.EX2 R137, R34 ;  /* 0x0000002200897308 */ /* 0x000fe20000000800 */
[----:B------:R-:W-:Y:S01]  /*3aa0*/  LOP3.LUT R9, R19, UR19, R130, 0x96, !PT ;  /* 0x0000001313097c12 */ /* 0x000fe2000f8e9682 */
[--C-:B------:R-:W-:Y:S01]  /*3ab0*/  FFMA.FTZ R30, R30, c[0x0][0x23c], -R125.reuse ;  /* 0x00008f001e1e7a23 */ /* 0x100fe2000001087d */
[----:B------:R-:W-:Y:S01]  /*3ac0*/  SHF.R.U32.HI R11, RZ, 0x10, R138 ;  /* 0x00000010ff0b7819 */ /* 0x000fe2000001168a */
[----:B------:R-:W-:Y:S01]  /*3ad0*/  FFMA.FTZ R125, R31, c[0x0][0x23c], -R125 ;  /* 0x00008f001f7d7a23 */ /* 0x000fe2000001087d */
[----:B------:R-:W-:Y:S02]  /*3ae0*/  LOP3.LUT R23, R9, 0xff, RZ, 0xc0, !PT ;  /* 0x000000ff09177812 */ /* 0x000fe400078ec0ff */
[----:B------:R-:W-:Y:S01]  /*3af0*/  LOP3.LUT R11, R11, 0xff, RZ, 0xc0, !PT ;  /* 0x000000ff0b0b7812 */ /* 0x000fe200078ec0ff */
[----:B------:R-:W-:Y:S02]  /*3b00*/  @!P6 FADD.FTZ R237, -R237, -RZ ;  /* 0x800000ffedede221 */ /* 0x000fe40000010100 */
[----:B------:R-:W-:Y:S01]  /*3b10*/  MUFU.EX2 R185, R122 ;  /* 0x0000007a00b97308 */ /* 0x000fe20000000800 */
[----:B-1----:R-:W-:Y:S02]  /*3b20*/  LOP3.LUT R17, R14, 0xffff, RZ, 0xc0, !PT ;  /* 0x0000ffff0e117812 */ /* 0x002fe400078ec0ff */
[--C-:B------:R-:W-:Y:S02]  /*3b30*/  SHF.R.U32.HI R15, RZ, 0x18, R14.reuse ;  /* 0x00000018ff0f7819 */ /* 0x100fe4000001160e */
[----:B------:R-:W-:Y:S01]  /*3b40*/  SHF.R.U32.HI R17, RZ, 0x8, R17 ;  /* 0x00000008ff117819 */ /* 0x000fe20000011611 */
[--C-:B--2---:R-:W-:Y:S01]  /*3b50*/  FFMA.FTZ R127, R24, c[0x0][0x23c], -R133.reuse ;  /* 0x00008f00187f7a23 */ /* 0x104fe20000010885 */
[----:B------:R-:W-:Y:S01]  /*3b60*/  ISETP.LE.U32.AND P5, PT, R15, UR20, PT ;  /* 0x000000140f007c0c */ /* 0x000fe2000bfa3070 */
[----:B------:R-:W-:Y:S01]  /*3b70*/  FFMA.FTZ R133, R29, c[0x0][0x23c], -R133 ;  /* 0x00008f001d857a23 */ /* 0x000fe20000010885 */
[----:B------:R-:W-:Y:S01]  /*3b80*/  LOP3.LUT R17, R17, 0xffff, RZ, 0xc0, !PT ;  /* 0x0000ffff11117812 */ /* 0x000fe200078ec0ff */
[----:B------:R1:W-:Y:S01]  /*3b90*/  MUFU.EX2 R126, R22 ;  /* 0x00000016007e7308 */ /* 0x0003e20000000800 */
[----:B------:R-:W-:Y:S02]  /*3ba0*/  SHF.R.U32.HI R14, RZ, 0x10, R14 ;  /* 0x00000010ff0e7819 */ /* 0x000fe4000001160e */
[----:B------:R-:W-:Y:S02]  /*3bb0*/  ISETP.LE.U32.AND P0, PT, R17, UR20, PT ;  /* 0x0000001411007c0c */ /* 0x000fe4000bf03070 */
[----:B------:R-:W-:Y:S02]  /*3bc0*/  LOP3.LUT R14, R14, 0xff, RZ, 0xc0, !PT ;  /* 0x000000ff0e0e7812 */ /* 0x000fe400078ec0ff */
[----:B------:R-:W-:Y:S02]  /*3bd0*/  LOP3.LUT R15, R138, 0xffff, RZ, 0xc0, !PT ;  /* 0x0000ffff8a0f7812 */ /* 0x000fe400078ec0ff */
[----:B------:R-:W-:Y:S01]  /*3be0*/  ISETP.LE.U32.AND P6, PT, R14, UR20, PT ;  /* 0x000000140e007c0c */ /* 0x000fe2000bfc3070 */
[----:B---3--:R-:W-:Y:S01]  /*3bf0*/  @!P5 FADD.FTZ R242, -R242, -RZ ;  /* 0x800000fff2f2d221 */ /* 0x008fe20000010100 */
[----:B------:R-:W2:Y:S01]  /*3c00*/  MUFU.EX2 R246, R246 ;  /* 0x000000f600f67308 */ /* 0x000ea20000000800 */
[----:B------:R-:W-:Y:S02]  /*3c10*/  SHF.R.U32.HI R15, RZ, 0x8, R15 ;  /* 0x00000008ff0f7819 */ /* 0x000fe4000001160f */
[----:B------:R-:W-:Y:S02]  /*3c20*/  SHF.R.U32.HI R17, RZ, 0x18, R138 ;  /* 0x00000018ff117819 */ /* 0x000fe4000001168a */
[----:B------:R-:W-:Y:S01]  /*3c30*/  @!P0 FADD.FTZ R240, -R240, -RZ ;  /* 0x800000fff0f08221 */ /* 0x000fe20000010100 */
[----:B------:R-:W-:Y:S02]  /*3c40*/  LOP3.LUT R15, R15, 0xffff, RZ, 0xc0, !PT ;  /* 0x0000ffff0f0f7812 */ /* 0x000fe400078ec0ff */
[----:B------:R-:W-:Y:S02]  /*3c50*/  LOP3.LUT R14, R138, 0xff, RZ, 0xc0, !PT ;  /* 0x000000ff8a0e7812 */ /* 0x000fe400078ec0ff */
[----:B------:R-:W-:Y:S01]  /*3c60*/  MUFU.EX2 R251, R251 ;  /* 0x000000fb00fb7308 */ /* 0x000fe20000000800 */
[----:B------:R-:W-:Y:S01]  /*3c70*/  @!P6 FADD.FTZ R239, -R239, -RZ ;  /* 0x800000ffefefe221 */ /* 0x000fe20000010100 */
[----:B-1----:R-:W-:Y:S04]  /*3c80*/  LOP3.LUT R22, R10, 0xff, RZ, 0xc0, !PT ;  /* 0x000000ff0a167812 */ /* 0x002fe800078ec0ff */
[----:B------:R-:W-:Y:S02]  /*3c90*/  ISETP.LE.U32.AND P0, PT, R22, UR20, PT ;  /* 0x0000001416007c0c */ /* 0x000fe4000bf03070 */
[----:B------:R-:W-:Y:S02]  /*3ca0*/  SHF.R.U32.HI R22, RZ, 0x8, R21 ;  /* 0x00000008ff167819 */ /* 0x000fe40000011615 */
[----:B------:R-:W-:Y:S01]  /*3cb0*/  MUFU.EX2 R130, R25 ;  /* 0x0000001900827308 */ /* 0x000fe20000000800 */
[--C-:B------:R-:W-:Y:S02]  /*3cc0*/  SHF.R.U32.HI R21, RZ, 0x18, R10.reuse ;  /* 0x00000018ff157819 */ /* 0x100fe4000001160a */
[----:B------:R-:W-:Y:S02]  /*3cd0*/  LOP3.LUT R22, R22, 0xffff, RZ, 0xc0, !PT ;  /* 0x0000ffff16167812 */ /* 0x000fe400078ec0ff */
[----:B------:R-:W-:Y:S02]  /*3ce0*/  SHF.R.U32.HI R10, RZ, 0x10, R10 ;  /* 0x00000010ff0a7819 */ /* 0x000fe4000001160a */
[----:B------:R-:W-:Y:S02]  /*3cf0*/  ISETP.LE.U32.AND P5, PT, R22, UR20, PT ;  /* 0x0000001416007c0c */ /* 0x000fe4000bfa3070 */
[----:B------:R-:W-:Y:S01]  /*3d00*/  LOP3.LUT R10, R10, 0xff, RZ, 0xc0, !PT ;  /* 0x000000ff0a0a7812 */ /* 0x000fe200078ec0ff */
[----:B------:R-:W-:Y:S01]  /*3d10*/  @!P0 FADD.FTZ R241, -R241, -RZ ;  /* 0x800000fff1f18221 */ /* 0x000fe20000010100 */
[----:B------:R-:W-:Y:S01]  /*3d20*/  LOP3.LUT R22, R13, 0xff, RZ, 0xc0, !PT ;  /* 0x000000ff0d167812 */ /* 0x000fe200078ec0ff */
[----:B------:R-:W1:Y:S01]  /*3d30*/  MUFU.EX2 R127, R127 ;  /* 0x0000007f007f7308 */ /* 0x000e620000000800 */
[----:B------:R-:W-:Y:S02]  /*3d40*/  ISETP.LE.U32.AND P0, PT, R10, UR20, PT ;  /* 0x000000140a007c0c */ /* 0x000fe4000bf03070 */
[----:B------:R-:W-:Y:S02]  /*3d50*/  ISETP.LE.U32.AND P6, PT, R21, UR20, PT ;  /* 0x0000001415007c0c */ /* 0x000fe4000bfc3070 */
[C---:B------:R-:W-:Y:S02]  /*3d60*/  LOP3.LUT R21, R18.reuse, 0xff, RZ, 0xc0, !PT ;  /* 0x000000ff12157812 */ /* 0x040fe400078ec0ff */
[----:B------:R-:W-:Y:S01]  /*3d70*/  LOP3.LUT R10, R18, 0xffff, RZ, 0xc0, !PT ;  /* 0x0000ffff120a7812 */ /* 0x000fe200078ec0ff */
[----:B------:R-:W-:Y:S01]  /*3d80*/  @!P5 FADD.FTZ R244, -R244, -RZ ;  /* 0x800000fff4f4d221 */ /* 0x000fe20000010100 */
[----:B------:R-:W-:Y:S01]  /*3d90*/  ISETP.LE.U32.AND P5, PT, R22, UR20, PT ;  /* 0x0000001416007c0c */ /* 0x000fe2000bfa3070 */
[----:B------:R-:W-:Y:S01]  /*3da0*/  MUFU.EX2 R134, R27 ;  /* 0x0000001b00867308 */ /* 0x000fe20000000800 */
[--C-:B------:R-:W-:Y:S02]  /*3db0*/  SHF.R.U32.HI R22, RZ, 0x18, R13.reuse ;  /* 0x00000018ff167819 */ /* 0x100fe4000001160d */
[----:B------:R-:W-:Y:S01]  /*3dc0*/  F2FP.RELU.BF16.PACK_AB R26, R244, R241 ;  /* 0x000000f1f41a723e */ /* 0x000fe200000018ff */
[----:B------:R-:W-:Y:S01]  /*3dd0*/  @!P0 FADD.FTZ R243, -R243, -RZ ;  /* 0x800000fff3f38221 */ /* 0x000fe20000010100 */
[----:B------:R-:W-:Y:S01]  /*3de0*/  ISETP.LE.U32.AND P0, PT, R22, UR20, PT ;  /* 0x0000001416007c0c */ /* 0x000fe2000bf03070 */
[----:B--2---:R-:W-:Y:S01]  /*3df0*/  @!P6 FADD.FTZ R246, -R246, -RZ ;  /* 0x800000fff6f6e221 */ /* 0x004fe20000010100 */
[----:B------:R-:W-:Y:S02]  /*3e00*/  LOP3.LUT R22, R13, 0xffff, RZ, 0xc0, !PT ;  /* 0x0000ffff0d167812 */ /* 0x000fe400078ec0ff */
[----:B------:R-:W-:Y:S01]  /*3e10*/  SHF.R.U32.HI R13, RZ, 0x10, R13 ;  /* 0x00000010ff0d7819 */ /* 0x000fe2000001160d */
[----:B------:R-:W-:Y:S01]  /*3e20*/  MUFU.EX2 R138, R133 ;  /* 0x00000085008a7308 */ /* 0x000fe20000000800 */
[----:B------:R-:W-:Y:S01]  /*3e30*/  SHF.R.U32.HI R22, RZ, 0x8, R22 ;  /* 0x00000008ff167819 */ /* 0x000fe20000011616 */
[----:B------:R-:W-:Y:S01]  /*3e40*/  @!P5 FADD.FTZ R245, -R245, -RZ ;  /* 0x800000fff5f5d221 */ /* 0x000fe20000010100 */
[----:B------:R-:W-:Y:S02]  /*3e50*/  LOP3.LUT R13, R13, 0xff, RZ, 0xc0, !PT ;  /* 0x000000ff0d0d7812 */ /* 0x000fe400078ec0ff */
[----:B------:R-:W-:Y:S02]  /*3e60*/  LOP3.LUT R22, R22, 0xffff, RZ, 0xc0, !PT ;  /* 0x0000ffff16167812 */ /* 0x000fe400078ec0ff */
[----:B------:R-:W-:Y:S01]  /*3e70*/  ISETP.LE.U32.AND P6, PT, R23, UR20, PT ;  /* 0x0000001417007c0c */ /* 0x000fe2000bfc3070 */
[--C-:B------:R-:W-:Y:S01]  /*3e80*/  FFMA.FTZ R23, R32, c[0x0][0x23c], -R123.reuse ;  /* 0x00008f0020177a23 */ /* 0x100fe2000001087b */
[----:B------:R-:W-:Y:S01]  /*3e90*/  ISETP.LE.U32.AND P3, PT, R22, UR20, PT ;  /* 0x0000001416007c0c */ /* 0x000fe2000bf63070 */
[----:B------:R-:W-:Y:S01]  /*3ea0*/  FFMA.FTZ R123, R33, c[0x0][0x23c], -R123 ;  /* 0x00008f00217b7a23 */ /* 0x000fe2000001087b */
[----:B------:R-:W-:Y:S01]  /*3eb0*/  LOP3.LUT R22, R9, 0xffff, RZ, 0xc0, !PT ;  /* 0x0000ffff09167812 */ /* 0x000fe200078ec0ff */
[----:B------:R-:W-:Y:S01]  /*3ec0*/  MUFU.EX2 R133, R23 ;  /* 0x0000001700857308 */ /* 0x000fe20000000800 */
[----:B------:R-:W-:Y:S01]  /*3ed0*/  ISETP.LE.U32.AND P4, PT, R13, UR20, PT ;  /* 0x000000140d007c0c */ /* 0x000fe2000bf83070 */
[----:B------:R-:W-:Y:S01]  /*3ee0*/  @!P0 FADD.FTZ R126, -R126, -RZ ;  /* 0x800000ff7e7e8221 */ /* 0x000fe20000010100 */
[----:B------:R-:W-:Y:S02]  /*3ef0*/  SHF.R.U32.HI R22, RZ, 0x8, R22 ;  /* 0x00000008ff167819 */ /* 0x000fe40000011616 */
[--C-:B------:R-:W-:Y:S02]  /*3f00*/  SHF.R.U32.HI R13, RZ, 0x18, R9.reuse ;  /* 0x00000018ff0d7819 */ /* 0x100fe40000011609 */
[----:B------:R-:W-:Y:S01]  /*3f10*/  LOP3.LUT R22, R22, 0xffff, RZ, 0xc0, !PT ;  /* 0x0000ffff16167812 */ /* 0x000fe200078ec0ff */
[----:B-1----:R-:W-:Y:S01]  /*3f20*/  @!P6 FADD.FTZ R127, -R127, -RZ ;  /* 0x800000ff7f7fe221 */ /* 0x002fe20000010100 */
[----:B------:R-:W-:Y:S01]  /*3f30*/  SHF.R.U32.HI R9, RZ, 0x10, R9 ;  /* 0x00000010ff097819 */ /* 0x000fe20000011609 */
[----:B------:R-:W-:Y:S01]  /*3f40*/  @!P3 FADD.FTZ R248, -R248, -RZ ;  /* 0x800000fff8f8b221 */ /* 0x000fe20000010100 */
[----:B------:R-:W-:Y:S01]  /*3f50*/  ISETP.LE.U32.AND P3, PT, R22, UR20, PT ;  /* 0x0000001416007c0c */ /* 0x000fe2000bf63070 */
[----:B------:R-:W1:Y:S01]  /*3f60*/  MUFU.EX2 R135, R123 ;  /* 0x0000007b00877308 */ /* 0x000e620000000800 */
[----:B------:R-:W-:Y:S01]  /*3f70*/  LOP3.LUT R9, R9, 0xff, RZ, 0xc0, !PT ;  /* 0x000000ff09097812 */ /* 0x000fe200078ec0ff */
[----:B------:R-:W-:Y:S01]  /*3f80*/  @!P4 FADD.FTZ R251, -R251, -RZ ;  /* 0x800000fffbfbc221 */ /* 0x000fe20000010100 */
[----:B------:R-:W-:Y:S02]  /*3f90*/  ISETP.LE.U32.AND P6, PT, R17, UR20, PT ;  /* 0x0000001411007c0c */ /* 0x000fe4000bfc3070 */
[----:B------:R-:W-:Y:S02]  /*3fa0*/  ISETP.LE.U32.AND P4, PT, R9, UR20, PT ;  /* 0x0000001409007c0c */ /* 0x000fe4000bf83070 */
[----:B------:R-:W-:Y:S02]  /*3fb0*/  F2FP.RELU.BF16.PACK_AB R9, R232, R205 ;  /* 0x000000cde809723e */ /* 0x000fe400000018ff */
[----:B------:R-:W-:Y:S01]  /*3fc0*/  F2FP.RELU.BF16.PACK_AB R17, R234, R221 ;  /* 0x000000ddea11723e */ /* 0x000fe200000018ff */
[----:B------:R-:W2:Y:S01]  /*3fd0*/  MUFU.EX2 R139, R30 ;  /* 0x0000001e008b7308 */ /* 0x000ea20000000800 */
[--C-:B------:R-:W-:Y:S01]  /*3fe0*/  SHF.R.U32.HI R19, RZ, 0x18, R18.reuse ;  /* 0x00000018ff137819 */ /* 0x100fe20000011612 */
[----:B------:R-:W-:Y:S01]  /*3ff0*/  @!P3 FADD.FTZ R130, -R130, -RZ ;  /* 0x800000ff8282b221 */ /* 0x000fe20000010100 */
[----:B------:R-:W-:Y:S01]  /*4000*/  ISETP.LE.U32.AND P3, PT, R15, UR20, PT ;  /* 0x000000140f007c0c */ /* 0x000fe2000bf63070 */
[----:B------:R3:W-:Y:S01]  /*4010*/  STS [R196+0xe000], R9 ;  /* 0x00e00009c4007388 */ /* 0x0007e20000000800 */
[----:B------:R-:W-:Y:S01]  /*4020*/  ISETP.LE.U32.AND P0, PT, R14, UR20, PT ;  /* 0x000000140e007c0c */ /* 0x000fe2000bf03070 */
[----:B------:R-:W-:Y:S01]  /*4030*/  @!P6 FADD.FTZ R185, -R185, -RZ ;  /* 0x800000ffb9b9e221 */ /* 0x000fe20000010100 */
[----:B------:R-:W-:Y:S01]  /*4040*/  F2FP.RELU.BF16.PACK_AB R14, R246, R243 ;  /* 0x000000f3f60e723e */ /* 0x000fe200000018ff */
[----:B------:R-:W-:Y:S01]  /*4050*/  STS [R196+0xe400], R17 ;  /* 0x00e40011c4007388 */ /* 0x000fe20000000800 */
[----:B------:R-:W-:Y:S01]  /*4060*/  SHF.R.U32.HI R18, RZ, 0x10, R18 ;  /* 0x00000010ff127819 */ /* 0x000fe20000011612 */
[----:B------:R-:W-:Y:S01]  /*4070*/  @!P4 FADD.FTZ R129, -R129, -RZ ;  /* 0x800000ff8181c221 */ /* 0x000fe20000010100 */
[----:B------:R-:W-:Y:S01]  /*4080*/  F2FP.RELU.BF16.PACK_AB R15, R236, R233 ;  /* 0x000000e9ec0f723e */ /* 0x000fe200000018ff */
[----:B------:R-:W-:Y:S01]  /*4090*/  STS [R201+0xe000], R26 ;  /* 0x00e0001ac9007388 */ /* 0x000fe20000000800 */
[----:B------:R-:W-:Y:S01]  /*40a0*/  ISETP.LE.U32.AND P5, PT, R13, UR20, PT ;  /* 0x000000140d007c0c */ /* 0x000fe2000bfa3070 */
[----:B------:R3:W3:Y:S01]  /*40b0*/  MUFU.EX2 R128, R125 ;  /* 0x0000007d00807308 */ /* 0x0006e20000000800 */
[----:B------:R-:W-:Y:S01]  /*40c0*/  F2FP.RELU.BF16.PACK_AB R13, R238, R235 ;  /* 0x000000ebee0d723e */ /* 0x000fe200000018ff */
[----:B------:R3:W-:Y:S01]  /*40d0*/  STS [R201+0xe400], R14 ;  /* 0x00e4000ec9007388 */ /* 0x0007e20000000800 */
[----:B------:R-:W-:Y:S01]  /*40e0*/  LOP3.LUT R18, R18, 0xff, RZ, 0xc0, !PT ;  /* 0x000000ff12127812 */ /* 0x000fe200078ec0ff */
[----:B-1----:R-:W-:Y:S01]  /*40f0*/  @!P3 FADD.FTZ R135, -R135, -RZ ;  /* 0x800000ff8787b221 */ /* 0x002fe20000010100 */
[----:B------:R-:W-:Y:S01]  /*4100*/  ISETP.LE.U32.AND P4, PT, R11, UR20, PT ;  /* 0x000000140b007c0c */ /* 0x000fe2000bf83070 */
[----:B------:R-:W-:Y:S01]  /*4110*/  STS [R196+0xf000], R15 ;  /* 0x00f0000fc4007388 */ /* 0x000fe20000000800 */
[----:B------:R-:W-:Y:S01]  /*4120*/  F2FP.RELU.BF16.PACK_AB R22, R240, R237 ;  /* 0x000000edf016723e */ /* 0x000fe200000018ff */
[----:B------:R-:W-:Y:S01]  /*4130*/  @!P0 FADD.FTZ R133, -R133, -RZ ;  /* 0x800000ff85858221 */ /* 0x000fe20000010100 */
[----:B------:R-:W-:Y:S01]  /*4140*/  ISETP.LE.U32.AND P3, PT, R18, UR20, PT ;  /* 0x0000001412007c0c */ /* 0x000fe2000bf63070 */
[----:B------:R-:W-:Y:S01]  /*4150*/  STS [R196+0xf400], R13 ;  /* 0x00f4000dc4007388 */ /* 0x000fe20000000800 */
[----:B------:R-:W-:Y:S01]  /*4160*/  F2FP.RELU.BF16.PACK_AB R18, R242, R239 ;  /* 0x000000eff212723e */ /* 0x000fe200000018ff */
[----:B------:R-:W1:Y:S01]  /*4170*/  MUFU.EX2 R131, R131 ;  /* 0x0000008300837308 */ /* 0x000e620000000800 */
[----:B------:R-:W-:Y:S01]  /*4180*/  SHF.R.U32.HI R10, RZ, 0x8, R10 ;  /* 0x00000008ff0a7819 */ /* 0x000fe2000001160a */
[----:B------:R1:W-:Y:S01]  /*4190*/  STS [R201+0xf000], R22 ;  /* 0x00f00016c9007388 */ /* 0x0003e20000000800 */
[----:B------:R-:W-:Y:S01]  /*41a0*/  @!P5 FADD.FTZ R134, -R134, -RZ ;  /* 0x800000ff8686d221 */ /* 0x000fe20000010100 */
[----:B------:R-:W-:Y:S02]  /*41b0*/  ISETP.LE.U32.AND P5, PT, R21, UR20, PT ;  /* 0x0000001415007c0c */ /* 0x000fe4000bfa3070 */
[----:B------:R1:W-:Y:S01]  /*41c0*/  STS [R201+0xf400], R18 ;  /* 0x00f40012c9007388 */ /* 0x0003e20000000800 */
[----:B------:R-:W-:Y:S01]  /*41d0*/  LOP3.LUT R10, R10, 0xffff, RZ, 0xc0, !PT ;  /* 0x0000ffff0a0a7812 */ /* 0x000fe200078ec0ff */
[----:B------:R-:W-:Y:S01]  /*41e0*/  @!P4 FADD.FTZ R137, -R137, -RZ ;  /* 0x800000ff8989c221 */ /* 0x000fe20000010100 */
[----:B------:R-:W-:Y:S01]  /*41f0*/  ISETP.LE.U32.AND P0, PT, R19, UR20, PT ;  /* 0x0000001413007c0c */ /* 0x000fe2000bf03070 */
[----:B--2---:R-:W-:Y:S01]  /*4200*/  @!P3 FADD.FTZ R139, -R139, -RZ ;  /* 0x800000ff8b8bb221 */ /* 0x004fe20000010100 */
[----:B------:R-:W-:Y:S01]  /*4210*/  ISETP.LE.U32.AND P4, PT, R10, UR20, PT ;  /* 0x000000140a007c0c */ /* 0x000fe2000bf83070 */
[----:B---3--:R-:W-:Y:S01]  /*4220*/  IMAD.IADD R125, R0, 0x1, R183 ;  /* 0x00000001007d7824 */ /* 0x008fe200078e02b7 */
[----:B------:R-:W-:Y:S02]  /*4230*/  F2FP.RELU.BF16.PACK_AB R11, R248, R245 ;  /* 0x000000f5f80b723e */ /* 0x000fe400000018ff */
[----:B------:R-:W-:Y:S02]  /*4240*/  F2FP.RELU.BF16.PACK_AB R9, R126, R251 ;  /* 0x000000fb7e09723e */ /* 0x000fe400000018ff */
[----:B------:R-:W-:Y:S01]  /*4250*/  F2FP.RELU.BF16.PACK_AB R10, R135, R133 ;  /* 0x00000085870a723e */ /* 0x000fe200000018ff */
[----:B------:R-:W-:Y:S01]  /*4260*/  STS [R200+0xe000], R11 ;  /* 0x00e0000bc8007388 */ /* 0x000fe20000000800 */
[----:B------:R-:W-:Y:S02]  /*4270*/  F2FP.RELU.BF16.PACK_AB R14, R185, R137 ;  /* 0x00000089b90e723e */ /* 0x000fe400000018ff */
[----:B------:R-:W-:Y:S01]  /*4280*/  F2FP.RELU.BF16.PACK_AB R19, R130, R127 ;  /* 0x0000007f8213723e */ /* 0x000fe200000018ff */
[----:B------:R-:W-:Y:S01]  /*4290*/  STS [R200+0xe400], R9 ;  /* 0x00e40009c8007388 */ /* 0x000fe20000000800 */
[----:B------:R-:W-:Y:S01]  /*42a0*/  @!P0 FADD.FTZ R128, -R128, -RZ ;  /* 0x800000ff80808221 */ /* 0x000fe20000010100 */
[----:B------:R-:W-:Y:S01]  /*42b0*/  F2FP.RELU.BF16.PACK_AB R17, R134, R129 ;  /* 0x000000818611723e */ /* 0x000fe200000018ff */
[----:B-1----:R-:W-:Y:S01]  /*42c0*/  @!P5 FADD.FTZ R131, -R131, -RZ ;  /* 0x800000ff8383d221 */ /* 0x002fe20000010100 */
[----:B------:R-:W-:Y:S01]  /*42d0*/  STS [R217+0xe000], R10 ;  /* 0x00e0000ad9007388 */ /* 0x000fe20000000800 */
[----:B------:R-:W-:Y:S01]  /*42e0*/  @!P4 FADD.FTZ R138, -R138, -RZ ;  /* 0x800000ff8a8ac221 */ /* 0x000fe20000010100 */
[----:B------:R-:W-:Y:S02]  /*42f0*/  F2FP.RELU.BF16.PACK_AB R22, R128, R139 ;  /* 0x0000008b8016723e */ /* 0x000fe400000018ff */
[----:B------:R-:W-:Y:S01]  /*4300*/  STS [R217+0xe400], R14 ;  /* 0x00e4000ed9007388 */ /* 0x000fe20000000800 */
[----:B------:R-:W-:Y:S02]  /*4310*/  FSETP.GE.FTZ.AND P0, PT, R244, RZ, PT ;  /* 0x000000fff400720b */ /* 0x000fe40003f16000 */
[----:B------:R-:W-:Y:S01]  /*4320*/  F2FP.RELU.BF16.PACK_AB R18, R138, R131 ;  /* 0x000000838a12723e */ /* 0x000fe200000018ff */
[----:B------:R-:W-:Y:S01]  /*4330*/  STS [R200+0xf000], R19 ;  /* 0x00f00013c8007388 */ /* 0x000fe20000000800 */
[----:B------:R-:W-:Y:S02]  /*4340*/  FSETP.GE.FTZ.AND P5, PT, R205, RZ, PT ;  /* 0x000000ffcd00720b */ /* 0x000fe40003fb6000 */
[----:B------:R-:W-:Y:S01]  /*4350*/  FSETP.GE.FTZ.AND P3, PT, R241, RZ, PT ;  /* 0x000000fff100720b */ /* 0x000fe20003f76000 */
[----:B------:R-:W-:Y:S01]  /*4360*/  STS [R200+0xf400], R17 ;  /* 0x00f40011c8007388 */ /* 0x000fe20000000800 */
[----:B------:R-:W-:Y:S02]  /*4370*/  FSETP.GE.FTZ.AND P4, PT, R232, RZ, PT ;  /* 0x000000ffe800720b */ /* 0x000fe40003f96000 */
[----:B------:R-:W-:Y:S01]  /*4380*/  FSETP.GE.FTZ.AND P6, PT, R126, RZ, PT ;  /* 0x000000ff7e00720b */ /* 0x000fe20003fd6000 */
[----:B------:R-:W-:Y:S04]  /*4390*/  STS [R217+0xf000], R18 ;  /* 0x00f00012d9007388 */ /* 0x000fe80000000800 */
[----:B------:R-:W-:Y:S04]  /*43a0*/  STS [R217+0xf400], R22 ;  /* 0x00f40016d9007388 */ /* 0x000fe80000000800 */
[----:B------:R-:W1:Y:S08]  /*43b0*/  LDSM.16.M88.4 R100, [R0+0x4000] ;  /* 0x004000000064783b */ /* 0x000e700000000200 */
[----:B------:R-:W2:Y:S08]  /*43c0*/  LDSM.16.M88.4 R104, [R0+0x5000] ;  /* 0x005000000068783b */ /* 0x000eb00000000200 */
[----:B------:R-:W3:Y:S08]  /*43d0*/  LDSM.16.M88.4 R108, [R3+0x4000] ;  /* 0x00400000036c783b */ /* 0x000ef00000000200 */
[----:B------:R-:W3:Y:S08]  /*43e0*/  LDSM.16.M88.4 R112, [R3+0x5000] ;  /* 0x005000000370783b */ /* 0x000ef00000000200 */
[----:B------:R-:W3:Y:S01]  /*43f0*/  LDSM.16.M88.4 R116, [R125+0x4000] ;  /* 0x004000007d74783b */ /* 0x000ee20000000200 */
[-C--:B-1----:R-:W-:Y:S07]  /*4400*/  HMMA.16816.F32.BF16 R4, R100, R140.reuse, RZ ;  /* 0x0000008c6404723c */ /* 0x082fee00000418ff */
[----:B------:R-:W1:Y:S01]  /*4410*/  LDSM.16.M88.4 R120, [R125+0x5000] ;  /* 0x005000007d78783b */ /* 0x000e620000000200 */
[C---:B--2---:R-:W-:Y:S08]  /*4420*/  HMMA.16816.F32.BF16 R8, R104.reuse, R140, RZ ;  /* 0x0000008c6808723c */ /* 0x044ff000000418ff */
[-C--:B------:R-:W-:Y:S08]  /*4430*/  HMMA.16816.F32.BF16 R12, R104, R142.reuse, RZ ;  /* 0x0000008e680c723c */ /* 0x080ff000000418ff */
[C---:B------:R-:W-:Y:S08]  /*4440*/  HMMA.16816.F32.BF16 R16, R100.reuse, R142, RZ ;  /* 0x0000008e6410723c */ /* 0x040ff000000418ff */
[-C--:B------:R-:W-:Y:S08]  /*4450*/  HMMA.16816.F32.BF16 R20, R100, R144.reuse, RZ ;  /* 0x000000906414723c */ /* 0x080ff000000418ff */
[C---:B------:R-:W-:Y:S08]  /*4460*/  HMMA.16816.F32.BF16 R24, R104.reuse, R144, RZ ;  /* 0x000000906818723c */ /* 0x040ff000000418ff */
[-C--:B------:R-:W-:Y:S01]  /*4470*/  HMMA.16816.F32.BF16 R28, R104, R146.reuse, RZ ;  /* 0x00000092681c723c */ /* 0x080fe200000418ff */
[----:B------:R-:W-:Y:S07]  /*4480*/  LDSM.16.M88.4 R104, [R124+0x5000] ;  /* 0x005000007c68783b */ /* 0x000fee0000000200 */
        /* <DEDUP_REMOVED lines=11> */
[C---:B-1----:R-:W-:Y:S08]  /*4540*/  HMMA.16816.F32.BF16 R8, R120.reuse, R156, R8 ;  /* 0x0000009c7808723c */ /* 0x042ff00000041808 */
[-C--:B------:R-:W-:Y:S08]  /*4550*/  HMMA.16816.F32.BF16 R12, R120, R158.reuse, R12 ;  /* 0x0000009e780c723c */ /* 0x080ff0000004180c */
[C---:B------:R-:W-:Y:S08]  /*4560*/  HMMA.16816.F32.BF16 R16, R116.reuse, R158, R16 ;  /* 0x0000009e7410723c */ /* 0x040ff00000041810 */
[-C--:B------:R-:W-:Y:S08]  /*4570*/  HMMA.16816.F32.BF16 R20, R116, R160.reuse, R20 ;  /* 0x000000a07414723c */ /* 0x080ff00000041814 */
[C---:B------:R-:W-:Y:S08]  /*4580*/  HMMA.16816.F32.BF16 R24, R120.reuse, R160, R24 ;  /* 0x000000a07818723c */ /* 0x040ff00000041818 */
[-C--:B------:R-:W-:Y:S08]  /*4590*/  HMMA.16816.F32.BF16 R28, R120, R162.reuse, R28 ;  /* 0x000000a2781c723c */ /* 0x080ff0000004181c */
[----:B------:R-:W-:Y:S08]  /*45a0*/  HMMA.16816.F32.BF16 R32, R116, R162, R32 ;  /* 0x000000a27420723c */ /* 0x000ff00000041820 */
[-C--:B--2---:R-:W-:Y:S08]  /*45b0*/  HMMA.16816.F32.BF16 R4, R100, R164.reuse, R4 ;  /* 0x000000a46404723c */ /* 0x084ff00000041804 */
[C---:B------:R-:W-:Y:S08]  /*45c0*/  HMMA.16816.F32.BF16 R8, R104.reuse, R164, R8 ;  /* 0x000000a46808723c */ /* 0x040ff00000041808 */
[-C--:B------:R-:W-:Y:S08]  /*45d0*/  HMMA.16816.F32.BF16 R12, R104, R166.reuse, R12 ;  /* 0x000000a6680c723c */ /* 0x080ff0000004180c */
[C---:B----4-:R-:W-:Y:S01]  /*45e0*/  FADD.FTZ R123, -R250.reuse, R4 ;  /* 0x00000004fa7b7221 */ /* 0x050fe20000010100 */
[C---:B------:R-:W-:Y:S03]  /*45f0*/  HMMA.16816.F32.BF16 R16, R100.reuse, R166, R16 ;  /* 0x000000a66410723c */ /* 0x040fe60000041810 */
[----:B------:R-:W-:Y:S01]  /*4600*/  FADD.FTZ R125, -R250, R5 ;  /* 0x00000005fa7d7221 */ /* 0x000fe20000010100 */
[-C--:B------:R-:W-:Y:S02]  /*4610*/  FSEL R123, R123, R250.reuse, P5 ;  /* 0x000000fa7b7b7208 */ /* 0x080fe40002800000 */
[----:B------:R-:W-:Y:S01]  /*4620*/  FSETP.GE.FTZ.AND P5, PT, R248, RZ, PT ;  /* 0x000000fff800720b */ /* 0x000fe20003fb6000 */
[C---:B------:R-:W-:Y:S01]  /*4630*/  FADD.FTZ R11, -R252.reuse, R11 ;  /* 0x0000000bfc0b7221 */ /* 0x040fe20000010100 */
[-C--:B------:R-:W-:Y:S01]  /*4640*/  HMMA.16816.F32.BF16 R20, R100, R168.reuse, R20 ;  /* 0x000000a86414723c */ /* 0x080fe20000041814 */
[----:B------:R-:W-:Y:S03]  /*4650*/  FMUL.FTZ R205, R205, R123 ;  /* 0x0000007bcdcd7220 */ /* 0x000fe60000410000 */
[-C--:B------:R-:W-:Y:S02]  /*4660*/  FSEL R125, R125, R250.reuse, P4 ;  /* 0x000000fa7d7d7208 */ /* 0x080fe40002000000 */
[----:B------:R-:W-:Y:S01]  /*4670*/  FSETP.GE.FTZ.AND P4, PT, R133, RZ, PT ;  /* 0x000000ff8500720b */ /* 0x000fe20003f96000 */
[----:B------:R-:W-:Y:S01]  /*4680*/  FADD.FTZ R15, -R252, R15 ;  /* 0x0000000ffc0f7221 */ /* 0x000fe20000010100 */
[C---:B------:R-:W-:Y:S01]  /*4690*/  HMMA.16816.F32.BF16 R24, R104.reuse, R168, R24 ;  /* 0x000000a86818723c */ /* 0x040fe20000041818 */
[----:B------:R-:W-:Y:S07]  /*46a0*/  FMUL.FTZ R232, R232, R125 ;  /* 0x0000007de8e87220 */ /* 0x000fee0000410000 */
[C---:B------:R-:W-:Y:S01]  /*46b0*/  FADD.FTZ R17, -R250.reuse, R17 ;  /* 0x00000011fa117221 */ /* 0x040fe20000010100 */
[-C--:B------:R-:W-:Y:S03]  /*46c0*/  HMMA.16816.F32.BF16 R28, R104, R170.reuse, R28 ;  /* 0x000000aa681c723c */ /* 0x080fe6000004181c */
[C---:B------:R-:W-:Y:S01]  /*46d0*/  FADD.FTZ R122, -R250.reuse, R16 ;  /* 0x00000010fa7a7221 */ /* 0x040fe20000010100 */
[-C--:B------:R-:W-:Y:S01]  /*46e0*/  FSEL R17, R17, R250.reuse, P0 ;  /* 0x000000fa11117208 */ /* 0x080fe20000000000 */
[----:B------:R-:W-:Y:S01]  /*46f0*/  FADD.FTZ R18, -R249, R18 ;  /* 0x00000012f9127221 */ /* 0x000fe20000010100 */
[----:B------:R-:W-:Y:S01]  /*4700*/  FSETP.GE.FTZ.AND P0, PT, R245, RZ, PT ;  /* 0x000000fff500720b */ /* 0x000fe20003f16000 */
[----:B------:R-:W-:Y:S01]  /*4710*/  FADD.FTZ R21, -R250, R21 ;  /* 0x00000015fa157221 */ /* 0x000fe20000010100 */
[----:B------:R-:W-:Y:S01]  /*4720*/  HMMA.16816.F32.BF16 R32, R100, R170, R32 ;  /* 0x000000aa6420723c */ /* 0x000fe20000041820 */
[----:B------:R-:W-:Y:S03]  /*4730*/  FMUL.FTZ R244, R244, R17 ;  /* 0x00000011f4f47220 */ /* 0x000fe60000410000 */
[----:B------:R-:W-:Y:S01]  /*4740*/  FADD.FTZ R17, -R250, R20 ;  /* 0x00000014fa117221 */ /* 0x000fe20000010100 */
[-C--:B------:R-:W-:Y:S01]  /*4750*/  FSEL R122, R122, R250.reuse, P3 ;  /* 0x000000fa7a7a7208 */ /* 0x080fe20001800000 */
[----:B------:R-:W-:Y:S01]  /*4760*/  FADD.FTZ R22, -R249, R22 ;  /* 0x00000016f9167221 */ /* 0x000fe20000010100 */
[----:B------:R-:W-:Y:S01]  /*4770*/  FSETP.GE.FTZ.AND P3, PT, R135, RZ, PT ;  /* 0x000000ff8700720b */ /* 0x000fe20003f76000 */
[----:B------:R-:W-:Y:S01]  /*4780*/  FADD.FTZ R25, -R247, R25 ;  /* 0x00000019f7197221 */ /* 0x000fe20000010100 */
[----:B------:R-:W-:Y:S02]  /*4790*/  FSEL R21, R21, R250, P5 ;  /* 0x000000fa15157208 */ /* 0x000fe40002800000 */
[----:B------:R-:W-:Y:S01]  /*47a0*/  FSETP.GE.FTZ.AND P5, PT, R137, RZ, PT ;  /* 0x000000ff8900720b */ /* 0x000fe20003fb6000 */
[----:B------:R-:W-:Y:S01]  /*47b0*/  FMUL.FTZ R241, R241, R122 ;  /* 0x0000007af1f17220 */ /* 0x000fe20000410000 */
[----:B------:R-:W-:Y:S01]  /*47c0*/  FSEL R122, R17, R250, P0 ;  /* 0x000000fa117a7208 */ /* 0x000fe20000000000 */
[----:B------:R-:W-:Y:S01]  /*47d0*/  FADD.FTZ R17, -R249, R6 ;  /* 0x00000006f9117221 */ /* 0x000fe20000010100 */
[----:B------:R-:W-:Y:S01]  /*47e0*/  FSETP.GE.FTZ.AND P0, PT, R221, RZ, PT ;  /* 0x000000ffdd00720b */ /* 0x000fe20003f16000 */
[----:B------:R-:W-:Y:S02]  /*47f0*/  FADD.FTZ R27, -R252, R27 ;  /* 0x0000001bfc1b7221 */ /* 0x000fe40000010100 */
[----:B------:R-:W-:Y:S01]  /*4800*/  FMUL.FTZ R245, R245, R122 ;  /* 0x0000007af5f57220 */ /* 0x000fe20000410000 */
[----:B------:R-:W-:Y:S01]  /*4810*/  FSEL R122, R17, R249, P0 ;  /* 0x000000f9117a7208 */ /* 0x000fe20000000000 */
[----:B------:R-:W-:Y:S01]  /*4820*/  FADD.FTZ R17, -R249, R7 ;  /* 0x00000007f9117221 */ /* 0x000fe20000010100 */
[----:B------:R-:W-:Y:S01]  /*4830*/  FSETP.GE.FTZ.AND P0, PT, R234, RZ, PT ;  /* 0x000000ffea00720b */ /* 0x000fe20003f16000 */
[----:B------:R-:W-:Y:S02]  /*4840*/  FMUL.FTZ R248, R248, R21 ;  /* 0x00000015f8f87220 */ /* 0x000fe40000410000 */
[C---:B------:R-:W-:Y:S01]  /*4850*/  FADD.FTZ R123, -R250.reuse, R32 ;  /* 0x00000020fa7b7221 */ /* 0x040fe20000010100 */
[----:B------:R-:W-:Y:S01]  /*4860*/  FSEL R17, R17, R249, P0 ;  /* 0x000000f911117208 */ /* 0x000fe20000000000 */
[----:B------:R-:W-:Y:S01]  /*4870*/  FMUL.FTZ R221, R221, R122 ;  /* 0x0000007adddd7220 */ /* 0x000fe20000410000 */
[----:B------:R-:W-:Y:S01]  /*4880*/  FSETP.GE.FTZ.AND P0, PT, R251, RZ, PT ;  /* 0x000000fffb00720b */ /* 0x000fe20003f16000 */
[----:B------:R-:W-:Y:S01]  /*4890*/  FADD.FTZ R122, -R249, R19 ;  /* 0x00000013f97a7221 */ /* 0x000fe20000010100 */
[----:B------:R-:W-:Y:S01]  /*48a0*/  FSEL R123, R123, R250, P4 ;  /* 0x000000fa7b7b7208 */ /* 0x000fe20002000000 */
[----:B------:R-:W-:Y:S01]  /*48b0*/  @P3 FADD.FTZ R250, -R250, R33 ;  /* 0x00000021fafa3221 */ /* 0x000fe20000010100 */
[----:B------:R-:W-:Y:S01]  /*48c0*/  FSETP.GE.FTZ.AND P4, PT, R243, RZ, PT ;  /* 0x000000fff300720b */ /* 0x000fe20003f96000 */
[----:B------:R-:W-:Y:S01]  /*48d0*/  FMUL.FTZ R234, R234, R17 ;  /* 0x00000011eaea7220 */ /* 0x000fe20000410000 */
[----:B------:R-:W-:Y:S01]  /*48e0*/  FSETP.GE.FTZ.AND P3, PT, R246, RZ, PT ;  /* 0x000000fff600720b */ /* 0x000fe20003f76000 */
[----:B------:R-:W-:Y:S01]  /*48f0*/  FADD.FTZ R34, -R249, R34 ;  /* 0x00000022f9227221 */ /* 0x000fe20000010100 */
[----:B------:R-:W-:Y:S01]  /*4900*/  FSEL R18, R18, R249, P4 ;  /* 0x000000f912127208 */ /* 0x000fe20002000000 */
[----:B------:R-:W-:Y:S01]  /*4910*/  FMUL.FTZ R123, R133, R123 ;  /* 0x0000007b857b7220 */ /* 0x000fe20000410000 */
[-C--:B------:R-:W-:Y:S01]  /*4920*/  FSEL R17, R122, R249.reuse, P3 ;  /* 0x000000f97a117208 */ /* 0x080fe20001800000 */
[----:B------:R-:W-:Y:S01]  /*4930*/  FADD.FTZ R122, -R249, R23 ;  /* 0x00000017f97a7221 */ /* 0x000fe20000010100 */
[----:B------:R-:W-:Y:S01]  /*4940*/  FSETP.GE.FTZ.AND P3, PT, R233, RZ, PT ;  /* 0x000000ffe900720b */ /* 0x000fe20003f76000 */
[----:B------:R-:W-:Y:S01]  /*4950*/  FMUL.FTZ R243, R243, R18 ;  /* 0x00000012f3f37220 */ /* 0x000fe20000410000 */
[----:B------:R-:W-:Y:S01]  /*4960*/  FSEL R22, R22, R249, P0 ;  /* 0x000000f916167208 */ /* 0x000fe20000000000 */
[----:B------:R-:W-:Y:S01]  /*4970*/  FADD.FTZ R18, -R247, R8 ;  /* 0x00000008f7127221 */ /* 0x000fe20000010100 */
[----:B------:R-:W-:Y:S01]  /*4980*/  FSETP.GE.FTZ.AND P4, PT, R185, RZ, PT ;  /* 0x000000ffb900720b */ /* 0x000fe20003f96000 */
[----:B------:R-:W-:Y:S01]  /*4990*/  FMUL.FTZ R246, R246, R17 ;  /* 0x00000011f6f67220 */ /* 0x000fe20000410000 */
[----:B------:R-:W-:Y:S01]  /*49a0*/  FSETP.GE.FTZ.AND P0, PT, R236, RZ, PT ;  /* 0x000000ffec00720b */ /* 0x000fe20003f16000 */
[----:B------:R-:W-:Y:S01]  /*49b0*/  FMUL.FTZ R251, R251, R22 ;  /* 0x00000016fbfb7220 */ /* 0x000fe20000410000 */
[----:B------:R-:W-:Y:S01]  /*49c0*/  FSEL R18, R18, R247, P3 ;  /* 0x000000f712127208 */ /* 0x000fe20001800000 */
[----:B------:R-:W-:Y:S01]  /*49d0*/  FADD.FTZ R22, -R247, R9 ;  /* 0x00000009f7167221 */ /* 0x000fe20000010100 */
[----:B------:R-:W-:Y:S01]  /*49e0*/  FSETP.GE.FTZ.AND P3, PT, R237, RZ, PT ;  /* 0x000000ffed00720b */ /* 0x000fe20003f76000 */
[----:B------:R-:W-:Y:S01]  /*49f0*/  FMUL.FTZ R250, R135, R250 ;  /* 0x000000fa87fa7220 */ /* 0x000fe20000410000 */
[----:B------:R-:W-:Y:S01]  /*4a00*/  FSEL R9, R122, R249, P6 ;  /* 0x000000f97a097208 */ /* 0x000fe20003000000 */
[----:B------:R-:W-:Y:S01]  /*4a10*/  FMUL.FTZ R233, R233, R18 ;  /* 0x00000012e9e97220 */ /* 0x000fe20000410000 */
[----:B------:R-:W-:Y:S01]  /*4a20*/  FSEL R17, R22, R247, P0 ;  /* 0x000000f716117208 */ /* 0x000fe20000000000 */
[C---:B------:R-:W-:Y:S01]  /*4a30*/  FADD.FTZ R18, -R247.reuse, R12 ;  /* 0x0000000cf7127221 */ /* 0x040fe20000010100 */
[----:B------:R-:W-:Y:S01]  /*4a40*/  FSETP.GE.FTZ.AND P0, PT, R138, RZ, PT ;  /* 0x000000ff8a00720b */ /* 0x000fe20003f16000 */
[C---:B------:R-:W-:Y:S01]  /*4a50*/  FADD.FTZ R22, -R247.reuse, R13 ;  /* 0x0000000df7167221 */ /* 0x040fe20000010100 */
[----:B------:R-:W-:Y:S01]  /*4a60*/  FSEL R34, R34, R249, P5 ;  /* 0x000000f922227208 */ /* 0x000fe20002800000 */
[----:B------:R-:W-:Y:S01]  /*4a70*/  FADD.FTZ R122, -R247, R24 ;  /* 0x00000018f77a7221 */ /* 0x000fe20000010100 */
[-C--:B------:R-:W-:Y:S01]  /*4a80*/  FSEL R18, R18, R247.reuse, P3 ;  /* 0x000000f712127208 */ /* 0x080fe20001800000 */
[----:B------:R-:W-:Y:S01]  /*4a90*/  @P4 FADD.FTZ R249, -R249, R35 ;  /* 0x00000023f9f94221 */ /* 0x000fe20000010100 */
[----:B------:R-:W-:Y:S01]  /*4aa0*/  FSETP.GE.FTZ.AND P3, PT, R130, RZ, PT ;  /* 0x000000ff8200720b */ /* 0x000fe20003f76000 */
[----:B------:R-:W-:Y:S01]  /*4ab0*/  FADD.FTZ R13, -R252, R14 ;  /* 0x0000000efc0d7221 */ /* 0x000fe20000010100 */
[----:B------:R-:W-:Y:S01]  /*4ac0*/  FSETP.GE.FTZ.AND P5, PT, R240, RZ, PT ;  /* 0x000000fff000720b */ /* 0x000fe20003fb6000 */
[----:B------:R-:W-:Y:S01]  /*4ad0*/  FMUL.FTZ R237, R237, R18 ;  /* 0x00000012eded7220 */ /* 0x000fe20000410000 */
[----:B------:R-:W-:Y:S01]  /*4ae0*/  FSETP.GE.FTZ.AND P4, PT, R127, RZ, PT ;  /* 0x000000ff7f00720b */ /* 0x000fe20003f96000 */
[----:B------:R-:W-:Y:S01]  /*4af0*/  FADD.FTZ R18, -R247, R28 ;  /* 0x0000001cf7127221 */ /* 0x000fe20000010100 */
[----:B------:R-:W-:Y:S01]  /*4b00*/  FSEL R25, R25, R247, P3 ;  /* 0x000000f719197208 */ /* 0x000fe20001800000 */
[----:B------:R-:W-:Y:S01]  /*4b10*/  FMUL.FTZ R126, R126, R9 ;  /* 0x000000097e7e7220 */ /* 0x000fe20000410000 */
[----:B------:R-:W-:Y:S01]  /*4b20*/  FSETP.GE.FTZ.AND P3, PT, R131, RZ, PT ;  /* 0x000000ff8300720b */ /* 0x000fe20003f76000 */
[----:B------:R-:W-:Y:S01]  /*4b30*/  FMUL.FTZ R34, R137, R34 ;  /* 0x0000002289227220 */ /* 0x000fe20000410000 */
[----:B------:R-:W-:Y:S01]  /*4b40*/  FSEL R9, R22, R247, P5 ;  /* 0x000000f716097208 */ /* 0x000fe20002800000 */
[----:B------:R-:W-:Y:S01]  /*4b50*/  FMUL.FTZ R249, R185, R249 ;  /* 0x000000f9b9f97220 */ /* 0x000fe20000410000 */
[----:B------:R-:W-:Y:S01]  /*4b60*/  FSEL R122, R122, R247, P4 ;  /* 0x000000f77a7a7208 */ /* 0x000fe20002000000 */
[----:B------:R-:W-:Y:S01]  /*4b70*/  FMUL.FTZ R236, R236, R17 ;  /* 0x00000011ecec7220 */ /* 0x000fe20000410000 */
[----:B------:R-:W-:Y:S01]  /*4b80*/  FSEL R18, R18, R247, P3 ;  /* 0x000000f712127208 */ /* 0x000fe20001800000 */
[----:B------:R-:W-:Y:S01]  /*4b90*/  @P0 FADD.FTZ R247, -R247, R29 ;  /* 0x0000001df7f70221 */ /* 0x000fe20000010100 */
[----:B------:R-:W-:Y:S01]  /*4ba0*/  FSETP.GE.FTZ.AND P0, PT, R239, RZ, PT ;  /* 0x000000ffef00720b */ /* 0x000fe20003f16000 */
[----:B------:R-:W-:Y:S01]  /*4bb0*/  FMUL.FTZ R240, R240, R9 ;  /* 0x00000009f0f07220 */ /* 0x000fe20000410000 */
[----:B------:R-:W-:Y:S01]  /*4bc0*/  FSETP.GE.FTZ.AND P3, PT, R238, RZ, PT ;  /* 0x000000ffee00720b */ /* 0x000fe20003f76000 */
[----:B------:R-:W-:Y:S01]  /*4bd0*/  FADD.FTZ R9, -R252, R10 ;  /* 0x0000000afc097221 */ /* 0x000fe20000010100 */
[----:B------:R-:W-:Y:S01]  /*4be0*/  FSETP.GE.FTZ.AND P6, PT, R242, RZ, PT ;  /* 0x000000fff200720b */ /* 0x000fe20003fd6000 */
[----:B------:R-:W-:Y:S01]  /*4bf0*/  FMUL.FTZ R122, R127, R122 ;  /* 0x0000007a7f7a7220 */ /* 0x000fe20000410000 */
[----:B------:R-:W-:Y:S01]  /*4c00*/  FSEL R14, R13, R252, P0 ;  /* 0x000000fc0d0e7208 */ /* 0x000fe20000000000 */
[----:B------:R-:W-:Y:S01]  /*4c10*/  FMUL.FTZ R25, R130, R25 ;  /* 0x0000001982197220 */ /* 0x000fe20000410000 */
[----:B------:R-:W-:Y:S01]  /*4c20*/  FSETP.GE.FTZ.AND P0, PT, R128, RZ, PT ;  /* 0x000000ff8000720b */ /* 0x000fe20003f16000 */
[----:B------:R-:W-:Y:S01]  /*4c30*/  FMUL.FTZ R18, R131, R18 ;  /* 0x0000001283127220 */ /* 0x000fe20000410000 */
[----:B------:R-:W-:Y:S01]  /*4c40*/  FSEL R11, R11, R252, P3 ;  /* 0x000000fc0b0b7208 */ /* 0x000fe20001800000 */
[----:B------:R-:W-:Y:S01]  /*4c50*/  FMUL.FTZ R239, R239, R14 ;  /* 0x0000000eefef7220 */ /* 0x000fe20000410000 */
[-C--:B------:R-:W-:Y:S01]  /*4c60*/  FSEL R15, R15, R252.reuse, P6 ;  /* 0x000000fc0f0f7208 */ /* 0x080fe20003000000 */
[----:B------:R-:W-:Y:S01]  /*4c70*/  FMUL.FTZ R247, R138, R247 ;  /* 0x000000f78af77220 */ /* 0x000fe20000410000 */
[----:B------:R-:W-:Y:S01]  /*4c80*/  ISETP.GE.AND P6, PT, R214, 0x1, PT ;  /* 0x00000001d600780c */ /* 0x000fe20003fc6270 */
[----:B------:R-:W-:Y:S01]  /*4c90*/  FMUL.FTZ R238, R238, R11 ;  /* 0x0000000beeee7220 */ /* 0x000fe20000410000 */
[----:B------:R-:W-:Y:S01]  /*4ca0*/  FSETP.GE.FTZ.AND P4, PT, R235, RZ, PT ;  /* 0x000000ffeb00720b */ /* 0x000fe20003f96000 */
[----:B------:R-:W-:Y:S01]  /*4cb0*/  FADD.FTZ R11, -R252, R30 ;  /* 0x0000001efc0b7221 */ /* 0x000fe20000010100 */
[----:B------:R-:W-:Y:S01]  /*4cc0*/  FSETP.GE.FTZ.AND P5, PT, R129, RZ, PT ;  /* 0x000000ff8100720b */ /* 0x000fe20003fb6000 */
[----:B------:R-:W-:Y:S01]  /*4cd0*/  FMUL.FTZ R242, R242, R15 ;  /* 0x0000000ff2f27220 */ /* 0x000fe20000410000 */
[----:B------:R-:W-:Y:S01]  /*4ce0*/  FSEL R10, R9, R252, P4 ;  /* 0x000000fc090a7208 */ /* 0x000fe20002000000 */
[----:B------:R-:W-:Y:S01]  /*4cf0*/  FADD.FTZ R9, -R252, R26 ;  /* 0x0000001afc097221 */ /* 0x000fe20000010100 */
[----:B------:R-:W-:Y:S02]  /*4d00*/  FSETP.GE.FTZ.AND P4, PT, R134, RZ, PT ;  /* 0x000000ff8600720b */ /* 0x000fe40003f96000 */
[----:B------:R-:W-:Y:S01]  /*4d10*/  FSETP.GE.FTZ.AND P3, PT, R139, RZ, PT ;  /* 0x000000ff8b00720b */ /* 0x000fe20003f76000 */
[----:B------:R-:W-:Y:S01]  /*4d20*/  FMUL.FTZ R235, R235, R10 ;  /* 0x0000000aebeb7220 */ /* 0x000fe20000410000 */
[-C--:B------:R-:W-:Y:S02]  /*4d30*/  FSEL R10, R9, R252.reuse, P5 ;  /* 0x000000fc090a7208 */ /* 0x080fe40002800000 */
[-C--:B------:R-:W-:Y:S02]  /*4d40*/  FSEL R27, R27, R252.reuse, P4 ;  /* 0x000000fc1b1b7208 */ /* 0x080fe40002000000 */
[----:B------:R-:W-:Y:S01]  /*4d50*/  FSEL R14, R11, R252, P3 ;  /* 0x000000fc0b0e7208 */ /* 0x000fe20001800000 */
[----:B------:R-:W-:Y:S02]  /*4d60*/  @P0 FADD.FTZ R252, -R252, R31 ;  /* 0x0000001ffcfc0221 */ /* 0x000fe40000010100 */
        /* <DEDUP_REMOVED lines=11> */
[C---:B------:R-:W-:Y:S03]  /*4e20*/  LEA R224, P0, R5.reuse, R224, 0x1 ;  /* 0x000000e005e07211 */ /* 0x040fe600078008ff */
        /* <DEDUP_REMOVED lines=12> */
.L_x_821:
        /* <DEDUP_REMOVED lines=100> */
.L_x_822:
        /* <DEDUP_REMOVED lines=51> */
[----:B------:R-:W-:Y:S01]  /*5860*/  @P6 IADD3 R101, R192, -0x40, RZ ;  /* 0xffffffc0c0656810 */ /* 0x000fe20007ffe0ff */
[C---:B----4-:R-:W-:Y:S01]  /*5870*/  HMMA.16816.F32.BF16 R4, R28.reuse, R104, R4 ;  /* 0x000000681c04723c */ /* 0x050fe20000041804 */
[----:B------:R-:W-:Y:S06]  /*5880*/  IMAD.U32 R103, RZ, RZ, UR18 ;  /* 0x00000012ff677e24 */ /* 0x000fec000f8e00ff */
[----:B------:R-:W-:Y:S01]  /*5890*/  @P6 IMAD.WIDE R104, R101, 0x4, R226 ;  /* 0x0000000465686825 */ /* 0x000fe200078e02e2 */
[C---:B------:R-:W-:Y:S04]  /*58a0*/  HMMA.16816.F32.BF16 R8, R28.reuse, R106, R8 ;  /* 0x0000006a1c08723c */ /* 0x040fe80000041808 */
[----:B------:R4:W5:Y:S01]  /*58b0*/  @P6 LDG.E R210, [R104.64] ;  /* 0x0000001868d26981 */ /* 0x000962000c1e1900 */
[----:B------:R-:W-:Y:S02]  /*58c0*/  IMAD.U32 R101, RZ, RZ, UR17 ;  /* 0x00000011ff657e24 */ /* 0x000fe4000f8e00ff */
[----:B------:R-:W-:Y:S01]  /*58d0*/  IMAD.U32 R107, RZ, RZ, UR11 ;  /* 0x0000000bff6b7e24 */ /* 0x000fe2000f8e00ff */
[C---:B-1----:R-:W-:Y:S01]  /*58e0*/  HMMA.16816.F32.BF16 R12, R28.reuse, R20, R12 ;  /* 0x000000141c0c723c */ /* 0x042fe2000004180c */
[----:B------:R4:W5:Y:S04]  /*58f0*/  @P6 LDG.E R211, [R104.64+0x20] ;  /* 0x0000201868d36981 */ /* 0x000968000c1e1900 */
[----:B------:R4:W5:Y:S03]  /*5900*/  @P6 LDG.E R207, [R104.64+0x80] ;  /* 0x0000801868cf6981 */ /* 0x000966000c1e1900 */
[----:B------:R-:W-:Y:S01]  /*5910*/  HMMA.16816.F32.BF16 R16, R28, R22, R16 ;  /* 0x000000161c10723c */ /* 0x000fe20000041810 */
[----:B------:R-:W-:Y:S04]  /*5920*/  LDSM.16.MT88.4 R20, [R177+0xc000] ;  /* 0x00c00000b114783b */ /* 0x000fe80000004200 */
[----:B------:R4:W5:Y:S02]  /*5930*/  @P6 LDG.E R209, [R104.64+0xa0] ;  /* 0x0000a01868d16981 */ /* 0x000964000c1e1900 */
        /* <DEDUP_REMOVED lines=10> */
[C---:B---3--:R-:W-:Y:S04]  /*59e0*/  HMMA.16816.F32.BF16 R12, R32.reuse, R24, R12 ;  /* 0x00000018200c723c */ /* 0x048fe8000004180c */
[-C--:B------:R-:W-:Y:S01]  /*59f0*/  LEA.HI.X.SX32 R29, R29, R231.reuse, 0x2, P3 ;  /* 0x000000e71d1d7211 */ /* 0x080fe200018f16ff */
[----:B----4-:R-:W-:Y:S02]  /*5a00*/  IMAD.IADD R104, R183, 0x1, R176 ;  /* 0x00000001b7687824 */ /* 0x010fe400078e02b0 */
[-C--:B------:R-:W-:Y:S01]  /*5a10*/  LEA R24, P0, R31, R230.reuse, 0x2 ;  /* 0x000000e61f187211 */ /* 0x080fe200078010ff */
[----:B------:R-:W-:Y:S01]  /*5a20*/  HMMA.16816.F32.BF16 R16, R32, R26, R16 ;  /* 0x0000001a2010723c */ /* 0x000fe20000041810 */
[----:B------:R-:W-:Y:S01]  /*5a30*/  IMAD.U32 R25, RZ, RZ, UR18 ;  /* 0x00000012ff197e24 */ /* 0x000fe2000f8e00ff */
[----:B------:R-:W-:Y:S02]  /*5a40*/  RED.E.ADD.F32.FTZ.RN.STRONG.GPU [R230.64], R4 ;  /* 0x00000004e600798e */ /* 0x000fe4000c10e798 */
[----:B------:R-:W-:Y:S02]  /*5a50*/  IMAD.U32 R105, RZ, RZ, UR15 ;  /* 0x0000000fff697e24 */ /* 0x000fe4000f8e00ff */
[-C--:B------:R-:W-:Y:S01]  /*5a60*/  LEA R30, P4, R25, R230.reuse, 0x2 ;  /* 0x000000e6191e7211 */ /* 0x080fe200078810ff */
[----:B------:R-:W-:Y:S02]  /*5a70*/  IMAD.U32 R25, RZ, RZ, UR16 ;  /* 0x00000010ff197e24 */ /* 0x000fe4000f8e00ff */
[----:B------:R-:W-:Y:S03]  /*5a80*/  IMAD.U32 R27, RZ, RZ, UR15 ;  /* 0x0000000fff1b7e24 */ /* 0x000fe6000f8e00ff */
[-C--:B------:R-:W-:Y:S01]  /*5a90*/  LEA.HI.X.SX32 R31, R103, R231.reuse, 0x2, P4 ;  /* 0x000000e7671f7211 */ /* 0x080fe200020f16ff */
[----:B------:R-:W-:Y:S01]  /*5aa0*/  IMAD.U32 R103, RZ, RZ, UR14 ;  /* 0x0000000eff677e24 */ /* 0x000fe2000f8e00ff */
[-C--:B------:R-:W-:Y:S01]  /*5ab0*/  LEA.HI.X.SX32 R25, R25, R231.reuse, 0x2, P0 ;  /* 0x000000e719197211 */ /* 0x080fe200000f16ff */
[----:B------:R-:W-:Y:S01]  /*5ac0*/  IMAD.U32 R35, RZ, RZ, UR13 ;  /* 0x0000000dff237e24 */ /* 0x000fe2000f8e00ff */
[-C--:B------:R-:W-:Y:S01]  /*5ad0*/  LEA R34, P0, R27, R230.reuse, 0x2 ;  /* 0x000000e61b227211 */ /* 0x080fe200078010ff */
[----:B------:R1:W-:Y:S01]  /*5ae0*/  RED.E.ADD.F32.FTZ.RN.STRONG.GPU [R30.64], R5 ;  /* 0x000000051e00798e */ /* 0x0003e2000c10e798 */
[-C--:B------:R-:W-:Y:S01]  /*5af0*/  LEA R108, P4, R103, R230.reuse, 0x2 ;  /* 0x000000e6676c7211 */ /* 0x080fe200078810ff */
[----:B------:R-:W-:Y:S02]  /*5b00*/  IMAD.U32 R33, RZ, RZ, UR12 ;  /* 0x0000000cff217e24 */ /* 0x000fe4000f8e00ff */
[----:B------:R2:W-:Y:S01]  /*5b10*/  RED.E.ADD.F32.FTZ.RN.STRONG.GPU [R28.64], R6 ;  /* 0x000000061c00798e */ /* 0x0005e2000c10e798 */
[----:B------:R-:W-:Y:S01]  /*5b20*/  IMAD.U32 R27, RZ, RZ, UR13 ;  /* 0x0000000dff1b7e24 */ /* 0x000fe2000f8e00ff */
[-C--:B------:R-:W-:Y:S01]  /*5b30*/  LEA.HI.X.SX32 R109, R101, R231.reuse, 0x2, P4 ;  /* 0x000000e7656d7211 */ /* 0x080fe200020f16ff */
[----:B------:R-:W-:Y:S01]  /*5b40*/  IMAD.U32 R101, RZ, RZ, UR9 ;  /* 0x00000009ff657e24 */ /* 0x000fe2000f8e00ff */
[----:B------:R3:W-:Y:S01]  /*5b50*/  RED.E.ADD.F32.FTZ.RN.STRONG.GPU [R24.64], R7 ;  /* 0x000000071800798e */ /* 0x0007e2000c10e798 */
        /* <DEDUP_REMOVED lines=39> */
[----:B------:R-:W-:Y:S03]  /*5dd0*/  @P6 IADD3 R204, P3, R204, -0x100, RZ ;  /* 0xffffff00cccc6810 */ /* 0x000fe60007f7e0ff */
[----:B------:R-:W1:Y:S01]  /*5de0*/  LDSM.16.MT88.4 R4, [R177+0xa000] ;  /* 0x00a00000b104783b */ /* 0x000e620000004200 */
[----:B------:R-:W-:Y:S03]  /*5df0*/  @P6 IADD3.X R203, R203, -0x1, RZ, P3, !PT ;  /* 0xffffffffcbcb6810 */ /* 0x000fe60001ffe4ff */
        /* <DEDUP_REMOVED lines=41> */
[----:B------:R-:W-:Y:S02]  /*6090*/  @P6 IADD3 R5, P4, R226, -0x100, RZ ;  /* 0xffffff00e2056810 */ /* 0x000fe40007f9e0ff */
[----:B------:R-:W-:Y:S01]  /*60a0*/  IADD3 R214, R214, -0x1, RZ ;  /* 0xffffffffd6d67810 */ /* 0x000fe20007ffe0ff */
[----:B------:R-:W-:Y:S04]  /*60b0*/  HMMA.16816.F32.BF16 R96, R8, R6, R96 ;  /* 0x000000060860723c */ /* 0x000fe80000041860 */
[----:B------:R-:W-:Y:S01]  /*60c0*/  @P6 IMAD.MOV.U32 R226, RZ, RZ, R5 ;  /* 0x000000ffffe26224 */ /* 0x000fe200078e0005 */
[----:B------:R-:W-:Y:S02]  /*60d0*/  @P6 IADD3.X R4, R227, -0x1, RZ, P4, !PT ;  /* 0xffffffffe3046810 */ /* 0x000fe400027fe4ff */
[C---:B------:R-:W-:Y:S01]  /*60e0*/  IADD3 R6, R176.reuse, -0x2000, RZ ;  /* 0xffffe000b0067810 */ /* 0x040fe20007ffe0ff */
[-C--:B---3--:R-:W-:Y:S05]  /*60f0*/  HMMA.16816.F32.BF16 R68, R12, R24.reuse, R68 ;  /* 0x000000180c44723c */ /* 0x088fea0000041844 */
[----:B------:R-:W-:Y:S01]  /*6100*/  @P0 IADD3 R6, R176, 0x2000, RZ ;  /* 0x00002000b0060810 */ /* 0x000fe20007ffe0ff */
[----:B------:R-:W-:Y:S02]  /*6110*/  @P6 IMAD.MOV.U32 R227, RZ, RZ, R4 ;  /* 0x000000ffffe36224 */ /* 0x000fe400078e0004 */
        /* <DEDUP_REMOVED lines=11> */
[----:B------:R-:W-:Y:S01]  /*61d0*/  ISETP.NE.AND P0, PT, R218, -0x1, PT ;  /* 0xffffffffda00780c */ /* 0x000fe20003f05270 */
[----:B------:R-:W-:Y:S01]  /*61e0*/  FMUL.FTZ R69, R69, c[0x0][0x2e0] ;  /* 0x0000b80045457a20 */ /* 0x000fe20000410000 */
[----:B------:R-:W-:Y:S01]  /*61f0*/  SHF.R.S32.HI R3, RZ, 0x1f, R189 ;  /* 0x0000001fff037819 */ /* 0x000fe200000114bd */
        /* <DEDUP_REMOVED lines=9> */
[----:B------:R-:W-:Y:S01]  /*6290*/  FMUL.FTZ R72, R72, c[0x0][0x2e0] ;  /* 0x0000b80048487a20 */ /* 0x000fe20000410000 */
[----:B------:R-:W-:Y:S01]  /*62a0*/  @P0 IADD3 R32, R215, R218, RZ ;  /* 0x000000dad7200210 */ /* 0x000fe20007ffe0ff */
[----:B------:R-:W-:Y:S01]  /*62b0*/  FMUL.FTZ R73, R73, c[0x0][0x2e0] ;  /* 0x0000b80049497a20 */ /* 0x000fe20000410000 */
[----:B------:R-:W-:Y:S01]  /*62c0*/  F2FP.BF16.PACK_AB R83, R83, R82 ;  /* 0x000000525353723e */ /* 0x000fe200000010ff */
[----:B------:R-:W-:-:S02]  /*62d0*/  FMUL.FTZ R74, R74, c[0x0][0x2e0] ;  /* 0x0000b8004a4a7a20 */ /* 0x000fc40000410000 */
        /* <DEDUP_REMOVED lines=106> */
[C---:B------:R-:W-:Y:S01]  /*6980*/  @P0 IMAD.WIDE.U32 R34, R32.reuse, c[0x0][0x3a0], RZ ;  /* 0x0000e80020220a25 */ /* 0x040fe200078e00ff */
[----:B------:R1:W-:Y:S02]  /*6990*/  STS [R202+0x4000], R65 ;  /* 0x00400041ca007388 */ /* 0x0003e40000000800 */
[----:B------:R-:W-:Y:S01]  /*69a0*/  F2FP.BF16.PACK_AB R63, R63, R62 ;  /* 0x0000003e3f3f723e */ /* 0x000fe200000010ff */
[----:B------:R-:W-:Y:S01]  /*69b0*/  @P0 IMAD R32, R32, c[0x0][0x3a4], R35 ;  /* 0x0000e90020200a24 */ /* 0x000fe200078e0223 */
        /* <DEDUP_REMOVED lines=15> */
.L_x_824:
        /* <DEDUP_REMOVED lines=15> */
.L_x_825:
[----:B------:R-:W-:Y:S01]  /*6ba0*/  BAR.SYNC.DEFER_BLOCKING 0x0 ;  /* 0x0000000000007b1d */ /* 0x000fe20000010000 */
[C---:B-1----:R-:W-:Y:S01]  /*6bb0*/  SHF.L.U32 R37, R195.reuse, 0x7, RZ ;  /* 0x00000007c3257819 */ /* 0x042fe200000006ff */
[----:B------:R-:W-:Y:S01]  /*6bc0*/  IMAD R39, R195, -0x80, R216 ;  /* 0xffffff80c3277824 */ /* 0x000fe200078e02d8 */
[----:B------:R-:W-:Y:S02]  /*6bd0*/  SHF.R.S32.HI R45, RZ, 0x1f, R190 ;  /* 0x0000001fff2d7819 */ /* 0x000fe400000114be */
[----:B------:R-:W-:Y:S01]  /*6be0*/  SHF.R.S32.HI R3, RZ, 0x1f, R37 ;  /* 0x0000001fff037819 */ /* 0x000fe20000011425 */
[----:B------:R-:W-:Y:S01]  /*6bf0*/  BSSY B0, `(.L_x_826) ;  /* 0x000001f000007945 */ /* 0x000fe20003800000 */
[----:B------:R-:W-:Y:S02]  /*6c00*/  MOV R44, R190 ;  /* 0x000000be002c7202 */ /* 0x000fe40000000f00 */
[----:B------:R-:W-:Y:S01]  /*6c10*/  ISETP.GE.AND P4, PT, R188, R39, PT ;  /* 0x00000027bc00720c */ /* 0x000fe20003f86270 */
[----:B------:R-:W-:Y:S01]  /*6c20*/  IMAD R38, R3, c[0x0][0x3a0], RZ ;  /* 0x0000e80003267a24 */ /* 0x000fe200078e02ff */
[----:B------:R-:W-:Y:S01]  /*6c30*/  SHF.R.S32.HI R36, RZ, 0x1f, R208 ;  /* 0x0000001fff247819 */ /* 0x000fe200000114d0 */
[----:B------:R-:W-:-:S04]  /*6c40*/  IMAD.WIDE.U32 R40, R37, c[0x0][0x3a0], R44 ;  /* 0x0000e80025287a25 */ /* 0x000fc800078e002c */
[----:B------:R-:W-:Y:S01]  /*6c50*/  IMAD R33, R37, c[0x0][0x3a4], R38 ;  /* 0x0000e90025217a24 */ /* 0x000fe200078e0226 */
[----:B------:R-:W-:Y:S02]  /*6c60*/  IADD3 R46, P0, R34, R40, RZ ;  /* 0x00000028222e7210 */ /* 0x000fe40007f1e0ff */
[----:B------:R-:W-:Y:S02]  /*6c70*/  SHF.R.S32.HI R38, RZ, 0x1f, R188 ;  /* 0x0000001fff267819 */ /* 0x000fe400000114bc */
        /* <DEDUP_REMOVED lines=22> */
.L_x_827:
[----:B------:R-:W-:Y:S05]  /*6de0*/  BSYNC B0 ;  /* 0x0000000000007941 */ /* 0x000fea0003800000 */
.L_x_826:
        /* <DEDUP_REMOVED lines=14> */
.L_x_829:
[----:B------:R-:W-:Y:S05]  /*6ed0*/  BSYNC B0 ;  /* 0x0000000000007941 */ /* 0x000fea0003800000 */
.L_x_828:
        /* <DEDUP_REMOVED lines=14> */
.L_x_831:
[----:B------:R-:W-:Y:S05]  /*6fc0*/  BSYNC B0 ;  /* 0x0000000000007941 */ /* 0x000fea0003800000 */
.L_x_830:
        /* <DEDUP_REMOVED lines=14> */
.L_x_833:
[----:B------:R-:W-:Y:S05]  /*70b0*/  BSYNC B0 ;  /* 0x0000000000007941 */ /* 0x000fea0003800000 */
.L_x_832:
[----:B------:R-:W-:Y:S01]  /*70c0*/  IMAD.WIDE.U32 R44, R37, c[0x0][0x3a8], R44 ;  /* 0x0000ea00252c7a25 */ /* 0x000fe200078e002c */
[----:B------:R-:W-:Y:S03]  /*70d0*/  BSSY B0, `(.L_x_834) ;  /* 0x0000012000007945 */ /* 0x000fe60003800000 */
[----:B--2---:R-:W-:Y:S01]  /*70e0*/  IMAD R20, R3, c[0x0][0x3a8], RZ ;  /* 0x0000ea0003147a24 */ /* 0x004fe200078e02ff */
        /* <DEDUP_REMOVED lines=16> */
.L_x_835:
[----:B------:R-:W-:Y:S05]  /*71f0*/  BSYNC B0 ;  /* 0x0000000000007941 */ /* 0x000fea0003800000 */
.L_x_834:
[----:B------:R-:W-:Y:S01]  /*7200*/  BSSY B0, `(.L_x_836) ;  /* 0x000000d000007945 */ /* 0x000fe20003800000 */
        /* <DEDUP_REMOVED lines=12> */
.L_x_837:
[----:B------:R-:W-:Y:S05]  /*72d0*/  BSYNC B0 ;  /* 0x0000000000007941 */ /* 0x000fea0003800000 */
.L_x_836:
        /* <DEDUP_REMOVED lines=13> */
.L_x_839:
[----:B------:R-:W-:Y:S05]  /*73b0*/  BSYNC B0 ;  /* 0x0000000000007941 */ /* 0x000fea0003800000 */
.L_x_838:
        /* <DEDUP_REMOVED lines=10> */
[----:B------:R1:W-:Y:S01]  /*7460*/  STG.E.128 [R8.64], R4 ;  /* 0x0000000408007986 */ /* 0x0003e2000c101d18 */
[----:B------:R-:W-:Y:S05]  /*7470*/  BRA `(.L_x_840) ;  /* 0x000009e000007947 */ /* 0x000fea0003800000 */
.L_x_820:
        /* <DEDUP_REMOVED lines=15> */
.L_x_841:
        /* <DEDUP_REMOVED lines=15> */
.L_x_842:
        /* <DEDUP_REMOVED lines=25> */
.L_x_844:
[----:B------:R-:W-:Y:S05]  /*77f0*/  BSYNC B0 ;  /* 0x0000000000007941 */ /* 0x000fea0003800000 */
.L_x_843:
        /* <DEDUP_REMOVED lines=14> */
.L_x_846:
[----:B------:R-:W-:Y:S05]  /*78e0*/  BSYNC B0 ;  /* 0x0000000000007941 */ /* 0x000fea0003800000 */
.L_x_845:
        /* <DEDUP_REMOVED lines=14> */
.L_x_848:
[----:B------:R-:W-:Y:S05]  /*79d0*/  BSYNC B0 ;  /* 0x0000000000007941 */ /* 0x000fea0003800000 */
.L_x_847:
        /* <DEDUP_REMOVED lines=8> */
[----:B------:R-:W-:-:S04]  /*7a60*/  IMAD R7, R7, c[0x0][0x3a0], RZ ;  /* 0x0000e80007077a24 */ /* 0x000fc800078e02ff */
[----:B------:R-:W-:Y:S01]  /*7a70*/  IMAD R7, R8, c[0x0][0x3a4], R7 ;  /* 0x0000e90008077a24 */ /* 0x000fe200078e0207 */
[----:B------:R-:W-:-:S04]  /*7a80*/  LEA R8, P0, R10, c[0x0][0x340], 0x1 ;  /* 0x0000d0000a087a11 */ /* 0x000fc800078008ff */
[----:B------:R-:W-:-:S04]  /*7a90*/  IADD3 R7, R7, R11, RZ ;  /* 0x0000000b07077210 */ /* 0x000fc80007ffe0ff */
[----:B------:R-:W-:-:S05]  /*7aa0*/  LEA.HI.X R9, R10, c[0x0][0x344], R7, 0x1, P0 ;  /* 0x0000d1000a097a11 */ /* 0x000fca00000f0c07 */
[----:B------:R2:W-:Y:S02]  /*7ab0*/  STG.E.128 [R8.64], RZ ;  /* 0x000000ff08007986 */ /* 0x0005e4000c101d18 */
.L_x_850:
[----:B------:R-:W-:Y:S05]  /*7ac0*/  BSYNC B0 ;  /* 0x0000000000007941 */ /* 0x000fea0003800000 */
.L_x_849:
[----:B------:R-:W-:Y:S01]  /*7ad0*/  IMAD.WIDE.U32 R10, R5, c[0x0][0x3a8], R190 ;  /* 0x0000ea00050a7a25 */ /* 0x000fe200078e00be */
[----:B------:R-:W-:Y:S03]  /*7ae0*/  BSSY B0, `(.L_x_851) ;  /* 0x0000012000007945 */ /* 0x000fe60003800000 */
[----:B--2---:R-:W-:Y:S02]  /*7af0*/  IMAD R8, R3, c[0x0][0x3a8], RZ ;  /* 0x0000ea0003087a24 */ /* 0x004fe400078e02ff */
        /* <DEDUP_REMOVED lines=16> */
.L_x_852:
[----:B------:R-:W-:Y:S05]  /*7c00*/  BSYNC B0 ;  /* 0x0000000000007941 */ /* 0x000fea0003800000 */
.L_x_851:
        /* <DEDUP_REMOVED lines=12> */
.L_x_854:
[----:B------:R-:W-:Y:S05]  /*7cd0*/  BSYNC B0 ;  /* 0x0000000000007941 */ /* 0x000fea0003800000 */
.L_x_853:
        /* <DEDUP_REMOVED lines=12> */
.L_x_856:
[----:B------:R-:W-:Y:S05]  /*7da0*/  BSYNC B0 ;  /* 0x0000000000007941 */ /* 0x000fea0003800000 */
.L_x_855:
        /* <DEDUP_REMOVED lines=11> */
.L_x_840:
[----:B------:R-:W-:Y:S05]  /*7e60*/  BSYNC B1 ;  /* 0x0000000000017941 */ /* 0x000fea0003800000 */
.L_x_815:
        /* <DEDUP_REMOVED lines=9> */
.L_x_857:
[----:B------:R-:W-:Y:S05]  /*7f00*/  EXIT ;  /* 0x000000000000794d */ /* 0x000fea0003800000 */
.L_x_859:
        /* <DEDUP_REMOVED lines=15> */
.L_x_2466:


//--------------------- .text._ZN5flash44flash_bwd_dq_dk_dv_loop_seqk_parallel_kernelI23Flash_bwd_kernel_traitsILi64ELi64ELi128ELi8ELi2ELi4ELi4ELb1ELb0EN7cutlass10bfloat16_tE19Flash_kernel_traitsILi64ELi64ELi128ELi8ES3_EELb0ELb0ELb0ELb0ELb0ELb1ELb1EEEvNS_16Flash_bwd_paramsE --------------------------
	.section	.text._ZN5flash44flash_bwd_dq_dk_dv_loop_seqk_parallel_kernelI23Flash_bwd_kernel_traitsILi64ELi64ELi128ELi8ELi2ELi4ELi4ELb1ELb0EN7cutlass10bfloat16_tE19Flash_kernel_traitsILi64ELi64ELi128ELi8ES3_EELb0ELb0ELb0ELb0ELb0ELb1ELb1EEEvNS_16Flash_bwd_paramsE,"ax",@progbits
	.sectioninfo	@"SHI_REGISTERS=255"
	.align	128
        .global         _ZN5flash44flash_bwd_dq_dk_dv_loop_seqk_parallel_kernelI23Flash_bwd_kernel_traitsILi64ELi64ELi128ELi8ELi2ELi4ELi4ELb1ELb0EN7cutlass10bfloat16_tE19Flash_kernel_traitsILi64ELi64ELi128ELi8ES3_EELb0ELb0ELb0ELb0ELb0ELb1ELb1EEEvNS_16Flash_bwd_paramsE
        .type           _ZN5flash44flash_bwd_dq_dk_dv_loop_seqk_parallel_kernelI23Flash_bwd_kernel_traitsILi64ELi64ELi128ELi8ELi2ELi4ELi4ELb1ELb0EN7cutlass10bfloat16_tE19Flash_kernel_traitsILi64ELi64ELi128ELi8ES3_EELb0ELb0ELb0ELb0ELb0ELb1ELb1EEEvNS_16Flash_bwd_paramsE,@function
        .size           _ZN5flash44flash_bwd_dq_dk_dv_loop_seqk_parallel_kernelI23Flash_bwd_kernel_traitsILi64ELi64ELi128ELi8ELi2ELi4ELi4ELb1ELb0EN7cutlass10bfloat16_tE19Flash_kernel_traitsILi64ELi64ELi128ELi8ES3_EELb0ELb0ELb0ELb0ELb0ELb1ELb1EEEvNS_16Flash_bwd_paramsE,(.L_x_2467 - _ZN5flash44flash_bwd_dq_dk_dv_loop_seqk_parallel_kernelI23Flash_bwd_kernel_traitsILi64ELi64ELi128ELi8ELi2ELi4ELi4ELb1ELb0EN7cutlass10bfloat16_tE19Flash_kernel_traitsILi64ELi64ELi128ELi8ES3_EELb0ELb0ELb0ELb0ELb0ELb1ELb1EEEvNS_16Flash_bwd_paramsE)
        .other          _ZN5flash44flash_bwd_dq_dk_dv_loop_seqk_parallel_kernelI23Flash_bwd_kernel_traitsILi64ELi64ELi128ELi8ELi2ELi4ELi4ELb1ELb0EN7cutlass10bfloat16_tE19Flash_kernel_traitsILi64ELi64ELi128ELi8ES3_EELb0ELb0ELb0ELb0ELb0ELb1ELb1EEEvNS_16Flash_bwd_paramsE,@"STO_CUDA_ENTRY STV_DEFAULT"
_ZN5flash44flash_bwd_dq_dk_dv_loop_seqk_parallel_kernelI23Flash_bwd_kernel_traitsILi64ELi64ELi128ELi8ELi2ELi4ELi4ELb1ELb0EN7cutlass10bfloat16_tE19Flash_kernel_traitsILi64ELi64ELi128ELi8ES3_EELb0ELb0ELb0ELb0ELb0ELb1ELb1EEEvNS_16Flash_bwd_paramsE:
.text._ZN5flash44flash_bwd_dq_dk_dv_loop_seqk_parallel_kernelI23Flash_bwd_kernel_traitsILi64ELi64ELi128ELi8ELi2ELi4ELi4ELb1ELb0EN7cutlass10bfloat16_tE19Flash_kernel_traitsILi64ELi64ELi128ELi8ES3_EELb0ELb0ELb0ELb0ELb0ELb1ELb1EEEvNS_16Flash_bwd_paramsE:
        /* <DEDUP_REMOVED lines=13> */
[----:B------:R-:W-:Y:S01]  /*00d0*/  UMOV UR8, 0x80 ;  /* 0x0000008000087882 */ /* 0x000fe20000000000 */
[----:B------:R-:W-:Y:S01]  /*00e0*/  IMAD.MOV.U32 R185, RZ, RZ, -0x10 ;  /* 0xfffffff0ffb97424 */ /* 0x000fe200078e00ff */
[----:B------:R-:W-:Y:S02]  /*00f0*/  ULDC UR7, c[0x0][0x210] ;  /* 0x0000840000077ab9 */ /* 0x000fe40000000800 */
[----:B------:R-:W-:Y:S02]  /*0100*/  ULDC UR6, c[0x0][0x234] ;  /* 0x00008d0000067ab9 */ /* 0x000fe40000000800 */
[----:B------:R-:W-:Y:S01]  /*0110*/  UIMAD UR6, UR8, UR7, UR6 ;  /* 0x00000007080672a4 */ /* 0x000fe2000f8e0206 */
[----:B------:R-:W3:Y:S01]  /*0120*/  S2UR UR42, SR_CTAID.Y ;  /* 0x00000000002a79c3 */ /* 0x000ee20000002600 */
[----:B------:R-:W-:-:S02]  /*0130*/  ULDC UR13, c[0x0][0x1c8] ;  /* 0x00007200000d7ab9 */ /* 0x000fc40000000800 */
[----:B------:R-:W-:Y:S02]  /*0140*/  ULDC.U8 UR10, c[0x0][0x328] ;  /* 0x0000ca00000a7ab9 */ /* 0x000fe40000000000 */
[----:B------:R-:W-:Y:S01]  /*0150*/  IMAD.U32 R0, RZ, RZ, UR6 ;  /* 0x00000006ff007e24 */ /* 0x000fe2000f8e00ff */
[----:B------:R-:W-:Y:S02]  /*0160*/  UISETP.NE.AND UP1, UPT, UR10, URZ, UPT ;  /* 0x0000003f0a00728c */ /* 0x000fe4000bf25270 */
[----:B------:R-:W-:Y:S02]  /*0170*/  ULDC UR60, c[0x0][0x214] ;  /* 0x00008500003c7ab9 */ /* 0x000fe40000000800 */
[----:B------:R4:W-:Y:S01]  /*0180*/  STL [R1+0x14], R0 ;  /* 0x0000140001007387 */ /* 0x0009e20000100800 */
[----:B------:R-:W-:Y:S02]  /*0190*/  ULDC UR9, c[0x0][0x1c0] ;  /* 0x0000700000097ab9 */ /* 0x000fe40000000800 */
[----:B------:R-:W-:Y:S01]  /*01a0*/  ULDC UR16, c[0x0][0x224] ;  /* 0x0000890000107ab9 */ /* 0x000fe20000000800 */
[----:B-1----:R-:W-:Y:S01]  /*01b0*/  SHF.R.S32.HI R11, RZ, 0x1f, R13 ;  /* 0x0000001fff0b7819 */ /* 0x002fe2000001140d */
[----:B--2---:R-:W-:Y:S01]  /*01c0*/  ULOP3.LUT UR7, UR47, UR13, URZ, 0x3c, !UPT ;  /* 0x0000000d2f077292 */ /* 0x004fe2000f8e3c3f */
[----:B------:R-:W-:Y:S01]  /*01d0*/  IMAD.SHL.U32 R242, R13, 0x2, RZ ;  /* 0x000000020df27824 */ /* 0x000fe200078e00ff */
[----:B------:R-:W-:Y:S01]  /*01e0*/  USHF.R.S32.HI UR8, URZ, 0x1f, UR47 ;  /* 0x0000001f3f087899 */ /* 0x000fe2000801142f */
[CC--:B------:R-:W-:Y:S01]  /*01f0*/  LEA.HI R3, R11.reuse, R13.reuse, RZ, 0x4 ;  /* 0x0000000d0b037211 */ /* 0x0c0fe200078f20ff */
[----:B------:R-:W-:Y:S01]  /*0200*/  ULDC UR15, c[0x0][0x224] ;  /* 0x00008900000f7ab9 */ /* 0x000fe20000000800 */
[-C--:B------:R-:W-:Y:S01]  /*0210*/  LEA.HI R16, R11, R13.reuse, RZ, 0x2 ;  /* 0x0000000d0b107211 */ /* 0x080fe200078f10ff */
[----:B------:R-:W-:Y:S01]  /*0220*/  ULDC UR55, c[0x0][0x22c] ;  /* 0x00008b0000377ab9 */ /* 0x000fe20000000800 */
[----:B------:R-:W-:Y:S01]  /*0230*/  SHF.R.S32.HI R4, RZ, 0x4, R3 ;  /* 0x00000004ff047819 */ /* 0x000fe20000011403 */
[----:B---3--:R-:W-:Y:S01]  /*0240*/  @UP1 UIMAD UR10, UR42, UR60, URZ ;  /* 0x0000003c2a0a12a4 */ /* 0x008fe2000f8e023f */
[----:B------:R-:W-:Y:S01]  /*0250*/  SHF.R.S32.HI R5, RZ, 0x2, R16 ;  /* 0x00000002ff057819 */ /* 0x000fe20000011410 */
[----:B------:R-:W-:Y:S01]  /*0260*/  UIMAD UR6, UR42, UR9, UR47 ;  /* 0x000000092a0672a4 */ /* 0x000fe2000f8e022f */
[----:B------:R-:W-:Y:S01]  /*0270*/  LEA.HI R2, R3, R4, RZ, 0x1 ;  /* 0x0000000403027211 */ /* 0x000fe200078f08ff */
[----:B------:R-:W-:Y:S01]  /*0280*/  UIMAD UR58, UR47, UR55, URZ ;  /* 0x000000372f3a72a4 */ /* 0x000fe2000f8e023f */
[----:B------:R-:W-:Y:S01]  /*0290*/  LEA.HI R14, R11, R13, RZ, 0x3 ;  /* 0x0000000d0b0e7211 */ /* 0x000fe200078f18ff */
[----:B------:R-:W-:Y:S01]  /*02a0*/  UIMAD UR9, UR6, UR15, URZ ;  /* 0x0000000f060972a4 */ /* 0x000fe2000f8e023f */
[----:B------:R-:W-:Y:S01]  /*02b0*/  LOP3.LUT R2, R2, 0xfffffffe, RZ, 0xc0, !PT ;  /* 0xfffffffe02027812 */ /* 0x000fe200078ec0ff */
[----:B------:R-:W-:Y:S01]  /*02c0*/  ULDC UR48, c[0x0][0x1c0] ;  /* 0x0000700000307ab9 */ /* 0x000fe20000000800 */
[----:B------:R-:W-:Y:S01]  /*02d0*/  SHF.R.S32.HI R237, RZ, 0x3, R14 ;  /* 0x00000003ffed7819 */ /* 0x000fe2000001140e */
[----:B------:R-:W-:Y:S01]  /*02e0*/  ULDC UR12, c[0x0][0x1c0] ;  /* 0x00007000000c7ab9 */ /* 0x000fe20000000800 */
[----:B----4-:R-:W-:Y:S01]  /*02f0*/  SHF.R.S32.HI R0, RZ, 0x1f, R16 ;  /* 0x0000001fff007819 */ /* 0x010fe20000011410 */
[----:B------:R-:W-:Y:S01]  /*0300*/  IMAD.IADD R10, R4, 0x1, -R2 ;  /* 0x00000001040a7824 */ /* 0x000fe200078e0a02 */
[----:B------:R-:W-:Y:S01]  /*0310*/  LOP3.LUT R2, R3, 0xfffffff0, RZ, 0xc0, !PT ;  /* 0xfffffff003027812 */ /* 0x000fe200078ec0ff */
[----:B------:R-:W-:Y:S01]  /*0320*/  IMAD.U32 R4, RZ, RZ, UR8 ;  /* 0x00000008ff047e24 */ /* 0x000fe2000f8e00ff */
[----:B------:R-:W-:Y:S01]  /*0330*/  LEA.HI R0, R0, R5, RZ, 0x3 ;  /* 0x0000000500007211 */ /* 0x000fe200078f18ff */
[----:B------:R-:W-:Y:S01]  /*0340*/  IMAD.SHL.U32 R3, R237, 0x40, RZ ;  /* 0x00000040ed037824 */ /* 0x000fe200078e00ff */
[----:B------:R-:W-:Y:S01]  /*0350*/  LEA.HI R8, R11, R13, RZ, 0x5 ;  /* 0x0000000d0b087211 */ /* 0x000fe200078f28ff */
[----:B------:R-:W-:Y:S01]  /*0360*/  IMAD.IADD R2, R13, 0x1, -R2 ;  /* 0x000000010d027824 */ /* 0x000fe200078e0a02 */
[----:B------:R-:W-:Y:S01]  /*0370*/  LOP3.LUT R0, R0, 0xfffffff8, RZ, 0xc0, !PT ;  /* 0xfffffff800007812 */ /* 0x000fe200078ec0ff */
[----:B------:R-:W-:Y:S01]  /*0380*/  USHF.L.U32 UR8, UR42, 0x7, URZ ;  /* 0x000000072a087899 */ /* 0x000fe2000800063f */
[----:B------:R-:W-:Y:S01]  /*0390*/  LOP3.LUT R3, R3, 0x1c0, RZ, 0xc0, !PT ;  /* 0x000001c003037812 */ /* 0x000fe200078ec0ff */
[----:B------:R-:W-:Y:S01]  /*03a0*/  UIMAD.WIDE UR48, UR55, UR48, URZ ;  /* 0x00000030373072a5 */ /* 0x000fe2000f8e023f */
[----:B------:R-:W-:Y:S01]  /*03b0*/  SHF.R.S32.HI R4, RZ, 0x1f, R2 ;  /* 0x0000001fff047819 */ /* 0x000fe20000011402 */
[----:B------:R-:W-:Y:S01]  /*03c0*/  IMAD.IADD R7, R5, 0x1, -R0 ;  /* 0x0000000105077824 */ /* 0x000fe200078e0a00 */
[----:B------:R-:W-:Y:S01]  /*03d0*/  SHF.R.U32.HI R5, RZ, 0x3, R3 ;  /* 0x00000003ff057819 */ /* 0x000fe20000011603 */
[----:B------:R-:W-:Y:S01]  /*03e0*/  IMAD.U32 R0, RZ, RZ, UR7 ;  /* 0x00000007ff007e24 */ /* 0x000fe2000f8e00ff */
[----:B------:R-:W-:Y:S01]  /*03f0*/  LEA.HI R12, R4, R2, RZ, 0x3 ;  /* 0x00000002040c7211 */ /* 0x000fe200078f18ff */
[----:B------:R-:W-:Y:S01]  /*0400*/  USHF.R.S32.HI UR7, URZ, 0x1f, UR16 ;  /* 0x0000001f3f077899 */ /* 0x000fe20008011410 */
[--C-:B------:R-:W-:Y:S01]  /*0410*/  SHF.R.S32.HI R17, RZ, 0x5, R8.reuse ;  /* 0x00000005ff117819 */ /* 0x100fe20000011408 */
[----:B------:R-:W-:Y:S01]  /*0420*/  UIMAD UR55, UR55, UR12, URZ ;  /* 0x0000000c373772a4 */ /* 0x000fe2000f8e023f */
[----:B------:R1:W-:Y:S01]  /*0430*/  STL [R1+0x10], R0 ;  /* 0x0000100001007387 */ /* 0x0003e20000100800 */
[----:B------:R-:W-:Y:S01]  /*0440*/  LOP3.LUT R4, R12, 0xfffffff8, RZ, 0xc0, !PT ;  /* 0xfffffff80c047812 */ /* 0x000fe200078ec0ff */
[----:B------:R-:W-:Y:S01]  /*0450*/  UIMAD UR6, UR7, UR42, URZ ;  /* 0x0000002a070672a4 */ /* 0x000fe2000f8e023f */
[----:B------:R-:W-:Y:S01]  /*0460*/  SHF.R.S32.HI R6, RZ, 0x1f, R8 ;  /* 0x0000001fff067819 */ /* 0x000fe20000011408 */
[----:B------:R-:W-:-:S02]  /*0470*/  USHF.L.U32 UR19, UR55, 0x4, URZ ;  /* 0x0000000437137899 */ /* 0x000fc4000800063f */
[----:B------:R-:W-:Y:S01]  /*0480*/  IMAD.IADD R15, R2, 0x1, -R4 ;  /* 0x00000001020f7824 */ /* 0x000fe200078e0a04 */
[----:B------:R-:W-:Y:S01]  /*0490*/  LOP3.LUT R4, R7, 0x1, RZ, 0xc0, !PT ;  /* 0x0000000107047812 */ /* 0x000fe200078ec0ff */
[----:B------:R-:W-:Y:S01]  /*04a0*/  IMAD.U32 R2, RZ, RZ, UR8 ;  /* 0x00000008ff027e24 */ /* 0x000fe2000f8e00ff */
[----:B------:R-:W-:Y:S02]  /*04b0*/  USHF.R.S32.HI UR8, URZ, 0x1f, UR42 ;  /* 0x0000001f3f087899 */ /* 0x000fe4000801142a */
[----:B------:R-:W-:Y:S01]  /*04c0*/  ISETP.NE.U32.AND P0, PT, R4, 0x1, PT ;  /* 0x000000010400780c */ /* 0x000fe20003f05070 */
[----:B------:R-:W-:Y:S02]  /*04d0*/  USHF.L.U32 UR13, UR55, 0x3, URZ ;  /* 0x00000003370d7899 */ /* 0x000fe4000800063f */
[----:B------:R-:W-:Y:S01]  /*04e0*/  UIADD3 UR18, UR19, 0x20, URZ ;  /* 0x0000002013127890 */ /* 0x000fe2000fffe03f */
[----:B------:R-:W-:Y:S01]  /*04f0*/  SEL R185, R185, 0x10, !P0 ;  /* 0x00000010b9b97807 */ /* 0x000fe20004000000 */
[----:B------:R-:W-:-:S02]  /*0500*/  UIMAD.WIDE.U32 UR56, UR42, UR16, URZ ;  /* 0x000000102a3872a5 */ /* 0x000fc4000f8e003f */
[----:B------:R-:W-:Y:S02]  /*0510*/  UIADD3 UR17, UR13, UR18, URZ ;  /* 0x000000120d117290 */ /* 0x000fe4000fffe03f */
[----:B------:R-:W-:Y:S02]  /*0520*/  ULDC UR14, c[0x0][0x1c0] ;  /* 0x00007000000e7ab9 */ /* 0x000fe40000000800 */
[----:B------:R-:W-:Y:S02]  /*0530*/  UIADD3 UR16, UR13, UR17, URZ ;  /* 0x000000110d107290 */ /* 0x000fe4000fffe03f */
[----:B------:R-:W-:Y:S01]  /*0540*/  USHF.L.U32 UR54, UR55, 0x6, URZ ;  /* 0x0000000637367899 */ /* 0x000fe2000800063f */
[----:B-1----:R-:W-:Y:S01]  /*0550*/  LOP3.LUT R0, R14, 0xfffffff8, RZ, 0xc0, !PT ;  /* 0xfffffff80e007812 */ /* 0x002fe200078ec0ff */
[----:B------:R-:W-:Y:S02]  /*0560*/  UIADD3 UR15, UR13, UR16, URZ ;  /* 0x000000100d0f7290 */ /* 0x000fe4000fffe03f */
[----:B------:R-:W-:-:S02]  /*0570*/  ULDC.U8 UR11, c[0x0][0x3d0] ;  /* 0x0000f400000b7ab9 */ /* 0x000fc40000000000 */
[----:B------:R-:W-:Y:S01]  /*0580*/  IMAD.IADD R0, R13, 0x1, -R0 ;  /* 0x000000010d007824 */ /* 0x000fe200078e0a00 */
[----:B------:R-:W-:Y:S02]  /*0590*/  ULDC.64 UR4, c[0x0][0x118] ;  /* 0x0000460000047ab9 */ /* 0x000fe40000000a00 */
[----:B------:R-:W-:Y:S01]  /*05a0*/  UISETP.NE.AND UP2, UPT, UR11, URZ, UPT ;  /* 0x0000003f0b00728c */ /* 0x000fe2000bf45270 */
[C---:B------:R-:W-:Y:S01]  /*05b0*/  IMAD.SHL.U32 R244, R0.reuse, 0x8, RZ ;  /* 0x0000000800f47824 */ /* 0x040fe200078e00ff */
[C---:B------:R-:W-:Y:S01]  /*05c0*/  LOP3.LUT P4, RZ, R0.reuse, 0x2, RZ, 0xc0, !PT ;  /* 0x0000000200ff7812 */ /* 0x040fe2000788c0ff */
[----:B------:R-:W-:Y:S01]  /*05d0*/  UIMAD.WIDE.U32 UR52, UR48, UR56, URZ ;  /* 0x00000038303472a5 */ /* 0x000fe2000f8e003f */
[C---:B------:R-:W-:Y:S01]  /*05e0*/  LOP3.LUT P3, RZ, R0.reuse, 0x4, RZ, 0xc0, !PT ;  /* 0x0000000400ff7812 */ /* 0x040fe2000786c0ff */
[----:B------:R-:W-:Y:S01]  /*05f0*/  IMAD.SHL.U32 R0, R0, 0x40, RZ ;  /* 0x0000004000007824 */ /* 0x000fe200078e00ff */
[----:B------:R-:W-:Y:S01]  /*0600*/  LOP3.LUT R3, R3, 0x38, R244, 0xf8, !PT ;  /* 0x0000003803037812 */ /* 0x000fe200078ef8f4 */
[----:B------:R-:W-:Y:S01]  /*0610*/  UIMAD UR61, UR49, UR56, URZ ;  /* 0x00000038313d72a4 */ /* 0x000fe2000f8e023f */
[C---:B------:R-:W-:Y:S01]  /*0620*/  R2P PR, R7.reuse, 0x6 ;  /* 0x0000000607007804 */ /* 0x040fe20000000000 */
[----:B------:R-:W-:Y:S01]  /*0630*/  IMAD.SHL.U32 R7, R7, 0x40, RZ ;  /* 0x0000004007077824 */ /* 0x000fe200078e00ff */
[----:B------:R-:W-:Y:S01]  /*0640*/  LOP3.LUT R9, R3, R5, RZ, 0x3c, !PT ;  /* 0x0000000503097212 */ /* 0x000fe200078e3cff */
[----:B------:R-:W-:Y:S01]  /*0650*/  UIMAD UR25, UR55, 0x18, URZ ;  /* 0x00000018371978a4 */ /* 0x000fe2000f8e023f */
[----:B------:R-:W-:Y:S01]  /*0660*/  LEA.HI R3, R6, R17, RZ, 0x2 ;  /* 0x0000001106037211 */ /* 0x000fe200078f10ff */
[----:B------:R-:W-:Y:S01]  /*0670*/  USHF.L.U32 UR24, UR55, 0x5, URZ ;  /* 0x0000000537187899 */ /* 0x000fe2000800063f */
[----:B------:R-:W-:Y:S01]  /*0680*/  LOP3.LUT R0, R0, 0x1c0, RZ, 0xc0, !PT ;  /* 0x000001c000007812 */ /* 0x000fe200078ec0ff */
[----:B------:R-:W-:Y:S01]  /*0690*/  UIMAD UR23, UR55, 0x28, URZ ;  /* 0x00000028371778a4 */ /* 0x000fe2000f8e023f */
[----:B------:R-:W-:Y:S01]  /*06a0*/  LOP3.LUT R2, R3, 0xfffffffc, RZ, 0xc0, !PT ;  /* 0xfffffffc03027812 */ /* 0x000fe200078ec0ff */
[----:B------:R-:W-:Y:S01]  /*06b0*/  IMAD.U32 R3, RZ, RZ, UR8 ;  /* 0x00000008ff037e24 */ /* 0x000fe2000f8e00ff */
[----:B------:R-:W-:Y:S01]  /*06c0*/  USHF.R.S32.HI UR8, URZ, 0x1f, UR47 ;  /* 0x0000001f3f087899 */ /* 0x000fe2000801142f */
[----:B------:R-:W-:Y:S01]  /*06d0*/  LEA.HI R5, R11, R13, RZ, 0x6 ;  /* 0x0000000d0b057211 */ /* 0x000fe200078f30ff */
[----:B------:R-:W-:Y:S01]  /*06e0*/  UIMAD UR22, UR55, 0x30, URZ ;  /* 0x00000030371678a4 */ /* 0x000fe2000f8e023f */
[----:B------:R-:W-:Y:S01]  /*06f0*/  IMAD.IADD R175, R17, 0x1, -R2 ;  /* 0x0000000111af7824 */ /* 0x000fe200078e0a02 */
[----:B------:R-:W-:Y:S01]  /*0700*/  LOP3.LUT R178, R0, 0x8, R14, 0xf8, !PT ;  /* 0x0000000800b27812 */ /* 0x000fe200078ef80e */
[----:B------:R-:W-:Y:S01]  /*0710*/  UIMAD UR21, UR55, 0x38, URZ ;  /* 0x00000038371578a4 */ /* 0x000fe2000f8e023f */
[----:B------:R-:W-:Y:S01]  /*0720*/  IMAD.U32 R2, RZ, RZ, UR8 ;  /* 0x00000008ff027e24 */ /* 0x000fe2000f8e00ff */
[----:B------:R-:W-:Y:S01]  /*0730*/  USHF.R.S32.HI UR8, URZ, 0x1f, UR42 ;  /* 0x0000001f3f087899 */ /* 0x000fe2000801142a */
[----:B------:R-:W-:Y:S01]  /*0740*/  IMAD.SHL.U32 R2, R175, 0x10, RZ ;  /* 0x00000010af027824 */ /* 0x000fe200078e00ff */
[----:B------:R-:W-:Y:S01]  /*0750*/  SHF.R.S32.HI R5, RZ, 0x6, R5 ;  /* 0x00000006ff057819 */ /* 0x000fe20000011405 */
[----:B------:R-:W-:-:S02]  /*0760*/  USHF.R.S32.HI UR59, URZ, 0x1f, UR54 ;  /* 0x0000001f3f3b7899 */ /* 0x000fc40008011436 */
[----:B------:R-:W-:Y:S01]  /*0770*/  UMOV UR51, 0xffffe000 ;  /* 0xffffe00000337882 */ /* 0x000fe20000000000 */
[----:B------:R-:W-:Y:S01]  /*0780*/  LOP3.LUT R6, R0, 0x30, R2, 0xf8, !PT ;  /* 0x0000003000067812 */ /* 0x000fe200078ef802 */
[----:B------:R-:W-:Y:S01]  /*0790*/  IMAD.U32 R3, RZ, RZ, UR8 ;  /* 0x00000008ff037e24 */ /* 0x000fe2000f8e00ff */
[----:B------:R-:W-:Y:S01]  /*07a0*/  SHF.R.U32.HI R0, RZ, 0x3, R0 ;  /* 0x00000003ff007819 */ /* 0x000fe20000011600 */
[----:B------:R-:W-:Y:S01]  /*07b0*/  IMAD.SHL.U32 R3, R10, 0x200, RZ ;  /* 0x000002000a037824 */ /* 0x000fe200078e00ff */
[----:B------:R-:W-:Y:S01]  /*07c0*/  LOP3.LUT R4, R6, 0x8, R14, 0xf8, !PT ;  /* 0x0000000806047812 */ /* 0x000fe200078ef80e */
[----:B------:R-:W-:Y:S01]  /*07d0*/  IMAD.U32 R6, RZ, RZ, UR6 ;  /* 0x00000006ff067e24 */ /* 0x000fe2000f8e00ff */
[----:B------:R-:W-:Y:S01]  /*07e0*/  LOP3.LUT R178, R178, R0, RZ, 0x3c, !PT ;  /* 0x00000000b2b27212 */ /* 0x000fe200078e3cff */
[----:B------:R-:W-:Y:S01]  /*07f0*/  IMAD R2, R5, 0x800, R3 ;  /* 0x0000080005027824 */ /* 0x000fe200078e0203 */
[----:B------:R-:W-:Y:S01]  /*0800*/  LOP3.LUT R3, R3, R4, R0, 0xf6, !PT ;  /* 0x0000000403037212 */ /* 0x000fe200078ef600 */
[----:B------:R-:W-:Y:S01]  /*0810*/  USHF.R.S32.HI UR6, URZ, 0x1f, UR58 ;  /* 0x0000001f3f067899 */ /* 0x000fe2000801143a */
[----:B------:R-:W-:Y:S01]  /*0820*/  LOP3.LUT R0, R16, 0x7ffffffc, RZ, 0xc0, !PT ;  /* 0x7ffffffc10007812 */ /* 0x000fe200078ec0ff */
[----:B------:R-:W-:Y:S01]  /*0830*/  IMAD.IADD R178, R2, 0x1, R178 ;  /* 0x0000000102b27824 */ /* 0x000fe200078e02b2 */
[----:B------:R-:W-:Y:S01]  /*0840*/  LOP3.LUT R4, R8, 0xffffffe0, RZ, 0xc0, !PT ;  /* 0xffffffe008047812 */ /* 0x000fe200078ec0ff */
[----:B------:R-:W-:Y:S01]  /*0850*/  IMAD.U32 R2, RZ, RZ, UR10 ;  /* 0x0000000aff027e24 */ /* 0x000fe2000f8e00ff */
[----:B------:R-:W-:Y:S01]  /*0860*/  USHF.R.S32.HI UR8, URZ, 0x1f, UR47 ;  /* 0x0000001f3f087899 */ /* 0x000fe2000801142f */
[----:B------:R-:W-:-:S02]  /*0870*/  IMAD R251, R5, 0x200, R9 ;  /* 0x0000020005fb7824 */ /* 0x000fc400078e0209 */
[----:B------:R-:W-:Y:S01]  /*0880*/  IMAD.IADD R14, R13, 0x1, -R4 ;  /* 0x000000010d0e7824 */ /* 0x000fe200078e0a04 */
[----:B------:R1:W-:Y:S01]  /*0890*/  STL [R1+0x4], R2 ;  /* 0x0000040201007387 */ /* 0x0003e20000100800 */
[----:B------:R-:W-:Y:S02]  /*08a0*/  IMAD.SHL.U32 R4, R5, 0x20, RZ ;  /* 0x0000002005047824 */ /* 0x000fe400078e00ff */
[----:B------:R-:W-:Y:S02]  /*08b0*/  IMAD.SHL.U32 R178, R178, 0x2, RZ ;  /* 0x00000002b2b27824 */ /* 0x000fe400078e00ff */
[----:B------:R-:W-:Y:S01]  /*08c0*/  IMAD.U32 R18, RZ, RZ, UR8 ;  /* 0x00000008ff127e24 */ /* 0x000fe2000f8e00ff */
[----:B------:R-:W-:Y:S01]  /*08d0*/  LOP3.LUT R242, R4, 0x6, R242, 0xf8, !PT ;  /* 0x0000000604f27812 */ /* 0x000fe200078ef8f2 */
[----:B------:R-:W-:Y:S01]  /*08e0*/  @!UP1 UIMAD UR8, UR42, UR14, UR47 ;  /* 0x0000000e2a0892a4 */ /* 0x000fe2000f8e022f */
[----:B------:R-:W-:Y:S01]  /*08f0*/  IMAD.SHL.U32 R236, R251, 0x2, RZ ;  /* 0x00000002fbec7824 */ /* 0x000fe200078e00ff */
[----:B------:R-:W-:Y:S01]  /*0900*/  UIADD3 UR14, UR13, UR15, URZ ;  /* 0x0000000f0d0e7290 */ /* 0x000fe2000fffe03f */
[----:B------:R-:W-:Y:S01]  /*0910*/  IMAD.SHL.U32 R3, R3, 0x2, RZ ;  /* 0x0000000203037824 */ /* 0x000fe200078e00ff */
[----:B------:R-:W-:-:S02]  /*0920*/  @!UP1 UIMAD UR60, UR8, UR60, URZ ;  /* 0x0000003c083c92a4 */ /* 0x000fc4000f8e023f */
[----:B------:R-:W-:Y:S01]  /*0930*/  UIADD3 UR20, UR13, UR14, URZ ;  /* 0x0000000e0d147290 */ /* 0x000fe2000fffe03f */
[----:B-1----:R-:W-:-:S05]  /*0940*/  IMAD.U32 R2, RZ, RZ, UR9 ;  /* 0x00000009ff027e24 */ /* 0x002fca000f8e00ff */
[----:B------:R1:W-:Y:S04]  /*0950*/  STL [R1+0xc], R2 ;  /* 0x00000c0201007387 */ /* 0x0003e80000100800 */
[----:B------:R2:W-:Y:S04]  /*0960*/  STL [R1+0x8], R6 ;  /* 0x0000080601007387 */ /* 0x0005e80000100800 */
[----:B------:R3:W-:Y:S01]  /*0970*/  STL [R1], R14 ;  /* 0x0000000e01007387 */ /* 0x0007e20000100800 */
[----:B-1----:R-:W-:Y:S01]  /*0980*/  LEA.HI R2, R11, R13, RZ, 0x7 ;  /* 0x0000000d0b027211 */ /* 0x002fe200078f38ff */
[----:B--2---:R-:W-:-:S03]  /*0990*/  IMAD.IADD R6, R13, 0x1, -R0 ;  /* 0x000000010d067824 */ /* 0x004fc600078e0a00 */
[----:B------:R-:W-:Y:S01]  /*09a0*/  SHF.R.S32.HI R2, RZ, 0x7, R2 ;  /* 0x00000007ff027819 */ /* 0x000fe20000011402 */
[----:B------:R-:W-:Y:S01]  /*09b0*/  IMAD.U32 R0, RZ, RZ, UR6 ;  /* 0x00000006ff007e24 */ /* 0x000fe2000f8e00ff */
[----:B------:R-:W-:Y:S01]  /*09c0*/  LEA.HI R0, R8, R17, RZ, 0x1 ;  /* 0x0000001108007211 */ /* 0x000fe200078f08ff */
[----:B------:R-:W-:Y:S02]  /*09d0*/  IMAD.SHL.U32 R6, R6, 0x2, RZ ;  /* 0x0000000206067824 */ /* 0x000fe400078e00ff */
[----:B------:R-:W-:Y:S01]  /*09e0*/  IMAD.SHL.U32 R5, R2, 0x8, RZ ;  /* 0x0000000802057824 */ /* 0x000fe200078e00ff */
[----:B------:R-:W-:Y:S02]  /*09f0*/  LOP3.LUT R8, R0, 0xfffffffe, RZ, 0xc0, !PT ;  /* 0xfffffffe00087812 */ /* 0x000fe400078ec0ff */
[----:B------:R-:W-:Y:S02]  /*0a00*/  LOP3.LUT R0, R7, 0x1c0, RZ, 0xc0, !PT ;  /* 0x000001c007007812 */ /* 0x000fe400078ec0ff */
[----:B------:R-:W-:Y:S01]  /*0a10*/  LOP3.LUT R5, R5, 0x8, RZ, 0xc0, !PT ;  /* 0x0000000805057812 */ /* 0x000fe200078ec0ff */
[----:B------:R-:W-:Y:S01]  /*0a20*/  IMAD.IADD R184, R17, 0x1, -R8 ;  /* 0x0000000111b87824 */ /* 0x000fe200078e0a08 */
[----:B------:R-:W-:Y:S01]  /*0a30*/  LOP3.LUT R7, R0, 0x20, R4, 0xf8, !PT ;  /* 0x0000002000077812 */ /* 0x000fe200078ef804 */
[----:B------:R-:W-:-:S02]  /*0a40*/  IMAD.SHL.U32 R4, R10, 0x10, RZ ;  /* 0x000000100a047824 */ /* 0x000fc400078e00ff */
[----:B------:R-:W-:Y:S01]  /*0a50*/  IMAD R8, R2, 0x1000, R6 ;  /* 0x0000100002087824 */ /* 0x000fe200078e0206 */
[----:B------:R-:W-:Y:S02]  /*0a60*/  SHF.R.U32.HI R2, RZ, 0x3, R0 ;  /* 0x00000003ff027819 */ /* 0x000fe40000011600 */
[----:B------:R-:W-:Y:S01]  /*0a70*/  LOP3.LUT R9, R5, 0x10, R4, 0xf8, !PT ;  /* 0x0000001005097812 */ /* 0x000fe200078ef804 */
[----:B------:R-:W-:Y:S01]  /*0a80*/  IMAD R8, R184, 0x400, R8 ;  /* 0x00000400b8087824 */ /* 0x000fe200078e0208 */
[----:B------:R-:W-:Y:S01]  /*0a90*/  LOP3.LUT R5, R2, R0, R5, 0x1e, !PT ;  /* 0x0000000002057212 */ /* 0x000fe200078e1e05 */
[----:B------:R-:W-:Y:S01]  /*0aa0*/  IMAD R0, R175, 0x400, R6 ;  /* 0x00000400af007824 */ /* 0x000fe200078e0206 */
[----:B------:R-:W-:Y:S01]  /*0ab0*/  LOP3.LUT R7, R7, R2, RZ, 0x3c, !PT ;  /* 0x0000000207077212 */ /* 0x000fe200078e3cff */
[----:B------:R-:W-:Y:S02]  /*0ac0*/  IMAD.SHL.U32 R2, R15, 0x40, RZ ;  /* 0x000000400f027824 */ /* 0x000fe400078e00ff */
[----:B------:R-:W-:Y:S01]  /*0ad0*/  IMAD.IADD R243, R0, 0x1, R5 ;  /* 0x0000000100f37824 */ /* 0x000fe200078e0205 */
[----:B------:R-:W-:Y:S01]  /*0ae0*/  SHF.R.S32.HI R5, RZ, 0x1f, R14 ;  /* 0x0000001fff057819 */ /* 0x000fe2000001140e */
[----:B------:R-:W-:Y:S01]  /*0af0*/  IMAD.SHL.U32 R0, R10, 0x8, RZ ;  /* 0x000000080a007824 */ /* 0x000fe200078e00ff */
[----:B------:R-:W-:Y:S01]  /*0b00*/  LOP3.LUT R2, R2, 0x1c0, RZ, 0xc0, !PT ;  /* 0x000001c002027812 */ /* 0x000fe200078ec0ff */
[----:B------:R-:W-:Y:S01]  /*0b10*/  IMAD.SHL.U32 R6, R12, 0x40, RZ ;  /* 0x000000400c067824 */ /* 0x000fe200078e00ff */
[----:B------:R-:W-:Y:S01]  /*0b20*/  LEA.HI R5, R5, R14, RZ, 0x2 ;  /* 0x0000000e05057211 */ /* 0x000fe200078f10ff */
[----:B------:R-:W-:Y:S01]  /*0b30*/  IMAD.IADD R8, R7, 0x1, R8 ;  /* 0x0000000107087824 */ /* 0x000fe200078e0208 */
[----:B------:R-:W-:-:S02]  /*0b40*/  SHF.R.U32.HI R4, RZ, 0x3, R2 ;  /* 0x00000003ff047819 */ /* 0x000fc40000011602 */
[----:B------:R-:W-:Y:S01]  /*0b50*/  LOP3.LUT R7, R2, 0x8, R0, 0xf8, !PT ;  /* 0x0000000802077812 */ /* 0x000fe200078ef800 */
[----:B------:R-:W-:Y:S01]  /*0b60*/  IMAD.SHL.U32 R187, R8, 0x2, RZ ;  /* 0x0000000208bb7824 */ /* 0x000fe200078e00ff */
[----:B------:R-:W-:Y:S02]  /*0b70*/  SHF.R.S32.HI R5, RZ, 0x2, R5 ;  /* 0x00000002ff057819 */ /* 0x000fe40000011405 */
[----:B------:R-:W-:Y:S01]  /*0b80*/  LOP3.LUT R0, R6, 0xfffffe00, RZ, 0xc0, !PT ;  /* 0xfffffe0006007812 */ /* 0x000fe200078ec0ff */
[----:B------:R-:W-:Y:S01]  /*0b90*/  IMAD.IADD R188, R187, 0x1, R185 ;  /* 0x00000001bbbc7824 */ /* 0x000fe200078e02b9 */
[----:B------:R-:W-:Y:S01]  /*0ba0*/  LOP3.LUT R2, R4, R9, R2, 0x1e, !PT ;  /* 0x0000000904027212 */ /* 0x000fe200078e1e02 */
[C---:B------:R-:W-:Y:S01]  /*0bb0*/  IMAD R247, R184.reuse, 0x10, R5 ;  /* 0x00000010b8f77824 */ /* 0x040fe200078e0205 */
[----:B------:R-:W-:Y:S01]  /*0bc0*/  LOP3.LUT R4, R7, R4, RZ, 0x3c, !PT ;  /* 0x0000000407047212 */ /* 0x000fe200078e3cff */
[--C-:B------:R-:W-:Y:S01]  /*0bd0*/  IMAD R184, R184, 0x400, R0.reuse ;  /* 0x00000400b8b87824 */ /* 0x100fe200078e0200 */
[----:B------:R-:W-:Y:S01]  /*0be0*/  LOP3.LUT R183, R2, R0, RZ, 0xfc, !PT ;  /* 0x0000000002b77212 */ /* 0x000fe200078efcff */
[----:B------:R-:W-:Y:S01]  /*0bf0*/  IMAD R175, R175, 0x400, R0 ;  /* 0x00000400afaf7824 */ /* 0x000fe200078e0200 */
[----:B------:R-:W-:Y:S01]  /*0c00*/  LEA R243, R243, 0x6000, 0x1 ;  /* 0x00006000f3f37811 */ /* 0x000fe200078e08ff */
[----:B------:R-:W-:Y:S01]  /*0c10*/  IMAD.MOV.U32 R5, RZ, RZ, 0x20 ;  /* 0x00000020ff057424 */ /* 0x000fe200078e00ff */
[----:B------:R-:W-:Y:S01]  /*0c20*/  IADD3 R2, R247, -0x40, RZ ;  /* 0xffffffc0f7027810 */ /* 0x000fe20007ffe0ff */
[----:B------:R-:W-:Y:S01]  /*0c30*/  IMAD.MOV.U32 R0, RZ, RZ, 0x40 ;  /* 0x00000040ff007424 */ /* 0x000fe200078e00ff */
[----:B------:R-:W-:Y:S01]  /*0c40*/  IADD3 R246, R243, 0x40, RZ ;  /* 0x00000040f3f67810 */ /* 0x000fe20007ffe0ff */
[----:B------:R-:W-:Y:S01]  /*0c50*/  IMAD.IADD R184, R184, 0x1, R4 ;  /* 0x00000001b8b87824 */ /* 0x000fe200078e0204 */
[C---:B------:R-:W-:Y:S01]  /*0c60*/  SEL R180, R5.reuse, 0xffffffe0, !P4 ;  /* 0xffffffe005b47807 */ /* 0x040fe20006000000 */
[----:B------:R-:W-:Y:S01]  /*0c70*/  IMAD.IADD R175, R4, 0x1, R175 ;  /* 0x0000000104af7824 */ /* 0x000fe200078e02af */
[----:B------:R-:W-:Y:S01]  /*0c80*/  SEL R0, R0, 0xffffffc0, !P3 ;  /* 0xffffffc000007807 */ /* 0x000fe20005800000 */
[----:B------:R-:W-:Y:S01]  /*0c90*/  IMAD.SHL.U32 R240, R2, 0x4, RZ ;  /* 0x0000000402f07824 */ /* 0x000fe200078e00ff */
[----:B------:R-:W-:Y:S01]  /*0ca0*/  SEL R5, R5, 0xffffffe0, !P1 ;  /* 0xffffffe005057807 */ /* 0x000fe20004800000 */
[C---:B------:R-:W-:Y:S01]  /*0cb0*/  IMAD.IADD R181, R178.reuse, 0x1, R180 ;  /* 0x00000001b2b57824 */ /* 0x040fe200078e02b4 */
[----:B------:R-:W-:Y:S01]  /*0cc0*/  @P2 IADD3 R246, R243, -0x40, RZ ;  /* 0xffffffc0f3f62810 */ /* 0x000fe20007ffe0ff */
[----:B------:R-:W-:Y:S01]  /*0cd0*/  IMAD.IADD R179, R178, 0x1, R0 ;  /* 0x00000001b2b37824 */ /* 0x000fe200078e0200 */
[----:B------:R-:W-:Y:S01]  /*0ce0*/  SHF.R.S32.HI R4, RZ, 0x1f, R2 ;  /* 0x0000001fff047819 */ /* 0x000fe20000011402 */
[----:B------:R-:W-:Y:S01]  /*0cf0*/  IMAD.IADD R186, R187, 0x1, R5 ;  /* 0x00000001bbba7824 */ /* 0x000fe200078e0205 */
[----:B------:R-:W-:Y:S01]  /*0d00*/  IADD3 R252, R243, 0x420, RZ ;  /* 0x00000420f3fc7810 */ /* 0x000fe20007ffe0ff */
[----:B------:R-:W-:Y:S01]  /*0d10*/  IMAD.IADD R180, R180, 0x1, R179 ;  /* 0x00000001b4b47824 */ /* 0x000fe200078e02b3 */
[----:B------:R-:W-:Y:S01]  /*0d20*/  SHF.R.S32.HI R6, RZ, 0x1f, R247 ;  /* 0x0000001fff067819 */ /* 0x000fe200000114f7 */
[----:B------:R-:W-:Y:S01]  /*0d30*/  IMAD.IADD R249, R5, 0x1, R243 ;  /* 0x0000000105f97824 */ /* 0x000fe200078e02f3 */
[----:B------:R-:W-:Y:S01]  /*0d40*/  SHF.L.U64.HI R241, R2, 0x2, R4 ;  /* 0x0000000202f17819 */ /* 0x000fe20000010204 */
[----:B------:R-:W-:Y:S01]  /*0d50*/  IMAD.IADD R185, R185, 0x1, R186 ;  /* 0x00000001b9b97824 */ /* 0x000fe200078e02ba */
[----:B------:R-:W-:Y:S01]  /*0d60*/  LEA R175, R175, 0xa000, 0x1 ;  /* 0x0000a000afaf7811 */ /* 0x000fe200078e08ff */
[----:B------:R-:W-:Y:S01]  /*0d70*/  IMAD.IADD R248, R5, 0x1, R246 ;  /* 0x0000000105f87824 */ /* 0x000fe200078e02f6 */
[----:B---3--:R-:W-:-:S02]  /*0d80*/  @P1 IADD3 R252, R243, 0x3e0, RZ ;  /* 0x000003e0f3fc1810 */ /* 0x008fc40007ffe0ff */
.L_x_904:
[----:B------:R-:W-:Y:S02]  /*0d90*/  USHF.R.S32.HI UR30, URZ, 0x1f, UR42 ;  /* 0x0000001f3f1e7899 */ /* 0x000fe4000801142a */
[----:B------:R-:W-:-:S02]  /*0da0*/  USHF.L.U32 UR12, UR42, 0x2, URZ ;  /* 0x000000022a0c7899 */ /* 0x000fc4000800063f */
[----:B------:R-:W-:Y:S02]  /*0db0*/  ULDC.64 UR8, c[0x0][0x240] ;  /* 0x0000900000087ab9 */ /* 0x000fe40000000a00 */
[----:B------:R-:W-:Y:S02]  /*0dc0*/  UISETP.NE.U32.AND UP5, UPT, URZ, UR8, UPT ;  /* 0x000000083f00728c */ /* 0x000fe4000bfa5070 */
[----:B------:R-:W-:Y:S02]  /*0dd0*/  USHF.L.U64.HI UR6, UR42, 0x2, UR30 ;  /* 0x000000022a067899 */ /* 0x000fe4000801021e */
[----:B------:R-:W-:Y:S02]  /*0de0*/  UIADD3 UR8, UP0, UR12, UR8, URZ ;  /* 0x000000080c087290 */ /* 0x000fe4000ff1e03f */
[----:B------:R-:W-:Y:S02]  /*0df0*/  UISETP.NE.AND.EX UP5, UPT, URZ, UR9, UPT, UP5 ;  /* 0x000000093f00728c */ /* 0x000fe4000bfa5350 */
[----:B------:R-:W-:-:S02]  /*0e00*/  UIADD3.X UR9, UR6, UR9, URZ, UP0, !UPT ;  /* 0x0000000906097290 */ /* 0x000fc400087fe43f */
[----:B------:R-:W-:Y:S01]  /*0e10*/  IMAD.U32 R6, RZ, RZ, UR8 ;  /* 0x00000008ff067e24 */ /* 0x000fe2000f8e00ff */
[----:B------:R-:W-:Y:S01]  /*0e20*/  ULDC.U8 UR7, c[0x0][0x312] ;  /* 0x0000c48000077ab9 */ /* 0x000fe20000000000 */
[----:B------:R-:W-:Y:S01]  /*0e30*/  PLOP3.LUT P2, PT, PT, PT, UP5, 0x80, 0x0 ;  /* 0x000000000000781c */ /* 0x000fe20003f4f058 */
[----:B------:R-:W-:Y:S01]  /*0e40*/  UISETP.NE.AND UP4, UPT, UR7, URZ, UPT ;  /* 0x0000003f0700728c */ /* 0x000fe2000bf85270 */
[----:B------:R-:W-:Y:S01]  /*0e50*/  IMAD.U32 R7, RZ, RZ, UR9 ;  /* 0x00000009ff077e24 */ /* 0x000fe2000f8e00ff */
[----:B------:R-:W-:Y:S02]  /*0e60*/  ULDC.64 UR8, c[0x0][0x250] ;  /* 0x0000940000087ab9 */ /* 0x000fe40000000a00 */
[----:B------:R-:W-:-:S04]  /*0e70*/  UISETP.NE.U32.AND UP3, UPT, URZ, UR8, UPT ;  /* 0x000000083f00728c */ /* 0x000fc8000bf65070 */
[----:B------:R-:W-:-:S04]  /*0e80*/  UISETP.NE.AND.EX UP3, UPT, URZ, UR9, UPT, UP3 ;  /* 0x000000093f00728c */ /* 0x000fc8000bf65330 */
[----:B-12---:R1:W2:Y:S02]  /*0e90*/  @P2 LDG.E R2, [R6.64] ;  /* 0x0000000406022981 */ /* 0x0062a4000c1e1900 */
[----:B------:R-:W-:-:S05]  /*0ea0*/  PLOP3.LUT P0, PT, PT, PT, UP3, 0x80, 0x0 ;  /* 0x000000000000781c */ /* 0x000fca0003f0f038 */
[----:B------:R-:W-:-:S04]  /*0eb0*/  @UP3 UIADD3 UR8, UP0, UR12, UR8, URZ ;  /* 0x000000080c083290 */ /* 0x000fc8000ff1e03f */
[----:B------:R-:W-:Y:S02]  /*0ec0*/  @UP3 UIADD3.X UR9, UR6, UR9, URZ, UP0, !UPT ;  /* 0x0000000906093290 */ /* 0x000fe400087fe43f */
[----:B------:R-:W-:-:S04]  /*0ed0*/  IMAD.U32 R8, RZ, RZ, UR8 ;  /* 0x00000008ff087e24 */ /* 0x000fc8000f8e00ff */
[----:B------:R-:W-:Y:S01]  /*0ee0*/  MOV R9, UR9 ;  /* 0x0000000900097c02 */ /* 0x000fe20008000f00 */
[----:B------:R-:W-:Y:S02]  /*0ef0*/  ULDC.64 UR8, c[0x0][0x248] ;  /* 0x0000920000087ab9 */ /* 0x000fe40000000a00 */
[----:B------:R-:W-:Y:S02]  /*0f00*/  UISETP.EQ.U32.AND UP6, UPT, URZ, UR8, UPT ;  /* 0x000000083f00728c */ /* 0x000fe4000bfc2070 */
[----:B---3--:R-:W3:Y:S01]  /*0f10*/  @P0 LDG.E R8, [R8.64] ;  /* 0x0000000408080981 */ /* 0x008ee2000c1e1900 */
[----:B------:R-:W-:Y:S02]  /*0f20*/  UIADD3 UR8, UP0, UR12, UR8, URZ ;  /* 0x000000080c087290 */ /* 0x000fe4000ff1e03f */
[----:B------:R-:W-:Y:S01]  /*0f30*/  UISETP.EQ.OR.EX UP6, UPT, URZ, UR9, !UP4, UP6 ;  /* 0x000000093f00728c */ /* 0x000fe2000e7c2760 */
[----:B-1----:R-:W4:Y:S01]  /*0f40*/  @P2 LDG.E R6, [R6.64+0x4] ;  /* 0x0000040406062981 */ /* 0x002f22000c1e1900 */
[----:B------:R-:W-:-:S02]  /*0f50*/  UIADD3.X UR9, UR6, UR9, URZ, UP0, !UPT ;  /* 0x0000000906097290 */ /* 0x000fc400087fe43f */
[----:B------:R-:W-:Y:S02]  /*0f60*/  IMAD.U32 R4, RZ, RZ, UR8 ;  /* 0x00000008ff047e24 */ /* 0x000fe4000f8e00ff */
[----:B------:R-:W-:Y:S02]  /*0f70*/  PLOP3.LUT P1, PT, PT, PT, UP6, 0x80, 0x0 ;  /* 0x000000000000781c */ /* 0x000fe40003f2f068 */
[----:B------:R-:W-:-:S11]  /*0f80*/  MOV R5, UR9 ;  /* 0x0000000900057c02 */ /* 0x000fd60008000f00 */
[----:B-----5:R-:W5:Y:S01]  /*0f90*/  @!P1 LDG.E R0, [R4.64] ;  /* 0x0000000404009981 */ /* 0x020f62000c1e1900 */
[----:B------:R-:W-:Y:S02]  /*0fa0*/  UMOV UR7, 0xffffffff ;  /* 0xffffffff00077882 */ /* 0x000fe40000000000 */
[----:B------:R-:W-:Y:S02]  /*0fb0*/  UMOV UR26, URZ ;  /* 0x0000003f001a7c82 */ /* 0x000fe40008000000 */
[----:B------:R-:W-:Y:S01]  /*0fc0*/  UMOV UR32, 0xffffffff ;  /* 0xffffffff00207882 */ /* 0x000fe20000000000 */
[----:B--2---:R-:W1:Y:S08]  /*0fd0*/  @P2 R2UR UR7, R2 ;  /* 0x00000000020723c2 */ /* 0x004e7000000e0000 */
[----:B----4-:R-:W1:Y:S08]  /*0fe0*/  @P2 R2UR UR8, R6 ;  /* 0x00000000060823c2 */ /* 0x010e7000000e0000 */
[----:B---3--:R2:W3:Y:S01]  /*0ff0*/  @P0 R2UR UR26, R8 ;  /* 0x00000000081a03c2 */ /* 0x0084e200000e0000 */
[----:B------:R-:W-:-:S04]  /*1000*/  ISETP.NE.U32.AND P0, PT, RZ, c[0x0][0x248], PT ;  /* 0x00009200ff007a0c */ /* 0x000fc80003f05070 */
[----:B------:R-:W-:Y:S01]  /*1010*/  ISETP.NE.AND.EX P0, PT, RZ, c[0x0][0x24c], PT, P0 ;  /* 0x00009300ff007a0c */ /* 0x000fe20003f05300 */
[----:B-1----:R-:W-:Y:S02]  /*1020*/  @UP5 UIADD3 UR39, UR8, -UR7, URZ ;  /* 0x8000000708275290 */ /* 0x002fe4000fffe03f */
[----:B-----5:R2:W1:Y:S01]  /*1030*/  @!P1 R2UR UR32, R0 ;  /* 0x00000000002093c2 */ /* 0x02046200000e0000 */
[----:B------:R-:W-:-:S04]  /*1040*/  ULDC UR8, c[0x0][0x218] ;  /* 0x0000860000087ab9 */ /* 0x000fc80000000800 */
        /* <DEDUP_REMOVED lines=9> */
.L_x_860:
[----:B---3--:R-:W-:Y:S02]  /*10e0*/  ULDC.64 UR10, c[0x0][0x258] ;  /* 0x00009600000a7ab9 */ /* 0x008fe40000000a00 */
[----:B------:R-:W-:Y:S02]  /*10f0*/  UISETP.NE.U32.AND UP3, UPT, URZ, UR10, UPT ;  /* 0x0000000a3f00728c */ /* 0x000fe4000bf65070 */
[----:B------:R-:W-:Y:S02]  /*1100*/  ULDC UR9, c[0x0][0x21c] ;  /* 0x0000870000097ab9 */ /* 0x000fe40000000800 */
[----:B------:R-:W-:-:S06]  /*1110*/  UISETP.NE.AND.EX UP3, UPT, URZ, UR11, UPT, UP3 ;  /* 0x0000000b3f00728c */ /* 0x000fcc000bf65330 */
[----:B------:R-:W-:-:S05]  /*1120*/  PLOP3.LUT P0, PT, PT, PT, UP3, 0x80, 0x0 ;  /* 0x000000000000781c */ /* 0x000fca0003f0f038 */
[----:B------:R-:W-:-:S04]  /*1130*/  @UP3 UIADD3 UR10, UP0, UR12, UR10, URZ ;  /* 0x0000000a0c0a3290 */ /* 0x000fc8000ff1e03f */
[----:B------:R-:W-:Y:S02]  /*1140*/  @UP3 UIADD3.X UR11, UR6, UR11, URZ, UP0, !UPT ;  /* 0x0000000b060b3290 */ /* 0x000fe400087fe43f */
[----:B------:R-:W-:-:S04]  /*1150*/  IMAD.U32 R4, RZ, RZ, UR10 ;  /* 0x0000000aff047e24 */ /* 0x000fc8000f8e00ff */
[----:B------:R-:W-:Y:S01]  /*1160*/  IMAD.U32 R5, RZ, RZ, UR11 ;  /* 0x0000000bff057e24 */ /* 0x000fe2000f8e00ff */
[----:B------:R-:W-:Y:S02]  /*1170*/  ULDC.64 UR10, c[0x0][0x268] ;  /* 0x00009a00000a7ab9 */ /* 0x000fe40000000a00 */
[----:B------:R-:W-:Y:S02]  /*1180*/  @!UP3 UISETP.NE.U32.AND UP0, UPT, URZ, UR10, UPT ;  /* 0x0000000a3f00b28c */ /* 0x000fe4000bf05070 */
[----:B--2---:R-:W2:Y:S02]  /*1190*/  @P0 LDG.E R0, [R4.64] ;  /* 0x0000000404000981 */ /* 0x004ea4000c1e1900 */
[----:B------:R-:W-:-:S04]  /*11a0*/  @!UP3 UISETP.NE.AND.EX UP0, UPT, URZ, UR11, UPT, UP0 ;  /* 0x0000000b3f00b28c */ /* 0x000fc8000bf05300 */
[----:B------:R-:W-:Y:S02]  /*11b0*/  @!UP3 USEL UR9, URZ, UR9, !UP0 ;  /* 0x000000093f09b287 */ /* 0x000fe4000c000000 */
[----:B------:R-:W-:Y:S01]  /*11c0*/  USHF.L.U32 UR34, UR27, 0x7, URZ ;  /* 0x000000071b227899 */ /* 0x000fe2000800063f */
[----:B--2---:R-:W2:Y:S02]  /*11d0*/  @P0 R2UR UR6, R0 ;  /* 0x00000000000603c2 */ /* 0x004ea400000e0000 */
[----:B--2---:R-:W-:Y:S02]  /*11e0*/  @UP3 UIADD3 UR6, UR6, -UR26, URZ ;  /* 0x8000001a06063290 */ /* 0x004fe4000fffe03f */
[----:B------:R-:W-:-:S04]  /*11f0*/  @!UP3 UIADD3 UR6, UR9, UR8, -UR26 ;  /* 0x000000080906b290 */ /* 0x000fc8000fffe81a */
[----:B------:R-:W-:-:S06]  /*1200*/  UISETP.GT.AND UP0, UPT, UR6, UR34, UPT ;  /* 0x000000220600728c */ /* 0x000fcc000bf04270 */
[----:B------:R-:W-:-:S13]  /*1210*/  PLOP3.LUT P0, PT, PT, PT, UP0, 0x80, 0x0 ;  /* 0x000000000000781c */ /* 0x000fda0003f0f008 */
[----:B------:R-:W-:Y:S05]  /*1220*/  @!P0 BRA `(.L_x_861) ;  /* 0x000074a000008947 */ /* 0x000fea0003800000 */
[----:B------:R-:W-:Y:S02]  /*1230*/  ULDC.64 UR10, c[0x0][0x178] ;  /* 0x00005e00000a7ab9 */ /* 0x000fe40000000a00 */
[----:B------:R-:W-:Y:S02]  /*1240*/  UIMAD UR8, UR30, UR10, URZ ;  /* 0x0000000a1e0872a4 */ /* 0x000fe4000f8e023f */
[----:B------:R-:W-:Y:S02]  /*1250*/  UISETP.NE.AND UP3, UPT, UR7, -0x1, UPT ;  /* 0xffffffff0700788c */ /* 0x000fe4000bf65270 */
[----:B------:R-:W-:Y:S02]  /*1260*/  UIMAD UR8, UR42, UR11, UR8 ;  /* 0x0000000b2a0872a4 */ /* 0x000fe4000f8e0208 */
[----:B------:R-:W-:Y:S02]  /*1270*/  UIMAD.WIDE.U32 UR10, UR42, UR10, URZ ;  /* 0x0000000a2a0a72a5 */ /* 0x000fe4000f8e003f */
[----:B------:R-:W-:-:S02]  /*1280*/  ULDC.64 UR28, c[0x0][0x190] ;  /* 0x00006400001c7ab9 */ /* 0x000fc40000000a00 */
[----:B------:R-:W-:Y:S02]  /*1290*/  UIADD3 UR46, UR11, UR8, URZ ;  /* 0x000000080b2e7290 */ /* 0x000fe4000fffe03f */
[----:B------:R-:W-:Y:S02]  /*12a0*/  UIMAD.WIDE.U32 UR8, UR7, UR28, URZ ;  /* 0x0000001c070872a5 */ /* 0x000fe4000f8e003f */
[----:B-1----:R-:W-:Y:S02]  /*12b0*/  UISETP.NE.AND UP0, UPT, UR32, -0x1, UPT ;  /* 0xffffffff2000788c */ /* 0x002fe4000bf05270 */
[----:B------:R-:W-:Y:S02]  /*12c0*/  USEL UR50, UR10, UR8, !UP3 ;  /* 0x000000080a327287 */ /* 0x000fe4000d800000 */
[----:B------:R-:W-:Y:S02]  /*12d0*/  UIMAD UR8, UR7, UR29, URZ ;  /* 0x0000001d070872a4 */ /* 0x000fe4000f8e023f */
[----:B------:R-:W-:Y:S01]  /*12e0*/  PLOP3.LUT P0, PT, PT, PT, UP0, 0x80, 0x0 ;  /* 0x000000000000781c */ /* 0x000fe20003f0f008 */
[----:B------:R-:W-:-:S02]  /*12f0*/  ULDC.64 UR28, c[0x0][0x198] ;  /* 0x00006600001c7ab9 */ /* 0x000fc40000000a00 */
[----:B------:R-:W-:Y:S02]  /*1300*/  @UP3 UIADD3 UR46, UR9, UR8, URZ ;  /* 0x00000008092e3290 */ /* 0x000fe4000fffe03f */
[----:B------:R-:W-:Y:S02]  /*1310*/  UIADD3 UR8, UR39, 0x3f, URZ ;  /* 0x0000003f27087890 */ /* 0x000fe4000fffe03f */
[----:B------:R-:W-:Y:S02]  /*1320*/  @UP0 UIADD3 UR10, UR26, UR32, URZ ;  /* 0x000000201a0a0290 */ /* 0x000fe4000fffe03f */
[----:B------:R-:W-:-:S04]  /*1330*/  USHF.R.S32.HI UR9, URZ, 0x1f, UR8 ;  /* 0x0000001f3f097899 */ /* 0x000fc80008011408 */
[----:B------:R-:W-:Y:S02]  /*1340*/  ULEA.HI UR43, UR9, UR8, URZ, 0x6 ;  /* 0x00000008092b7291 */ /* 0x000fe4000f8f303f */
[----:B------:R-:W-:-:S04]  /*1350*/  @UP0 UIMAD.WIDE.U32 UR8, UR10, UR28, URZ ;  /* 0x0000001c0a0802a5 */ /* 0x000fc8000f8e003f */
[----:B------:R-:W-:-:S03]  /*1360*/  @UP0 UIMAD UR45, UR10, UR29, UR9 ;  /* 0x0000001d0a2d02a4 */ /* 0x000fc6000f8e0209 */
[----:B------:R-:W-:Y:S02]  /*1370*/  @UP0 UMOV UR44, UR8 ;  /* 0x00000008002c0c82 */ /* 0x000fe40008000000 */
[----:B------:R-:W-:-:S04]  /*1380*/  ULOP3.LUT UR8, UR43, 0xffffffc0, URZ, 0xc0, !UPT ;  /* 0xffffffc02b087892 */ /* 0x000fc8000f8ec03f */
[----:B------:R-:W-:-:S04]  /*1390*/  UIADD3 UR12, UR8, -0x40, URZ ;  /* 0xffffffc0080c7890 */ /* 0x000fc8000fffe03f */
[----:B------:R-:W-:Y:S01]  /*13a0*/  USHF.R.S32.HI UR38, URZ, 0x1f, UR12 ;  /* 0x0000001f3f267899 */ /* 0x000fe2000801140c */
[----:B------:R-:W-:Y:S05]  /*13b0*/  @P0 BRA `(.L_x_862) ;  /* 0x000000c000000947 */ /* 0x000fea0003800000 */
[----:B------:R-:W-:Y:S02]  /*13c0*/  USHF.R.S32.HI UR10, URZ, 0x1f, UR26 ;  /* 0x0000001f3f0a7899 */ /* 0x000fe4000801141a */
[----:B------:R-:W-:Y:S02]  /*13d0*/  ULDC.64 UR8, c[0x0][0x198] ;  /* 0x0000660000087ab9 */ /* 0x000fe40000000a00 */
[----:B------:R-:W-:-:S04]  /*13e0*/  UIMAD UR10, UR10, UR8, URZ ;  /* 0x000000080a0a72a4 */ /* 0x000fc8000f8e023f */
[----:B------:R-:W-:-:S03]  /*13f0*/  UIMAD UR28, UR26, UR9, UR10 ;  /* 0x000000091a1c72a4 */ /* 0x000fc6000f8e020a */
[----:B------:R-:W-:Y:S02]  /*1400*/  ULDC.64 UR10, c[0x0][0x180] ;  /* 0x00006000000a7ab9 */ /* 0x000fe40000000a00 */
[----:B------:R-:W-:-:S04]  /*1410*/  UIMAD UR9, UR30, UR10, URZ ;  /* 0x0000000a1e0972a4 */ /* 0x000fc8000f8e023f */
[----:B------:R-:W-:Y:S02]  /*1420*/  UIMAD UR11, UR42, UR11, UR9 ;  /* 0x0000000b2a0b72a4 */ /* 0x000fe4000f8e0209 */
[----:B------:R-:W-:-:S04]  /*1430*/  UIMAD.WIDE.U32 UR8, UR26, UR8, URZ ;  /* 0x000000081a0872a5 */ /* 0x000fc8000f8e003f */
[----:B------:R-:W-:-:S04]  /*1440*/  UIADD3 UR9, UR9, UR28, URZ ;  /* 0x0000001c09097290 */ /* 0x000fc8000fffe03f */
[----:B------:R-:W-:-:S04]  /*1450*/  UIMAD.WIDE.U32 UR8, UR42, UR10, UR8 ;  /* 0x0000000a2a0872a5 */ /* 0x000fc8000f8e0008 */
[----:B------:R-:W-:-:S03]  /*1460*/  UIADD3 UR45, UR9, UR11, URZ ;  /* 0x0000000b092d7290 */ /* 0x000fc6000fffe03f */
[----:B------:R-:W-:Y:S02]  /*1470*/  UMOV UR44, UR8 ;  /* 0x00000008002c7c82 */ /* 0x000fe40008000000 */
.L_x_862:
        /* <DEDUP_REMOVED lines=18> */
.L_x_863:
[----:B------:R-:W2:Y:S01]  /*15a0*/  LDL R4, [R1+0x8] ;  /* 0x0000080001047983 */ /* 0x000ea20000100800 */
[----:B------:R-:W-:-:S03]  /*15b0*/  ULDC.64 UR10, c[0x0][0x370] ;  /* 0x0000dc00000a7ab9 */ /* 0x000fc60000000a00 */
[----:B------:R-:W3:Y:S04]  /*15c0*/  LDL R0, [R1+0x4] ;  /* 0x0000040001007983 */ /* 0x000ee80000100800 */
[----:B------:R-:W4:Y:S01]  /*15d0*/  LDL R2, [R1+0x10] ;  /* 0x0000100001027983 */ /* 0x000f220000100800 */
[----:B------:R-:W-:Y:S01]  /*15e0*/  IABS R6, c[0x0][0x1c8] ;  /* 0x0000720000067a13 */ /* 0x000fe20000000000 */
[----:B------:R-:W-:-:S04]  /*15f0*/  @UP3 UIMAD.WIDE.U32 UR8, UR7, UR10, URZ ;  /* 0x0000000a070832a5 */ /* 0x000fc8000f8e003f */
[----:B------:R-:W-:-:S03]  /*1600*/  @UP3 UIMAD UR37, UR7, UR11, UR9 ;  /* 0x0000000b072532a4 */ /* 0x000fc6000f8e0209 */
[----:B------:R-:W-:Y:S02]  /*1610*/  @UP3 UMOV UR36, UR8 ;  /* 0x0000000800243c82 */ /* 0x000fe40008000000 */
[----:B------:R-:W-:Y:S02]  /*1620*/  ULDC.64 UR8, c[0x0][0x368] ;  /* 0x0000da0000087ab9 */ /* 0x000fe40000000a00 */
[----:B------:R-:W-:-:S04]  /*1630*/  @!UP3 UIMAD UR10, UR30, UR8, URZ ;  /* 0x000000081e0ab2a4 */ /* 0x000fc8000f8e023f */
[----:B------:R-:W-:Y:S02]  /*1640*/  @!UP3 UIMAD UR10, UR42, UR9, UR10 ;  /* 0x000000092a0ab2a4 */ /* 0x000fe4000f8e020a */
[----:B------:R-:W-:Y:S02]  /*1650*/  @!UP3 UIMAD.WIDE.U32 UR8, UR42, UR8, URZ ;  /* 0x000000082a08b2a5 */ /* 0x000fe4000f8e003f */
[----:B------:R-:W-:-:S05]  /*1660*/  ULDC UR28, c[0x0][0x224] ;  /* 0x00008900001c7ab9 */ /* 0x000fca0000000800 */
[----:B------:R-:W-:Y:S02]  /*1670*/  @!UP3 UMOV UR36, UR8 ;  /* 0x000000080024bc82 */ /* 0x000fe40008000000 */
[----:B------:R-:W-:Y:S02]  /*1680*/  @!UP3 UIADD3 UR37, UR9, UR10, URZ ;  /* 0x0000000a0925b290 */ /* 0x000fe4000fffe03f */
[----:B------:R-:W-:Y:S02]  /*1690*/  UIMAD UR10, UR49, UR7, URZ ;  /* 0x00000007310a72a4 */ /* 0x000fe4000f8e023f */
[----:B------:R-:W-:Y:S01]  /*16a0*/  USHF.L.U32 UR33, UR42, 0x7, URZ ;  /* 0x000000072a217899 */ /* 0x000fe2000800063f */
[----:B------:R-:W-:Y:S01]  /*16b0*/  ISETP.NE.AND P1, PT, RZ, c[0x0][0x1c8], PT ;  /* 0x00007200ff007a0c */ /* 0x000fe20003f25270 */
[----:B--2---:R1:W2:Y:S02]  /*16c0*/  R2UR UR29, R4 ;  /* 0x00000000041d73c2 */ /* 0x0042a400000e0000 */
[----:B-1----:R-:W1:Y:S01]  /*16d0*/  I2F.RP R4, R6 ;  /* 0x0000000600047306 */ /* 0x002e620000209400 */
[----:B--2---:R-:W-:-:S05]  /*16e0*/  UIMAD UR8, UR30, UR28, UR29 ;  /* 0x0000001c1e0872a4 */ /* 0x004fca000f8e021d */
[----:B------:R-:W2:Y:S02]  /*16f0*/  S2UR UR29, SR_CTAID.X ;  /* 0x00000000001d79c3 */ /* 0x000ea40000002500 */
[----:B-1----:R-:W1:Y:S01]  /*1700*/  MUFU.RCP R4, R4 ;  /* 0x0000000400047308 */ /* 0x002e620000001000 */
[----:B------:R-:W-:-:S04]  /*1710*/  UIADD3 UR8, UR57, UR8, URZ ;  /* 0x0000000839087290 */ /* 0x000fc8000fffe03f */
[----:B------:R-:W-:-:S04]  /*1720*/  UIMAD UR8, UR48, UR8, UR61 ;  /* 0x00000008300872a4 */ /* 0x000fc8000f8e023d */
[----:B------:R-:W-:Y:S01]  /*1730*/  UIADD3 UR28, UR53, UR8, URZ ;  /* 0x00000008351c7290 */ /* 0x000fe2000fffe03f */
[----:B-1----:R-:W-:Y:S01]  /*1740*/  IADD3 R4, R4, 0xffffffe, RZ ;  /* 0x0ffffffe04047810 */ /* 0x002fe20007ffe0ff */
[----:B------:R-:W-:-:S03]  /*1750*/  UIMAD.WIDE.U32 UR8, UR48, UR7, URZ ;  /* 0x00000007300872a5 */ /* 0x000fc6000f8e003f */
[----:B------:R1:W5:Y:S01]  /*1760*/  F2I.FTZ.U32.TRUNC.NTZ R5, R4 ;  /* 0x0000000400057305 */ /* 0x000362000021f000 */
[----:B------:R-:W-:Y:S02]  /*1770*/  @UP3 UIADD3 UR28, UR9, UR10, URZ ;  /* 0x0000000a091c3290 */ /* 0x000fe4000fffe03f */
[----:B------:R-:W-:Y:S02]  /*1780*/  USEL UR35, UR52, UR8, !UP3 ;  /* 0x0000000834237287 */ /* 0x000fe4000d800000 */
[----:B------:R-:W-:Y:S02]  /*1790*/  ULDC.64 UR10, c[0x0][0x3d8] ;  /* 0x0000f600000a7ab9 */ /* 0x000fe40000000a00 */
[----:B--2---:R-:W-:-:S04]  /*17a0*/  UIMAD.WIDE.U32 UR8, UR29, UR10, URZ ;  /* 0x0000000a1d0872a5 */ /* 0x004fc8000f8e003f */
[----:B------:R-:W-:Y:S02]  /*17b0*/  USEL UR31, UR8, URZ, UP2 ;  /* 0x0000003f081f7287 */ /* 0x000fe40009000000 */
[----:B------:R-:W-:Y:S01]  /*17c0*/  USHF.L.U64.HI UR8, UR42, 0x7, UR30 ;  /* 0x000000072a087899 */ /* 0x000fe2000801021e */
[----:B---3--:R5:W2:Y:S01]  /*17d0*/  R2UR UR30, R0 ;  /* 0x00000000001e73c2 */ /* 0x008aa200000e0000 */
[----:B-1----:R-:W-:Y:S01]  /*17e0*/  IMAD.MOV.U32 R4, RZ, RZ, RZ ;  /* 0x000000ffff047224 */ /* 0x002fe200078e00ff */
[----:B------:R-:W-:-:S06]  /*17f0*/  UIMAD UR11, UR29, UR11, UR9 ;  /* 0x0000000b1d0b72a4 */ /* 0x000fcc000f8e0209 */
[----:B----4-:R1:W3:Y:S01]  /*1800*/  R2UR UR29, R2 ;  /* 0x00000000021d73c2 */ /* 0x0102e200000e0000 */
[----:B-----5:R-:W-:-:S04]  /*1810*/  IMAD.MOV R0, RZ, RZ, -R5 ;  /* 0x000000ffff007224 */ /* 0x020fc800078e0a05 */
[----:B------:R-:W-:-:S04]  /*1820*/  IMAD R0, R0, R6, RZ ;  /* 0x0000000600007224 */ /* 0x000fc800078e02ff */
[----:B------:R-:W-:Y:S01]  /*1830*/  IMAD.HI.U32 R0, R5, R0, R4 ;  /* 0x0000000005007227 */ /* 0x000fe200078e0004 */
[----:B-1----:R-:W-:-:S05]  /*1840*/  IABS R2, UR47 ;  /* 0x0000002f00027c13 */ /* 0x002fca0008000000 */
[----:B------:R-:W-:-:S04]  /*1850*/  IMAD.HI.U32 R0, R0, R2, RZ ;  /* 0x0000000200007227 */ /* 0x000fc800078e00ff */
[----:B------:R-:W-:-:S04]  /*1860*/  IMAD.MOV R4, RZ, RZ, -R0 ;  /* 0x000000ffff047224 */ /* 0x000fc800078e0a00 */
[----:B------:R-:W-:-:S05]  /*1870*/  IMAD R2, R6, R4, R2 ;  /* 0x0000000406027224 */ /* 0x000fca00078e0202 */
[----:B------:R-:W-:-:S13]  /*1880*/  ISETP.GT.U32.AND P0, PT, R6, R2, PT ;  /* 0x000000020600720c */ /* 0x000fda0003f04070 */
[----:B------:R-:W-:-:S05]  /*1890*/  @!P0 IMAD.IADD R2, R2, 0x1, -R6 ;  /* 0x0000000102028824 */ /* 0x000fca00078e0a06 */
[----:B------:R-:W-:Y:S01]  /*18a0*/  ISETP.GE.U32.AND P2, PT, R2, R6, PT ;  /* 0x000000060200720c */ /* 0x000fe20003f46070 */
[----:B------:R-:W-:Y:S01]  /*18b0*/  USEL UR9, UR8, URZ, UP5 ;  /* 0x0000003f08097287 */ /* 0x000fe2000a800000 */
[----:B------:R-:W-:Y:S01]  /*18c0*/  @!P0 IADD3 R0, R0, 0x1, RZ ;  /* 0x0000000100008810 */ /* 0x000fe20007ffe0ff */
[----:B------:R-:W-:Y:S01]  /*18d0*/  USEL UR8, UR33, URZ, UP5 ;  /* 0x0000003f21087287 */ /* 0x000fe2000a800000 */
[----:B---3--:R-:W-:-:S03]  /*18e0*/  ISETP.LE.AND P0, PT, RZ, UR29, PT ;  /* 0x0000001dff007c0c */ /* 0x008fc6000bf03270 */
[----:B------:R-:W-:-:S06]  /*18f0*/  UIADD3 UR8, UP0, UR12, UR8, URZ ;  /* 0x000000080c087290 */ /* 0x000fcc000ff1e03f */
[----:B------:R-:W-:Y:S01]  /*1900*/  @P2 IADD3 R0, R0, 0x1, RZ ;  /* 0x0000000100002810 */ /* 0x000fe20007ffe0ff */
[----:B------:R-:W-:Y:S02]  /*1910*/  UIADD3.X UR10, UR38, UR9, URZ, UP0, !UPT ;  /* 0x00000009260a7290 */ /* 0x000fe400087fe43f */
[----:B------:R-:W-:Y:S02]  /*1920*/  UIMAD UR9, UR49, UR8, URZ ;  /* 0x00000008310972a4 */ /* 0x000fe4000f8e023f */
[----:B------:R-:W-:Y:S02]  /*1930*/  IMAD.MOV.U32 R2, RZ, RZ, R0 ;  /* 0x000000ffff027224 */ /* 0x000fe400078e0000 */
[----:B------:R-:W-:Y:S02]  /*1940*/  UIMAD UR10, UR48, UR10, UR9 ;  /* 0x0000000a300a72a4 */ /* 0x000fe4000f8e0209 */
[----:B------:R-:W-:Y:S01]  /*1950*/  @!P0 IMAD.MOV R2, RZ, RZ, -R2 ;  /* 0x000000ffff028224 */ /* 0x000fe200078e0a02 */
[----:B------:R-:W-:Y:S01]  /*1960*/  PLOP3.LUT P0, PT, PT, PT, UP1, 0x80, 0x0 ;  /* 0x000000000000781c */ /* 0x000fe20003f0f018 */
[----:B--2---:R-:W-:-:S02]  /*1970*/  @UP1 USEL UR9, UR30, UR7, !UP3 ;  /* 0x000000071e091287 */ /* 0x004fc4000d800000 */
[----:B------:R-:W-:Y:S02]  /*1980*/  ULDC UR29, c[0x0][0x234] ;  /* 0x00008d00001d7ab9 */ /* 0x000fe40000000800 */
[----:B------:R-:W-:Y:S02]  /*1990*/  @UP1 UIMAD UR29, UR47, UR29, UR9 ;  /* 0x0000001d2f1d12a4 */ /* 0x000fe4000f8e0209 */
[----:B------:R-:W-:Y:S01]  /*19a0*/  UIMAD.WIDE.U32 UR8, UR48, UR8, URZ ;  /* 0x00000008300872a5 */ /* 0x000fe2000f8e003f */
[----:B------:R-:W-:Y:S01]  /*19b0*/  @!P1 LOP3.LUT R2, RZ, c[0x0][0x1c8], RZ, 0x33, !PT ;  /* 0x00007200ff029a12 */ /* 0x000fe200078e33ff */
[----:B------:R-:W-:Y:S02]  /*19c0*/  USEL UR30, UR11, URZ, UP2 ;  /* 0x0000003f0b1e7287 */ /* 0x000fe40009000000 */
[----:B------:R-:W-:Y:S02]  /*19d0*/  UIADD3 UR11, UR9, UR10, URZ ;  /* 0x0000000a090b7290 */ /* 0x000fe4000fffe03f */
[----:B------:R-:W-:-:S02]  /*19e0*/  @!UP1 UMOV UR29, UR60 ;  /* 0x0000003c001d9c82 */ /* 0x000fc40008000000 */
[----:B------:R-:W-:Y:S01]  /*19f0*/  USHF.R.S32.HI UR33, URZ, 0x1f, UR34 ;  /* 0x0000001f3f217899 */ /* 0x000fe20008011422 */
[----:B------:R-:W-:Y:S01]  /*1a00*/  SHF.R.S32.HI R24, RZ, 0x1f, R2 ;  /* 0x0000001fff187819 */ /* 0x000fe20000011402 */
[----:B------:R-:W-:Y:S05]  /*1a10*/  @!P0 BRA `(.L_x_864) ;  /* 0x0000008000008947 */ /* 0x000fea0003800000 */
[----:B------:R-:W2:Y:S01]  /*1a20*/  LDL R7, [R1+0x14] ;  /* 0x0000140001077983 */ /* 0x000ea20000100800 */
[----:B------:R-:W-:Y:S02]  /*1a30*/  ULDC UR47, c[0x0][0x224] ;  /* 0x00008900002f7ab9 */ /* 0x000fe40000000800 */
[----:B------:R-:W-:Y:S02]  /*1a40*/  @!UP3 UIMAD UR7, UR42, UR47, URZ ;  /* 0x0000002f2a07b2a4 */ /* 0x000fe4000f8e023f */
[----:B------:R-:W1:Y:S02]  /*1a50*/  S2UR UR47, SR_CTAID.Z ;  /* 0x00000000002f79c3 */ /* 0x000e640000002700 */
[----:B------:R-:W-:-:S06]  /*1a60*/  ULEA UR7, UR42, UR7, 0x7 ;  /* 0x000000072a077291 */ /* 0x000fcc000f8e383f */
[----:B--2---:R-:W1:Y:S02]  /*1a70*/  R2UR UR10, R7 ;  /* 0x00000000070a73c2 */ /* 0x004e6400000e0000 */
[----:B-1----:R-:W-:Y:S01]  /*1a80*/  UIMAD UR10, UR10, UR47, UR7 ;  /* 0x0000002f0a0a72a4 */ /* 0x002fe2000f8e0207 */
[----:B------:R-:W-:Y:S05]  /*1a90*/  BRA `(.L_x_865) ;  /* 0x0000003000007947 */ /* 0x000fea0003800000 */
.L_x_864:
[----:B------:R-:W2:Y:S02]  /*1aa0*/  LDL R0, [R1+0xc] ;  /* 0x00000c0001007983 */ /* 0x000ea40000100800 */
[----:B--2---:R1:W2:Y:S01]  /*1ab0*/  R2UR UR10, R0 ;  /* 0x00000000000a73c2 */ /* 0x0042a200000e0000 */
[----:B------:R-:W-:-:S07]  /*1ac0*/  DEPBAR.LE SB1, 0x0, {2} ;  /* 0x000090040000791a */ /* 0x000fce0000000000 */
.L_x_865:
[----:B------:R-:W2:Y:S01]  /*1ad0*/  LDL R10, [R1] ;  /* 0x00000000010a7983 */ /* 0x000ea20000100800 */
[----:B------:R-:W-:Y:S01]  /*1ae0*/  USHF.R.S32.HI UR7, URZ, 0x1f, UR58 ;  /* 0x0000001f3f077899 */ /* 0x000fe2000801143a */
[----:B------:R-:W-:Y:S01]  /*1af0*/  SHF.R.S32.HI R26, RZ, 0x1f, R237 ;  /* 0x0000001fff1a7819 */ /* 0x000fe200000114ed */
[----:B------:R-:W-:Y:S01]  /*1b00*/  UIADD3 UR8, UP5, UP4, UR8, UR54, UR58 ;  /* 0x0000003608087290 */ /* 0x000fe2000fcbe03a */
[----:B------:R-:W1:Y:S01]  /*1b10*/  S2R R8, SR_TID.X ;  /* 0x0000000000087919 */ /* 0x000e620000002100 */
[----:B------:R-:W-:Y:S01]  /*1b20*/  IADD3 R0, P1, R237, UR12, RZ ;  /* 0x0000000ced007c10 */ /* 0x000fe2000ff3e0ff */
[----:B------:R-:W-:Y:S01]  /*1b30*/  BSSY B1, `(.L_x_861) ;  /* 0x00006b9000017945 */ /* 0x000fe20003800000 */
[----:B------:R-:W-:Y:S01]  /*1b40*/  UIADD3 UR35, UP3, UP0, UR31, UR8, UR35 ;  /* 0x000000081f237290 */ /* 0x000fe2000f87e023 */
[----:B------:R-:W3:Y:S01]  /*1b50*/  S2R R9, SR_TID.X ;  /* 0x0000000000097919 */ /* 0x000ee20000002100 */
[----:B------:R-:W-:Y:S01]  /*1b60*/  UIADD3.X UR7, UR11, UR59, UR7, UP5, UP4 ;  /* 0x0000003b0b077290 */ /* 0x000fe2000afe8407 */
[----:B------:R-:W-:Y:S01]  /*1b70*/  IADD3.X R5, R26, UR38, RZ, P1, !PT ;  /* 0x000000261a057c10 */ /* 0x000fe20008ffe4ff */
[----:B------:R-:W-:Y:S01]  /*1b80*/  USHF.R.S32.HI UR11, URZ, 0x1f, UR47 ;  /* 0x0000001f3f0b7899 */ /* 0x000fe2000801142f */
[--C-:B------:R-:W-:Y:S01]  /*1b90*/  SHF.R.S32.HI R245, RZ, 0x1f, R244.reuse ;  /* 0x0000001ffff57819 */ /* 0x100fe200000114f4 */
[----:B------:R-:W-:Y:S01]  /*1ba0*/  ULDC.64 UR8, c[0x0][0x1a8] ;  /* 0x00006a0000087ab9 */ /* 0x000fe20000000a00 */
[----:B------:R-:W-:Y:S01]  /*1bb0*/  IADD3 R4, P0, R244, UR36, RZ ;  /* 0x00000024f4047c10 */ /* 0x000fe2000ff1e0ff */
[----:B------:R-:W-:Y:S01]  /*1bc0*/  UIADD3.X UR31, UR30, UR7, UR28, UP3, UP0 ;  /* 0x000000071e1f7290 */ /* 0x000fe20009fe041c */
[----:B------:R-:W-:Y:S01]  /*1bd0*/  IMAD R5, R5, c[0x0][0x190], RZ ;  /* 0x0000640005057a24 */ /* 0x000fe200078e02ff */
[----:B------:R-:W-:Y:S01]  /*1be0*/  UIMAD UR7, UR11, UR8, URZ ;  /* 0x000000080b0772a4 */ /* 0x000fe2000f8e023f */
[----:B------:R-:W-:Y:S01]  /*1bf0*/  IMAD.WIDE.U32 R6, R0, c[0x0][0x190], R244 ;  /* 0x0000640000067a25 */ /* 0x000fe200078e00f4 */
[----:B------:R-:W-:-:S02]  /*1c00*/  UISETP.GE.AND UP0, UPT, UR39, 0x1, UPT ;  /* 0x000000012700788c */ /* 0x000fc4000bf06270 */
[----:B------:R-:W-:Y:S01]  /*1c10*/  UIMAD UR30, UR47, UR9, UR7 ;  /* 0x000000092f1e72a4 */ /* 0x000fe2000f8e0207 */
[----:B------:R-:W-:Y:S01]  /*1c20*/  IMAD R0, R0, c[0x0][0x194], R5 ;  /* 0x0000650000007a24 */ /* 0x000fe200078e0205 */
[----:B------:R-:W-:Y:S01]  /*1c30*/  IADD3 R6, P1, R6, UR50, RZ ;  /* 0x0000003206067c10 */ /* 0x000fe2000ff3e0ff */
[----:B------:R-:W-:Y:S01]  /*1c40*/  ULDC.64 UR8, c[0x0][0x378] ;  /* 0x0000de0000087ab9 */ /* 0x000fe20000000a00 */
[----:B------:R-:W-:Y:S01]  /*1c50*/  IADD3.X R5, R245, UR37, RZ, P0, !PT ;  /* 0x00000025f5057c10 */ /* 0x000fe200087fe4ff */
[----:B------:R-:W-:Y:S01]  /*1c60*/  UIMAD UR7, UR11, UR8, URZ ;  /* 0x000000080b0772a4 */ /* 0x000fe2000f8e023f */
[----:B------:R-:W-:Y:S01]  /*1c70*/  IADD3.X R7, R7, UR46, R0, P1, !PT ;  /* 0x0000002e07077c10 */ /* 0x000fe20008ffe400 */
[----:B------:R-:W-:Y:S01]  /*1c80*/  UIADD3 UR28, UR12, UR10, URZ ;  /* 0x0000000a0c1c7290 */ /* 0x000fe2000fffe03f */
[----:B-1----:R-:W-:Y:S01]  /*1c90*/  SHF.R.S32.HI R8, RZ, 0x1f, R8 ;  /* 0x0000001fff087819 */ /* 0x002fe20000011408 */
[----:B------:R-:W-:Y:S02]  /*1ca0*/  UIMAD UR11, UR47, UR9, UR7 ;  /* 0x000000092f0b72a4 */ /* 0x000fe4000f8e0207 */
[----:B------:R-:W-:Y:S01]  /*1cb0*/  UIADD3 UR10, UR12, UR29, URZ ;  /* 0x0000001d0c0a7290 */ /* 0x000fe2000fffe03f */
[----:B---3--:R-:W-:Y:S01]  /*1cc0*/  LEA.HI R8, R8, R9, RZ, 0x5 ;  /* 0x0000000908087211 */ /* 0x008fe200078f28ff */
[----:B------:R-:W-:-:S02]  /*1cd0*/  ULDC.64 UR8, c[0x0][0x370] ;  /* 0x0000dc0000087ab9 */ /* 0x000fc40000000a00 */
[----:B------:R-:W-:Y:S01]  /*1ce0*/  UIMAD UR7, UR38, UR8, URZ ;  /* 0x00000008260772a4 */ /* 0x000fe2000f8e023f */
[----:B------:R-:W-:Y:S01]  /*1cf0*/  SHF.R.S32.HI R8, RZ, 0x5, R8 ;  /* 0x00000005ff087819 */ /* 0x000fe20000011408 */
[----:B------:R-:W-:Y:S02]  /*1d00*/  UMOV UR36, 0x4 ;  /* 0x0000000400247882 */ /* 0x000fe40000000000 */
[----:B------:R-:W-:-:S03]  /*1d10*/  UIMAD UR7, UR12, UR9, UR7 ;  /* 0x000000090c0772a4 */ /* 0x000fc6000f8e0207 */
[----:B------:R-:W-:Y:S02]  /*1d20*/  ULDC.64 UR8, c[0x0][0x3c8] ;  /* 0x0000f20000087ab9 */ /* 0x000fe40000000a00 */
[----:B------:R-:W-:Y:S01]  /*1d30*/  UIMAD.WIDE UR28, UR28, UR36, UR8 ;  /* 0x000000241c1c72a5 */ /* 0x000fe2000f8e0208 */
[----:B--2---:R-:W-:Y:S02]  /*1d40*/  IMAD R0, R8, UR55, R10 ;  /* 0x0000003708007c24 */ /* 0x004fe4000f8e020a */
[----:B------:R-:W-:Y:S01]  /*1d50*/  IMAD.U32 R8, RZ, RZ, UR12 ;  /* 0x0000000cff087e24 */ /* 0x000fe2000f8e00ff */
[----:B------:R-:W-:Y:S02]  /*1d60*/  ULEA.HI.SX32 UR12, UR43, 0xffffffff, 0x1a ;  /* 0xffffffff2b0c7891 */ /* 0x000fe4000f8fd23f */
[----:B------:R-:W-:Y:S01]  /*1d70*/  IADD3 R9, P0, R0, UR35, RZ ;  /* 0x0000002300097c10 */ /* 0x000fe2000ff1e0ff */
[----:B------:R-:W-:-:S03]  /*1d80*/  IMAD.WIDE.U32 R4, R8, c[0x0][0x370], R4 ;  /* 0x0000dc0008047a25 */ /* 0x000fc600078e0004 */
[----:B------:R-:W-:Y:S01]  /*1d90*/  LEA.HI.X.SX32 R10, R0, UR31, 0x1, P0 ;  /* 0x0000001f000a7c11 */ /* 0x000fe200080f0eff */
[----:B------:R-:W-:Y:S01]  /*1da0*/  IMAD.U32 R0, RZ, RZ, UR47 ;  /* 0x0000002fff007e24 */ /* 0x000fe2000f8e00ff */
[----:B------:R-:W-:Y:S02]  /*1db0*/  IADD3 R5, R5, UR7, RZ ;  /* 0x0000000705057c10 */ /* 0x000fe4000fffe0ff */
[----:B------:R-:W-:Y:S01]  /*1dc0*/  LEA R194, P0, R9, c[0x0][0x350], 0x2 ;  /* 0x0000d40009c27a11 */ /* 0x000fe200078010ff */
[----:B------:R-:W-:-:S03]  /*1dd0*/  IMAD.WIDE.U32 R6, R0, c[0x0][0x1a8], R6 ;  /* 0x00006a0000067a25 */ /* 0x000fc600078e0006 */
[----:B------:R-:W-:Y:S01]  /*1de0*/  LEA.HI.X R189, R9, c[0x0][0x354], R10, 0x2, P0 ;  /* 0x0000d50009bd7a11 */ /* 0x000fe200000f140a */
[----:B------:R-:W-:Y:S01]  /*1df0*/  IMAD.WIDE.U32 R4, R0, c[0x0][0x378], R4 ;  /* 0x0000de0000047a25 */ /* 0x000fe200078e0004 */
[----:B------:R-:W-:Y:S02]  /*1e00*/  PLOP3.LUT P0, PT, PT, PT, UP0, 0x80, 0x0 ;  /* 0x000000000000781c */ /* 0x000fe40003f0f008 */
[----:B------:R-:W-:Y:S01]  /*1e10*/  IADD3 R7, R7, UR30, RZ ;  /* 0x0000001e07077c10 */ /* 0x000fe2000fffe0ff */
[----:B------:R-:W-:Y:S01]  /*1e20*/  IMAD R0, R26, c[0x0][0x370], RZ ;  /* 0x0000dc001a007a24 */ /* 0x000fe200078e02ff */
[----:B------:R-:W-:Y:S01]  /*1e30*/  IADD3 R5, R5, UR11, RZ ;  /* 0x0000000b05057c10 */ /* 0x000fe2000fffe0ff */
[----:B------:R-:W-:Y:S01]  /*1e40*/  ULDC.64 UR30, c[0x0][0x200] ;  /* 0x00008000001e7ab9 */ /* 0x000fe20000000a00 */
[C---:B------:R-:W-:Y:S01]  /*1e50*/  LEA R192, P2, R6.reuse, c[0x0][0x160], 0x1 ;  /* 0x0000580006c07a11 */ /* 0x040fe200078408ff */
[C---:B------:R-:W-:Y:S01]  /*1e60*/  IMAD R0, R237.reuse, c[0x0][0x374], R0 ;  /* 0x0000dd00ed007a24 */ /* 0x040fe200078e0200 */
[----:B------:R-:W-:Y:S01]  /*1e70*/  UIMAD.WIDE UR10, UR10, UR36, UR30 ;  /* 0x000000240a0a72a5 */ /* 0x000fe2000f8e021e */
[----:B------:R-:W-:Y:S01]  /*1e80*/  IMAD.WIDE.U32 R4, R237, c[0x0][0x370], R4 ;  /* 0x0000dc00ed047a25 */ /* 0x000fe200078e0004 */
[----:B------:R-:W-:-:S03]  /*1e90*/  LEA.HI.X R193, R6, c[0x0][0x164], R7, 0x1, P2 ;  /* 0x0000590006c17a11 */ /* 0x000fc600010f0c07 */
[----:B------:R-:W-:Y:S01]  /*1ea0*/  IMAD.IADD R0, R5, 0x1, R0 ;  /* 0x0000000105007824 */ /* 0x000fe200078e0200 */
[----:B------:R-:W-:-:S04]  /*1eb0*/  LEA R190, P1, R4, c[0x0][0x330], 0x1 ;  /* 0x0000cc0004be7a11 */ /* 0x000fc800078208ff */
[----:B------:R-:W-:Y:S01]  /*1ec0*/  LEA.HI.X R191, R4, c[0x0][0x334], R0, 0x1, P1 ;  /* 0x0000cd0004bf7a11 */ /* 0x000fe200008f0c00 */
[----:B------:R-:W-:Y:S05]  /*1ed0*/  @!P0 BRA `(.L_x_866) ;  /* 0x00005c6000008947 */ /* 0x000fea0003800000 */
[----:B------:R-:W-:Y:S01]  /*1ee0*/  ULDC.64 UR8, c[0x0][0x198] ;  /* 0x0000660000087ab9 */ /* 0x000fe20000000a00 */
[----:B------:R-:W-:Y:S01]  /*1ef0*/  IMAD.U32 R6, RZ, RZ, UR34 ;  /* 0x00000022ff067e24 */ /* 0x000fe2000f8e00ff */
[----:B------:R-:W-:Y:S01]  /*1f00*/  UIMAD UR7, UR33, UR8, URZ ;  /* 0x00000008210772a4 */ /* 0x000fe2000f8e023f */
[C---:B------:R-:W-:Y:S01]  /*1f10*/  IADD3 R25, R237.reuse, 0x20, RZ ;  /* 0x00000020ed197810 */ /* 0x040fe20007ffe0ff */
[----:B------:R-:W-:Y:S01]  /*1f20*/  ULDC.64 UR30, c[0x0][0x1a0] ;  /* 0x00006800001e7ab9 */ /* 0x000fe20000000a00 */
[C-C-:B------:R-:W-:Y:S01]  /*1f30*/  IMAD.WIDE.U32 R4, R6.reuse, c[0x0][0x1a0], R244.reuse ;  /* 0x0000680006047a25 */ /* 0x140fe200078e00f4 */
[----:B------:R-:W-:Y:S01]  /*1f40*/  UIMAD UR7, UR34, UR9, UR7 ;  /* 0x00000009220772a4 */ /* 0x000fe2000f8e0207 */
[----:B------:R-:W-:Y:S01]  /*1f50*/  MOV R128, 0x40 ;  /* 0x0000004000807802 */ /* 0x000fe20000000f00 */
[----:B------:R-:W-:Y:S01]  /*1f60*/  UIMAD UR30, UR33, UR30, URZ ;  /* 0x0000001e211e72a4 */ /* 0x000fe2000f8e023f */
[----:B------:R-:W-:Y:S01]  /*1f70*/  IMAD.WIDE.U32 R6, R6, c[0x0][0x198], R244 ;  /* 0x0000660006067a25 */ /* 0x000fe200078e00f4 */
[----:B------:R-:W-:Y:S01]  /*1f80*/  IADD3 R4, P1, R4, UR40, RZ ;  /* 0x0000002804047c10 */ /* 0x000fe2000ff3e0ff */
[----:B------:R-:W-:Y:S01]  /*1f90*/  UMOV UR9, UR10 ;  /* 0x0000000a00097c82 */ /* 0x000fe20008000000 */
[----:B------:R-:W-:Y:S01]  /*1fa0*/  SHF.R.S32.HI R27, RZ, 0x1f, R247 ;  /* 0x0000001fff1b7819 */ /* 0x000fe200000114f7 */
[----:B------:R-:W-:Y:S01]  /*1fb0*/  IMAD.U32 R0, RZ, RZ, UR7 ;  /* 0x00000007ff007e24 */ /* 0x000fe2000f8e00ff */
[----:B------:R-:W-:Y:S01]  /*1fc0*/  UIADD3 UR7, UR34, 0x80, URZ ;  /* 0x0000008022077890 */ /* 0x000fe2000fffe03f */
[----:B------:R-:W-:Y:S01]  /*1fd0*/  IADD3 R20, P0, R6, UR44, RZ ;  /* 0x0000002c06147c10 */ /* 0x000fe2000ff1e0ff */
[----:B------:R-:W-:Y:S01]  /*1fe0*/  UIMAD UR30, UR34, UR31, UR30 ;  /* 0x0000001f221e72a4 */ /* 0x000fe2000f8e021e */
[----:B------:R-:W-:Y:S01]  /*1ff0*/  IADD3 R6, R237, 0x40, RZ ;  /* 0x00000040ed067810 */ /* 0x000fe20007ffe0ff */
[----:B------:R-:W-:Y:S01]  /*2000*/  UISETP.GE.AND UP0, UPT, UR7, UR6, UPT ;  /* 0x000000060700728c */ /* 0x000fe2000bf06270 */
[----:B------:R-:W-:Y:S01]  /*2010*/  IADD3.X R21, R7, UR45, R0, P0, !PT ;  /* 0x0000002d07157c10 */ /* 0x000fe200087fe400 */
[----:B------:R-:W-:Y:S01]  /*2020*/  UIMAD UR7, UR27, -0x80, UR6 ;  /* 0xffffff801b0778a4 */ /* 0x000fe2000f8e0206 */
[----:B------:R-:W-:Y:S01]  /*2030*/  IADD3 R0, R237, 0x60, RZ ;  /* 0x00000060ed007810 */ /* 0x000fe20007ffe0ff */
[----:B------:R-:W-:Y:S01]  /*2040*/  IMAD.U32 R8, RZ, RZ, UR30 ;  /* 0x0000001eff087e24 */ /* 0x000fe2000f8e00ff */
[----:B------:R-:W-:Y:S01]  /*2050*/  UMOV UR8, UR11 ;  /* 0x0000000b00087c82 */ /* 0x000fe20008000000 */
[----:B------:R-:W-:Y:S01]  /*2060*/  IMAD.MOV.U32 R232, RZ, RZ, 0x7f800000 ;  /* 0x7f800000ffe87424 */ /* 0x000fe200078e00ff */
[----:B------:R-:W-:Y:S01]  /*2070*/  MOV R233, 0x7f800000 ;  /* 0x7f80000000e97802 */ /* 0x000fe20000000f00 */
[----:B------:R-:W-:Y:S01]  /*2080*/  IMAD.MOV.U32 R230, RZ, RZ, 0x7f800000 ;  /* 0x7f800000ffe67424 */ /* 0x000fe200078e00ff */
[----:B------:R-:W-:Y:S01]  /*2090*/  ISETP.GE.AND P4, PT, R25, UR7, PT ;  /* 0x0000000719007c0c */ /* 0x000fe2000bf86270 */
[----:B------:R-:W-:Y:S01]  /*20a0*/  IMAD.MOV.U32 R231, RZ, RZ, 0x7f800000 ;  /* 0x7f800000ffe77424 */ /* 0x000fe200078e00ff */
[----:B------:R-:W-:Y:S01]  /*20b0*/  ISETP.GE.AND P5, PT, R237, UR7, PT ;  /* 0x00000007ed007c0c */ /* 0x000fe2000bfa6270 */
[----:B------:R-:W-:Y:S01]  /*20c0*/  IMAD.MOV.U32 R182, RZ, RZ, 0x20 ;  /* 0x00000020ffb67424 */ /* 0x000fe200078e00ff */
[----:B------:R-:W-:Y:S01]  /*20d0*/  ISETP.GE.AND P3, PT, R6, UR7, PT ;  /* 0x0000000706007c0c */ /* 0x000fe2000bf66270 */
[----:B------:R-:W-:Y:S01]  /*20e0*/  IMAD.SHL.U32 R174, R184, 0x2, RZ ;  /* 0x00000002b8ae7824 */ /* 0x000fe200078e00ff */
[----:B------:R-:W-:Y:S01]  /*20f0*/  IADD3.X R5, R5, UR41, R8, P1, !PT ;  /* 0x0000002905057c10 */ /* 0x000fe20008ffe408 */
[----:B------:R-:W-:Y:S01]  /*2100*/  IMAD R250, RZ, RZ, -UR54 ;  /* 0x80000036fffa7e24 */ /* 0x000fe2000f8e02ff */
[----:B------:R-:W-:Y:S01]  /*2110*/  ISETP.GE.AND P2, PT, R0, UR7, PT ;  /* 0x0000000700007c0c */ /* 0x000fe2000bf46270 */
[----:B------:R-:W-:Y:S01]  /*2120*/  IMAD R0, R24, c[0x0][0x1b8], RZ ;  /* 0x00006e0018007a24 */ /* 0x000fe200078e02ff */
[----:B------:R-:W-:Y:S01]  /*2130*/  UMOV UR7, UR12 ;  /* 0x0000000c00077c82 */ /* 0x000fe20008000000 */
[C---:B------:R-:W-:Y:S01]  /*2140*/  IMAD.WIDE.U32 R4, R2.reuse, c[0x0][0x1b8], R4 ;  /* 0x00006e0002047a25 */ /* 0x040fe200078e0004 */
[----:B------:R-:W-:Y:S01]  /*2150*/  ULEA.HI UR12, UR7, UR7, URZ, 0x1 ;  /* 0x00000007070c7291 */ /* 0x000fe2000f8f083f */
[C---:B------:R-:W-:Y:S01]  /*2160*/  @!P4 IADD3 R10, P0, R237.reuse, 0x20, RZ ;  /* 0x00000020ed0ac810 */ /* 0x040fe20007f1e0ff */
[----:B------:R-:W-:Y:S01]  /*2170*/  CS2R R94, SRZ ;  /* 0x00000000005e7805 */ /* 0x000fe2000001ff00 */
[----:B------:R-:W-:Y:S01]  /*2180*/  IMAD R0, R2, c[0x0][0x1bc], R0 ;  /* 0x00006f0002007a24 */ /* 0x000fe200078e0200 */
[----:B------:R-:W-:Y:S01]  /*2190*/  ULOP3.LUT UR12, UR12, 0xfffffffe, URZ, 0xc0, !UPT ;  /* 0xfffffffe0c0c7892 */ /* 0x000fe2000f8ec03f */
[----:B------:R-:W-:Y:S01]  /*21a0*/  @!P3 IADD3 R8, P1, R237, 0x40, RZ ;  /* 0x00000040ed08b810 */ /* 0x000fe20007f3e0ff */
[----:B------:R-:W-:Y:S01]  /*21b0*/  @!P4 IMAD.X R9, RZ, RZ, R26, P0 ;  /* 0x000000ffff09c224 */ /* 0x000fe200000e061a */
[----:B------:R-:W-:Y:S01]  /*21c0*/  CS2R R92, SRZ ;  /* 0x00000000005c7805 */ /* 0x000fe2000001ff00 */
[----:B------:R-:W-:Y:S01]  /*21d0*/  IMAD.IADD R5, R5, 0x1, R0 ;  /* 0x0000000105057824 */ /* 0x000fe200078e0200 */
[----:B------:R-:W-:Y:S01]  /*21e0*/  @!P2 MOV R22, R4 ;  /* 0x000000040016a202 */ /* 0x000fe20000000f00 */
[----:B------:R-:W-:Y:S01]  /*21f0*/  @!P5 IMAD R0, R26, c[0x0][0x1a0], RZ ;  /* 0x000068001a00da24 */ /* 0x000fe200078e02ff */
[C---:B------:R-:W-:Y:S01]  /*2200*/  @!P2 IADD3 R15, P0, R237.reuse, 0x60, RZ ;  /* 0x00000060ed0fa810 */ /* 0x040fe20007f1e0ff */
[----:B------:R-:W-:Y:S01]  /*2210*/  @!P4 IMAD.MOV.U32 R6, RZ, RZ, R4 ;  /* 0x000000ffff06c224 */ /* 0x000fe200078e0004 */
[----:B------:R-:W-:Y:S01]  /*2220*/  UIADD3 UR12, UR7, -UR12, URZ ;  /* 0x8000000c070c7290 */ /* 0x000fe2000fffe03f */
[----:B------:R-:W-:Y:S01]  /*2230*/  @!P5 IMAD R14, R237, c[0x0][0x1a4], R0 ;  /* 0x00006900ed0eda24 */ /* 0x000fe200078e0200 */
[----:B------:R-:W-:Y:S01]  /*2240*/  CS2R R98, SRZ ;  /* 0x0000000000627805 */ /* 0x000fe2000001ff00 */
[----:B------:R-:W-:Y:S01]  /*2250*/  @!P4 IMAD R0, R9, c[0x0][0x1a0], RZ ;  /* 0x000068000900ca24 */ /* 0x000fe200078e02ff */
[----:B------:R-:W-:Y:S01]  /*2260*/  UISETP.NE.AND UP3, UPT, UR12, 0x1, UPT ;  /* 0x000000010c00788c */ /* 0x000fe2000bf65270 */
[--C-:B------:R-:W-:Y:S01]  /*2270*/  @!P4 IMAD.MOV.U32 R7, RZ, RZ, R5.reuse ;  /* 0x000000ffff07c224 */ /* 0x100fe200078e0005 */
[----:B------:R-:W-:Y:S01]  /*2280*/  UIMAD UR12, UR7, -0x40, UR39 ;  /* 0xffffffc0070c78a4 */ /* 0x000fe2000f8e0227 */
[----:B------:R-:W-:Y:S01]  /*2290*/  @!P3 IMAD.MOV.U32 R12, RZ, RZ, R4 ;  /* 0x000000ffff0cb224 */ /* 0x000fe200078e0004 */
[----:B------:R-:W-:Y:S01]  /*22a0*/  CS2R R96, SRZ ;  /* 0x0000000000607805 */ /* 0x000fe2000001ff00 */
[--C-:B------:R-:W-:Y:S01]  /*22b0*/  @!P3 IMAD.MOV.U32 R13, RZ, RZ, R5.reuse ;  /* 0x000000ffff0db224 */ /* 0x100fe200078e0005 */
[----:B------:R-:W-:Y:S01]  /*22c0*/  CS2R R90, SRZ ;  /* 0x00000000005a7805 */ /* 0x000fe2000001ff00 */
[--C-:B------:R-:W-:Y:S01]  /*22d0*/  @!P2 IMAD.MOV.U32 R23, RZ, RZ, R5.reuse ;  /* 0x000000ffff17a224 */ /* 0x100fe200078e0005 */
[----:B------:R-:W-:Y:S01]  /*22e0*/  CS2R R88, SRZ ;  /* 0x0000000000587805 */ /* 0x000fe2000001ff00 */
[----:B------:R-:W-:Y:S01]  /*22f0*/  @!P3 IMAD.X R9, RZ, RZ, R26, P1 ;  /* 0x000000ffff09b224 */ /* 0x000fe200008e061a */
[----:B------:R-:W-:Y:S01]  /*2300*/  CS2R R86, SRZ ;  /* 0x0000000000567805 */ /* 0x000fe2000001ff00 */
[----:B------:R-:W-:Y:S01]  /*2310*/  @!P5 IMAD.WIDE.U32 R4, R237, c[0x0][0x1a0], R4 ;  /* 0x00006800ed04da25 */ /* 0x000fe200078e0004 */
[----:B------:R-:W-:Y:S01]  /*2320*/  CS2R R84, SRZ ;  /* 0x0000000000547805 */ /* 0x000fe2000001ff00 */
[----:B------:R-:W-:Y:S01]  /*2330*/  CS2R R78, SRZ ;  /* 0x00000000004e7805 */ /* 0x000fe2000001ff00 */
[----:B------:R-:W-:Y:S01]  /*2340*/  CS2R R76, SRZ ;  /* 0x00000000004c7805 */ /* 0x000fe2000001ff00 */
[C---:B------:R-:W-:Y:S01]  /*2350*/  @!P4 IMAD R17, R10.reuse, c[0x0][0x1a4], R0 ;  /* 0x000069000a11ca24 */ /* 0x040fe200078e0200 */
[----:B------:R-:W-:Y:S01]  /*2360*/  CS2R R82, SRZ ;  /* 0x0000000000527805 */ /* 0x000fe2000001ff00 */
[----:B------:R-:W-:Y:S01]  /*2370*/  @!P4 IMAD.WIDE.U32 R10, R10, c[0x0][0x1a0], R6 ;  /* 0x000068000a0aca25 */ /* 0x000fe200078e0006 */
[----:B------:R-:W-:Y:S01]  /*2380*/  CS2R R80, SRZ ;  /* 0x0000000000507805 */ /* 0x000fe2000001ff00 */
[----:B------:R-:W-:Y:S01]  /*2390*/  CS2R R74, SRZ ;  /* 0x00000000004a7805 */ /* 0x000fe2000001ff00 */
[----:B------:R-:W-:Y:S01]  /*23a0*/  CS2R R72, SRZ ;  /* 0x0000000000487805 */ /* 0x000fe2000001ff00 */
[----:B------:R-:W-:Y:S01]  /*23b0*/  @!P2 IMAD.X R16, RZ, RZ, R26, P0 ;  /* 0x000000ffff10a224 */ /* 0x000fe200000e061a */
[----:B------:R-:W-:Y:S01]  /*23c0*/  @!P5 LEA R18, P0, R4, c[0x0][0x170], 0x1 ;  /* 0x00005c000412da11 */ /* 0x000fe200078008ff */
[----:B------:R-:W-:Y:S01]  /*23d0*/  @!P3 IMAD R0, R9, c[0x0][0x1a0], RZ ;  /* 0x000068000900ba24 */ /* 0x000fe200078e02ff */
[----:B------:R-:W-:Y:S01]  /*23e0*/  CS2R R70, SRZ ;  /* 0x0000000000467805 */ /* 0x000fe2000001ff00 */
[----:B------:R-:W-:Y:S01]  /*23f0*/  @!P5 IMAD.IADD R6, R5, 0x1, R14 ;  /* 0x000000010506d824 */ /* 0x000fe200078e020e */
[----:B------:R-:W-:Y:S01]  /*2400*/  CS2R R68, SRZ ;  /* 0x0000000000447805 */ /* 0x000fe2000001ff00 */
[----:B------:R-:W-:Y:S01]  /*2410*/  @!P3 IMAD R7, R8, c[0x0][0x1a4], R0 ;  /* 0x000069000807ba24 */ /* 0x000fe200078e0200 */
[----:B------:R-:W-:Y:S01]  /*2420*/  CS2R R62, SRZ ;  /* 0x00000000003e7805 */ /* 0x000fe2000001ff00 */
[----:B------:R-:W-:Y:S01]  /*2430*/  @!P2 IMAD R5, R16, c[0x0][0x1a0], RZ ;  /* 0x000068001005aa24 */ /* 0x000fe200078e02ff */
[----:B------:R-:W-:Y:S01]  /*2440*/  @!P5 LEA.HI.X R19, R4, c[0x0][0x174], R6, 0x1, P0 ;  /* 0x00005d000413da11 */ /* 0x000fe200000f0c06 */
[----:B------:R-:W-:Y:S01]  /*2450*/  @!P4 IMAD.IADD R0, R11, 0x1, R17 ;  /* 0x000000010b00c824 */ /* 0x000fe200078e0211 */
[----:B------:R-:W-:Y:S01]  /*2460*/  @!P4 LEA R16, P0, R10, c[0x0][0x170], 0x1 ;  /* 0x00005c000a10ca11 */ /* 0x000fe200078008ff */
[----:B------:R-:W-:Y:S01]  /*2470*/  @!P3 IMAD.WIDE.U32 R8, R8, c[0x0][0x1a0], R12 ;  /* 0x000068000808ba25 */ /* 0x000fe200078e000c */
[----:B------:R-:W-:Y:S01]  /*2480*/  CS2R R60, SRZ ;  /* 0x00000000003c7805 */ /* 0x000fe2000001ff00 */
[----:B------:R-:W-:Y:S01]  /*2490*/  CS2R R66, SRZ ;  /* 0x0000000000427805 */ /* 0x000fe2000001ff00 */
[----:B------:R-:W-:Y:S01]  /*24a0*/  @!P4 LEA.HI.X R17, R10, c[0x0][0x174], R0, 0x1, P0 ;  /* 0x00005d000a11ca11 */ /* 0x000fe200000f0c00 */
[----:B------:R-:W-:Y:S01]  /*24b0*/  @!P3 IMAD.IADD R4, R9, 0x1, R7 ;  /* 0x000000010904b824 */ /* 0x000fe200078e0207 */
[----:B------:R-:W-:Y:S01]  /*24c0*/  PLOP3.LUT P0, PT, PT, PT, UP2, 0x80, 0x0 ;  /* 0x000000000000781c */ /* 0x000fe20003f0f028 */
[C---:B------:R-:W-:Y:S01]  /*24d0*/  @!P2 IMAD R5, R15.reuse, c[0x0][0x1a4], R5 ;  /* 0x000069000f05aa24 */ /* 0x040fe200078e0205 */
[C---:B------:R-:W-:Y:S01]  /*24e0*/  @!P3 LEA R14, P1, R8.reuse, c[0x0][0x170], 0x1 ;  /* 0x00005c00080eba11 */ /* 0x040fe200078208ff */
[----:B------:R-:W-:Y:S01]  /*24f0*/  @!P2 IMAD.WIDE.U32 R6, R15, c[0x0][0x1a0], R22 ;  /* 0x000068000f06aa25 */ /* 0x000fe200078e0016 */
[----:B------:R-:W-:Y:S01]  /*2500*/  CS2R R64, SRZ ;  /* 0x0000000000407805 */ /* 0x000fe2000001ff00 */
[----:B------:R-:W-:Y:S01]  /*2510*/  CS2R R58, SRZ ;  /* 0x00000000003a7805 */ /* 0x000fe2000001ff00 */
[----:B------:R-:W-:Y:S01]  /*2520*/  @!P3 LEA.HI.X R15, R8, c[0x0][0x174], R4, 0x1, P1 ;  /* 0x00005d00080fba11 */ /* 0x000fe200008f0c04 */
[----:B------:R-:W-:Y:S01]  /*2530*/  @!P2 IMAD.IADD R7, R7, 0x1, R5 ;  /* 0x000000010707a824 */ /* 0x000fe200078e0205 */
[----:B------:R-:W-:Y:S01]  /*2540*/  ISETP.GE.AND P1, PT, R25, UR12, PT ;  /* 0x0000000c19007c0c */ /* 0x000fe2000bf26270 */
[----:B------:R-:W-:Y:S01]  /*2550*/  IMAD R0, R24, c[0x0][0x1b0], RZ ;  /* 0x00006c0018007a24 */ /* 0x000fe200078e02ff */
[----:B------:R-:W-:Y:S01]  /*2560*/  @!P2 LEA R8, P6, R6, c[0x0][0x170], 0x1 ;  /* 0x00005c000608aa11 */ /* 0x000fe200078c08ff */
[----:B------:R-:W-:Y:S01]  /*2570*/  IMAD.WIDE.U32 R4, R2, c[0x0][0x1b0], R20 ;  /* 0x00006c0002047a25 */ /* 0x000fe200078e0014 */
[----:B------:R-:W-:Y:S01]  /*2580*/  CS2R R56, SRZ ;  /* 0x0000000000387805 */ /* 0x000fe2000001ff00 */
[----:B------:R-:W-:Y:S01]  /*2590*/  @P0 BAR.SYNC.DEFER_BLOCKING 0x0 ;  /* 0x0000000000000b1d */ /* 0x000fe20000010000 */
[----:B------:R-:W-:Y:S01]  /*25a0*/  @!P2 LEA.HI.X R9, R6, c[0x0][0x174], R7, 0x1, P6 ;  /* 0x00005d000609aa11 */ /* 0x000fe200030f0c07 */
[----:B------:R-:W-:Y:S01]  /*25b0*/  IMAD.WIDE.U32 R12, R128, c[0x0][0x370], RZ ;  /* 0x0000dc00800c7a25 */ /* 0x000fe200078e00ff */
[----:B------:R-:W-:-:S03]  /*25c0*/  @!P4 IADD3 R6, P0, R237, 0x20, RZ ;  /* 0x00000020ed06c810 */ /* 0x000fc60007f1e0ff */
[----:B------:R-:W-:Y:S01]  /*25d0*/  IMAD R11, R2, c[0x0][0x1b4], R0 ;  /* 0x00006d00020b7a24 */ /* 0x000fe200078e0200 */
[----:B------:R-:W-:Y:S01]  /*25e0*/  IADD3 R2, R247, 0x8, RZ ;  /* 0x00000008f7027810 */ /* 0x000fe20007ffe0ff */
[----:B------:R-:W-:Y:S01]  /*25f0*/  IMAD.WIDE.U32 R20, R128, c[0x0][0x190], RZ ;  /* 0x0000640080147a25 */ /* 0x000fe200078e00ff */
[----:B------:R-:W-:Y:S01]  /*2600*/  @!P1 IADD3 R10, P6, R190, R12, RZ ;  /* 0x0000000cbe0a9210 */ /* 0x000fe20007fde0ff */
[----:B------:R-:W-:Y:S01]  /*2610*/  CS2R R54, SRZ ;  /* 0x0000000000367805 */ /* 0x000fe2000001ff00 */
[----:B------:R-:W-:Y:S01]  /*2620*/  CS2R R52, SRZ ;  /* 0x0000000000347805 */ /* 0x000fe2000001ff00 */
[----:B------:R-:W-:Y:S01]  /*2630*/  @!P4 IMAD.X R0, RZ, RZ, R26, P0 ;  /* 0x000000ffff00c224 */ /* 0x000fe200000e061a */
[----:B------:R-:W-:Y:S01]  /*2640*/  @!P1 IADD3 R12, P0, R192, R20, RZ ;  /* 0x00000014c00c9210 */ /* 0x000fe20007f1e0ff */
[C---:B------:R-:W-:Y:S01]  /*2650*/  IMAD R22, R128.reuse, c[0x0][0x374], RZ ;  /* 0x0000dd0080167a24 */ /* 0x040fe200078e02ff */
[----:B------:R-:W-:Y:S01]  /*2660*/  CS2R R46, SRZ ;  /* 0x00000000002e7805 */ /* 0x000fe2000001ff00 */
[----:B------:R-:W-:Y:S01]  /*2670*/  IMAD R7, R128, c[0x0][0x194], RZ ;  /* 0x0000650080077a24 */ /* 0x000fe200078e02ff */
[----:B------:R-:W-:Y:S01]  /*2680*/  CS2R R44, SRZ ;  /* 0x00000000002c7805 */ /* 0x000fe2000001ff00 */
[----:B------:R-:W-:Y:S01]  /*2690*/  @!P4 IMAD R0, R0, c[0x0][0x198], RZ ;  /* 0x000066000000ca24 */ /* 0x000fe200078e02ff */
[----:B------:R-:W-:Y:S01]  /*26a0*/  CS2R R50, SRZ ;  /* 0x0000000000327805 */ /* 0x000fe2000001ff00 */
[----:B------:R-:W-:Y:S01]  /*26b0*/  IMAD.IADD R5, R5, 0x1, R11 ;  /* 0x0000000105057824 */ /* 0x000fe200078e020b */
[----:B------:R-:W-:Y:S01]  /*26c0*/  @!P1 IADD3.X R11, R191, R13, R22, P6, !PT ;  /* 0x0000000dbf0b9210 */ /* 0x000fe200037fe416 */
[C---:B------:R-:W-:Y:S01]  /*26d0*/  @!P4 IMAD R20, R6.reuse, c[0x0][0x19c], R0 ;  /* 0x000067000614ca24 */ /* 0x040fe200078e0200 */
[----:B------:R-:W-:Y:S01]  /*26e0*/  @!P1 IADD3.X R13, R193, R21, R7, P0, !PT ;  /* 0x00000015c10d9210 */ /* 0x000fe200007fe407 */
[----:B------:R1:W-:Y:S01]  /*26f0*/  @P5 STS.128 [R236+0xa000], RZ ;  /* 0x00a000ffec005388 */ /* 0x0003e20000000c00 */
[----:B------:R-:W-:Y:S01]  /*2700*/  IADD3 R0, R251, 0x1000, RZ ;  /* 0x00001000fb007810 */ /* 0x000fe20007ffe0ff */
[----:B------:R-:W-:Y:S01]  /*2710*/  @!P4 IMAD.WIDE.U32 R6, R6, c[0x0][0x198], R4 ;  /* 0x000066000606ca25 */ /* 0x000fe200078e0004 */
[----:B------:R-:W-:Y:S01]  /*2720*/  PLOP3.LUT P0, PT, PT, PT, UP3, 0x40, 0x0 ;  /* 0x000000000000781c */ /* 0x000fe20003f0e838 */
[----:B------:R-:W-:Y:S01]  /*2730*/  @!PT LDS RZ, [RZ] ;  /* 0x00000000fffff984 */ /* 0x000fe20000000800 */
[----:B------:R-:W-:Y:S01]  /*2740*/  @!PT LDS RZ, [RZ] ;  /* 0x00000000fffff984 */ /* 0x000fe20000000800 */
[----:B------:R-:W-:Y:S01]  /*2750*/  @!PT LDS RZ, [RZ] ;  /* 0x00000000fffff984 */ /* 0x000fe20000000800 */
[----:B------:R1:W-:Y:S01]  /*2760*/  @!P5 LDGSTS.E.BYPASS.LTC128B.128 [R236+0xa000], [R18.64] ;  /* 0x0a00000012ecdfae */ /* 0x0003e2000b901d44 */
[----:B------:R-:W-:Y:S01]  /*2770*/  ISETP.GE.AND P6, PT, R2, UR12, PT ;  /* 0x0000000c02007c0c */ /* 0x000fe2000bfc6270 */
[----:B------:R-:W-:Y:S01]  /*2780*/  CS2R R48, SRZ ;  /* 0x0000000000307805 */ /* 0x000fe2000001ff00 */
[----:B------:R-:W-:Y:S01]  /*2790*/  SEL R2, R0, R251, P0 ;  /* 0x000000fb00027207 */ /* 0x000fe20000000000 */
[----:B------:R1:W-:Y:S01]  /*27a0*/  @P4 STS.128 [R236+0xb000], RZ ;  /* 0x00b000ffec004388 */ /* 0x0003e20000000c00 */
[C---:B------:R-:W-:Y:S01]  /*27b0*/  ISETP.GE.AND P0, PT, R237.reuse, UR12, PT ;  /* 0x0000000ced007c0c */ /* 0x040fe2000bf06270 */
[----:B------:R-:W-:Y:S01]  /*27c0*/  @!P5 IMAD R0, R26, c[0x0][0x198], RZ ;  /* 0x000066001a00da24 */ /* 0x000fe200078e02ff */
[----:B------:R-:W-:Y:S01]  /*27d0*/  CS2R R42, SRZ ;  /* 0x00000000002a7805 */ /* 0x000fe2000001ff00 */
[----:B------:R-:W-:Y:S01]  /*27e0*/  @!PT LDS RZ, [RZ] ;  /* 0x00000000fffff984 */ /* 0x000fe20000000800 */
[----:B------:R-:W-:Y:S01]  /*27f0*/  @!PT LDS RZ, [RZ] ;  /* 0x00000000fffff984 */ /* 0x000fe20000000800 */
[----:B------:R-:W-:Y:S01]  /*2800*/  @!PT LDS RZ, [RZ] ;  /* 0x00000000fffff984 */ /* 0x000fe20000000800 */
[----:B------:R1:W-:Y:S01]  /*2810*/  @!P4 LDGSTS.E.BYPASS.LTC128B.128 [R236+0xb000], [R16.64] ;  /* 0x0b00000010eccfae */ /* 0x0003e2000b901d44 */
[----:B------:R-:W-:Y:S01]  /*2820*/  IMAD.SHL.U32 R195, R2, 0x2, RZ ;  /* 0x0000000202c37824 */ /* 0x000fe200078e00ff */
[----:B------:R-:W-:Y:S01]  /*2830*/  CS2R R40, SRZ ;  /* 0x0000000000287805 */ /* 0x000fe2000001ff00 */
[----:B------:R-:W-:Y:S01]  /*2840*/  @!P5 IMAD R0, R237, c[0x0][0x19c], R0 ;  /* 0x00006700ed00da24 */ /* 0x000fe200078e0200 */
[----:B------:R1:W-:Y:S01]  /*2850*/  @P3 STS.128 [R236+0xc000], RZ ;  /* 0x00c000ffec003388 */ /* 0x0003e20000000c00 */
[----:B------:R-:W-:Y:S01]  /*2860*/  @!P4 IMAD.IADD R2, R7, 0x1, R20 ;  /* 0x000000010702c824 */ /* 0x000fe200078e0214 */
[----:B------:R-:W-:Y:S01]  /*2870*/  CS2R R38, SRZ ;  /* 0x0000000000267805 */ /* 0x000fe2000001ff00 */
[----:B------:R-:W-:Y:S01]  /*2880*/  CS2R R36, SRZ ;  /* 0x0000000000247805 */ /* 0x000fe2000001ff00 */
[----:B------:R-:W-:Y:S01]  /*2890*/  @!PT LDS RZ, [RZ] ;  /* 0x00000000fffff984 */ /* 0x000fe20000000800 */
[----:B------:R-:W-:Y:S01]  /*28a0*/  @!PT LDS RZ, [RZ] ;  /* 0x00000000fffff984 */ /* 0x000fe20000000800 */
[----:B------:R-:W-:Y:S01]  /*28b0*/  @!PT LDS RZ, [RZ] ;  /* 0x00000000fffff984 */ /* 0x000fe20000000800 */
[----:B------:R1:W-:Y:S01]  /*28c0*/  @!P3 LDGSTS.E.BYPASS.LTC128B.128 [R236+0xc000], [R14.64] ;  /* 0x0c0000000eecbfae */ /* 0x0003e2000b901d44 */
[C---:B------:R-:W-:Y:S01]  /*28d0*/  IMAD.SHL.U32 R239, R247.reuse, 0x4, RZ ;  /* 0x00000004f7ef7824 */ /* 0x040fe200078e00ff */
[----:B------:R-:W-:Y:S01]  /*28e0*/  SHF.L.U64.HI R238, R247, 0x2, R27 ;  /* 0x00000002f7ee7819 */ /* 0x000fe2000001021b */
[----:B------:R-:W-:Y:S01]  /*28f0*/  UMOV UR11, UR28 ;  /* 0x0000001c000b7c82 */ /* 0x000fe20008000000 */
[----:B------:R1:W-:Y:S01]  /*2900*/  @P2 STS.128 [R236+0xd000], RZ ;  /* 0x00d000ffec002388 */ /* 0x0003e20000000c00 */
[----:B------:R-:W-:-:S03]  /*2910*/  UMOV UR10, UR29 ;  /* 0x0000001d000a7c82 */ /* 0x000fc60008000000 */
[----:B------:R-:W-:Y:S01]  /*2920*/  @!PT LDS RZ, [RZ] ;  /* 0x00000000fffff984 */ /* 0x000fe20000000800 */
[----:B------:R-:W-:Y:S01]  /*2930*/  @!PT LDS RZ, [RZ] ;  /* 0x00000000fffff984 */ /* 0x000fe20000000800 */
[----:B------:R-:W-:Y:S01]  /*2940*/  @!PT LDS RZ, [RZ] ;  /* 0x00000000fffff984 */ /* 0x000fe20000000800 */
[----:B------:R2:W-:Y:S04]  /*2950*/  @!P2 LDGSTS.E.BYPASS.LTC128B.128 [R236+0xd000], [R8.64] ;  /* 0x0d00000008ecafae */ /* 0x0005e8000b901d44 */
[----:B------:R-:W0:Y:S04]  /*2960*/  LDGDEPBAR ;  /* 0x00000000000079af */ /* 0x000e280000000000 */
[----:B------:R1:W-:Y:S04]  /*2970*/  @P0 STS.128 [R236+0x4000], RZ ;  /* 0x004000ffec000388 */ /* 0x0003e80000000c00 */
[----:B------:R-:W-:Y:S01]  /*2980*/  @!PT LDS RZ, [RZ] ;  /* 0x00000000fffff984 */ /* 0x000fe20000000800 */
[----:B------:R-:W-:Y:S01]  /*2990*/  @!PT LDS RZ, [RZ] ;  /* 0x00000000fffff984 */ /* 0x000fe20000000800 */
[----:B------:R-:W-:Y:S01]  /*29a0*/  @!PT LDS RZ, [RZ] ;  /* 0x00000000fffff984 */ /* 0x000fe20000000800 */
[----:B------:R1:W-:Y:S04]  /*29b0*/  @!P0 LDGSTS.E.BYPASS.LTC128B.128 [R236+0x4000], [R190.64] ;  /* 0x04000000beec8fae */ /* 0x0003e8000b901d44 */
[----:B------:R1:W-:Y:S04]  /*29c0*/  @P1 STS.128 [R236+0x5000], RZ ;  /* 0x005000ffec001388 */ /* 0x0003e80000000c00 */
[----:B------:R-:W-:Y:S01]  /*29d0*/  @!PT LDS RZ, [RZ] ;  /* 0x00000000fffff984 */ /* 0x000fe20000000800 */
[----:B------:R-:W-:Y:S01]  /*29e0*/  @!PT LDS RZ, [RZ] ;  /* 0x00000000fffff984 */ /* 0x000fe20000000800 */
[----:B------:R-:W-:Y:S01]  /*29f0*/  @!PT LDS RZ, [RZ] ;  /* 0x00000000fffff984 */ /* 0x000fe20000000800 */
[----:B------:R3:W-:Y:S04]  /*2a00*/  @!P1 LDGSTS.E.BYPASS.LTC128B.128 [R236+0x5000], [R10.64] ;  /* 0x050000000aec9fae */ /* 0x0007e8000b901d44 */
[----:B------:R1:W-:Y:S01]  /*2a10*/  @P0 STS [R195], RZ ;  /* 0x000000ffc3000388 */ /* 0x0003e20000000800 */
[----:B--2---:R-:W-:-:S03]  /*2a20*/  @!P5 IMAD.MOV.U32 R8, RZ, RZ, R4 ;  /* 0x000000ffff08d224 */ /* 0x004fc600078e0004 */
[----:B------:R1:W-:Y:S01]  /*2a30*/  @P0 STS [R195+0x4], RZ ;  /* 0x000004ffc3000388 */ /* 0x0003e20000000800 */
[----:B------:R-:W-:-:S03]  /*2a40*/  @!P5 IMAD.MOV.U32 R9, RZ, RZ, R5 ;  /* 0x000000ffff09d224 */ /* 0x000fc600078e0005 */
[----:B------:R1:W-:Y:S01]  /*2a50*/  @P0 STS [R195+0x8], RZ ;  /* 0x000008ffc3000388 */ /* 0x0003e20000000800 */
[----:B------:R-:W-:-:S03]  /*2a60*/  @!P5 IMAD.WIDE.U32 R8, R237, c[0x0][0x198], R8 ;  /* 0x00006600ed08da25 */ /* 0x000fc600078e0008 */
[----:B------:R1:W-:Y:S01]  /*2a70*/  @P0 STS [R195+0xc], RZ ;  /* 0x00000cffc3000388 */ /* 0x0003e20000000800 */
[----:B------:R-:W-:-:S03]  /*2a80*/  @!P5 IMAD.IADD R0, R9, 0x1, R0 ;  /* 0x000000010900d824 */ /* 0x000fc600078e0200 */
[----:B------:R-:W-:Y:S01]  /*2a90*/  @!PT LDS RZ, [RZ] ;  /* 0x00000000fffff984 */ /* 0x000fe20000000800 */
[----:B------:R-:W-:Y:S01]  /*2aa0*/  @!PT LDS RZ, [RZ] ;  /* 0x00000000fffff984 */ /* 0x000fe20000000800 */
[----:B------:R-:W-:Y:S01]  /*2ab0*/  @!PT LDS RZ, [RZ] ;  /* 0x00000000fffff984 */ /* 0x000fe20000000800 */
[----:B------:R1:W-:Y:S04]  /*2ac0*/  @!P0 LDGSTS.E.BYPASS.LTC128B.128 [R195], [R192.64] ;  /* 0x00000000c0c38fae */ /* 0x0003e8000b901d44 */
[----:B------:R1:W-:Y:S01]  /*2ad0*/  @P1 STS [R195+0x1000], RZ ;  /* 0x001000ffc3001388 */ /* 0x0003e20000000800 */
[----:B---3--:R-:W-:-:S03]  /*2ae0*/  @!P5 LEA R10, P0, R8, c[0x0][0x168], 0x1 ;  /* 0x00005a00080ada11 */ /* 0x008fc600078008ff */
[----:B------:R1:W-:Y:S01]  /*2af0*/  @P1 STS [R195+0x1004], RZ ;  /* 0x001004ffc3001388 */ /* 0x0003e20000000800 */
[----:B------:R-:W-:-:S03]  /*2b00*/  @!P5 LEA.HI.X R11, R8, c[0x0][0x16c], R0, 0x1, P0 ;  /* 0x00005b00080bda11 */ /* 0x000fc600000f0c00 */
[----:B------:R1:W-:Y:S01]  /*2b10*/  @P1 STS [R195+0x1008], RZ ;  /* 0x001008ffc3001388 */ /* 0x0003e20000000800 */
[----:B------:R-:W-:Y:S02]  /*2b20*/  @!P3 IADD3 R8, P0, R237, 0x40, RZ ;  /* 0x00000040ed08b810 */ /* 0x000fe40007f1e0ff */
[C---:B------:R-:W-:Y:S01]  /*2b30*/  IADD3 R0, R247.reuse, 0x20, RZ ;  /* 0x00000020f7007810 */ /* 0x040fe20007ffe0ff */
[----:B------:R1:W-:Y:S01]  /*2b40*/  @P1 STS [R195+0x100c], RZ ;  /* 0x00100cffc3001388 */ /* 0x0003e20000000800 */
[----:B------:R-:W-:Y:S02]  /*2b50*/  @!P3 IADD3.X R7, RZ, R26, RZ, P0, !PT ;  /* 0x0000001aff07b210 */ /* 0x000fe400007fe4ff */
[----:B------:R-:W-:Y:S01]  /*2b60*/  ISETP.GE.AND P0, PT, R0, UR12, PT ;  /* 0x0000000c00007c0c */ /* 0x000fe2000bf06270 */
[----:B------:R-:W-:Y:S01]  /*2b70*/  @!PT LDS RZ, [RZ] ;  /* 0x00000000fffff984 */ /* 0x000fe20000000800 */
[----:B------:R-:W-:Y:S01]  /*2b80*/  @!PT LDS RZ, [RZ] ;  /* 0x00000000fffff984 */ /* 0x000fe20000000800 */
[----:B------:R-:W-:Y:S01]  /*2b90*/  @!PT LDS RZ, [RZ] ;  /* 0x00000000fffff984 */ /* 0x000fe20000000800 */
[----:B------:R2:W-:Y:S01]  /*2ba0*/  @!P1 LDGSTS.E.BYPASS.LTC128B.128 [R195+0x1000], [R12.64] ;  /* 0x010000000cc39fae */ /* 0x0005e2000b901d44 */
[----:B------:R-:W-:Y:S01]  /*2bb0*/  IADD3 R0, R247, 0x28, RZ ;  /* 0x00000028f7007810 */ /* 0x000fe20007ffe0ff */
[----:B------:R-:W-:-:S02]  /*2bc0*/  @!P3 IMAD R9, R7, c[0x0][0x198], RZ ;  /* 0x000066000709ba24 */ /* 0x000fc400078e02ff */
[----:B------:R1:W-:Y:S01]  /*2bd0*/  @P5 STS.128 [R236+0x6000], RZ ;  /* 0x006000ffec005388 */ /* 0x0003e20000000c00 */
[----:B------:R-:W-:Y:S02]  /*2be0*/  @!P3 IMAD.MOV.U32 R7, RZ, RZ, R5 ;  /* 0x000000ffff07b224 */ /* 0x000fe400078e0005 */
[----:B------:R-:W-:Y:S01]  /*2bf0*/  @!P3 IMAD R9, R8, c[0x0][0x19c], R9 ;  /* 0x000067000809ba24 */ /* 0x000fe200078e0209 */
[----:B------:R-:W-:Y:S01]  /*2c00*/  @!PT LDS RZ, [RZ] ;  /* 0x00000000fffff984 */ /* 0x000fe20000000800 */
[----:B------:R-:W-:Y:S01]  /*2c10*/  @!PT LDS RZ, [RZ] ;  /* 0x00000000fffff984 */ /* 0x000fe20000000800 */
[----:B------:R-:W-:Y:S01]  /*2c20*/  @!PT LDS RZ, [RZ] ;  /* 0x00000000fffff984 */ /* 0x000fe20000000800 */
[----:B------:R3:W-:Y:S01]  /*2c30*/  @!P5 LDGSTS.E.BYPASS.LTC128B.128 [R236+0x6000], [R10.64] ;  /* 0x060000000aecdfae */ /* 0x0007e2000b901d44 */
[----:B------:R-:W-:-:S03]  /*2c40*/  ISETP.GE.AND P5, PT, R247, UR12, PT ;  /* 0x0000000cf7007c0c */ /* 0x000fc6000bfa6270 */
[----:B------:R1:W-:Y:S01]  /*2c50*/  @P4 STS.128 [R236+0x7000], RZ ;  /* 0x007000ffec004388 */ /* 0x0003e20000000c00 */
[----:B--2---:R-:W-:-:S04]  /*2c60*/  @!P4 LEA R12, P1, R6, c[0x0][0x168], 0x1 ;  /* 0x00005a00060cca11 */ /* 0x004fc800078208ff */
[----:B------:R-:W-:Y:S02]  /*2c70*/  @!P4 LEA.HI.X R13, R6, c[0x0][0x16c], R2, 0x1, P1 ;  /* 0x00005b00060dca11 */ /* 0x000fe400008f0c02 */
[----:B------:R-:W-:-:S03]  /*2c80*/  @!P2 IADD3 R2, P1, R237, 0x60, RZ ;  /* 0x00000060ed02a810 */ /* 0x000fc60007f3e0ff */
[----:B------:R-:W-:Y:S01]  /*2c90*/  @!PT LDS RZ, [RZ] ;  /* 0x00000000fffff984 */ /* 0x000fe20000000800 */
[----:B------:R-:W-:Y:S01]  /*2ca0*/  @!PT LDS RZ, [RZ] ;  /* 0x00000000fffff984 */ /* 0x000fe20000000800 */
[----:B------:R-:W-:Y:S01]  /*2cb0*/  @!PT LDS RZ, [RZ] ;  /* 0x00000000fffff984 */ /* 0x000fe20000000800 */
[----:B------:R1:W-:Y:S02]  /*2cc0*/  @!P4 LDGSTS.E.BYPASS.LTC128B.128 [R236+0x7000], [R12.64] ;  /* 0x070000000ceccfae */ /* 0x0003e4000b901d44 */
[----:B------:R-:W-:Y:S01]  /*2cd0*/  @!P2 IMAD.X R6, RZ, RZ, R26, P1 ;  /* 0x000000ffff06a224 */ /* 0x000fe200008e061a */
[----:B------:R-:W-:Y:S01]  /*2ce0*/  ISETP.GE.AND P1, PT, R0, UR12, PT ;  /* 0x0000000c00007c0c */ /* 0x000fe2000bf26270 */
[----:B------:R1:W-:Y:S02]  /*2cf0*/  @P3 STS.128 [R236+0x8000], RZ ;  /* 0x008000ffec003388 */ /* 0x0003e40000000c00 */
[----:B---3--:R-:W-:Y:S02]  /*2d00*/  @!P2 IMAD R10, R6, c[0x0][0x198], RZ ;  /* 0x00006600060aaa24 */ /* 0x008fe400078e02ff */
[--C-:B------:R-:W-:Y:S02]  /*2d10*/  @!P3 IMAD.MOV.U32 R6, RZ, RZ, R4.reuse ;  /* 0x000000ffff06b224 */ /* 0x100fe400078e0004 */
[----:B------:R-:W-:-:S04]  /*2d20*/  @!P2 IMAD.WIDE.U32 R4, R2, c[0x0][0x198], R4 ;  /* 0x000066000204aa25 */ /* 0x000fc800078e0004 */
[----:B------:R-:W-:-:S04]  /*2d30*/  @!P3 IMAD.WIDE.U32 R6, R8, c[0x0][0x198], R6 ;  /* 0x000066000806ba25 */ /* 0x000fc800078e0006 */
[----:B------:R-:W-:Y:S01]  /*2d40*/  @!P2 IMAD R8, R2, c[0x0][0x19c], R10 ;  /* 0x000067000208aa24 */ /* 0x000fe200078e020a */
[----:B------:R-:W-:Y:S01]  /*2d50*/  @!P3 LEA R10, P4, R6, c[0x0][0x168], 0x1 ;  /* 0x00005a00060aba11 */ /* 0x000fe200078808ff */
[----:B------:R-:W-:-:S05]  /*2d60*/  @!P3 IMAD.IADD R2, R7, 0x1, R9 ;  /* 0x000000010702b824 */ /* 0x000fca00078e0209 */
[----:B------:R-:W-:Y:S01]  /*2d70*/  @!P3 LEA.HI.X R11, R6, c[0x0][0x16c], R2, 0x1, P4 ;  /* 0x00005b00060bba11 */ /* 0x000fe200020f0c02 */
[----:B------:R-:W-:Y:S01]  /*2d80*/  @!P2 IMAD.IADD R2, R5, 0x1, R8 ;  /* 0x000000010502a824 */ /* 0x000fe200078e0208 */
[----:B------:R-:W-:-:S03]  /*2d90*/  @!P2 LEA R8, P4, R4, c[0x0][0x168], 0x1 ;  /* 0x00005a000408aa11 */ /* 0x000fc600078808ff */
[----:B------:R-:W-:Y:S01]  /*2da0*/  @!PT LDS RZ, [RZ] ;  /* 0x00000000fffff984 */ /* 0x000fe20000000800 */
[----:B------:R-:W-:Y:S01]  /*2db0*/  @!PT LDS RZ, [RZ] ;  /* 0x00000000fffff984 */ /* 0x000fe20000000800 */
[----:B------:R-:W-:Y:S01]  /*2dc0*/  @!PT LDS RZ, [RZ] ;  /* 0x00000000fffff984 */ /* 0x000fe20000000800 */
[----:B------:R1:W-:Y:S01]  /*2dd0*/  @!P3 LDGSTS.E.BYPASS.LTC128B.128 [R236+0x8000], [R10.64] ;  /* 0x080000000aecbfae */ /* 0x0003e2000b901d44 */
[----:B------:R-:W-:Y:S01]  /*2de0*/  @!P2 LEA.HI.X R9, R4, c[0x0][0x16c], R2, 0x1, P4 ;  /* 0x00005b000409aa11 */ /* 0x000fe200020f0c02 */
[C---:B------:R-:W-:Y:S01]  /*2df0*/  IMAD.SHL.U32 R4, R247.reuse, 0x4, RZ ;  /* 0x00000004f7047824 */ /* 0x040fe200078e00ff */
[----:B------:R-:W-:Y:S01]  /*2e00*/  SHF.R.S32.HI R2, RZ, 0x1f, R0 ;  /* 0x0000001fff027819 */ /* 0x000fe20000011400 */
[----:B------:R1:W-:Y:S01]  /*2e10*/  @P2 STS.128 [R236+0x9000], RZ ;  /* 0x009000ffec002388 */ /* 0x0003e20000000c00 */
[----:B------:R-:W-:Y:S02]  /*2e20*/  @!P1 LEA R6, P4, R0, UR9, 0x2 ;  /* 0x0000000900069c11 */ /* 0x000fe4000f8810ff */
[----:B------:R-:W-:Y:S01]  /*2e30*/  IADD3 R4, P3, R4, UR9, RZ ;  /* 0x0000000904047c10 */ /* 0x000fe2000ff7e0ff */
[----:B------:R-:W-:Y:S01]  /*2e40*/  @!PT LDS RZ, [RZ] ;  /* 0x00000000fffff984 */ /* 0x000fe20000000800 */
[----:B------:R-:W-:Y:S01]  /*2e50*/  @!PT LDS RZ, [RZ] ;  /* 0x00000000fffff984 */ /* 0x000fe20000000800 */
[----:B------:R-:W-:Y:S01]  /*2e60*/  @!PT LDS RZ, [RZ] ;  /* 0x00000000fffff984 */ /* 0x000fe20000000800 */
[----:B------:R1:W-:Y:S01]  /*2e70*/  @!P2 LDGSTS.E.BYPASS.LTC128B.128 [R236+0x9000], [R8.64] ;  /* 0x0900000008ecafae */ /* 0x0003e2000b901d44 */
[----:B------:R-:W-:Y:S02]  /*2e80*/  @!P1 LEA.HI.X R7, R0, UR8, R2, 0x2, P4 ;  /* 0x0000000800079c11 */ /* 0x000fe4000a0f1402 */
[----:B------:R-:W-:Y:S01]  /*2e90*/  SHF.L.U64.HI R0, R247, 0x2, R27 ;  /* 0x00000002f7007819 */ /* 0x000fe2000001021b */
[----:B------:R-:W0:Y:S03]  /*2ea0*/  LDGDEPBAR ;  /* 0x00000000000079af */ /* 0x000e260000000000 */
[----:B------:R-:W-:Y:S01]  /*2eb0*/  IADD3.X R5, R0, UR8, RZ, P3, !PT ;  /* 0x0000000800057c10 */ /* 0x000fe20009ffe4ff */
[----:B------:R-:W2:Y:S04]  /*2ec0*/  S2R R2, SR_TID.X ;  /* 0x0000000000027919 */ /* 0x000ea80000002100 */
[----:B------:R1:W5:Y:S04]  /*2ed0*/  @!P5 LDG.E R232, [R4.64] ;  /* 0x0000000404e8d981 */ /* 0x000368000c1e1900 */
[----:B------:R1:W5:Y:S04]  /*2ee0*/  @!P6 LDG.E R233, [R4.64+0x20] ;  /* 0x0000200404e9e981 */ /* 0x000368000c1e1900 */
[----:B------:R1:W5:Y:S04]  /*2ef0*/  @!P0 LDG.E R230, [R4.64+0x80] ;  /* 0x0000800404e68981 */ /* 0x000368000c1e1900 */
[----:B------:R1:W5:Y:S01]  /*2f00*/  @!P1 LDG.E R231, [R6.64] ;  /* 0x0000000406e79981 */ /* 0x000362000c1e1900 */
[----:B------:R-:W-:-:S02]  /*2f10*/  PLOP3.LUT P2, PT, PT, PT, UP3, 0x40, 0x0 ;  /* 0x000000000000781c */ /* 0x000fc40003f4e838 */
[----:B------:R-:W-:Y:S01]  /*2f20*/  PLOP3.LUT P3, PT, PT, PT, UP3, 0x40, 0x0 ;  /* 0x000000000000781c */ /* 0x000fe20003f6e838 */
[----:B------:R-:W-:-:S04]  /*2f30*/  DEPBAR.LE SB0, 0x1 ;  /* 0x000080400000791a */ /* 0x000fc80000000000 */
[----:B------:R-:W-:Y:S01]  /*2f40*/  BAR.SYNC.DEFER_BLOCKING 0x0 ;  /* 0x0000000000007b1d */ /* 0x000fe20000010000 */
[----:B--2---:R-:W-:-:S04]  /*2f50*/  SHF.R.S32.HI R0, RZ, 0x1f, R2 ;  /* 0x0000001fff007819 */ /* 0x004fc80000011402 */
[----:B------:R-:W-:-:S04]  /*2f60*/  LEA.HI R0, R0, R2, RZ, 0x4 ;  /* 0x0000000200007211 */ /* 0x000fc800078f20ff */
[----:B------:R-:W-:-:S05]  /*2f70*/  LOP3.LUT R0, R0, 0xfffffff0, RZ, 0xc0, !PT ;  /* 0xfffffff000007812 */ /* 0x000fca00078ec0ff */
[----:B------:R-:W-:-:S05]  /*2f80*/  IMAD.IADD R0, R2, 0x1, -R0 ;  /* 0x0000000102007824 */ /* 0x000fca00078e0a00 */
[----:B------:R-:W-:-:S04]  /*2f90*/  SHF.R.S32.HI R2, RZ, 0x1f, R0 ;  /* 0x0000001fff027819 */ /* 0x000fc80000011400 */
[----:B------:R-:W-:Y:S01]  /*2fa0*/  LEA.HI R2, R2, R0, RZ, 0x3 ;  /* 0x0000000002027211 */ /* 0x000fe200078f18ff */
[----:B------:R1:W2:Y:S03]  /*2fb0*/  LDSM.16.M88.4 R140, [R178+0xa000] ;  /* 0x00a00000b28c783b */ /* 0x0002a60000000200 */
[----:B------:R-:W-:Y:S01]  /*2fc0*/  LOP3.LUT R2, R2, 0xfffffff8, RZ, 0xc0, !PT ;  /* 0xfffffff802027812 */ /* 0x000fe200078ec0ff */
[----:B------:R1:W3:Y:S04]  /*2fd0*/  LDSM.16.M88.4 R144, [R178+0xa800] ;  /* 0x00a80000b290783b */ /* 0x0002e80000000200 */
[----:B------:R1:W4:Y:S01]  /*2fe0*/  LDSM.16.M88.4 R148, [R181+0xa000] ;  /* 0x00a00000b594783b */ /* 0x0003220000000200 */
[----:B------:R-:W-:Y:S01]  /*2ff0*/  IMAD.IADD R0, R0, 0x1, -R2 ;  /* 0x0000000100007824 */ /* 0x000fe200078e0a02 */
[----:B------:R-:W-:-:S02]  /*3000*/  IADD3 R2, R184, 0x1000, RZ ;  /* 0x00001000b8027810 */ /* 0x000fc40007ffe0ff */
[----:B------:R1:W1:Y:S02]  /*3010*/  LDSM.16.M88.4 R152, [R181+0xa800] ;  /* 0x00a80000b598783b */ /* 0x0002640000000200 */
[C---:B------:R-:W-:Y:S02]  /*3020*/  LOP3.LUT P0, RZ, R0.reuse, 0x2, RZ, 0xc0, !PT ;  /* 0x0000000200ff7812 */ /* 0x040fe4000780c0ff */
[----:B------:R1:W1:Y:S01]  /*3030*/  LDSM.16.M88.4 R156, [R179+0xa000] ;  /* 0x00a00000b39c783b */ /* 0x0002620000000200 */
[----:B------:R-:W-:Y:S02]  /*3040*/  LOP3.LUT P1, RZ, R0, 0x4, RZ, 0xc0, !PT ;  /* 0x0000000400ff7812 */ /* 0x000fe4000782c0ff */
[----:B------:R-:W-:Y:S01]  /*3050*/  IADD3 R0, R183, 0x1000, RZ ;  /* 0x00001000b7007810 */ /* 0x000fe20007ffe0ff */
[----:B------:R1:W1:Y:S01]  /*3060*/  LDSM.16.M88.4 R160, [R179+0xa800] ;  /* 0x00a80000b3a0783b */ /* 0x0002620000000200 */
[----:B------:R-:W-:Y:S02]  /*3070*/  SEL R182, R182, 0xffffffe0, !P0 ;  /* 0xffffffe0b6b67807 */ /* 0x000fe40004000000 */
[----:B------:R-:W-:Y:S01]  /*3080*/  SEL R0, R0, R183, P2 ;  /* 0x000000b700007207 */ /* 0x000fe20001000000 */
[----:B------:R1:W1:Y:S01]  /*3090*/  LDSM.16.M88.4 R164, [R180+0xa000] ;  /* 0x00a00000b4a4783b */ /* 0x0002620000000200 */
[----:B------:R-:W-:Y:S01]  /*30a0*/  SEL R2, R2, R184, P3 ;  /* 0x000000b802027207 */ /* 0x000fe20001800000 */
[----:B------:R-:W-:Y:S01]  /*30b0*/  IMAD.IADD R176, R175, 0x1, R182 ;  /* 0x00000001afb07824 */ /* 0x000fe200078e02b6 */
[----:B------:R-:W-:Y:S01]  /*30c0*/  SEL R128, R128, 0xffffffc0, !P1 ;  /* 0xffffffc080807807 */ /* 0x000fe20004800000 */
[----:B------:R1:W1:Y:S01]  /*30d0*/  LDSM.16.M88.4 R168, [R180+0xa800] ;  /* 0x00a80000b4a8783b */ /* 0x0002620000000200 */
[----:B------:R-:W-:Y:S01]  /*30e0*/  SHF.L.U32 R173, R2, 0x1, RZ ;  /* 0x0000000102ad7819 */ /* 0x000fe200000006ff */
[----:B------:R-:W-:-:S02]  /*30f0*/  IMAD.SHL.U32 R172, R0, 0x2, RZ ;  /* 0x0000000200ac7824 */ /* 0x000fc400078e00ff */
[----:B------:R-:W-:Y:S02]  /*3100*/  IMAD.IADD R177, R182, 0x1, R174 ;  /* 0x00000001b6b17824 */ /* 0x000fe400078e02ae */
.L_x_869:
[----:B------:R-:W0:Y:S01]  /*3110*/  LDGDEPBAR ;  /* 0x00000000000079af */ /* 0x000e220000000000 */
[C---:B------:R-:W-:Y:S01]  /*3120*/  IADD3 R0, R173.reuse, R182, RZ ;  /* 0x000000b6ad007210 */ /* 0x040fe20007ffe0ff */
[----:B------:R-:W-:Y:S01]  /*3130*/  UISETP.GE.AND UP5, UPT, UR7, 0x1, UPT ;  /* 0x000000010700788c */ /* 0x000fe2000bfa6270 */
[-C--:B------:R-:W-:Y:S02]  /*3140*/  IADD3 R2, R173, R128.reuse, RZ ;  /* 0x00000080ad027210 */ /* 0x080fe40007ffe0ff */
[----:B------:R-:W-:Y:S02]  /*3150*/  PLOP3.LUT P2, PT, PT, PT, UP0, 0x80, 0x0 ;  /* 0x000000000000781c */ /* 0x000fe40003f4f008 */
[----:B------:R-:W-:Y:S02]  /*3160*/  PLOP3.LUT P4, PT, PT, PT, UP0, 0x80, 0x0 ;  /* 0x000000000000781c */ /* 0x000fe40003f8f008 */
[----:B------:R-:W-:Y:S02]  /*3170*/  PLOP3.LUT P0, PT, PT, PT, UP0, 0x80, 0x0 ;  /* 0x000000000000781c */ /* 0x000fe40003f0f008 */
[----:B------:R-:W-:Y:S02]  /*3180*/  PLOP3.LUT P5, PT, PT, PT, UP0, 0x80, 0x0 ;  /* 0x000000000000781c */ /* 0x000fe40003faf008 */
[----:B-----5:R-:W-:Y:S02]  /*3190*/  FSETP.NEU.FTZ.AND P3, PT, R232, -INF , PT ;  /* 0xff800000e800780b */ /* 0x020fe40003f7d000 */
[----:B------:R-:W-:Y:S01]  /*31a0*/  PLOP3.LUT P6, PT, PT, PT, UP0, 0x80, 0x0 ;  /* 0x000000000000781c */ /* 0x000fe20003fcf008 */
[----:B------:R-:W-:Y:S04]  /*31b0*/  DEPBAR.LE SB0, 0x0 ;  /* 0x000080000000791a */ /* 0x000fe80000000000 */
[----:B------:R-:W-:Y:S08]  /*31c0*/  BAR.SYNC.DEFER_BLOCKING 0x0 ;  /* 0x0000000000007b1d */ /* 0x000ff00000010000 */
[----:B------:R-:W-:Y:S08]  /*31d0*/  LDSM.16.M88.4 R32, [R173] ;  /* 0x00000000ad20783b */ /* 0x000ff00000000200 */
[----:B-1----:R-:W1:Y:S08]  /*31e0*/  LDSM.16.M88.4 R16, [R178+0x6000] ;  /* 0x00600000b210783b */ /* 0x002e700000000200 */
[----:B------:R-:W4:Y:S08]  /*31f0*/  LDSM.16.M88.4 R28, [R173+0x1000] ;  /* 0x00100000ad1c783b */ /* 0x000f300000000200 */
[----:B------:R-:W3:Y:S08]  /*3200*/  LDSM.16.M88.4 R100, [R178+0x6800] ;  /* 0x00680000b264783b */ /* 0x000ef00000000200 */
[----:B------:R-:W-:Y:S08]  /*3210*/  LDSM.16.M88.4 R104, [R0] ;  /* 0x000000000068783b */ /* 0x000ff00000000200 */
[----:B------:R-:W2:Y:S01]  /*3220*/  LDSM.16.M88.4 R108, [R181+0x6000] ;  /* 0x00600000b56c783b */ /* 0x000ea20000000200 */
[-C--:B-1----:R-:W-:Y:S07]  /*3230*/  HMMA.16816.F32.BF16 R4, R32, R16.reuse, RZ ;  /* 0x000000102004723c */ /* 0x082fee00000418ff */
[----:B------:R1:W2:Y:S01]  /*3240*/  LDSM.16.M88.4 R112, [R0+0x1000] ;  /* 0x001000000070783b */ /* 0x0002a20000000200 */
[C---:B----4-:R-:W-:Y:S07]  /*3250*/  HMMA.16816.F32.BF16 R8, R28.reuse, R16, RZ ;  /* 0x000000101c08723c */ /* 0x050fee00000418ff */
[----:B------:R-:W4:Y:S01]  /*3260*/  LDSM.16.M88.4 R116, [R181+0x6800] ;  /* 0x00680000b574783b */ /* 0x000f220000000200 */
[-C--:B------:R-:W-:Y:S07]  /*3270*/  HMMA.16816.F32.BF16 R12, R28, R18.reuse, RZ ;  /* 0x000000121c0c723c */ /* 0x080fee00000418ff */
[----:B------:R-:W-:Y:S01]  /*3280*/  LDSM.16.M88.4 R120, [R2] ;  /* 0x000000000278783b */ /* 0x000fe20000000200 */
[C---:B------:R-:W-:Y:S07]  /*3290*/  HMMA.16816.F32.BF16 R16, R32.reuse, R18, RZ ;  /* 0x000000122010723c */ /* 0x040fee00000418ff */
[----:B------:R-:W4:Y:S01]  /*32a0*/  LDSM.16.M88.4 R124, [R179+0x6000] ;  /* 0x00600000b37c783b */ /* 0x000f220000000200 */
[----:B-1----:R-:W-:Y:S01]  /*32b0*/  IADD3 R0, R0, R128, RZ ;  /* 0x0000008000007210 */ /* 0x002fe20007ffe0ff */
[-C--:B---3--:R-:W-:Y:S06]  /*32c0*/  HMMA.16816.F32.BF16 R20, R32, R100.reuse, RZ ;  /* 0x000000642014723c */ /* 0x088fec00000418ff */
[----:B------:R-:W-:Y:S02]  /*32d0*/  LDSM.16.M88.4 R128, [R179+0x6800] ;  /* 0x00680000b380783b */ /* 0x000fe40000000200 */
[C---:B------:R-:W-:Y:S06]  /*32e0*/  HMMA.16816.F32.BF16 R24, R28.reuse, R100, RZ ;  /* 0x000000641c18723c */ /* 0x040fec00000418ff */
[----:B------:R-:W-:Y:S02]  /*32f0*/  LDSM.16.M88.4 R132, [R0] ;  /* 0x000000000084783b */ /* 0x000fe40000000200 */
[-C--:B------:R-:W-:Y:S06]  /*3300*/  HMMA.16816.F32.BF16 R28, R28, R102.reuse, RZ ;  /* 0x000000661c1c723c */ /* 0x080fec00000418ff */
[----:B------:R-:W-:Y:S02]  /*3310*/  LDSM.16.M88.4 R136, [R180+0x6000] ;  /* 0x00600000b488783b */ /* 0x000fe40000000200 */
[----:B------:R-:W-:Y:S06]  /*3320*/  HMMA.16816.F32.BF16 R32, R32, R102, RZ ;  /* 0x000000662020723c */ /* 0x000fec00000418ff */
[----:B------:R-:W1:Y:S02]  /*3330*/  LDSM.16.M88.4 R100, [R2+0x1000] ;  /* 0x001000000264783b */ /* 0x000e640000000200 */
[-C--:B--2---:R-:W-:Y:S08]  /*3340*/  HMMA.16816.F32.BF16 R4, R104, R108.reuse, R4 ;  /* 0x0000006c6804723c */ /* 0x084ff00000041804 */
[C---:B------:R-:W-:Y:S07]  /*3350*/  HMMA.16816.F32.BF16 R8, R112.reuse, R108, R8 ;  /* 0x0000006c7008723c */ /* 0x040fee0000041808 */
[----:B------:R-:W-:Y:S01]  /*3360*/  MOV R108, 0x40 ;  /* 0x00000040006c7802 */ /* 0x000fe20000000f00 */
[-C--:B------:R-:W-:Y:S08]  /*3370*/  HMMA.16816.F32.BF16 R12, R112, R110.reuse, R12 ;  /* 0x0000006e700c723c */ /* 0x080ff0000004180c */
[C---:B------:R-:W-:Y:S08]  /*3380*/  HMMA.16816.F32.BF16 R16, R104.reuse, R110, R16 ;  /* 0x0000006e6810723c */ /* 0x040ff00000041810 */
[-C--:B----4-:R-:W-:Y:S08]  /*3390*/  HMMA.16816.F32.BF16 R20, R104, R116.reuse, R20 ;  /* 0x000000746814723c */ /* 0x090ff00000041814 */
[C---:B------:R-:W-:Y:S08]  /*33a0*/  HMMA.16816.F32.BF16 R24, R112.reuse, R116, R24 ;  /* 0x000000747018723c */ /* 0x040ff00000041818 */
[-C--:B------:R-:W-:Y:S08]  /*33b0*/  HMMA.16816.F32.BF16 R28, R112, R118.reuse, R28 ;  /* 0x00000076701c723c */ /* 0x080ff0000004181c */
[----:B------:R-:W-:Y:S01]  /*33c0*/  HMMA.16816.F32.BF16 R32, R104, R118, R32 ;  /* 0x000000766820723c */ /* 0x000fe20000041820 */
[----:B------:R-:W2:Y:S07]  /*33d0*/  LDSM.16.M88.4 R104, [R0+0x1000] ;  /* 0x001000000068783b */ /* 0x000eae0000000200 */
[-C--:B------:R-:W-:Y:S08]  /*33e0*/  HMMA.16816.F32.BF16 R4, R120, R124.reuse, R4 ;  /* 0x0000007c7804723c */ /* 0x080ff00000041804 */
[C---:B-1----:R-:W-:Y:S08]  /*33f0*/  HMMA.16816.F32.BF16 R8, R100.reuse, R124, R8 ;  /* 0x0000007c6408723c */ /* 0x042ff00000041808 */
[-C--:B------:R-:W-:Y:S08]  /*3400*/  HMMA.16816.F32.BF16 R12, R100, R126.reuse, R12 ;  /* 0x0000007e640c723c */ /* 0x080ff0000004180c */
[C---:B------:R-:W-:Y:S08]  /*3410*/  HMMA.16816.F32.BF16 R16, R120.reuse, R126, R16 ;  /* 0x0000007e7810723c */ /* 0x040ff00000041810 */
[-C--:B------:R-:W-:Y:S08]  /*3420*/  HMMA.16816.F32.BF16 R20, R120, R128.reuse, R20 ;  /* 0x000000807814723c */ /* 0x080ff00000041814 */
[C---:B------:R-:W-:Y:S07]  /*3430*/  HMMA.16816.F32.BF16 R24, R100.reuse, R128, R24 ;  /* 0x000000806418723c */ /* 0x040fee0000041818 */
[----:B------:R-:W-:Y:S01]  /*3440*/  SEL R128, R108, 0xffffffc0, !P1 ;  /* 0xffffffc06c807807 */ /* 0x000fe20004800000 */
[-C--:B------:R-:W-:Y:S08]  /*3450*/  HMMA.16816.F32.BF16 R28, R100, R130.reuse, R28 ;  /* 0x00000082641c723c */ /* 0x080ff0000004181c */
[----:B------:R-:W-:Y:S08]  /*3460*/  HMMA.16816.F32.BF16 R32, R120, R130, R32 ;  /* 0x000000827820723c */ /* 0x000ff00000041820 */
[-C--:B------:R-:W-:Y:S08]  /*3470*/  HMMA.16816.F32.BF16 R4, R132, R136.reuse, R4 ;  /* 0x000000888404723c */ /* 0x080ff00000041804 */
[C---:B--2---:R-:W-:Y:S08]  /*3480*/  HMMA.16816.F32.BF16 R8, R104.reuse, R136, R8 ;  /* 0x000000886808723c */ /* 0x044ff00000041808 */
[-C--:B------:R-:W-:Y:S08]  /*3490*/  HMMA.16816.F32.BF16 R12, R104, R138.reuse, R12 ;  /* 0x0000008a680c723c */ /* 0x080ff0000004180c */
[----:B------:R-:W-:Y:S01]  /*34a0*/  FMUL.FTZ R4, R4, c[0x0][0x2ec] ;  /* 0x0000bb0004047a20 */ /* 0x000fe20000410000 */
[C---:B------:R-:W-:Y:S03]  /*34b0*/  HMMA.16816.F32.BF16 R16, R132.reuse, R138, R16 ;  /* 0x0000008a8410723c */ /* 0x040fe60000041810 */
[----:B------:R-:W1:Y:S01]  /*34c0*/  MUFU.TANH R112, R4 ;  /* 0x0000000400707308 */ /* 0x000e620000002400 */
[----:B------:R-:W-:Y:S02]  /*34d0*/  FMUL.FTZ R5, R5, c[0x0][0x2ec] ;  /* 0x0000bb0005057a20 */ /* 0x000fe40000410000 */
[----:B------:R-:W-:Y:S02]  /*34e0*/  FMUL.FTZ R6, R6, c[0x0][0x2ec] ;  /* 0x0000bb0006067a20 */ /* 0x000fe40000410000 */
[----:B------:R-:W-:Y:S04]  /*34f0*/  FMUL.FTZ R9, R9, c[0x0][0x2ec] ;  /* 0x0000bb0009097a20 */ /* 0x000fe80000410000 */
[----:B------:R-:W-:Y:S01]  /*3500*/  FMUL.FTZ R7, R7, c[0x0][0x2ec] ;  /* 0x0000bb0007077a20 */ /* 0x000fe20000410000 */
[----:B------:R2:W-:Y:S01]  /*3510*/  MUFU.TANH R211, R9 ;  /* 0x0000000900d37308 */ /* 0x0005e20000002400 */
[----:B------:R-:W-:Y:S02]  /*3520*/  FMUL.FTZ R8, R8, c[0x0][0x2ec] ;  /* 0x0000bb0008087a20 */ /* 0x000fe40000410000 */
[----:B------:R-:W-:Y:S02]  /*3530*/  FMUL.FTZ R12, R12, c[0x0][0x2ec] ;  /* 0x0000bb000c0c7a20 */ /* 0x000fe40000410000 */
[----:B------:R-:W-:Y:S02]  /*3540*/  FMUL.FTZ R13, R13, c[0x0][0x2ec] ;  /* 0x0000bb000d0d7a20 */ /* 0x000fe40000410000 */
[----:B------:R-:W-:Y:S02]  /*3550*/  FMUL.FTZ R14, R14, c[0x0][0x2ec] ;  /* 0x0000bb000e0e7a20 */ /* 0x000fe40000410000 */
[----:B------:R-:W-:Y:S01]  /*3560*/  FMUL.FTZ R15, R15, c[0x0][0x2ec] ;  /* 0x0000bb000f0f7a20 */ /* 0x000fe20000410000 */
[----:B------:R3:W-:Y:S01]  /*3570*/  MUFU.TANH R214, R8 ;  /* 0x0000000800d67308 */ /* 0x0007e20000002400 */
[----:B------:R-:W-:Y:S02]  /*3580*/  FMUL.FTZ R16, R16, c[0x0][0x2ec] ;  /* 0x0000bb0010107a20 */ /* 0x000fe40000410000 */
[----:B------:R-:W-:Y:S02]  /*3590*/  FMUL.FTZ R17, R17, c[0x0][0x2ec] ;  /* 0x0000bb0011117a20 */ /* 0x000fe40000410000 */
[----:B------:R-:W-:Y:S02]  /*35a0*/  FMUL.FTZ R18, R18, c[0x0][0x2ec] ;  /* 0x0000bb0012127a20 */ /* 0x000fe40000410000 */
[----:B------:R-:W-:Y:S02]  /*35b0*/  FMUL.FTZ R19, R19, c[0x0][0x2ec] ;  /* 0x0000bb0013137a20 */ /* 0x000fe40000410000 */
[----:B------:R-:W-:Y:S01]  /*35c0*/  FMUL.FTZ R11, R11, c[0x0][0x2ec] ;  /* 0x0000bb000b0b7a20 */ /* 0x000fe20000410000 */
[----:B------:R-:W4:Y:S01]  /*35d0*/  MUFU.TANH R109, R5 ;  /* 0x00000005006d7308 */ /* 0x000f220000002400 */
[----:B------:R-:W-:Y:S01]  /*35e0*/  FMUL.FTZ R10, R10, c[0x0][0x2ec] ;  /* 0x0000bb000a0a7a20 */ /* 0x000fe20000410000 */
[----:B--2---:R-:W-:Y:S04]  /*35f0*/  MOV R9, UR27 ;  /* 0x0000001b00097c02 */ /* 0x004fe80008000f00 */
[----:B------:R-:W-:Y:S04]  /*3600*/  @P2 LEA R9, R9, R242, 0x7 ;  /* 0x000000f209092211 */ /* 0x000fe800078e38ff */
[----:B------:R-:W2:Y:S01]  /*3610*/  MUFU.TANH R202, R6 ;  /* 0x0000000600ca7308 */ /* 0x000ea20000002400 */
[----:B------:R-:W-:Y:S02]  /*3620*/  PLOP3.LUT P2, PT, PT, PT, UP0, 0x80, 0x0 ;  /* 0x000000000000781c */ /* 0x000fe40003f4f008 */
[C---:B------:R-:W-:Y:S01]  /*3630*/  @P4 ISETP.GE.AND P4, PT, R9.reuse, UR6, PT ;  /* 0x0000000609004c0c */ /* 0x040fe2000bf86270 */
[----:B---3--:R-:W-:Y:S01]  /*3640*/  FMUL.FTZ R8, R232, 1.4426950216293334961 ;  /* 0x3fb8aa3be8087820 */ /* 0x008fe20000410000 */
[----:B------:R-:W-:Y:S02]  /*3650*/  @P0 IADD3 R0, R9, 0x1, RZ ;  /* 0x0000000109000810 */ /* 0x000fe40007ffe0ff */
[----:B------:R-:W-:Y:S02]  /*3660*/  PLOP3.LUT P0, PT, PT, PT, UP0, 0x80, 0x0 ;  /* 0x000000000000781c */ /* 0x000fe40003f0f008 */
[----:B------:R-:W-:Y:S01]  /*3670*/  FSEL R8, R8, RZ, P3 ;  /* 0x000000ff08087208 */ /* 0x000fe20001800000 */
[----:B------:R3:W2:Y:S01]  /*3680*/  MUFU.TANH R201, R7 ;  /* 0x0000000700c97308 */ /* 0x0006a20000002400 */
[----:B------:R-:W-:Y:S02]  /*3690*/  @P5 ISETP.GE.AND P5, PT, R0, UR6, PT ;  /* 0x0000000600005c0c */ /* 0x000fe4000bfa6270 */
[----:B-1----:R-:W-:Y:S02]  /*36a0*/  MOV R0, R112 ;  /* 0x0000007000007202 */ /* 0x002fe40000000f00 */
[----:B------:R-:W-:Y:S02]  /*36b0*/  FSETP.NEU.FTZ.AND P3, PT, R233, -INF , PT ;  /* 0xff800000e900780b */ /* 0x000fe40003f7d000 */
[----:B------:R-:W-:Y:S02]  /*36c0*/  @P2 FSEL R0, R112, -INF , !P4 ;  /* 0xff80000070002808 */ /* 0x000fe40006000000 */
[----:B------:R-:W-:Y:S01]  /*36d0*/  PLOP3.LUT P2, PT, PT, PT, UP0, 0x80, 0x0 ;  /* 0x000000000000781c */ /* 0x000fe20003f4f008 */
[----:B------:R1:W1:Y:S02]  /*36e0*/  MUFU.TANH R221, R10 ;  /* 0x0000000a00dd7308 */ /* 0x0002640000002400 */
[--C-:B------:R-:W-:Y:S01]  /*36f0*/  FFMA.FTZ R2, R0, c[0x0][0x23c], -R8.reuse ;  /* 0x00008f0000027a23 */ /* 0x100fe20000010808 */
[----:B----4-:R-:W-:Y:S02]  /*3700*/  MOV R0, R109 ;  /* 0x0000006d00007202 */ /* 0x010fe40000000f00 */
[----:B------:R-:W-:Y:S02]  /*3710*/  @P0 FSEL R0, R109, -INF , !P5 ;  /* 0xff8000006d000808 */ /* 0x000fe40006800000 */
[----:B------:R-:W-:Y:S03]  /*3720*/  PLOP3.LUT P0, PT, PT, PT, UP0, 0x80, 0x0 ;  /* 0x000000000000781c */ /* 0x000fe60003f0f008 */
[----:B------:R4:W-:Y:S01]  /*3730*/  MUFU.EX2 R114, R2 ;  /* 0x0000000200727308 */ /* 0x0009e20000000800 */
[----:B---3--:R-:W3:Y:S09]  /*3740*/  LDSM.16.M88.4 R4, [R180+0x6800] ;  /* 0x00680000b404783b */ /* 0x008ef20000000200 */
[----:B------:R-:W3:Y:S01]  /*3750*/  MUFU.TANH R220, R11 ;  /* 0x0000000b00dc7308 */ /* 0x000ee20000002400 */
[----:B-1----:R-:W-:Y:S09]  /*3760*/  FMUL.FTZ R10, R231, 1.4426950216293334961 ;  /* 0x3fb8aa3be70a7820 */ /* 0x002ff20000410000 */
[----:B------:R-:W1:Y:S01]  /*3770*/  MUFU.TANH R209, R12 ;  /* 0x0000000c00d17308 */ /* 0x000e620000002400 */
[----:B----4-:R-:W-:Y:S01]  /*3780*/  FFMA.FTZ R2, R0, c[0x0][0x23c], -R8 ;  /* 0x00008f0000027a23 */ /* 0x010fe20000010808 */
[----:B--2---:R-:W-:Y:S02]  /*3790*/  MOV R0, R202 ;  /* 0x000000ca00007202 */ /* 0x004fe40000000f00 */
[----:B------:R-:W-:Y:S02]  /*37a0*/  @P2 FSEL R0, R202, -INF , !P4 ;  /* 0xff800000ca002808 */ /* 0x000fe40006000000 */
[----:B------:R-:W-:Y:S04]  /*37b0*/  PLOP3.LUT P2, PT, PT, PT, UP0, 0x80, 0x0 ;  /* 0x000000000000781c */ /* 0x000fe80003f4f008 */
[----:B------:R2:W-:Y:S10]  /*37c0*/  MUFU.EX2 R113, R2 ;  /* 0x0000000200717308 */ /* 0x0005f40000000800 */
[----:B------:R-:W4:Y:S01]  /*37d0*/  MUFU.TANH R205, R13 ;  /* 0x0000000d00cd7308 */ /* 0x000f220000002400 */
[-C--:B---3--:R-:W-:Y:S09]  /*37e0*/  HMMA.16816.F32.BF16 R20, R132, R4.reuse, R20 ;  /* 0x000000048414723c */ /* 0x088ff20000041814 */
[----:B------:R-:W3:Y:S01]  /*37f0*/  MUFU.TANH R218, R14 ;  /* 0x0000000e00da7308 */ /* 0x000ee20000002400 */
[C---:B------:R-:W-:Y:S07]  /*3800*/  HMMA.16816.F32.BF16 R24, R104.reuse, R4, R24 ;  /* 0x000000046818723c */ /* 0x040fee0000041818 */
[----:B------:R-:W-:Y:S02]  /*3810*/  FMUL.FTZ R4, R233, 1.4426950216293334961 ;  /* 0x3fb8aa3be9047820 */ /* 0x000fe40000410000 */
[----:B------:R-:W1:Y:S01]  /*3820*/  MUFU.TANH R216, R15 ;  /* 0x0000000f00d87308 */ /* 0x000e620000002400 */
[-C--:B------:R-:W-:Y:S02]  /*3830*/  HMMA.16816.F32.BF16 R28, R104, R6.reuse, R28 ;  /* 0x00000006681c723c */ /* 0x080fe4000004181c */
[----:B------:R-:W-:Y:S02]  /*3840*/  FSEL R4, R4, RZ, P3 ;  /* 0x000000ff04047208 */ /* 0x000fe40001800000 */
[----:B------:R-:W-:Y:S01]  /*3850*/  FSETP.NEU.FTZ.AND P3, PT, R230, -INF , PT ;  /* 0xff800000e600780b */ /* 0x000fe20003f7d000 */
[----:B------:R-:W-:Y:S03]  /*3860*/  FMUL.FTZ R20, R20, c[0x0][0x2ec] ;  /* 0x0000bb0014147a20 */ /* 0x000fe60000410000 */
[----:B------:R-:W-:Y:S01]  /*3870*/  HMMA.16816.F32.BF16 R32, R132, R6, R32 ;  /* 0x000000068420723c */ /* 0x000fe20000041820 */
[----:B------:R-:W1:Y:S03]  /*3880*/  MUFU.TANH R125, R16 ;  /* 0x00000010007d7308 */ /* 0x000e660000002400 */
[--C-:B--2---:R-:W-:Y:S01]  /*3890*/  FFMA.FTZ R2, R0, c[0x0][0x23c], -R4.reuse ;  /* 0x00008f0000027a23 */ /* 0x104fe20000010804 */
[----:B------:R-:W-:Y:S01]  /*38a0*/  MOV R0, R201 ;  /* 0x000000c900007202 */ /* 0x000fe20000000f00 */
[----:B------:R-:W-:Y:S01]  /*38b0*/  FMUL.FTZ R21, R21, c[0x0][0x2ec] ;  /* 0x0000bb0015157a20 */ /* 0x000fe20000410000 */
[----:B------:R-:W-:Y:S01]  /*38c0*/  @P0 FSEL R0, R201, -INF , !P5 ;  /* 0xff800000c9000808 */ /* 0x000fe20006800000 */
[----:B------:R-:W-:Y:S01]  /*38d0*/  FMUL.FTZ R22, R22, c[0x0][0x2ec] ;  /* 0x0000bb0016167a20 */ /* 0x000fe20000410000 */
[----:B------:R-:W-:Y:S02]  /*38e0*/  PLOP3.LUT P0, PT, PT, PT, UP0, 0x80, 0x0 ;  /* 0x000000000000781c */ /* 0x000fe40003f0f008 */
[----:B------:R2:W-:Y:S01]  /*38f0*/  MUFU.EX2 R198, R2 ;  /* 0x0000000200c67308 */ /* 0x0005e20000000800 */
[----:B------:R-:W-:Y:S02]  /*3900*/  FFMA.FTZ R0, R0, c[0x0][0x23c], -R4 ;  /* 0x00008f0000007a23 */ /* 0x000fe40000010804 */
[----:B------:R-:W-:Y:S02]  /*3910*/  FMUL.FTZ R23, R23, c[0x0][0x2ec] ;  /* 0x0000bb0017177a20 */ /* 0x000fe40000410000 */
[----:B------:R-:W-:Y:S02]  /*3920*/  FMUL.FTZ R28, R28, c[0x0][0x2ec] ;  /* 0x0000bb001c1c7a20 */ /* 0x000fe40000410000 */
[----:B------:R-:W-:Y:S02]  /*3930*/  FMUL.FTZ R29, R29, c[0x0][0x2ec] ;  /* 0x0000bb001d1d7a20 */ /* 0x000fe40000410000 */
[----:B------:R-:W-:Y:S01]  /*3940*/  FMUL.FTZ R30, R30, c[0x0][0x2ec] ;  /* 0x0000bb001e1e7a20 */ /* 0x000fe20000410000 */
[----:B------:R1:W-:Y:S01]  /*3950*/  MUFU.EX2 R219, R0 ;  /* 0x0000000000db7308 */ /* 0x0003e20000000800 */
[----:B------:R-:W-:Y:S02]  /*3960*/  FMUL.FTZ R31, R31, c[0x0][0x2ec] ;  /* 0x0000bb001f1f7a20 */ /* 0x000fe40000410000 */
[----:B------:R-:W-:Y:S02]  /*3970*/  FMUL.FTZ R32, R32, c[0x0][0x2ec] ;  /* 0x0000bb0020207a20 */ /* 0x000fe40000410000 */
[----:B------:R-:W-:Y:S02]  /*3980*/  FMUL.FTZ R33, R33, c[0x0][0x2ec] ;  /* 0x0000bb0021217a20 */ /* 0x000fe40000410000 */
[----:B------:R-:W-:Y:S02]  /*3990*/  FMUL.FTZ R34, R34, c[0x0][0x2ec] ;  /* 0x0000bb0022227a20 */ /* 0x000fe40000410000 */
[----:B------:R-:W-:Y:S01]  /*39a0*/  FMUL.FTZ R35, R35, c[0x0][0x2ec] ;  /* 0x0000bb0023237a20 */ /* 0x000fe20000410000 */
[----:B------:R-:W3:Y:S01]  /*39b0*/  MUFU.TANH R124, R17 ;  /* 0x00000011007c7308 */ /* 0x000ee20000002400 */
[----:B------:R-:W-:Y:S02]  /*39c0*/  FMUL.FTZ R24, R24, c[0x0][0x2ec] ;  /* 0x0000bb0018187a20 */ /* 0x000fe40000410000 */
[----:B------:R-:W-:Y:S02]  /*39d0*/  FMUL.FTZ R25, R25, c[0x0][0x2ec] ;  /* 0x0000bb0019197a20 */ /* 0x000fe40000410000 */
[----:B--2---:R-:W-:Y:S02]  /*39e0*/  FMUL.FTZ R2, R230, 1.4426950216293334961 ;  /* 0x3fb8aa3be6027820 */ /* 0x004fe40000410000 */
[----:B------:R-:W-:Y:S02]  /*39f0*/  FMUL.FTZ R26, R26, c[0x0][0x2ec] ;  /* 0x0000bb001a1a7a20 */ /* 0x000fe40000410000 */
[----:B------:R-:W-:Y:S01]  /*3a00*/  FMUL.FTZ R27, R27, c[0x0][0x2ec] ;  /* 0x0000bb001b1b7a20 */ /* 0x000fe20000410000 */
[----:B------:R-:W2:Y:S01]  /*3a10*/  MUFU.TANH R196, R18 ;  /* 0x0000001200c47308 */ /* 0x000ea20000002400 */
[----:B------:R-:W-:Y:S02]  /*3a20*/  FSEL R2, R2, RZ, P3 ;  /* 0x000000ff02027208 */ /* 0x000fe40001800000 */
[----:B------:R-:W-:Y:S02]  /*3a30*/  FSETP.NEU.FTZ.AND P3, PT, R231, -INF , PT ;  /* 0xff800000e700780b */ /* 0x000fe40003f7d000 */
[----:B-1----:R-:W-:Y:S02]  /*3a40*/  MOV R0, R214 ;  /* 0x000000d600007202 */ /* 0x002fe40000000f00 */
[----:B------:R-:W-:Y:S02]  /*3a50*/  @P2 FSEL R0, R214, -INF , !P4 ;  /* 0xff800000d6002808 */ /* 0x000fe40006000000 */
[----:B------:R-:W-:Y:S01]  /*3a60*/  PLOP3.LUT P2, PT, PT, PT, UP0, 0x80, 0x0 ;  /* 0x000000000000781c */ /* 0x000fe20003f4f008 */
[----:B------:R-:W1:Y:S02]  /*3a70*/  MUFU.TANH R138, R19 ;  /* 0x00000013008a7308 */ /* 0x000e640000002400 */
[--C-:B------:R-:W-:Y:S01]  /*3a80*/  FFMA.FTZ R5, R0, c[0x0][0x23c], -R2.reuse ;  /* 0x00008f0000057a23 */ /* 0x100fe20000010802 */
[----:B------:R-:W-:Y:S02]  /*3a90*/  MOV R0, R211 ;  /* 0x000000d300007202 */ /* 0x000fe40000000f00 */
[----:B------:R-:W-:Y:S02]  /*3aa0*/  @P0 FSEL R0, R211, -INF , !P5 ;  /* 0xff800000d3000808 */ /* 0x000fe40006800000 */
[----:B------:R-:W-:Y:S03]  /*3ab0*/  PLOP3.LUT P0, PT, PT, PT, UP0, 0x80, 0x0 ;  /* 0x000000000000781c */ /* 0x000fe60003f0f008 */
[----:B------:R1:W-:Y:S01]  /*3ac0*/  MUFU.EX2 R228, R5 ;  /* 0x0000000500e47308 */ /* 0x0003e20000000800 */
[----:B------:R-:W-:Y:S01]  /*3ad0*/  FFMA.FTZ R11, R0, c[0x0][0x23c], -R2 ;  /* 0x00008f00000b7a23 */ /* 0x000fe20000010802 */
[----:B------:R-:W-:Y:S02]  /*3ae0*/  FSEL R0, R10, RZ, P3 ;  /* 0x000000ff0a007208 */ /* 0x000fe40001800000 */
[----:B------:R-:W-:Y:S06]  /*3af0*/  PLOP3.LUT P3, PT, PT, PT, UP0, 0x80, 0x0 ;  /* 0x000000000000781c */ /* 0x000fec0003f6f008 */
[----:B------:R-:W2:Y:S10]  /*3b00*/  MUFU.TANH R122, R20 ;  /* 0x00000014007a7308 */ /* 0x000eb40000002400 */
[----:B------:R-:W2:Y:S01]  /*3b10*/  MUFU.TANH R127, R21 ;  /* 0x00000015007f7308 */ /* 0x000ea20000002400 */
[----:B-1----:R-:W-:Y:S02]  /*3b20*/  MOV R5, R221 ;  /* 0x000000dd00057202 */ /* 0x002fe40000000f00 */
[----:B------:R-:W-:Y:S02]  /*3b30*/  @P2 FSEL R5, R221, -INF , !P4 ;  /* 0xff800000dd052808 */ /* 0x000fe40006000000 */
[----:B------:R-:W-:Y:S05]  /*3b40*/  PLOP3.LUT P2, PT, PT, PT, UP0, 0x80, 0x0 ;  /* 0x000000000000781c */ /* 0x000fea0003f4f008 */
[----:B------:R-:W1:Y:S01]  /*3b50*/  MUFU.TANH R197, R22 ;  /* 0x0000001600c57308 */ /* 0x000e620000002400 */
[--C-:B------:R-:W-:Y:S01]  /*3b60*/  FFMA.FTZ R10, R5, c[0x0][0x23c], -R0.reuse ;  /* 0x00008f00050a7a23 */ /* 0x100fe20000010800 */
[----:B------:R-:W-:Y:S02]  /*3b70*/  MOV R5, R220 ;  /* 0x000000dc00057202 */ /* 0x000fe40000000f00 */
[----:B------:R-:W-:Y:S02]  /*3b80*/  @P0 FSEL R5, R220, -INF , !P5 ;  /* 0xff800000dc050808 */ /* 0x000fe40006800000 */
[----:B------:R-:W-:Y:S02]  /*3b90*/  PLOP3.LUT P5, PT, PT, PT, UP0, 0x80, 0x0 ;  /* 0x000000000000781c */ /* 0x000fe40003faf008 */
[----:B------:R-:W-:Y:S01]  /*3ba0*/  PLOP3.LUT P0, PT, PT, PT, UP0, 0x80, 0x0 ;  /* 0x000000000000781c */ /* 0x000fe20003f0f008 */
[----:B------:R-:W-:Y:S01]  /*3bb0*/  FFMA.FTZ R5, R5, c[0x0][0x23c], -R0 ;  /* 0x00008f0005057a23 */ /* 0x000fe20000010800 */
[----:B------:R-:W-:Y:S01]  /*3bc0*/  MUFU.EX2 R235, R10 ;  /* 0x0000000a00eb7308 */ /* 0x000fe20000000800 */
[----:B------:R-:W-:Y:S09]  /*3bd0*/  PLOP3.LUT P4, PT, PT, PT, UP0, 0x80, 0x0 ;  /* 0x000000000000781c */ /* 0x000ff20003f8f008 */
[----:B------:R1:W-:Y:S10]  /*3be0*/  MUFU.EX2 R234, R5 ;  /* 0x0000000500ea7308 */ /* 0x0003f40000000800 */
[----:B------:R-:W2:Y:S10]  /*3bf0*/  MUFU.TANH R139, R23 ;  /* 0x00000017008b7308 */ /* 0x000eb40000002400 */
[----:B------:R-:W2:Y:S01]  /*3c00*/  MUFU.TANH R200, R24 ;  /* 0x0000001800c87308 */ /* 0x000ea20000002400 */
[----:B-1----:R-:W-:Y:S02]  /*3c10*/  @P2 IADD3 R5, R9, 0x8, RZ ;  /* 0x0000000809052810 */ /* 0x002fe40007ffe0ff */
[----:B------:R-:W-:Y:S02]  /*3c20*/  PLOP3.LUT P2, PT, PT, PT, UP0, 0x80, 0x0 ;  /* 0x000000000000781c */ /* 0x000fe40003f4f008 */
[----:B------:R-:W-:Y:S02]  /*3c30*/  @P5 ISETP.GE.AND P5, PT, R5, UR6, PT ;  /* 0x0000000605005c0c */ /* 0x000fe4000bfa6270 */
[----:B------:R-:W-:Y:S03]  /*3c40*/  @P0 IADD3 R5, R9, 0x9, RZ ;  /* 0x0000000909050810 */ /* 0x000fe60007ffe0ff */
[----:B------:R-:W1:Y:S01]  /*3c50*/  MUFU.TANH R199, R25 ;  /* 0x0000001900c77308 */ /* 0x000e620000002400 */
[----:B------:R-:W-:Y:S02]  /*3c60*/  PLOP3.LUT P0, PT, PT, PT, UP0, 0x80, 0x0 ;  /* 0x000000000000781c */ /* 0x000fe40003f0f008 */
[----:B------:R-:W-:Y:S02]  /*3c70*/  @P6 ISETP.GE.AND P6, PT, R5, UR6, PT ;  /* 0x0000000605006c0c */ /* 0x000fe4000bfc6270 */
[----:B------:R-:W-:Y:S03]  /*3c80*/  MOV R5, R209 ;  /* 0x000000d100057202 */ /* 0x000fe60000000f00 */
[----:B------:R-:W-:Y:S02]  /*3c90*/  @P2 FSEL R5, R209, -INF , !P5 ;  /* 0xff800000d1052808 */ /* 0x000fe40006800000 */
[----:B------:R-:W-:Y:S01]  /*3ca0*/  MUFU.TANH R137, R28 ;  /* 0x0000001c00897308 */ /* 0x000fe20000002400 */
[----:B------:R-:W-:Y:S02]  /*3cb0*/  PLOP3.LUT P2, PT, PT, PT, UP0, 0x80, 0x0 ;  /* 0x000000000000781c */ /* 0x000fe40003f4f008 */
[--C-:B------:R-:W-:Y:S01]  /*3cc0*/  FFMA.FTZ R10, R5, c[0x0][0x23c], -R2.reuse ;  /* 0x00008f00050a7a23 */ /* 0x100fe20000010802 */
[----:B----4-:R-:W-:Y:S02]  /*3cd0*/  MOV R5, R205 ;  /* 0x000000cd00057202 */ /* 0x010fe40000000f00 */
[----:B------:R-:W-:Y:S02]  /*3ce0*/  @P0 FSEL R5, R205, -INF , !P6 ;  /* 0xff800000cd050808 */ /* 0x000fe40007000000 */
[----:B------:R-:W-:Y:S02]  /*3cf0*/  PLOP3.LUT P0, PT, PT, PT, UP0, 0x80, 0x0 ;  /* 0x000000000000781c */ /* 0x000fe40003f0f008 */
[----:B------:R-:W-:Y:S01]  /*3d00*/  MUFU.TANH R136, R29 ;  /* 0x0000001d00887308 */ /* 0x000fe20000002400 */
[----:B------:R-:W-:Y:S01]  /*3d10*/  FFMA.FTZ R6, R5, c[0x0][0x23c], -R2 ;  /* 0x00008f0005067a23 */ /* 0x000fe20000010802 */
[----:B---3--:R-:W-:Y:S02]  /*3d20*/  MOV R5, R218 ;  /* 0x000000da00057202 */ /* 0x008fe40000000f00 */
[----:B------:R-:W-:Y:S02]  /*3d30*/  @P2 FSEL R5, R218, -INF , !P5 ;  /* 0xff800000da052808 */ /* 0x000fe40006800000 */
[----:B------:R-:W-:Y:S04]  /*3d40*/  PLOP3.LUT P2, PT, PT, PT, UP0, 0x80, 0x0 ;  /* 0x000000000000781c */ /* 0x000fe80003f4f008 */
[----:B------:R3:W-:Y:S10]  /*3d50*/  MUFU.EX2 R217, R6 ;  /* 0x0000000600d97308 */ /* 0x0007f40000000800 */
[----:B------:R-:W-:Y:S10]  /*3d60*/  MUFU.TANH R204, R30 ;  /* 0x0000001e00cc7308 */ /* 0x000ff40000002400 */
[----:B------:R-:W-:Y:S01]  /*3d70*/  MUFU.TANH R115, R32 ;  /* 0x0000002000737308 */ /* 0x000fe20000002400 */
[--C-:B---3--:R-:W-:Y:S01]  /*3d80*/  FFMA.FTZ R6, R5, c[0x0][0x23c], -R0.reuse ;  /* 0x00008f0005067a23 */ /* 0x108fe20000010800 */
[----:B------:R-:W-:Y:S02]  /*3d90*/  MOV R5, R216 ;  /* 0x000000d800057202 */ /* 0x000fe40000000f00 */
[----:B------:R-:W-:Y:S02]  /*3da0*/  @P0 FSEL R5, R216, -INF , !P6 ;  /* 0xff800000d8050808 */ /* 0x000fe40007000000 */
[----:B------:R-:W-:Y:S04]  /*3db0*/  PLOP3.LUT P0, PT, PT, PT, UP0, 0x80, 0x0 ;  /* 0x000000000000781c */ /* 0x000fe80003f0f008 */
[----:B------:R-:W-:Y:S01]  /*3dc0*/  MUFU.TANH R116, R33 ;  /* 0x0000002100747308 */ /* 0x000fe20000002400 */
[----:B------:R-:W-:Y:S09]  /*3dd0*/  FFMA.FTZ R5, R5, c[0x0][0x23c], -R0 ;  /* 0x00008f0005057a23 */ /* 0x000ff20000010800 */
[----:B------:R3:W-:Y:S10]  /*3de0*/  MUFU.EX2 R227, R5 ;  /* 0x0000000500e37308 */ /* 0x0007f40000000800 */
[----:B------:R4:W-:Y:S10]  /*3df0*/  MUFU.EX2 R229, R6 ;  /* 0x0000000600e57308 */ /* 0x0009f40000000800 */
[----:B------:R-:W1:Y:S01]  /*3e00*/  MUFU.TANH R210, R26 ;  /* 0x0000001a00d27308 */ /* 0x000e620000002400 */
[----:B---3--:R-:W-:Y:S02]  /*3e10*/  MOV R5, R125 ;  /* 0x0000007d00057202 */ /* 0x008fe40000000f00 */
[----:B------:R-:W-:Y:S02]  /*3e20*/  @P0 FSEL R5, R125, -INF , !P5 ;  /* 0xff8000007d050808 */ /* 0x000fe40006800000 */
[----:B------:R-:W-:Y:S05]  /*3e30*/  PLOP3.LUT P0, PT, PT, PT, UP0, 0x80, 0x0 ;  /* 0x000000000000781c */ /* 0x000fea0003f0f008 */
[----:B------:R-:W-:Y:S01]  /*3e40*/  MUFU.TANH R118, R34 ;  /* 0x0000002200767308 */ /* 0x000fe20000002400 */
[--C-:B----4-:R-:W-:Y:S01]  /*3e50*/  FFMA.FTZ R6, R5, c[0x0][0x23c], -R8.reuse ;  /* 0x00008f0005067a23 */ /* 0x110fe20000010808 */
[----:B------:R-:W-:Y:S02]  /*3e60*/  MOV R5, R124 ;  /* 0x0000007c00057202 */ /* 0x000fe40000000f00 */
[----:B------:R-:W-:Y:S02]  /*3e70*/  @P3 FSEL R5, R124, -INF , !P6 ;  /* 0xff8000007c053808 */ /* 0x000fe40007000000 */
[----:B------:R-:W-:Y:S04]  /*3e80*/  PLOP3.LUT P3, PT, PT, PT, UP0, 0x80, 0x0 ;  /* 0x000000000000781c */ /* 0x000fe80003f6f008 */
[----:B------:R3:W-:Y:S01]  /*3e90*/  MUFU.EX2 R129, R6 ;  /* 0x0000000600817308 */ /* 0x0007e20000000800 */
[----:B------:R-:W-:Y:S02]  /*3ea0*/  @P0 IADD3 R7, R9, 0x10, RZ ;  /* 0x0000001009070810 */ /* 0x000fe40007ffe0ff */
[----:B------:R-:W-:Y:S07]  /*3eb0*/  PLOP3.LUT P0, PT, PT, PT, UP0, 0x80, 0x0 ;  /* 0x000000000000781c */ /* 0x000fee0003f0f008 */
[----:B------:R-:W-:Y:S10]  /*3ec0*/  MUFU.TANH R117, R35 ;  /* 0x0000002300757308 */ /* 0x000ff40000002400 */
[----:B------:R-:W-:Y:S01]  /*3ed0*/  MUFU.TANH R203, R31 ;  /* 0x0000001f00cb7308 */ /* 0x000fe20000002400 */
[----:B---3--:R-:W-:Y:S01]  /*3ee0*/  FFMA.FTZ R6, R5, c[0x0][0x23c], -R8 ;  /* 0x00008f0005067a23 */ /* 0x008fe20000010808 */
[----:B--2---:R-:W-:Y:S02]  /*3ef0*/  MOV R5, R196 ;  /* 0x000000c400057202 */ /* 0x004fe40000000f00 */
[----:B------:R-:W-:Y:S02]  /*3f00*/  @P2 FSEL R5, R196, -INF , !P5 ;  /* 0xff800000c4052808 */ /* 0x000fe40006800000 */
[----:B------:R-:W-:Y:S04]  /*3f10*/  @P3 ISETP.GE.AND P5, PT, R7, UR6, PT ;  /* 0x0000000607003c0c */ /* 0x000fe8000bfa6270 */
[----:B------:R2:W-:Y:S01]  /*3f20*/  MUFU.EX2 R126, R6 ;  /* 0x00000006007e7308 */ /* 0x0005e20000000800 */
[----:B------:R-:W-:Y:S02]  /*3f30*/  @P4 IADD3 R7, R9, 0x11, RZ ;  /* 0x0000001109074810 */ /* 0x000fe40007ffe0ff */
[----:B------:R-:W-:Y:S02]  /*3f40*/  PLOP3.LUT P3, PT, PT, PT, UP0, 0x80, 0x0 ;  /* 0x000000000000781c */ /* 0x000fe40003f6f008 */
[----:B------:R-:W-:Y:S02]  /*3f50*/  PLOP3.LUT P2, PT, PT, PT, UP0, 0x80, 0x0 ;  /* 0x000000000000781c */ /* 0x000fe40003f4f008 */
[----:B------:R-:W-:Y:S03]  /*3f60*/  PLOP3.LUT P4, PT, PT, PT, UP0, 0x80, 0x0 ;  /* 0x000000000000781c */ /* 0x000fe60003f8f008 */
[----:B------:R-:W-:Y:S08]  /*3f70*/  MUFU.EX2 R226, R11 ;  /* 0x0000000b00e27308 */ /* 0x000ff00000000800 */
[----:B------:R-:W-:Y:S02]  /*3f80*/  @P2 ISETP.GE.AND P2, PT, R7, UR6, PT ;  /* 0x0000000607002c0c */ /* 0x000fe4000bf46270 */
[----:B------:R-:W-:Y:S01]  /*3f90*/  MUFU.EX2 R223, R10 ;  /* 0x0000000a00df7308 */ /* 0x000fe20000000800 */
[--C-:B--2---:R-:W-:Y:S01]  /*3fa0*/  FFMA.FTZ R6, R5, c[0x0][0x23c], -R4.reuse ;  /* 0x00008f0005067a23 */ /* 0x104fe20000010804 */
[----:B------:R-:W-:Y:S02]  /*3fb0*/  MOV R5, R138 ;  /* 0x0000008a00057202 */ /* 0x000fe40000000f00 */
[----:B------:R-:W-:Y:S02]  /*3fc0*/  @P0 FSEL R5, R138, -INF , !P6 ;  /* 0xff8000008a050808 */ /* 0x000fe40007000000 */
[----:B------:R-:W-:Y:S04]  /*3fd0*/  PLOP3.LUT P0, PT, PT, PT, UP0, 0x80, 0x0 ;  /* 0x000000000000781c */ /* 0x000fe80003f0f008 */
[----:B------:R2:W-:Y:S01]  /*3fe0*/  MUFU.EX2 R135, R6 ;  /* 0x0000000600877308 */ /* 0x0005e20000000800 */
[----:B------:R-:W-:Y:S09]  /*3ff0*/  PLOP3.LUT P6, PT, PT, PT, UP0, 0x80, 0x0 ;  /* 0x000000000000781c */ /* 0x000ff20003fcf008 */
[----:B------:R-:W3:Y:S01]  /*4000*/  MUFU.TANH R208, R27 ;  /* 0x0000001b00d07308 */ /* 0x000ee20000002400 */
[----:B--2---:R-:W-:Y:S01]  /*4010*/  FFMA.FTZ R6, R5, c[0x0][0x23c], -R4 ;  /* 0x00008f0005067a23 */ /* 0x004fe20000010804 */
[----:B------:R-:W-:Y:S02]  /*4020*/  MOV R5, R122 ;  /* 0x0000007a00057202 */ /* 0x000fe40000000f00 */
[----:B------:R-:W-:Y:S06]  /*4030*/  @P3 FSEL R5, R122, -INF , !P5 ;  /* 0xff8000007a053808 */ /* 0x000fec0006800000 */
[----:B------:R2:W4:Y:S01]  /*4040*/  MUFU.EX2 R134, R6 ;  /* 0x0000000600867308 */ /* 0x0005220000000800 */
[----:B------:R-:W-:Y:S01]  /*4050*/  PLOP3.LUT P3, PT, PT, PT, UP0, 0x80, 0x0 ;  /* 0x000000000000781c */ /* 0x000fe20003f6f008 */
[--C-:B--2---:R-:W-:Y:S01]  /*4060*/  FFMA.FTZ R6, R5, c[0x0][0x23c], -R8.reuse ;  /* 0x00008f0005067a23 */ /* 0x104fe20000010808 */
[----:B------:R-:W-:Y:S02]  /*4070*/  MOV R5, R127 ;  /* 0x0000007f00057202 */ /* 0x000fe40000000f00 */
[----:B------:R-:W-:Y:S05]  /*4080*/  @P0 FSEL R5, R127, -INF , !P2 ;  /* 0xff8000007f050808 */ /* 0x000fea0005000000 */
[----:B------:R2:W-:Y:S01]  /*4090*/  MUFU.EX2 R121, R6 ;  /* 0x0000000600797308 */ /* 0x0005e20000000800 */
[----:B------:R-:W-:Y:S01]  /*40a0*/  PLOP3.LUT P0, PT, PT, PT, UP0, 0x80, 0x0 ;  /* 0x000000000000781c */ /* 0x000fe20003f0f008 */
[----:B--2---:R-:W-:Y:S01]  /*40b0*/  FFMA.FTZ R6, R5, c[0x0][0x23c], -R8 ;  /* 0x00008f0005067a23 */ /* 0x004fe20000010808 */
[----:B------:R-:W-:Y:S02]  /*40c0*/  MOV R5, R197 ;  /* 0x000000c500057202 */ /* 0x000fe40000000f00 */
[----:B------:R-:W-:Y:S05]  /*40d0*/  @P3 FSEL R5, R197, -INF , !P5 ;  /* 0xff800000c5053808 */ /* 0x000fea0006800000 */
[----:B------:R2:W-:Y:S01]  /*40e0*/  MUFU.EX2 R123, R6 ;  /* 0x00000006007b7308 */ /* 0x0005e20000000800 */
[----:B------:R-:W-:Y:S01]  /*40f0*/  PLOP3.LUT P3, PT, PT, PT, UP0, 0x80, 0x0 ;  /* 0x000000000000781c */ /* 0x000fe20003f6f008 */
[--C-:B--2---:R-:W-:Y:S01]  /*4100*/  FFMA.FTZ R6, R5, c[0x0][0x23c], -R4.reuse ;  /* 0x00008f0005067a23 */ /* 0x104fe20000010804 */
[----:B------:R-:W-:Y:S02]  /*4110*/  MOV R5, R139 ;  /* 0x0000008b00057202 */ /* 0x000fe40000000f00 */
[----:B------:R-:W-:Y:S05]  /*4120*/  @P0 FSEL R5, R139, -INF , !P2 ;  /* 0xff8000008b050808 */ /* 0x000fea0005000000 */
[----:B------:R2:W-:Y:S01]  /*4130*/  MUFU.EX2 R133, R6 ;  /* 0x0000000600857308 */ /* 0x0005e20000000800 */
[----:B------:R-:W-:Y:S11]  /*4140*/  PLOP3.LUT P0, PT, PT, PT, UP0, 0x80, 0x0 ;  /* 0x000000000000781c */ /* 0x000ff60003f0f008 */
[----:B------:R-:W-:Y:S02]  /*4150*/  @!UPT UIADD3 URZ, URZ, URZ, URZ ;  /* 0x0000003f3f3ff290 */ /* 0x000fe4000fffe03f */
[C---:B------:R-:W-:Y:S02]  /*4160*/  @P0 IADD3 R7, R9.reuse, 0x18, RZ ;  /* 0x0000001809070810 */ /* 0x040fe40007ffe0ff */
[----:B------:R-:W-:Y:S02]  /*4170*/  @P6 IADD3 R9, R9, 0x19, RZ ;  /* 0x0000001909096810 */ /* 0x000fe40007ffe0ff */
[----:B------:R-:W-:Y:S01]  /*4180*/  PLOP3.LUT P0, PT, PT, PT, UP0, 0x80, 0x0 ;  /* 0x000000000000781c */ /* 0x000fe20003f0f008 */
[----:B--2---:R-:W-:Y:S01]  /*4190*/  FFMA.FTZ R6, R5, c[0x0][0x23c], -R4 ;  /* 0x00008f0005067a23 */ /* 0x004fe20000010804 */
[----:B------:R-:W-:Y:S02]  /*41a0*/  MOV R5, R200 ;  /* 0x000000c800057202 */ /* 0x000fe40000000f00 */
[----:B------:R-:W-:Y:S01]  /*41b0*/  @P3 FSEL R5, R200, -INF , !P5 ;  /* 0xff800000c8053808 */ /* 0x000fe20006800000 */
[----:B------:R2:W1:Y:S01]  /*41c0*/  MUFU.EX2 R132, R6 ;  /* 0x0000000600847308 */ /* 0x0004620000000800 */
[----:B------:R-:W-:Y:S03]  /*41d0*/  PLOP3.LUT P3, PT, PT, PT, UP0, 0x80, 0x0 ;  /* 0x000000000000781c */ /* 0x000fe60003f6f008 */
[--C-:B--2---:R-:W-:Y:S01]  /*41e0*/  FFMA.FTZ R6, R5, c[0x0][0x23c], -R2.reuse ;  /* 0x00008f0005067a23 */ /* 0x104fe20000010802 */
[----:B-1----:R-:W-:Y:S02]  /*41f0*/  MOV R5, R199 ;  /* 0x000000c700057202 */ /* 0x002fe40000000f00 */
[----:B------:R-:W-:Y:S03]  /*4200*/  @P4 FSEL R5, R199, -INF , !P2 ;  /* 0xff800000c7054808 */ /* 0x000fe60005000000 */
[----:B------:R1:W-:Y:S01]  /*4210*/  MUFU.EX2 R213, R6 ;  /* 0x0000000600d57308 */ /* 0x0003e20000000800 */
[----:B------:R-:W-:Y:S01]  /*4220*/  PLOP3.LUT P4, PT, PT, PT, UP0, 0x80, 0x0 ;  /* 0x000000000000781c */ /* 0x000fe20003f8f008 */
[----:B-1----:R-:W-:Y:S01]  /*4230*/  FFMA.FTZ R6, R5, c[0x0][0x23c], -R2 ;  /* 0x00008f0005067a23 */ /* 0x002fe20000010802 */
[----:B------:R-:W-:Y:S02]  /*4240*/  MOV R5, R210 ;  /* 0x000000d200057202 */ /* 0x000fe40000000f00 */
[----:B------:R-:W-:Y:S05]  /*4250*/  @P3 FSEL R5, R210, -INF , !P5 ;  /* 0xff800000d2053808 */ /* 0x000fea0006800000 */
[----:B------:R1:W-:Y:S04]  /*4260*/  MUFU.EX2 R212, R6 ;  /* 0x0000000600d47308 */ /* 0x0003e80000000800 */
[----:B------:R-:W-:Y:S02]  /*4270*/  @P4 ISETP.GE.AND P5, PT, R7, UR6, PT ;  /* 0x0000000607004c0c */ /* 0x000fe4000bfa6270 */
[----:B------:R-:W-:Y:S02]  /*4280*/  PLOP3.LUT P3, PT, PT, PT, UP0, 0x80, 0x0 ;  /* 0x000000000000781c */ /* 0x000fe40003f6f008 */
[----:B------:R-:W-:Y:S11]  /*4290*/  PLOP3.LUT P4, PT, PT, PT, UP0, 0x80, 0x0 ;  /* 0x000000000000781c */ /* 0x000ff60003f8f008 */
[----:B------:R-:W-:Y:S01]  /*42a0*/  @P3 ISETP.GE.AND P3, PT, R9, UR6, PT ;  /* 0x0000000609003c0c */ /* 0x000fe2000bf66270 */
[--C-:B-1----:R-:W-:Y:S01]  /*42b0*/  FFMA.FTZ R6, R5, c[0x0][0x23c], -R0.reuse ;  /* 0x00008f0005067a23 */ /* 0x102fe20000010800 */
[----:B---3--:R-:W-:Y:S02]  /*42c0*/  MOV R5, R208 ;  /* 0x000000d000057202 */ /* 0x008fe40000000f00 */
[----:B------:R-:W-:Y:S01]  /*42d0*/  @P0 FSEL R5, R208, -INF , !P2 ;  /* 0xff800000d0050808 */ /* 0x000fe20005000000 */
[----:B------:R1:W-:Y:S01]  /*42e0*/  MUFU.EX2 R225, R6 ;  /* 0x0000000600e17308 */ /* 0x0003e20000000800 */
[----:B------:R-:W-:Y:S02]  /*42f0*/  PLOP3.LUT P0, PT, PT, PT, UP0, 0x80, 0x0 ;  /* 0x000000000000781c */ /* 0x000fe40003f0f008 */
[----:B------:R-:W-:Y:S01]  /*4300*/  PLOP3.LUT P2, PT, PT, PT, UP0, 0x80, 0x0 ;  /* 0x000000000000781c */ /* 0x000fe20003f4f008 */
[----:B-1----:R-:W-:Y:S01]  /*4310*/  FFMA.FTZ R6, R5, c[0x0][0x23c], -R0 ;  /* 0x00008f0005067a23 */ /* 0x002fe20000010800 */
[----:B------:R-:W-:Y:S02]  /*4320*/  MOV R5, R137 ;  /* 0x0000008900057202 */ /* 0x000fe40000000f00 */
[----:B------:R-:W-:Y:S03]  /*4330*/  @P4 FSEL R5, R137, -INF , !P5 ;  /* 0xff80000089054808 */ /* 0x000fe60006800000 */
[----:B------:R1:W-:Y:S02]  /*4340*/  MUFU.EX2 R224, R6 ;  /* 0x0000000600e07308 */ /* 0x0003e40000000800 */
[--C-:B-1----:R-:W-:Y:S01]  /*4350*/  FFMA.FTZ R6, R5, c[0x0][0x23c], -R2.reuse ;  /* 0x00008f0005067a23 */ /* 0x102fe20000010802 */
[----:B------:R-:W-:Y:S02]  /*4360*/  MOV R5, R136 ;  /* 0x0000008800057202 */ /* 0x000fe40000000f00 */
[----:B------:R-:W-:Y:S05]  /*4370*/  @P0 FSEL R5, R136, -INF , !P3 ;  /* 0xff80000088050808 */ /* 0x000fea0005800000 */
[----:B------:R1:W-:Y:S01]  /*4380*/  MUFU.EX2 R207, R6 ;  /* 0x0000000600cf7308 */ /* 0x0003e20000000800 */
[----:B------:R-:W-:Y:S01]  /*4390*/  PLOP3.LUT P0, PT, PT, PT, UP0, 0x80, 0x0 ;  /* 0x000000000000781c */ /* 0x000fe20003f0f008 */
[----:B------:R-:W-:Y:S01]  /*43a0*/  FFMA.FTZ R2, R5, c[0x0][0x23c], -R2 ;  /* 0x00008f0005027a23 */ /* 0x000fe20000010802 */
[----:B------:R-:W-:Y:S02]  /*43b0*/  MOV R5, R204 ;  /* 0x000000cc00057202 */ /* 0x000fe40000000f00 */
[----:B------:R-:W-:Y:S02]  /*43c0*/  @P2 FSEL R5, R204, -INF , !P5 ;  /* 0xff800000cc052808 */ /* 0x000fe40006800000 */
[----:B------:R-:W-:Y:S03]  /*43d0*/  PLOP3.LUT P2, PT, PT, PT, UP0, 0x80, 0x0 ;  /* 0x000000000000781c */ /* 0x000fe60003f4f008 */
[----:B------:R2:W-:Y:S01]  /*43e0*/  MUFU.EX2 R206, R2 ;  /* 0x0000000200ce7308 */ /* 0x0005e20000000800 */
[----:B------:R-:W-:Y:S09]  /*43f0*/  FFMA.FTZ R5, R5, c[0x0][0x23c], -R0 ;  /* 0x00008f0005057a23 */ /* 0x000ff20000010800 */
[----:B------:R3:W-:Y:S01]  /*4400*/  MUFU.EX2 R222, R5 ;  /* 0x0000000500de7308 */ /* 0x0007e20000000800 */
[----:B-1----:R-:W-:Y:S05]  /*4410*/  F2FP.BF16.PACK_AB R6, R219, R198 ;  /* 0x000000c6db06723e */ /* 0x002fea00000010ff */
[----:B------:R1:W-:Y:S01]  /*4420*/  STS [R187+0xe400], R6 ;  /* 0x00e40006bb007388 */ /* 0x0003e20000000800 */
[----:B--2---:R-:W-:Y:S02]  /*4430*/  MOV R2, R115 ;  /* 0x0000007300027202 */ /* 0x004fe40000000f00 */
[----:B------:R-:W-:Y:S02]  /*4440*/  @P0 FSEL R2, R115, -INF , !P5 ;  /* 0xff80000073020808 */ /* 0x000fe40006800000 */
[----:B------:R-:W-:Y:S03]  /*4450*/  PLOP3.LUT P0, PT, PT, PT, UP0, 0x80, 0x0 ;  /* 0x000000000000781c */ /* 0x000fe60003f0f008 */
[--C-:B---3--:R-:W-:Y:S01]  /*4460*/  FFMA.FTZ R5, R2, c[0x0][0x23c], -R8.reuse ;  /* 0x00008f0002057a23 */ /* 0x108fe20000010808 */
[----:B------:R-:W-:Y:S02]  /*4470*/  MOV R2, R116 ;  /* 0x0000007400027202 */ /* 0x000fe40000000f00 */
[----:B------:R-:W-:Y:S01]  /*4480*/  @P2 FSEL R2, R116, -INF , !P3 ;  /* 0xff80000074022808 */ /* 0x000fe20005800000 */
[----:B------:R2:W-:Y:S01]  /*4490*/  MUFU.EX2 R119, R5 ;  /* 0x0000000500777308 */ /* 0x0005e20000000800 */
[----:B------:R-:W-:Y:S03]  /*44a0*/  PLOP3.LUT P2, PT, PT, PT, UP0, 0x80, 0x0 ;  /* 0x000000000000781c */ /* 0x000fe60003f4f008 */
[----:B------:R-:W-:Y:S01]  /*44b0*/  FFMA.FTZ R8, R2, c[0x0][0x23c], -R8 ;  /* 0x00008f0002087a23 */ /* 0x000fe20000010808 */
[----:B------:R-:W-:Y:S02]  /*44c0*/  MOV R2, R118 ;  /* 0x0000007600027202 */ /* 0x000fe40000000f00 */
[----:B------:R-:W-:Y:S02]  /*44d0*/  @P0 FSEL R2, R118, -INF , !P5 ;  /* 0xff80000076020808 */ /* 0x000fe40006800000 */
[----:B-1----:R-:W-:Y:S01]  /*44e0*/  F2FP.BF16.PACK_AB R6, R217, R223 ;  /* 0x000000dfd906723e */ /* 0x002fe200000010ff */
[----:B------:R-:W1:Y:S01]  /*44f0*/  MUFU.EX2 R120, R8 ;  /* 0x0000000800787308 */ /* 0x000e620000000800 */
[----:B------:R-:W-:Y:S01]  /*4500*/  PLOP3.LUT P0, PT, PT, PT, UP0, 0x80, 0x0 ;  /* 0x000000000000781c */ /* 0x000fe20003f0f008 */
[--C-:B--2---:R-:W-:Y:S01]  /*4510*/  FFMA.FTZ R5, R2, c[0x0][0x23c], -R4.reuse ;  /* 0x00008f0002057a23 */ /* 0x104fe20000010804 */
[----:B------:R-:W-:Y:S02]  /*4520*/  MOV R2, R117 ;  /* 0x0000007500027202 */ /* 0x000fe40000000f00 */
[----:B------:R-:W-:Y:S05]  /*4530*/  @P2 FSEL R2, R117, -INF , !P3 ;  /* 0xff80000075022808 */ /* 0x000fea0005800000 */
[----:B------:R2:W-:Y:S01]  /*4540*/  MUFU.EX2 R131, R5 ;  /* 0x0000000500837308 */ /* 0x0005e20000000800 */
[----:B------:R-:W-:Y:S01]  /*4550*/  PLOP3.LUT P2, PT, PT, PT, UP5, 0x80, 0x0 ;  /* 0x000000000000781c */ /* 0x000fe20003f4f058 */
[----:B------:R-:W-:Y:S01]  /*4560*/  FFMA.FTZ R4, R2, c[0x0][0x23c], -R4 ;  /* 0x00008f0002047a23 */ /* 0x000fe20000010804 */
[----:B------:R-:W-:Y:S05]  /*4570*/  F2FP.BF16.PACK_AB R2, R113, R114 ;  /* 0x000000727102723e */ /* 0x000fea00000010ff */
[----:B------:R3:W-:Y:S02]  /*4580*/  STS [R187+0xe000], R2 ;  /* 0x00e00002bb007388 */ /* 0x0007e40000000800 */
[----:B------:R1:W1:Y:S01]  /*4590*/  MUFU.EX2 R130, R4 ;  /* 0x0000000400827308 */ /* 0x0002620000000800 */
[----:B--2---:R-:W-:Y:S02]  /*45a0*/  MOV R5, R203 ;  /* 0x000000cb00057202 */ /* 0x004fe40000000f00 */
[----:B------:R-:W-:Y:S02]  /*45b0*/  @P0 FSEL R5, R203, -INF , !P3 ;  /* 0xff800000cb050808 */ /* 0x000fe40005800000 */
[----:B------:R-:W-:Y:S03]  /*45c0*/  IADD3 R110, P0, R239, UR11, RZ ;  /* 0x0000000bef6e7c10 */ /* 0x000fe6000ff1e0ff */
[----:B------:R-:W-:Y:S01]  /*45d0*/  FFMA.FTZ R0, R5, c[0x0][0x23c], -R0 ;  /* 0x00008f0005007a23 */ /* 0x000fe20000010800 */
[----:B------:R-:W-:Y:S02]  /*45e0*/  F2FP.BF16.PACK_AB R5, R226, R228 ;  /* 0x000000e4e205723e */ /* 0x000fe400000010ff */
[----:B------:R-:W-:Y:S01]  /*45f0*/  IADD3.X R111, R238, UR10, RZ, P0, !PT ;  /* 0x0000000aee6f7c10 */ /* 0x000fe200087fe4ff */
[----:B------:R4:W2:Y:S01]  /*4600*/  MUFU.EX2 R215, R0 ;  /* 0x0000000000d77308 */ /* 0x0008a20000000800 */
[----:B---3--:R-:W-:Y:S02]  /*4610*/  F2FP.BF16.PACK_AB R2, R126, R129 ;  /* 0x000000817e02723e */ /* 0x008fe400000010ff */
[----:B-1----:R-:W-:Y:S01]  /*4620*/  F2FP.BF16.PACK_AB R4, R234, R235 ;  /* 0x000000ebea04723e */ /* 0x002fe200000010ff */
[----:B------:R-:W3:Y:S04]  /*4630*/  LDG.E R108, [R110.64] ;  /* 0x000000046e6c7981 */ /* 0x000ee8000c1e1900 */
[----:B------:R1:W-:Y:S01]  /*4640*/  STS [R188+0xe000], R2 ;  /* 0x00e00002bc007388 */ /* 0x0003e20000000800 */
[----:B----4-:R-:W-:Y:S05]  /*4650*/  F2FP.BF16.PACK_AB R0, R134, R135 ;  /* 0x000000878600723e */ /* 0x010fea00000010ff */
[----:B------:R4:W-:Y:S04]  /*4660*/  STS [R188+0xe400], R0 ;  /* 0x00e40000bc007388 */ /* 0x0009e80000000800 */
[----:B------:R2:W-:Y:S01]  /*4670*/  STS [R187+0xf000], R5 ;  /* 0x00f00005bb007388 */ /* 0x0005e20000000800 */
[----:B-1----:R-:W-:Y:S03]  /*4680*/  F2FP.BF16.PACK_AB R2, R132, R133 ;  /* 0x000000858402723e */ /* 0x002fe600000010ff */
[----:B------:R1:W-:Y:S04]  /*4690*/  STS [R187+0xf400], R4 ;  /* 0x00f40004bb007388 */ /* 0x0003e80000000800 */
[----:B------:R1:W-:Y:S01]  /*46a0*/  STS [R188+0xf000], R6 ;  /* 0x00f00006bc007388 */ /* 0x0003e20000000800 */
[----:B----4-:R-:W-:Y:S02]  /*46b0*/  F2FP.BF16.PACK_AB R0, R120, R119 ;  /* 0x000000777800723e */ /* 0x010fe400000010ff */
[----:B--2---:R-:W-:Y:S02]  /*46c0*/  F2FP.BF16.PACK_AB R5, R227, R229 ;  /* 0x000000e5e305723e */ /* 0x004fe400000010ff */
[----:B-1----:R-:W-:Y:S03]  /*46d0*/  F2FP.BF16.PACK_AB R4, R123, R121 ;  /* 0x000000797b04723e */ /* 0x002fe600000010ff */
[----:B------:R1:W-:Y:S01]  /*46e0*/  STS [R188+0xf400], R5 ;  /* 0x00f40005bc007388 */ /* 0x0003e20000000800 */
[----:B------:R-:W-:Y:S03]  /*46f0*/  F2FP.BF16.PACK_AB R6, R212, R213 ;  /* 0x000000d5d406723e */ /* 0x000fe600000010ff */
[----:B------:R2:W-:Y:S04]  /*4700*/  STS [R186+0xe000], R4 ;  /* 0x00e00004ba007388 */ /* 0x0005e80000000800 */
[----:B------:R4:W-:Y:S04]  /*4710*/  STS [R186+0xe400], R2 ;  /* 0x00e40002ba007388 */ /* 0x0009e80000000800 */
[----:B------:R4:W-:Y:S01]  /*4720*/  STS [R185+0xe000], R0 ;  /* 0x00e00000b9007388 */ /* 0x0009e20000000800 */
[----:B-1----:R-:W-:Y:S02]  /*4730*/  F2FP.BF16.PACK_AB R5, R224, R225 ;  /* 0x000000e1e005723e */ /* 0x002fe400000010ff */
[----:B--2---:R-:W-:Y:S02]  /*4740*/  F2FP.BF16.PACK_AB R4, R130, R131 ;  /* 0x000000838204723e */ /* 0x004fe400000010ff */
[----:B----4-:R-:W-:Y:S03]  /*4750*/  F2FP.BF16.PACK_AB R2, R206, R207 ;  /* 0x000000cfce02723e */ /* 0x010fe600000010ff */
[----:B------:R-:W-:Y:S01]  /*4760*/  STS [R185+0xe400], R4 ;  /* 0x00e40004b9007388 */ /* 0x000fe20000000800 */
[----:B------:R-:W-:Y:S03]  /*4770*/  F2FP.BF16.PACK_AB R0, R215, R222 ;  /* 0x000000ded700723e */ /* 0x000fe600000010ff */
[----:B------:R-:W-:Y:S04]  /*4780*/  STS [R186+0xf000], R6 ;  /* 0x00f00006ba007388 */ /* 0x000fe80000000800 */
[----:B------:R-:W-:Y:S04]  /*4790*/  STS [R186+0xf400], R5 ;  /* 0x00f40005ba007388 */ /* 0x000fe80000000800 */
[----:B------:R1:W-:Y:S04]  /*47a0*/  STS [R185+0xf000], R2 ;  /* 0x00f00002b9007388 */ /* 0x0003e80000000800 */
[----:B------:R2:W-:Y:S04]  /*47b0*/  STS [R185+0xf400], R0 ;  /* 0x00f40000b9007388 */ /* 0x0005e80000000800 */
[----:B------:R-:W4:Y:S08]  /*47c0*/  LDSM.16.M88.4 R32, [R174+0x4000] ;  /* 0x00400000ae20783b */ /* 0x000f300000000200 */
[----:B------:R-:W4:Y:S08]  /*47d0*/  LDSM.16.M88.4 R28, [R174+0x5000] ;  /* 0x00500000ae1c783b */ /* 0x000f300000000200 */
[----:B------:R-:W4:Y:S01]  /*47e0*/  LDSM.16.M88.4 R100, [R177+0x4000] ;  /* 0x00400000b164783b */ /* 0x000f220000000200 */
[----:B-1----:R-:W-:Y:S04]  /*47f0*/  FFMA.FTZ R2, -R112, R112, 1 ;  /* 0x3f80000070027423 */ /* 0x002fe80000010170 */
[----:B------:R-:W-:Y:S02]  /*4800*/  FMUL.FTZ R2, R2, c[0x0][0x2ec] ;  /* 0x0000bb0002027a20 */ /* 0x000fe40000410000 */
[----:B--2---:R-:W-:Y:S01]  /*4810*/  FFMA.FTZ R0, -R109, R109, 1 ;  /* 0x3f8000006d007423 */ /* 0x004fe2000001016d */
[----:B------:R-:W1:Y:S03]  /*4820*/  LDSM.16.M88.4 R104, [R177+0x5000] ;  /* 0x00500000b168783b */ /* 0x000e660000000200 */
[----:B------:R-:W-:Y:S01]  /*4830*/  FMUL.FTZ R0, R0, c[0x0][0x2ec] ;  /* 0x0000bb0000007a20 */ /* 0x000fe20000410000 */
[-C--:B----4-:R-:W-:Y:S08]  /*4840*/  HMMA.16816.F32.BF16 R4, R32, R140.reuse, RZ ;  /* 0x0000008c2004723c */ /* 0x090ff000000418ff */
[C---:B------:R-:W-:Y:S08]  /*4850*/  HMMA.16816.F32.BF16 R8, R28.reuse, R140, RZ ;  /* 0x0000008c1c08723c */ /* 0x040ff000000418ff */
[-C--:B------:R-:W-:Y:S08]  /*4860*/  HMMA.16816.F32.BF16 R12, R28, R142.reuse, RZ ;  /* 0x0000008e1c0c723c */ /* 0x080ff000000418ff */
[C---:B------:R-:W-:Y:S08]  /*4870*/  HMMA.16816.F32.BF16 R16, R32.reuse, R142, RZ ;  /* 0x0000008e2010723c */ /* 0x040ff000000418ff */
[-C--:B------:R-:W-:Y:S08]  /*4880*/  HMMA.16816.F32.BF16 R20, R32, R144.reuse, RZ ;  /* 0x000000902014723c */ /* 0x080ff000000418ff */
[C---:B------:R-:W-:Y:S08]  /*4890*/  HMMA.16816.F32.BF16 R24, R28.reuse, R144, RZ ;  /* 0x000000901c18723c */ /* 0x040ff000000418ff */
[-C--:B------:R-:W-:Y:S08]  /*48a0*/  HMMA.16816.F32.BF16 R28, R28, R146.reuse, RZ ;  /* 0x000000921c1c723c */ /* 0x080ff000000418ff */
[----:B------:R-:W-:Y:S08]  /*48b0*/  HMMA.16816.F32.BF16 R32, R32, R146, RZ ;  /* 0x000000922020723c */ /* 0x000ff000000418ff */
[-C--:B------:R-:W-:Y:S08]  /*48c0*/  HMMA.16816.F32.BF16 R4, R100, R148.reuse, R4 ;  /* 0x000000946404723c */ /* 0x080ff00000041804 */
[C---:B-1----:R-:W-:Y:S08]  /*48d0*/  HMMA.16816.F32.BF16 R8, R104.reuse, R148, R8 ;  /* 0x000000946808723c */ /* 0x042ff00000041808 */
[-C--:B------:R-:W-:Y:S08]  /*48e0*/  HMMA.16816.F32.BF16 R12, R104, R150.reuse, R12 ;  /* 0x00000096680c723c */ /* 0x080ff0000004180c */
[C---:B------:R-:W-:Y:S08]  /*48f0*/  HMMA.16816.F32.BF16 R16, R100.reuse, R150, R16 ;  /* 0x000000966410723c */ /* 0x040ff00000041810 */
[-C--:B------:R-:W-:Y:S08]  /*4900*/  HMMA.16816.F32.BF16 R20, R100, R152.reuse, R20 ;  /* 0x000000986414723c */ /* 0x080ff00000041814 */
[C---:B------:R-:W-:Y:S08]  /*4910*/  HMMA.16816.F32.BF16 R24, R104.reuse, R152, R24 ;  /* 0x000000986818723c */ /* 0x040ff00000041818 */
[-C--:B------:R-:W-:Y:S07]  /*4920*/  HMMA.16816.F32.BF16 R28, R104, R154.reuse, R28 ;  /* 0x0000009a681c723c */ /* 0x080fee000004181c */
[C---:B------:R-:W-:Y:S01]  /*4930*/  IADD3 R104, R128.reuse, R174, RZ ;  /* 0x000000ae80687210 */ /* 0x040fe20007ffe0ff */
[----:B------:R-:W-:Y:S04]  /*4940*/  HMMA.16816.F32.BF16 R32, R100, R154, R32 ;  /* 0x0000009a6420723c */ /* 0x000fe80000041820 */
[----:B------:R-:W1:Y:S08]  /*4950*/  LDSM.16.M88.4 R100, [R104+0x4000] ;  /* 0x004000006864783b */ /* 0x000e700000000200 */
[----:B------:R-:W2:Y:S01]  /*4960*/  LDSM.16.M88.4 R104, [R104+0x5000] ;  /* 0x005000006868783b */ /* 0x000ea20000000200 */
[-C--:B-1----:R-:W-:Y:S08]  /*4970*/  HMMA.16816.F32.BF16 R4, R100, R156.reuse, R4 ;  /* 0x0000009c6404723c */ /* 0x082ff00000041804 */
[C---:B--2---:R-:W-:Y:S08]  /*4980*/  HMMA.16816.F32.BF16 R8, R104.reuse, R156, R8 ;  /* 0x0000009c6808723c */ /* 0x044ff00000041808 */
[-C--:B------:R-:W-:Y:S08]  /*4990*/  HMMA.16816.F32.BF16 R12, R104, R158.reuse, R12 ;  /* 0x0000009e680c723c */ /* 0x080ff0000004180c */
[C---:B------:R-:W-:Y:S08]  /*49a0*/  HMMA.16816.F32.BF16 R16, R100.reuse, R158, R16 ;  /* 0x0000009e6410723c */ /* 0x040ff00000041810 */
[-C--:B------:R-:W-:Y:S08]  /*49b0*/  HMMA.16816.F32.BF16 R20, R100, R160.reuse, R20 ;  /* 0x000000a06414723c */ /* 0x080ff00000041814 */
[C---:B------:R-:W-:Y:S08]  /*49c0*/  HMMA.16816.F32.BF16 R24, R104.reuse, R160, R24 ;  /* 0x000000a06818723c */ /* 0x040ff00000041818 */
[-C--:B------:R-:W-:Y:S07]  /*49d0*/  HMMA.16816.F32.BF16 R28, R104, R162.reuse, R28 ;  /* 0x000000a2681c723c */ /* 0x080fee000004181c */
[----:B------:R-:W-:Y:S01]  /*49e0*/  IADD3 R104, R128, R177, RZ ;  /* 0x000000b180687210 */ /* 0x000fe20007ffe0ff */
[----:B------:R-:W-:Y:S04]  /*49f0*/  HMMA.16816.F32.BF16 R32, R100, R162, R32 ;  /* 0x000000a26420723c */ /* 0x000fe80000041820 */
[----:B------:R-:W1:Y:S04]  /*4a00*/  LDSM.16.M88.4 R100, [R104+0x4000] ;  /* 0x004000006864783b */ /* 0x000e680000000200 */
[-C--:B-1----:R-:W-:Y:S11]  /*4a10*/  HMMA.16816.F32.BF16 R4, R100, R164.reuse, R4 ;  /* 0x000000a46404723c */ /* 0x082ff60000041804 */
[----:B------:R-:W-:Y:S11]  /*4a20*/  @!UPT UIADD3 URZ, URZ, URZ, URZ ;  /* 0x0000003f3f3ff290 */ /* 0x000ff6000fffe03f */
[----:B------:R-:W-:Y:S02]  /*4a30*/  @!UPT UIADD3 URZ, URZ, URZ, URZ ;  /* 0x0000003f3f3ff290 */ /* 0x000fe4000fffe03f */
[C---:B---3--:R-:W-:Y:S02]  /*4a40*/  FADD.FTZ R4, -R108.reuse, R4 ;  /* 0x000000046c047221 */ /* 0x048fe40000010100 */
[----:B------:R-:W-:Y:S02]  /*4a50*/  FADD.FTZ R5, -R108, R5 ;  /* 0x000000056c057221 */ /* 0x000fe40000010100 */
[----:B------:R-:W-:Y:S02]  /*4a60*/  FMUL.FTZ R105, R114, R4 ;  /* 0x0000000472697220 */ /* 0x000fe40000410000 */
[----:B------:R-:W-:Y:S01]  /*4a70*/  FMUL.FTZ R5, R113, R5 ;  /* 0x0000000571057220 */ /* 0x000fe20000410000 */
[----:B------:R1:W2:Y:S01]  /*4a80*/  LDG.E R4, [R110.64+0x20] ;  /* 0x000020046e047981 */ /* 0x0002a2000c1e1900 */
[----:B------:R-:W-:Y:S02]  /*4a90*/  FMUL.FTZ R114, R105, R2 ;  /* 0x0000000269727220 */ /* 0x000fe40000410000 */
[----:B------:R-:W-:Y:S01]  /*4aa0*/  FMUL.FTZ R113, R5, R0 ;  /* 0x0000000005717220 */ /* 0x000fe20000410000 */
[----:B------:R1:W3:Y:S04]  /*4ab0*/  LDG.E R2, [R110.64+0x80] ;  /* 0x000080046e027981 */ /* 0x0002e8000c1e1900 */
[----:B------:R1:W4:Y:S04]  /*4ac0*/  LDG.E R0, [R110.64+0xa0] ;  /* 0x0000a0046e007981 */ /* 0x000328000c1e1900 */
[----:B------:R-:W1:Y:S02]  /*4ad0*/  LDSM.16.M88.4 R104, [R104+0x5000] ;  /* 0x005000006868783b */ /* 0x000e640000000200 */
[C---:B-1----:R-:W-:Y:S08]  /*4ae0*/  HMMA.16816.F32.BF16 R8, R104.reuse, R164, R8 ;  /* 0x000000a46808723c */ /* 0x042ff00000041808 */
[-C--:B------:R-:W-:Y:S08]  /*4af0*/  HMMA.16816.F32.BF16 R12, R104, R166.reuse, R12 ;  /* 0x000000a6680c723c */ /* 0x080ff0000004180c */
[C---:B------:R-:W-:Y:S08]  /*4b00*/  HMMA.16816.F32.BF16 R16, R100.reuse, R166, R16 ;  /* 0x000000a66410723c */ /* 0x040ff00000041810 */
[-C--:B------:R-:W-:Y:S08]  /*4b10*/  HMMA.16816.F32.BF16 R20, R100, R168.reuse, R20 ;  /* 0x000000a86414723c */ /* 0x080ff00000041814 */
[C---:B------:R-:W-:Y:S08]  /*4b20*/  HMMA.16816.F32.BF16 R24, R104.reuse, R168, R24 ;  /* 0x000000a86818723c */ /* 0x040ff00000041818 */
[C---:B------:R-:W-:Y:S01]  /*4b30*/  FADD.FTZ R5, -R108.reuse, R17 ;  /* 0x000000116c057221 */ /* 0x040fe20000010100 */
[-C--:B------:R-:W-:Y:S03]  /*4b40*/  HMMA.16816.F32.BF16 R28, R104, R170.reuse, R28 ;  /* 0x000000aa681c723c */ /* 0x080fe6000004181c */
[C---:B------:R-:W-:Y:S04]  /*4b50*/  FADD.FTZ R16, -R108.reuse, R16 ;  /* 0x000000106c107221 */ /* 0x040fe80000010100 */
[----:B------:R-:W-:Y:S01]  /*4b60*/  FADD.FTZ R17, -R108, R20 ;  /* 0x000000146c117221 */ /* 0x000fe20000010100 */
[----:B------:R-:W-:Y:S01]  /*4b70*/  HMMA.16816.F32.BF16 R32, R100, R170, R32 ;  /* 0x000000aa6420723c */ /* 0x000fe20000041820 */
[----:B------:R-:W-:Y:S03]  /*4b80*/  FMUL.FTZ R20, R126, R5 ;  /* 0x000000057e147220 */ /* 0x000fe60000410000 */
[----:B------:R-:W-:Y:S02]  /*4b90*/  FFMA.FTZ R5, -R122, R122, 1 ;  /* 0x3f8000007a057423 */ /* 0x000fe4000001017a */
[----:B------:R-:W-:Y:S02]  /*4ba0*/  FMUL.FTZ R17, R121, R17 ;  /* 0x0000001179117220 */ /* 0x000fe40000410000 */
[----:B------:R-:W-:Y:S04]  /*4bb0*/  FMUL.FTZ R100, R129, R16 ;  /* 0x0000001081647220 */ /* 0x000fe80000410000 */
[----:B------:R-:W-:Y:S02]  /*4bc0*/  FFMA.FTZ R16, -R125, R125, 1 ;  /* 0x3f8000007d107423 */ /* 0x000fe4000001017d */
[----:B------:R-:W-:Y:S02]  /*4bd0*/  FMUL.FTZ R5, R5, c[0x0][0x2ec] ;  /* 0x0000bb0005057a20 */ /* 0x000fe40000410000 */
[----:B------:R-:W-:Y:S02]  /*4be0*/  FADD.FTZ R21, -R108, R21 ;  /* 0x000000156c157221 */ /* 0x000fe40000010100 */
[----:B------:R-:W-:Y:S02]  /*4bf0*/  FMUL.FTZ R16, R16, c[0x0][0x2ec] ;  /* 0x0000bb0010107a20 */ /* 0x000fe40000410000 */
[----:B------:R-:W-:Y:S02]  /*4c00*/  FMUL.FTZ R110, R17, R5 ;  /* 0x00000005116e7220 */ /* 0x000fe40000410000 */
[----:B------:R-:W-:Y:S02]  /*4c10*/  FFMA.FTZ R5, -R115, R115, 1 ;  /* 0x3f80000073057423 */ /* 0x000fe40000010173 */
[----:B------:R-:W-:Y:S02]  /*4c20*/  FADD.FTZ R17, -R108, R32 ;  /* 0x000000206c117221 */ /* 0x000fe40000010100 */
[----:B------:R-:W-:Y:S02]  /*4c30*/  FMUL.FTZ R21, R123, R21 ;  /* 0x000000157b157220 */ /* 0x000fe40000410000 */
[----:B------:R-:W-:Y:S02]  /*4c40*/  FMUL.FTZ R109, R100, R16 ;  /* 0x00000010646d7220 */ /* 0x000fe40000410000 */
[----:B------:R-:W-:Y:S02]  /*4c50*/  FMUL.FTZ R17, R119, R17 ;  /* 0x0000001177117220 */ /* 0x000fe40000410000 */
[----:B------:R-:W-:Y:S02]  /*4c60*/  FMUL.FTZ R5, R5, c[0x0][0x2ec] ;  /* 0x0000bb0005057a20 */ /* 0x000fe40000410000 */
[----:B------:R-:W-:Y:S01]  /*4c70*/  FFMA.FTZ R16, -R116, R116, 1 ;  /* 0x3f80000074107423 */ /* 0x000fe20000010174 */
[----:B------:R-:W-:Y:S01]  /*4c80*/  MOV R116, R194 ;  /* 0x000000c200747202 */ /* 0x000fe20000000f00 */
[----:B------:R-:W-:Y:S02]  /*4c90*/  FMUL.FTZ R105, R17, R5 ;  /* 0x0000000511697220 */ /* 0x000fe40000410000 */
[----:B------:R-:W-:Y:S02]  /*4ca0*/  FMUL.FTZ R5, R16, c[0x0][0x2ec] ;  /* 0x0000bb0010057a20 */ /* 0x000fe40000410000 */
[C---:B--2---:R-:W-:Y:S02]  /*4cb0*/  FADD.FTZ R6, -R4.reuse, R6 ;  /* 0x0000000604067221 */ /* 0x044fe40000010100 */
[----:B------:R-:W-:Y:S02]  /*4cc0*/  FADD.FTZ R16, -R4, R7 ;  /* 0x0000000704107221 */ /* 0x000fe40000010100 */
[----:B------:R-:W-:Y:S02]  /*4cd0*/  FMUL.FTZ R112, R198, R6 ;  /* 0x00000006c6707220 */ /* 0x000fe40000410000 */
[----:B------:R-:W-:Y:S02]  /*4ce0*/  FFMA.FTZ R6, -R124, R124, 1 ;  /* 0x3f8000007c067423 */ /* 0x000fe4000001017c */
[----:B------:R-:W-:Y:S02]  /*4cf0*/  FFMA.FTZ R7, -R201, R201, 1 ;  /* 0x3f800000c9077423 */ /* 0x000fe400000101c9 */
[----:B------:R-:W-:Y:S02]  /*4d00*/  FMUL.FTZ R6, R6, c[0x0][0x2ec] ;  /* 0x0000bb0006067a20 */ /* 0x000fe40000410000 */
[----:B------:R-:W-:Y:S02]  /*4d10*/  FMUL.FTZ R16, R219, R16 ;  /* 0x00000010db107220 */ /* 0x000fe40000410000 */
[----:B------:R-:W-:Y:S02]  /*4d20*/  FMUL.FTZ R107, R20, R6 ;  /* 0x00000006146b7220 */ /* 0x000fe40000410000 */
[----:B------:R-:W-:Y:S02]  /*4d30*/  FFMA.FTZ R6, -R127, R127, 1 ;  /* 0x3f8000007f067423 */ /* 0x000fe4000001017f */
[----:B------:R-:W-:Y:S02]  /*4d40*/  FADD.FTZ R20, -R108, R33 ;  /* 0x000000216c147221 */ /* 0x000fe40000010100 */
[----:B------:R-:W-:Y:S02]  /*4d50*/  FMUL.FTZ R6, R6, c[0x0][0x2ec] ;  /* 0x0000bb0006067a20 */ /* 0x000fe40000410000 */
[----:B------:R-:W-:Y:S02]  /*4d60*/  FMUL.FTZ R20, R120, R20 ;  /* 0x0000001478147220 */ /* 0x000fe40000410000 */
[----:B------:R-:W-:Y:S02]  /*4d70*/  FMUL.FTZ R106, R21, R6 ;  /* 0x00000006156a7220 */ /* 0x000fe40000410000 */
[----:B------:R-:W-:Y:S02]  /*4d80*/  FFMA.FTZ R6, -R202, R202, 1 ;  /* 0x3f800000ca067423 */ /* 0x000fe400000101ca */
[----:B------:R-:W-:Y:S02]  /*4d90*/  FMUL.FTZ R104, R20, R5 ;  /* 0x0000000514687220 */ /* 0x000fe40000410000 */
[----:B------:R-:W-:Y:S02]  /*4da0*/  FMUL.FTZ R6, R6, c[0x0][0x2ec] ;  /* 0x0000bb0006067a20 */ /* 0x000fe40000410000 */
[----:B------:R-:W-:Y:S02]  /*4db0*/  FMUL.FTZ R5, R7, c[0x0][0x2ec] ;  /* 0x0000bb0007057a20 */ /* 0x000fe40000410000 */
[C---:B------:R-:W-:Y:S02]  /*4dc0*/  FADD.FTZ R18, -R4.reuse, R18 ;  /* 0x0000001204127221 */ /* 0x040fe40000010100 */
[----:B------:R-:W-:Y:S02]  /*4dd0*/  FADD.FTZ R7, -R4, R19 ;  /* 0x0000001304077221 */ /* 0x000fe40000010100 */
[----:B------:R-:W-:Y:S02]  /*4de0*/  FMUL.FTZ R103, R112, R6 ;  /* 0x0000000670677220 */ /* 0x000fe40000410000 */
[----:B------:R-:W-:Y:S02]  /*4df0*/  FMUL.FTZ R102, R16, R5 ;  /* 0x0000000510667220 */ /* 0x000fe40000410000 */
[----:B------:R-:W-:Y:S02]  /*4e00*/  FFMA.FTZ R6, -R196, R196, 1 ;  /* 0x3f800000c4067423 */ /* 0x000fe400000101c4 */
[----:B------:R-:W-:Y:S02]  /*4e10*/  FFMA.FTZ R5, -R138, R138, 1 ;  /* 0x3f8000008a057423 */ /* 0x000fe4000001018a */
[----:B------:R-:W-:Y:S02]  /*4e20*/  FMUL.FTZ R16, R135, R18 ;  /* 0x0000001287107220 */ /* 0x000fe40000410000 */
[----:B------:R-:W-:Y:S02]  /*4e30*/  FMUL.FTZ R7, R134, R7 ;  /* 0x0000000786077220 */ /* 0x000fe40000410000 */
[----:B------:R-:W-:Y:S02]  /*4e40*/  FMUL.FTZ R6, R6, c[0x0][0x2ec] ;  /* 0x0000bb0006067a20 */ /* 0x000fe40000410000 */
[----:B------:R-:W-:Y:S02]  /*4e50*/  FMUL.FTZ R5, R5, c[0x0][0x2ec] ;  /* 0x0000bb0005057a20 */ /* 0x000fe40000410000 */
[C---:B------:R-:W-:Y:S02]  /*4e60*/  FADD.FTZ R19, -R4.reuse, R22 ;  /* 0x0000001604137221 */ /* 0x040fe40000010100 */
[C---:B------:R-:W-:Y:S02]  /*4e70*/  FADD.FTZ R18, -R4.reuse, R23 ;  /* 0x0000001704127221 */ /* 0x040fe40000010100 */
[C---:B------:R-:W-:Y:S02]  /*4e80*/  FADD.FTZ R17, -R4.reuse, R34 ;  /* 0x0000002204117221 */ /* 0x040fe40000010100 */
[----:B------:R-:W-:Y:S02]  /*4e90*/  FADD.FTZ R35, -R4, R35 ;  /* 0x0000002304237221 */ /* 0x000fe40000010100 */
[----:B------:R-:W-:Y:S02]  /*4ea0*/  FMUL.FTZ R101, R16, R6 ;  /* 0x0000000610657220 */ /* 0x000fe40000410000 */
[----:B------:R-:W-:Y:S02]  /*4eb0*/  FMUL.FTZ R100, R7, R5 ;  /* 0x0000000507647220 */ /* 0x000fe40000410000 */
[----:B------:R-:W-:Y:S02]  /*4ec0*/  FFMA.FTZ R6, -R139, R139, 1 ;  /* 0x3f8000008b067423 */ /* 0x000fe4000001018b */
[----:B------:R-:W-:Y:S02]  /*4ed0*/  FFMA.FTZ R5, -R118, R118, 1 ;  /* 0x3f80000076057423 */ /* 0x000fe40000010176 */
[----:B------:R-:W-:Y:S01]  /*4ee0*/  FFMA.FTZ R4, -R117, R117, 1 ;  /* 0x3f80000075047423 */ /* 0x000fe20000010175 */
[----:B------:R-:W-:Y:S01]  /*4ef0*/  MOV R117, R189 ;  /* 0x000000bd00757202 */ /* 0x000fe20000000f00 */
[----:B------:R-:W-:Y:S02]  /*4f00*/  FMUL.FTZ R18, R132, R18 ;  /* 0x0000001284127220 */ /* 0x000fe40000410000 */
[----:B------:R-:W-:Y:S02]  /*4f10*/  FMUL.FTZ R17, R131, R17 ;  /* 0x0000001183117220 */ /* 0x000fe40000410000 */
[----:B------:R-:W-:Y:S02]  /*4f20*/  FMUL.FTZ R16, R130, R35 ;  /* 0x0000002382107220 */ /* 0x000fe40000410000 */
[----:B------:R-:W-:Y:S02]  /*4f30*/  FMUL.FTZ R6, R6, c[0x0][0x2ec] ;  /* 0x0000bb0006067a20 */ /* 0x000fe40000410000 */
[----:B------:R-:W-:Y:S02]  /*4f40*/  FMUL.FTZ R5, R5, c[0x0][0x2ec] ;  /* 0x0000bb0005057a20 */ /* 0x000fe40000410000 */
[----:B------:R-:W-:Y:S02]  /*4f50*/  FMUL.FTZ R4, R4, c[0x0][0x2ec] ;  /* 0x0000bb0004047a20 */ /* 0x000fe40000410000 */
[----:B------:R-:W-:Y:S02]  /*4f60*/  FFMA.FTZ R7, -R197, R197, 1 ;  /* 0x3f800000c5077423 */ /* 0x000fe400000101c5 */
[----:B------:R-:W-:Y:S02]  /*4f70*/  FMUL.FTZ R34, R18, R6 ;  /* 0x0000000612227220 */ /* 0x000fe40000410000 */
[----:B------:R-:W-:Y:S02]  /*4f80*/  FMUL.FTZ R33, R17, R5 ;  /* 0x0000000511217220 */ /* 0x000fe40000410000 */
[----:B------:R-:W-:Y:S02]  /*4f90*/  FMUL.FTZ R32, R16, R4 ;  /* 0x0000000410207220 */ /* 0x000fe40000410000 */
[C---:B---3--:R-:W-:Y:S02]  /*4fa0*/  FADD.FTZ R4, -R2.reuse, R8 ;  /* 0x0000000802047221 */ /* 0x048fe40000010100 */
[C---:B------:R-:W-:Y:S02]  /*4fb0*/  FADD.FTZ R5, -R2.reuse, R9 ;  /* 0x0000000902057221 */ /* 0x040fe40000010100 */
[----:B------:R-:W-:Y:S02]  /*4fc0*/  FADD.FTZ R6, -R2, R12 ;  /* 0x0000000c02067221 */ /* 0x000fe40000010100 */
[----:B------:R-:W-:Y:S02]  /*4fd0*/  FFMA.FTZ R9, -R214, R214, 1 ;  /* 0x3f800000d6097423 */ /* 0x000fe400000101d6 */
[----:B------:R-:W-:Y:S02]  /*4fe0*/  FFMA.FTZ R17, -R211, R211, 1 ;  /* 0x3f800000d3117423 */ /* 0x000fe400000101d3 */
[----:B------:R-:W-:Y:S02]  /*4ff0*/  FFMA.FTZ R23, -R209, R209, 1 ;  /* 0x3f800000d1177423 */ /* 0x000fe400000101d1 */
[----:B------:R-:W-:Y:S02]  /*5000*/  FMUL.FTZ R19, R133, R19 ;  /* 0x0000001385137220 */ /* 0x000fe40000410000 */
[----:B------:R-:W-:Y:S02]  /*5010*/  FMUL.FTZ R7, R7, c[0x0][0x2ec] ;  /* 0x0000bb0007077a20 */ /* 0x000fe40000410000 */
[----:B------:R-:W-:Y:S02]  /*5020*/  FMUL.FTZ R4, R228, R4 ;  /* 0x00000004e4047220 */ /* 0x000fe40000410000 */
[----:B------:R-:W-:Y:S02]  /*5030*/  FMUL.FTZ R5, R226, R5 ;  /* 0x00000005e2057220 */ /* 0x000fe40000410000 */
[----:B------:R-:W-:Y:S02]  /*5040*/  FMUL.FTZ R6, R223, R6 ;  /* 0x00000006df067220 */ /* 0x000fe40000410000 */
[----:B------:R-:W-:Y:S02]  /*5050*/  FMUL.FTZ R9, R9, c[0x0][0x2ec] ;  /* 0x0000bb0009097a20 */ /* 0x000fe40000410000 */
[----:B------:R-:W-:Y:S02]  /*5060*/  FMUL.FTZ R17, R17, c[0x0][0x2ec] ;  /* 0x0000bb0011117a20 */ /* 0x000fe40000410000 */
[----:B------:R-:W-:Y:S02]  /*5070*/  FMUL.FTZ R23, R23, c[0x0][0x2ec] ;  /* 0x0000bb0017177a20 */ /* 0x000fe40000410000 */
[C---:B------:R-:W-:Y:S02]  /*5080*/  FADD.FTZ R24, -R2.reuse, R24 ;  /* 0x0000001802187221 */ /* 0x040fe40000010100 */
[----:B------:R-:W-:Y:S02]  /*5090*/  FMUL.FTZ R35, R19, R7 ;  /* 0x0000000713237220 */ /* 0x000fe40000410000 */
[----:B------:R-:W-:Y:S02]  /*50a0*/  FADD.FTZ R7, -R2, R13 ;  /* 0x0000000d02077221 */ /* 0x000fe40000010100 */
[----:B------:R-:W-:Y:S02]  /*50b0*/  FFMA.FTZ R13, -R205, R205, 1 ;  /* 0x3f800000cd0d7423 */ /* 0x000fe400000101cd */
[----:B------:R-:W-:Y:S02]  /*50c0*/  FMUL.FTZ R9, R4, R9 ;  /* 0x0000000904097220 */ /* 0x000fe40000410000 */
[----:B------:R-:W-:Y:S02]  /*50d0*/  FMUL.FTZ R17, R5, R17 ;  /* 0x0000001105117220 */ /* 0x000fe40000410000 */
[----:B------:R-:W-:Y:S02]  /*50e0*/  FMUL.FTZ R23, R6, R23 ;  /* 0x0000001706177220 */ /* 0x000fe40000410000 */
[C---:B------:R-:W-:Y:S02]  /*50f0*/  FADD.FTZ R4, -R2.reuse, R25 ;  /* 0x0000001902047221 */ /* 0x040fe40000010100 */
[C---:B------:R-:W-:Y:S02]  /*5100*/  FADD.FTZ R5, -R2.reuse, R28 ;  /* 0x0000001c02057221 */ /* 0x040fe40000010100 */
[----:B------:R-:W-:Y:S02]  /*5110*/  FADD.FTZ R6, -R2, R29 ;  /* 0x0000001d02067221 */ /* 0x000fe40000010100 */
[----:B------:R-:W-:Y:S02]  /*5120*/  FMUL.FTZ R2, R213, R24 ;  /* 0x00000018d5027220 */ /* 0x000fe40000410000 */
[----:B------:R-:W-:Y:S02]  /*5130*/  FFMA.FTZ R25, -R200, R200, 1 ;  /* 0x3f800000c8197423 */ /* 0x000fe400000101c8 */
        /* <DEDUP_REMOVED lines=11> */
[----:B------:R-:W-:Y:S02]  /*51f0*/  FMUL.FTZ R28, R28, c[0x0][0x2ec] ;  /* 0x0000bb001c1c7a20 */ /* 0x000fe40000410000 */
[----:B------:R-:W-:Y:S02]  /*5200*/  FMUL.FTZ R13, R7, R13 ;  /* 0x0000000d070d7220 */ /* 0x000fe40000410000 */
[----:B------:R-:W-:Y:S02]  /*5210*/  FMUL.FTZ R25, R2, R25 ;  /* 0x0000001902197220 */ /* 0x000fe40000410000 */
[----:B------:R-:W-:Y:S02]  /*5220*/  FMUL.FTZ R24, R4, R24 ;  /* 0x0000001804187220 */ /* 0x000fe40000410000 */
[----:B------:R-:W-:Y:S02]  /*5230*/  FMUL.FTZ R29, R5, R29 ;  /* 0x0000001d051d7220 */ /* 0x000fe40000410000 */
[----:B------:R-:W-:Y:S02]  /*5240*/  FMUL.FTZ R28, R6, R28 ;  /* 0x0000001c061c7220 */ /* 0x000fe40000410000 */
[C---:B----4-:R-:W-:Y:S02]  /*5250*/  FADD.FTZ R2, -R0.reuse, R10 ;  /* 0x0000000a00027221 */ /* 0x050fe40000010100 */
[C---:B------:R-:W-:Y:S02]  /*5260*/  FADD.FTZ R4, -R0.reuse, R11 ;  /* 0x0000000b00047221 */ /* 0x040fe40000010100 */
[C---:B------:R-:W-:Y:S02]  /*5270*/  FADD.FTZ R5, -R0.reuse, R14 ;  /* 0x0000000e00057221 */ /* 0x040fe40000010100 */
[----:B------:R-:W-:Y:S02]  /*5280*/  FADD.FTZ R8, -R0, R15 ;  /* 0x0000000f00087221 */ /* 0x000fe40000010100 */
[----:B------:R-:W-:Y:S02]  /*5290*/  FFMA.FTZ R6, -R221, R221, 1 ;  /* 0x3f800000dd067423 */ /* 0x000fe400000101dd */
[----:B------:R-:W-:Y:S02]  /*52a0*/  FFMA.FTZ R16, -R220, R220, 1 ;  /* 0x3f800000dc107423 */ /* 0x000fe400000101dc */
[----:B------:R-:W-:Y:S02]  /*52b0*/  FFMA.FTZ R7, -R218, R218, 1 ;  /* 0x3f800000da077423 */ /* 0x000fe400000101da */
[----:B------:R-:W-:Y:S02]  /*52c0*/  FFMA.FTZ R12, -R216, R216, 1 ;  /* 0x3f800000d80c7423 */ /* 0x000fe400000101d8 */
[----:B------:R-:W-:Y:S02]  /*52d0*/  FMUL.FTZ R2, R235, R2 ;  /* 0x00000002eb027220 */ /* 0x000fe40000410000 */
        /* <DEDUP_REMOVED lines=11> */
[C---:B------:R-:W-:Y:S02]  /*5390*/  FADD.FTZ R26, -R0.reuse, R26 ;  /* 0x0000001a001a7221 */ /* 0x040fe40000010100 */
        /* <DEDUP_REMOVED lines=18> */
[----:B------:R-:W-:Y:S01]  /*54c0*/  FMUL.FTZ R21, R5, R21 ;  /* 0x0000001505157220 */ /* 0x000fe20000410000 */
[----:B------:R-:W-:-:S05]  /*54d0*/  @!P2 BRA `(.L_x_867) ;  /* 0x000001400000a947 */ /* 0x000fca0003800000 */
[----:B------:R-:W-:Y:S01]  /*54e0*/  IMAD.MOV.U32 R5, RZ, RZ, c[0x0][0x190] ;  /* 0x00006400ff057624 */ /* 0x000fe200078e00ff */
[----:B------:R-:W-:Y:S01]  /*54f0*/  ULOP3.LUT UR12, UR7, 0x1, URZ, 0xc0, !UPT ;  /* 0x00000001070c7892 */ /* 0x000fe2000f8ec03f */
[----:B------:R-:W-:Y:S02]  /*5500*/  IMAD.MOV.U32 R10, RZ, RZ, c[0x0][0x194] ;  /* 0x00006500ff0a7624 */ /* 0x000fe400078e00ff */
[----:B------:R-:W-:Y:S01]  /*5510*/  IMAD.U32 R0, R5, -0x40, RZ ;  /* 0xffffffc005007824 */ /* 0x000fe200078e00ff */
[----:B------:R-:W-:Y:S04]  /*5520*/  UISETP.NE.U32.AND UP3, UPT, UR12, 0x1, UPT ;  /* 0x000000010c00788c */ /* 0x000fe8000bf65070 */
[C---:B------:R-:W-:Y:S01]  /*5530*/  LEA R2, P0, R0.reuse, R192, 0x1 ;  /* 0x000000c000027211 */ /* 0x040fe200078008ff */
[----:B------:R-:W-:Y:S03]  /*5540*/  USEL UR12, UR51, 0x2000, !UP3 ;  /* 0x00002000330c7887 */ /* 0x000fe6000d800000 */
[----:B------:R-:W-:Y:S01]  /*5550*/  LEA.HI.X.SX32 R0, R0, R193, 0x1, P0 ;  /* 0x000000c100007211 */ /* 0x000fe200000f0eff */
[----:B------:R-:W-:Y:S02]  /*5560*/  IMAD.MOV.U32 R192, RZ, RZ, R2 ;  /* 0x000000ffffc07224 */ /* 0x000fe400078e0002 */
[----:B------:R-:W-:Y:S02]  /*5570*/  IADD3 R195, R195, UR12, RZ ;  /* 0x0000000cc3c37c10 */ /* 0x000fe4000fffe0ff */
[----:B------:R-:W-:Y:S01]  /*5580*/  IMAD.MOV.U32 R193, RZ, RZ, R0 ;  /* 0x000000ffffc17224 */ /* 0x000fe200078e0000 */
[----:B------:R-:W-:Y:S02]  /*5590*/  LEA R4, P0, R5, R192, 0x6 ;  /* 0x000000c005047211 */ /* 0x000fe400078030ff */
[----:B------:R-:W-:Y:S02]  /*55a0*/  IADD3 R173, R173, UR12, RZ ;  /* 0x0000000cadad7c10 */ /* 0x000fe4000fffe0ff */
[----:B------:R-:W-:Y:S01]  /*55b0*/  @!PT LDS RZ, [RZ] ;  /* 0x00000000fffff984 */ /* 0x000fe20000000800 */
[----:B------:R-:W-:Y:S01]  /*55c0*/  @!PT LDS RZ, [RZ] ;  /* 0x00000000fffff984 */ /* 0x000fe20000000800 */
[----:B------:R-:W-:Y:S01]  /*55d0*/  @!PT LDS RZ, [RZ] ;  /* 0x00000000fffff984 */ /* 0x000fe20000000800 */
[----:B------:R1:W-:Y:S01]  /*55e0*/  LDGSTS.E.BYPASS.LTC128B.128 [R195], [R192.64] ;  /* 0x00000000c0c37fae */ /* 0x0003e2000b901d44 */
[----:B------:R-:W-:Y:S05]  /*55f0*/  LEA.HI.X R5, R5, R193, R10, 0x6, P0 ;  /* 0x000000c105057211 */ /* 0x000fea00000f340a */
[----:B------:R1:W-:Y:S04]  /*5600*/  LDGSTS.E.BYPASS.LTC128B.128 [R195+0x1000], [R4.64] ;  /* 0x0100000004c37fae */ /* 0x0003e8000b901d44 */
[----:B------:R-:W0:Y:S02]  /*5610*/  LDGDEPBAR ;  /* 0x00000000000079af */ /* 0x000e240000000000 */
.L_x_867:
        /* <DEDUP_REMOVED lines=88> */
[----:B------:R-:W-:Y:S03]  /*5ba0*/  MOV R6, c[0x0][0x374] ;  /* 0x0000dd0000067a02 */ /* 0x000fe60000000f00 */
[C---:B------:R-:W-:Y:S05]  /*5bb0*/  IMAD.U32 R2, R5.reuse, -0x40, RZ ;  /* 0xffffffc005027824 */ /* 0x040fea00078e00ff */
[C---:B------:R-:W-:Y:S04]  /*5bc0*/  LEA R4, P0, R2.reuse, R190, 0x1 ;  /* 0x000000be02047211 */ /* 0x040fe800078008ff */
[----:B------:R-:W-:Y:S01]  /*5bd0*/  LEA.HI.X.SX32 R2, R2, R191, 0x1, P0 ;  /* 0x000000bf02027211 */ /* 0x000fe200000f0eff */
[----:B------:R-:W-:Y:S03]  /*5be0*/  IMAD.MOV.U32 R190, RZ, RZ, R4 ;  /* 0x000000ffffbe7224 */ /* 0x000fe600078e0004 */
[----:B------:R-:W-:Y:S02]  /*5bf0*/  MOV R191, R2 ;  /* 0x0000000200bf7202 */ /* 0x000fe40000000f00 */
        /* <DEDUP_REMOVED lines=8> */
.L_x_868:
[----:B------:R-:W-:Y:S01]  /*5c80*/  LDSM.16.M88.4 R16, [R175] ;  /* 0x00000000af10783b */ /* 0x000fe20000000200 */
[--C-:B------:R-:W-:Y:S01]  /*5c90*/  IMAD.IADD R2, R0, 0x1, R128.reuse ;  /* 0x0000000100027824 */ /* 0x100fe200078e0280 */
[----:B------:R-:W-:Y:S01]  /*5ca0*/  LEA R194, P0, R250, R116, 0x2 ;  /* 0x00000074fac27211 */ /* 0x000fe200078010ff */
[----:B------:R-:W-:Y:S01]  /*5cb0*/  IMAD.IADD R112, R175, 0x1, R128 ;  /* 0x00000001af707824 */ /* 0x000fe200078e0280 */
[----:B------:R-:W2:Y:S01]  /*5cc0*/  LDSM.16.MT88.4 R8, [R0+0x6000] ;  /* 0x006000000008783b */ /* 0x000ea20000004200 */
[----:B------:R-:W-:Y:S01]  /*5cd0*/  IMAD.IADD R113, R128, 0x1, R176 ;  /* 0x0000000180717824 */ /* 0x000fe200078e02b0 */
[----:B------:R-:W-:Y:S01]  /*5ce0*/  LEA.HI.X.SX32 R189, R250, R117, 0x2, P0 ;  /* 0x00000075fabd7211 */ /* 0x000fe200000f16ff */
[----:B------:R-:W-:Y:S01]  /*5cf0*/  ULOP3.LUT UR12, UR7, 0x1, URZ, 0xc0, !UPT ;  /* 0x00000001070c7892 */ /* 0x000fe2000f8ec03f */
[----:B------:R-:W3:Y:S03]  /*5d00*/  LDSM.16.MT88.4 R20, [R2+0x6000] ;  /* 0x006000000214783b */ /* 0x000ee60000004200 */
[----:B------:R-:W-:Y:S01]  /*5d10*/  UISETP.NE.U32.AND UP3, UPT, UR12, 0x1, UPT ;  /* 0x000000010c00788c */ /* 0x000fe2000bf65070 */
        /* <DEDUP_REMOVED lines=41> */
[----:B------:R2:W1:Y:S07]  /*5fb0*/  LDSM.16.MT88.4 R108, [R0+0x9800] ;  /* 0x00980000006c783b */ /* 0x00046e0000004200 */
[C---:B---3--:R-:W-:Y:S08]  /*5fc0*/  HMMA.16816.F32.BF16 R12, R100.reuse, R24, R12 ;  /* 0x00000018640c723c */ /* 0x048ff0000004180c */
[----:B------:R-:W-:Y:S01]  /*5fd0*/  HMMA.16816.F32.BF16 R16, R100, R26, R16 ;  /* 0x0000001a6410723c */ /* 0x000fe20000041810 */
[----:B------:R3:W1:Y:S07]  /*5fe0*/  LDSM.16.MT88.4 R24, [R2+0x9800] ;  /* 0x009800000218783b */ /* 0x00066e0000004200 */
[C---:B----4-:R-:W-:Y:S01]  /*5ff0*/  HMMA.16816.F32.BF16 R4, R28.reuse, R104, R4 ;  /* 0x000000681c04723c */ /* 0x050fe20000041804 */
[----:B--2---:R-:W-:Y:S07]  /*6000*/  IMAD.U32 R0, RZ, RZ, UR13 ;  /* 0x0000000dff007e24 */ /* 0x004fee000f8e00ff */
[C---:B------:R-:W-:Y:S08]  /*6010*/  HMMA.16816.F32.BF16 R8, R28.reuse, R106, R8 ;  /* 0x0000006a1c08723c */ /* 0x040ff00000041808 */
[C---:B-1----:R-:W-:Y:S01]  /*6020*/  HMMA.16816.F32.BF16 R12, R28.reuse, R20, R12 ;  /* 0x000000141c0c723c */ /* 0x042fe2000004180c */
[----:B---3--:R-:W-:Y:S06]  /*6030*/  IMAD.U32 R2, RZ, RZ, UR25 ;  /* 0x00000019ff027e24 */ /* 0x008fec000f8e00ff */
[----:B------:R-:W-:Y:S01]  /*6040*/  @P2 IADD3 R20, P3, R240, UR9, RZ ;  /* 0x00000009f0142c10 */ /* 0x000fe2000ff7e0ff */
[----:B------:R-:W-:Y:S01]  /*6050*/  HMMA.16816.F32.BF16 R16, R28, R22, R16 ;  /* 0x000000161c10723c */ /* 0x000fe20000041810 */
[----:B------:R-:W-:Y:S03]  /*6060*/  @UP5 UIADD3 UR9, UP4, UR9, -0x100, URZ ;  /* 0xffffff0009095890 */ /* 0x000fe6000ff9e03f */
[----:B------:R-:W-:Y:S01]  /*6070*/  @P2 IADD3.X R21, R241, UR8, RZ, P3, !PT ;  /* 0x00000008f1152c10 */ /* 0x000fe20009ffe4ff */
[----:B------:R-:W-:Y:S02]  /*6080*/  @UP5 UIADD3.X UR8, UR8, -0x1, URZ, UP4, !UPT ;  /* 0xffffffff08085890 */ /* 0x000fe4000a7fe43f */
[----:B------:R-:W-:Y:S01]  /*6090*/  IMAD.U32 R22, RZ, RZ, UR13 ;  /* 0x0000000dff167e24 */ /* 0x000fe2000f8e00ff */
[C---:B------:R-:W-:Y:S01]  /*60a0*/  HMMA.16816.F32.BF16 R4, R32.reuse, R108, R4 ;  /* 0x0000006c2004723c */ /* 0x040fe20000041804 */
[----:B------:R1:W5:Y:S03]  /*60b0*/  @P2 LDG.E R232, [R20.64] ;  /* 0x0000000414e82981 */ /* 0x000366000c1e1900 */
[----:B------:R-:W-:Y:S01]  /*60c0*/  IMAD.U32 R28, RZ, RZ, UR19 ;  /* 0x00000013ff1c7e24 */ /* 0x000fe2000f8e00ff */
[----:B------:R1:W5:Y:S03]  /*60d0*/  @P2 LDG.E R233, [R20.64+0x20] ;  /* 0x0000200414e92981 */ /* 0x000366000c1e1900 */
[C---:B------:R-:W-:Y:S01]  /*60e0*/  HMMA.16816.F32.BF16 R8, R32.reuse, R110, R8 ;  /* 0x0000006e2008723c */ /* 0x040fe20000041808 */
[----:B------:R1:W5:Y:S04]  /*60f0*/  @P2 LDG.E R230, [R20.64+0x80] ;  /* 0x0000800414e62981 */ /* 0x000368000c1e1900 */
[----:B------:R1:W5:Y:S03]  /*6100*/  @P2 LDG.E R231, [R20.64+0xa0] ;  /* 0x0000a00414e72981 */ /* 0x000366000c1e1900 */
[C---:B------:R-:W-:Y:S07]  /*6110*/  HMMA.16816.F32.BF16 R12, R32.reuse, R24, R12 ;  /* 0x00000018200c723c */ /* 0x040fee000004180c */
[----:B------:R-:W-:Y:S01]  /*6120*/  IMAD.U32 R24, RZ, RZ, UR25 ;  /* 0x00000019ff187e24 */ /* 0x000fe2000f8e00ff */
[----:B------:R-:W-:Y:S01]  /*6130*/  HMMA.16816.F32.BF16 R16, R32, R26, R16 ;  /* 0x0000001a2010723c */ /* 0x000fe20000041810 */
[----:B------:R-:W-:Y:S01]  /*6140*/  IMAD.U32 R25, RZ, RZ, UR19 ;  /* 0x00000013ff197e24 */ /* 0x000fe2000f8e00ff */
[----:B------:R-:W-:Y:S05]  /*6150*/  LDSM.16.MT88.4 R32, [R3+0xc800] ;  /* 0x00c800000320783b */ /* 0x000fea0000004200 */
[----:B------:R-:W-:Y:S02]  /*6160*/  IMAD.U32 R26, RZ, RZ, UR24 ;  /* 0x00000018ff1a7e24 */ /* 0x000fe4000f8e00ff */
[----:B-1----:R-:W-:Y:S03]  /*6170*/  IMAD.MOV.U32 R20, RZ, RZ, R194 ;  /* 0x000000ffff147224 */ /* 0x002fe600078e00c2 */
[----:B------:R-:W-:Y:S02]  /*6180*/  IMAD.MOV.U32 R21, RZ, RZ, R189 ;  /* 0x000000ffff157224 */ /* 0x000fe400078e00bd */
[-C--:B------:R-:W-:Y:S02]  /*6190*/  LEA R22, P3, R22, R20.reuse, 0x2 ;  /* 0x0000001416167211 */ /* 0x080fe400078610ff */
[-C--:B------:R-:W-:Y:S01]  /*61a0*/  LEA R28, P2, R28, R20.reuse, 0x2 ;  /* 0x000000141c1c7211 */ /* 0x080fe200078410ff */
[----:B------:R1:W-:Y:S01]  /*61b0*/  RED.E.ADD.F32.FTZ.RN.STRONG.GPU [R20.64], R4 ;  /* 0x000000041400798e */ /* 0x0003e2000c10e784 */
[-C--:B------:R-:W-:Y:S01]  /*61c0*/  LEA.HI.X.SX32 R23, R0, R21.reuse, 0x2, P3 ;  /* 0x0000001500177211 */ /* 0x080fe200018f16ff */
[----:B------:R-:W-:Y:S01]  /*61d0*/  IMAD.U32 R0, RZ, RZ, UR24 ;  /* 0x00000018ff007e24 */ /* 0x000fe2000f8e00ff */
[-C--:B------:R-:W-:Y:S02]  /*61e0*/  LEA R24, P0, R24, R20.reuse, 0x2 ;  /* 0x0000001418187211 */ /* 0x080fe400078010ff */
[-C--:B------:R-:W-:Y:S01]  /*61f0*/  LEA.HI.X.SX32 R29, R25, R21.reuse, 0x2, P2 ;  /* 0x00000015191d7211 */ /* 0x080fe200010f16ff */
[----:B------:R2:W-:Y:S01]  /*6200*/  RED.E.ADD.F32.FTZ.RN.STRONG.GPU [R22.64], R5 ;  /* 0x000000051600798e */ /* 0x0005e2000c10e784 */
[-C--:B------:R-:W-:Y:S01]  /*6210*/  LEA.HI.X.SX32 R25, R2, R21.reuse, 0x2, P0 ;  /* 0x0000001502197211 */ /* 0x080fe200000f16ff */
[----:B------:R-:W-:Y:S01]  /*6220*/  IMAD.U32 R2, RZ, RZ, UR22 ;  /* 0x00000016ff027e24 */ /* 0x000fe2000f8e00ff */
[-C--:B------:R-:W-:Y:S01]  /*6230*/  LEA R26, P0, R26, R20.reuse, 0x2 ;  /* 0x000000141a1a7211 */ /* 0x080fe200078010ff */
[----:B------:R3:W-:Y:S03]  /*6240*/  RED.E.ADD.F32.FTZ.RN.STRONG.GPU [R28.64], R6 ;  /* 0x000000061c00798e */ /* 0x0007e6000c10e784 */
[-C--:B------:R-:W-:Y:S01]  /*6250*/  LEA.HI.X.SX32 R27, R0, R21.reuse, 0x2, P0 ;  /* 0x00000015001b7211 */ /* 0x080fe200000f16ff */
[----:B------:R4:W-:Y:S01]  /*6260*/  RED.E.ADD.F32.FTZ.RN.STRONG.GPU [R24.64], R7 ;  /* 0x000000071800798e */ /* 0x0009e2000c10e784 */
[----:B------:R-:W-:Y:S03]  /*6270*/  IMAD.U32 R0, RZ, RZ, UR21 ;  /* 0x00000015ff007e24 */ /* 0x000fe6000f8e00ff */
[----:B------:R4:W-:Y:S04]  /*6280*/  RED.E.ADD.F32.FTZ.RN.STRONG.GPU [R26.64], R8 ;  /* 0x000000081a00798e */ /* 0x0009e8000c10e784 */
[----:B------:R-:W-:Y:S01]  /*6290*/  LDSM.16.MT88.4 R28, [R3+0xa800] ;  /* 0x00a80000031c783b */ /* 0x000fe20000004200 */
[----:B-1----:R-:W-:Y:S05]  /*62a0*/  IMAD.U32 R4, RZ, RZ, UR21 ;  /* 0x00000015ff047e24 */ /* 0x002fea000f8e00ff */
[-C--:B------:R-:W-:Y:S01]  /*62b0*/  LEA R4, P0, R4, R20.reuse, 0x2 ;  /* 0x0000001404047211 */ /* 0x080fe200078010ff */
[----:B--2---:R-:W-:Y:S02]  /*62c0*/  IMAD.U32 R5, RZ, RZ, UR23 ;  /* 0x00000017ff057e24 */ /* 0x004fe4000f8e00ff */
[----:B---3--:R-:W-:Y:S02]  /*62d0*/  IMAD.U32 R6, RZ, RZ, UR22 ;  /* 0x00000016ff067e24 */ /* 0x008fe4000f8e00ff */
[----:B----4-:R-:W-:Y:S03]  /*62e0*/  IMAD.U32 R24, RZ, RZ, UR23 ;  /* 0x00000017ff187e24 */ /* 0x010fe6000f8e00ff */
[-C--:B------:R-:W-:Y:S01]  /*62f0*/  LEA R6, P2, R6, R20.reuse, 0x2 ;  /* 0x0000001406067211 */ /* 0x080fe200078410ff */
[----:B------:R-:W-:Y:S01]  /*6300*/  IMAD.U32 R26, RZ, RZ, UR18 ;  /* 0x00000012ff1a7e24 */ /* 0x000fe2000f8e00ff */
[-C--:B------:R-:W-:Y:S01]  /*6310*/  LEA R24, P3, R24, R20.reuse, 0x2 ;  /* 0x0000001418187211 */ /* 0x080fe200078610ff */
[----:B------:R-:W-:Y:S01]  /*6320*/  IMAD.U32 R8, RZ, RZ, UR15 ;  /* 0x0000000fff087e24 */ /* 0x000fe2000f8e00ff */
[-C--:B------:R-:W-:Y:S01]  /*6330*/  LEA.HI.X.SX32 R7, R2, R21.reuse, 0x2, P2 ;  /* 0x0000001502077211 */ /* 0x080fe200010f16ff */
[----:B------:R-:W-:Y:S01]  /*6340*/  IMAD.U32 R2, RZ, RZ, UR14 ;  /* 0x0000000eff027e24 */ /* 0x000fe2000f8e00ff */
[-C--:B------:R-:W-:Y:S02]  /*6350*/  LEA.HI.X.SX32 R25, R5, R21.reuse, 0x2, P3 ;  /* 0x0000001505197211 */ /* 0x080fe400018f16ff */
[-C--:B------:R-:W-:Y:S01]  /*6360*/  LEA.HI.X.SX32 R5, R0, R21.reuse, 0x2, P0 ;  /* 0x0000001500057211 */ /* 0x080fe200000f16ff */
[----:B------:R-:W-:Y:S01]  /*6370*/  IMAD.U32 R0, RZ, RZ, UR20 ;  /* 0x00000014ff007e24 */ /* 0x000fe2000f8e00ff */
[-C--:B------:R-:W-:Y:S01]  /*6380*/  LEA R26, P6, R26, R20.reuse, 0x2 ;  /* 0x000000141a1a7211 */ /* 0x080fe200078c10ff */
[----:B------:R1:W-:Y:S01]  /*6390*/  RED.E.ADD.F32.FTZ.RN.STRONG.GPU [R24.64], R9 ;  /* 0x000000091800798e */ /* 0x0003e2000c10e784 */
[-C--:B------:R-:W-:Y:S03]  /*63a0*/  LEA R8, P3, R8, R20.reuse, 0x2 ;  /* 0x0000001408087211 */ /* 0x080fe600078610ff */
[----:B------:R2:W-:Y:S04]  /*63b0*/  RED.E.ADD.F32.FTZ.RN.STRONG.GPU [R6.64], R10 ;  /* 0x0000000a0600798e */ /* 0x0005e8000c10e784 */
[----:B------:R3:W-:Y:S04]  /*63c0*/  RED.E.ADD.F32.FTZ.RN.STRONG.GPU [R4.64], R11 ;  /* 0x0000000b0400798e */ /* 0x0007e8000c10e784 */
[----:B------:R-:W-:Y:S04]  /*63d0*/  RED.E.ADD.F32.FTZ.RN.STRONG.GPU [R20.64+0x80], R12 ;  /* 0x0000800c1400798e */ /* 0x000fe8000c10e784 */
[----:B------:R-:W-:Y:S01]  /*63e0*/  RED.E.ADD.F32.FTZ.RN.STRONG.GPU [R22.64+0x80], R13 ;  /* 0x0000800d1600798e */ /* 0x000fe2000c10e784 */
[----:B-1----:R-:W-:Y:S02]  /*63f0*/  IMAD.U32 R24, RZ, RZ, UR17 ;  /* 0x00000011ff187e24 */ /* 0x002fe4000f8e00ff */
[----:B------:R-:W-:Y:S02]  /*6400*/  IMAD.U32 R9, RZ, RZ, UR17 ;  /* 0x00000011ff097e24 */ /* 0x000fe4000f8e00ff */
[----:B--2---:R-:W-:Y:S01]  /*6410*/  IMAD.U32 R10, RZ, RZ, UR16 ;  /* 0x00000010ff0a7e24 */ /* 0x004fe2000f8e00ff */
[-C--:B------:R-:W-:Y:S01]  /*6420*/  LEA R24, P5, R24, R20.reuse, 0x2 ;  /* 0x0000001418187211 */ /* 0x080fe200078a10ff */
[----:B------:R-:W-:Y:S02]  /*6430*/  IMAD.U32 R7, RZ, RZ, UR16 ;  /* 0x00000010ff077e24 */ /* 0x000fe4000f8e00ff */
[----:B---3--:R-:W-:Y:S01]  /*6440*/  IMAD.U32 R11, RZ, RZ, UR18 ;  /* 0x00000012ff0b7e24 */ /* 0x008fe2000f8e00ff */
[-C--:B------:R-:W-:Y:S01]  /*6450*/  LEA R10, P4, R10, R20.reuse, 0x2 ;  /* 0x000000140a0a7211 */ /* 0x080fe200078810ff */
[----:B------:R-:W-:Y:S01]  /*6460*/  IMAD.U32 R6, RZ, RZ, UR14 ;  /* 0x0000000eff067e24 */ /* 0x000fe2000f8e00ff */
[-C--:B------:R-:W-:Y:S01]  /*6470*/  LEA.HI.X.SX32 R25, R9, R21.reuse, 0x2, P5 ;  /* 0x0000001509197211 */ /* 0x080fe200028f16ff */
[----:B------:R-:W-:Y:S01]  /*6480*/  IMAD.U32 R5, RZ, RZ, UR15 ;  /* 0x0000000fff057e24 */ /* 0x000fe2000f8e00ff */
[-C--:B------:R-:W-:Y:S01]  /*6490*/  LEA.HI.X.SX32 R27, R11, R21.reuse, 0x2, P6 ;  /* 0x000000150b1b7211 */ /* 0x080fe200030f16ff */
[----:B------:R-:W-:Y:S01]  /*64a0*/  IMAD.U32 R4, RZ, RZ, UR20 ;  /* 0x00000014ff047e24 */ /* 0x000fe2000f8e00ff */
[-C--:B------:R-:W-:Y:S02]  /*64b0*/  LEA.HI.X.SX32 R11, R7, R21.reuse, 0x2, P4 ;  /* 0x00000015070b7211 */ /* 0x080fe400020f16ff */
[-C--:B------:R-:W-:Y:S01]  /*64c0*/  LEA R6, P2, R6, R20.reuse, 0x2 ;  /* 0x0000001406067211 */ /* 0x080fe200078410ff */
[----:B------:R-:W-:Y:S01]  /*64d0*/  RED.E.ADD.F32.FTZ.RN.STRONG.GPU [R26.64], R14 ;  /* 0x0000000e1a00798e */ /* 0x000fe2000c10e784 */
[-C--:B------:R-:W-:Y:S02]  /*64e0*/  LEA.HI.X.SX32 R9, R5, R21.reuse, 0x2, P3 ;  /* 0x0000001505097211 */ /* 0x080fe400018f16ff */
[----:B------:R-:W-:Y:S01]  /*64f0*/  LEA R4, P0, R4, R20, 0x2 ;  /* 0x0000001404047211 */ /* 0x000fe200078010ff */
[----:B------:R-:W-:Y:S01]  /*6500*/  RED.E.ADD.F32.FTZ.RN.STRONG.GPU [R24.64], R15 ;  /* 0x0000000f1800798e */ /* 0x000fe2000c10e784 */
[-C--:B------:R-:W-:Y:S02]  /*6510*/  LEA.HI.X.SX32 R7, R2, R21.reuse, 0x2, P2 ;  /* 0x0000001502077211 */ /* 0x080fe400010f16ff */
[----:B------:R-:W-:Y:S01]  /*6520*/  LEA.HI.X.SX32 R5, R0, R21, 0x2, P0 ;  /* 0x0000001500057211 */ /* 0x000fe200000f16ff */
[----:B------:R-:W-:Y:S01]  /*6530*/  RED.E.ADD.F32.FTZ.RN.STRONG.GPU [R10.64], R16 ;  /* 0x000000100a00798e */ /* 0x000fe2000c10e784 */
[----:B------:R-:W-:Y:S01]  /*6540*/  IMAD.IADD R0, R128, 0x1, R172 ;  /* 0x0000000180007824 */ /* 0x000fe200078e02ac */
[----:B------:R-:W-:Y:S01]  /*6550*/  PLOP3.LUT P0, PT, PT, PT, UP3, 0x80, 0x0 ;  /* 0x000000000000781c */ /* 0x000fe20003f0f038 */
[----:B------:R-:W-:Y:S01]  /*6560*/  @UP5 UIADD3 UR11, UP3, UR11, -0x100, URZ ;  /* 0xffffff000b0b5890 */ /* 0x000fe2000ff7e03f */
[----:B------:R-:W-:Y:S01]  /*6570*/  RED.E.ADD.F32.FTZ.RN.STRONG.GPU [R8.64], R17 ;  /* 0x000000110800798e */ /* 0x000fe2000c10e784 */
[----:B------:R-:W-:Y:S01]  /*6580*/  ISETP.LT.AND P2, PT, RZ, UR7, PT ;  /* 0x00000007ff007c0c */ /* 0x000fe2000bf41270 */
[----:B------:R-:W-:Y:S02]  /*6590*/  UIADD3 UR7, UR7, -0x1, URZ ;  /* 0xffffffff07077890 */ /* 0x000fe4000fffe03f */
[----:B------:R-:W-:Y:S01]  /*65a0*/  RED.E.ADD.F32.FTZ.RN.STRONG.GPU [R6.64], R18 ;  /* 0x000000120600798e */ /* 0x000fe2000c10e784 */
[----:B------:R-:W-:Y:S03]  /*65b0*/  @UP5 UIADD3.X UR10, UR10, -0x1, URZ, UP3, !UPT ;  /* 0xffffffff0a0a5890 */ /* 0x000fe60009ffe43f */
        /* <DEDUP_REMOVED lines=20> */
[C---:B------:R-:W-:Y:S08]  /*6700*/  HMMA.16816.F32.BF16 R72, R32.reuse, R12, R72 ;  /* 0x0000000c2048723c */ /* 0x040ff00000041848 */
[-C--:B------:R-:W-:Y:S08]  /*6710*/  HMMA.16816.F32.BF16 R76, R32, R14.reuse, R76 ;  /* 0x0000000e204c723c */ /* 0x080ff0000004184c */
[C---:B------:R-:W-:Y:S01]  /*6720*/  HMMA.16816.F32.BF16 R80, R28.reuse, R14, R80 ;  /* 0x0000000e1c50723c */ /* 0x040fe20000041850 */
[----:B------:R-:W-:Y:S07]  /*6730*/  LDSM.16.MT88.4 R12, [R3+0xb800] ;  /* 0x00b80000030c783b */ /* 0x000fee0000004200 */
[-C--:B------:R-:W-:Y:S08]  /*6740*/  HMMA.16816.F32.BF16 R84, R28, R16.reuse, R84 ;  /* 0x000000101c54723c */ /* 0x080ff00000041854 */
[C---:B------:R-:W-:Y:S08]  /*6750*/  HMMA.16816.F32.BF16 R88, R32.reuse, R16, R88 ;  /* 0x000000102058723c */ /* 0x040ff00000041858 */
[-C--:B------:R-:W-:Y:S01]  /*6760*/  HMMA.16816.F32.BF16 R92, R32, R18.reuse, R92 ;  /* 0x00000012205c723c */ /* 0x080fe2000004185c */
[----:B------:R3:W-:Y:S07]  /*6770*/  LDSM.16.MT88.4 R32, [R0+0x1800] ;  /* 0x001800000020783b */ /* 0x0007ee0000004200 */
[----:B------:R-:W-:Y:S01]  /*6780*/  HMMA.16816.F32.BF16 R96, R28, R18, R96 ;  /* 0x000000121c60723c */ /* 0x000fe20000041860 */
[----:B------:R4:W2:Y:S04]  /*6790*/  LDSM.16.MT88.4 R16, [R172+0x1800] ;  /* 0x00180000ac10783b */ /* 0x0008a80000004200 */
[----:B------:R-:W2:Y:S03]  /*67a0*/  LDSM.16.MT88.4 R28, [R3+0xd800] ;  /* 0x00d80000031c783b */ /* 0x000ea60000004200 */
[-C--:B-1----:R-:W-:Y:S08]  /*67b0*/  HMMA.16816.F32.BF16 R68, R4, R8.reuse, R68 ;  /* 0x000000080444723c */ /* 0x082ff00000041844 */
[C---:B------:R-:W-:Y:S04]  /*67c0*/  HMMA.16816.F32.BF16 R72, R20.reuse, R8, R72 ;  /* 0x000000081448723c */ /* 0x040fe80000041848 */
[C---:B---3--:R-:W-:Y:S02]  /*67d0*/  IADD3 R0, R172.reuse, -0x2000, RZ ;  /* 0xffffe000ac007810 */ /* 0x048fe40007ffe0ff */
[----:B------:R-:W-:Y:S02]  /*67e0*/  @P0 IADD3 R0, R172, 0x2000, RZ ;  /* 0x00002000ac000810 */ /* 0x000fe40007ffe0ff */
[-C--:B------:R-:W-:Y:S04]  /*67f0*/  HMMA.16816.F32.BF16 R76, R20, R10.reuse, R76 ;  /* 0x0000000a144c723c */ /* 0x080fe8000004184c */
[----:B----4-:R-:W-:Y:S04]  /*6800*/  IMAD.MOV.U32 R172, RZ, RZ, R0 ;  /* 0x000000ffffac7224 */ /* 0x010fe800078e0000 */
[C---:B------:R-:W-:Y:S08]  /*6810*/  HMMA.16816.F32.BF16 R80, R4.reuse, R10, R80 ;  /* 0x0000000a0450723c */ /* 0x040ff00000041850 */
[-C--:B--2---:R-:W-:Y:S08]  /*6820*/  HMMA.16816.F32.BF16 R84, R4, R24.reuse, R84 ;  /* 0x000000180454723c */ /* 0x084ff00000041854 */
[C---:B------:R-:W-:Y:S08]  /*6830*/  HMMA.16816.F32.BF16 R88, R20.reuse, R24, R88 ;  /* 0x000000181458723c */ /* 0x040ff00000041858 */
[-C--:B------:R-:W-:Y:S08]  /*6840*/  HMMA.16816.F32.BF16 R92, R20, R26.reuse, R92 ;  /* 0x0000001a145c723c */ /* 0x080ff0000004185c */
[----:B------:R-:W-:Y:S08]  /*6850*/  HMMA.16816.F32.BF16 R96, R4, R26, R96 ;  /* 0x0000001a0460723c */ /* 0x000ff00000041860 */
        /* <DEDUP_REMOVED lines=74> */
[----:B------:R-:W-:Y:S01]  /*6d00*/  UISETP.NE.AND UP0, UPT, UR32, -0x1, UPT ;  /* 0xffffffff2000788c */ /* 0x000fe2000bf05270 */
[----:B------:R1:W-:Y:S01]  /*6d10*/  STS [R248], R5 ;  /* 0x00000005f8007388 */ /* 0x0003e20000000800 */
[----:B------:R-:W-:Y:S01]  /*6d20*/  F2FP.BF16.PACK_AB R46, R47, R46 ;  /* 0x0000002e2f2e723e */ /* 0x000fe200000010ff */
[----:B------:R-:W-:Y:S01]  /*6d30*/  ULDC.64 UR10, c[0x0][0x3a0] ;  /* 0x0000e800000a7ab9 */ /* 0x000fe20000000a00 */
[----:B------:R-:W-:Y:S01]  /*6d40*/  F2FP.BF16.PACK_AB R0, R0, R94 ;  /* 0x0000005e0000723e */ /* 0x000fe200000010ff */
[----:B------:R1:W-:Y:S01]  /*6d50*/  STS [R248+0x400], R4 ;  /* 0x00040004f8007388 */ /* 0x0003e20000000800 */
[----:B------:R-:W-:-:S02]  /*6d60*/  F2FP.BF16.PACK_AB R52, R53, R52 ;  /* 0x000000343534723e */ /* 0x000fc400000010ff */
[----:B------:R-:W-:Y:S01]  /*6d70*/  F2FP.BF16.PACK_AB R54, R55, R54 ;  /* 0x000000363736723e */ /* 0x000fe200000010ff */
[----:B------:R1:W-:Y:S01]  /*6d80*/  STS [R246+0x2000], R7 ;  /* 0x00200007f6007388 */ /* 0x0003e20000000800 */
[----:B------:R-:W-:Y:S01]  /*6d90*/  F2FP.BF16.PACK_AB R64, R65, R64 ;  /* 0x000000404140723e */ /* 0x000fe200000010ff */
[----:B------:R-:W-:Y:S01]  /*6da0*/  @UP0 UIADD3 UR7, UR26, UR32, URZ ;  /* 0x000000201a070290 */ /* 0x000fe2000fffe03f */
[----:B------:R-:W-:Y:S01]  /*6db0*/  F2FP.BF16.PACK_AB R66, R67, R66 ;  /* 0x000000424342723e */ /* 0x000fe200000010ff */
[----:B------:R1:W-:Y:S01]  /*6dc0*/  STS [R246+0x2400], R6 ;  /* 0x00240006f6007388 */ /* 0x0003e20000000800 */
[----:B------:R-:W-:Y:S01]  /*6dd0*/  F2FP.BF16.PACK_AB R56, R57, R56 ;  /* 0x000000383938723e */ /* 0x000fe200000010ff */
[----:B------:R-:W-:Y:S01]  /*6de0*/  @UP0 UIMAD.WIDE.U32 UR8, UR7, UR10, URZ ;  /* 0x0000000a070802a5 */ /* 0x000fe2000f8e003f */
[----:B------:R-:W-:Y:S01]  /*6df0*/  F2FP.BF16.PACK_AB R58, R59, R58 ;  /* 0x0000003a3b3a723e */ /* 0x000fe200000010ff */
[----:B------:R1:W-:Y:S01]  /*6e00*/  STS [R248+0x2000], R2 ;  /* 0x00200002f8007388 */ /* 0x0003e20000000800 */
[----:B------:R-:W-:Y:S01]  /*6e10*/  F2FP.BF16.PACK_AB R60, R61, R60 ;  /* 0x0000003c3d3c723e */ /* 0x000fe200000010ff */
[----:B------:R-:W-:Y:S01]  /*6e20*/  @UP0 UIMAD UR31, UR7, UR11, UR9 ;  /* 0x0000000b071f02a4 */ /* 0x000fe2000f8e0209 */
[----:B------:R-:W-:Y:S01]  /*6e30*/  F2FP.BF16.PACK_AB R62, R63, R62 ;  /* 0x0000003e3f3e723e */ /* 0x000fe200000010ff */
[----:B------:R1:W-:Y:S01]  /*6e40*/  STS [R248+0x2400], R0 ;  /* 0x00240000f8007388 */ /* 0x0003e20000000800 */
[----:B------:R-:W-:Y:S01]  /*6e50*/  PLOP3.LUT P0, PT, PT, PT, UP0, 0x80, 0x0 ;  /* 0x000000000000781c */ /* 0x000fe20003f0f008 */
[----:B------:R-:W-:-:S02]  /*6e60*/  @UP0 UMOV UR30, UR8 ;  /* 0x00000008001e0c82 */ /* 0x000fc40008000000 */
        /* <DEDUP_REMOVED lines=20> */
[----:B------:R-:W-:Y:S02]  /*6fb0*/  USHF.R.S32.HI UR28, URZ, 0x1f, UR42 ;  /* 0x0000001f3f1c7899 */ /* 0x000fe4000801142a */
[----:B------:R-:W-:Y:S02]  /*6fc0*/  UIMAD UR12, UR26, UR9, UR7 ;  /* 0x000000091a0c72a4 */ /* 0x000fe4000f8e0207 */
[----:B------:R-:W-:Y:S02]  /*6fd0*/  UIMAD.WIDE.U32 UR8, UR26, UR8, URZ ;  /* 0x000000081a0872a5 */ /* 0x000fe4000f8e003f */
[----:B------:R-:W-:Y:S02]  /*6fe0*/  ULDC.64 UR10, c[0x0][0x388] ;  /* 0x0000e200000a7ab9 */ /* 0x000fe40000000a00 */
[----:B------:R-:W-:-:S02]  /*6ff0*/  UIADD3 UR9, UR9, UR12, URZ ;  /* 0x0000000c09097290 */ /* 0x000fc4000fffe03f */
[----:B------:R-:W-:Y:S02]  /*7000*/  UIMAD UR7, UR28, UR10, URZ ;  /* 0x0000000a1c0772a4 */ /* 0x000fe4000f8e023f */
[----:B------:R-:W-:Y:S02]  /*7010*/  UIMAD.WIDE.U32 UR8, UR42, UR10, UR8 ;  /* 0x0000000a2a0872a5 */ /* 0x000fe4000f8e0008 */
[----:B------:R-:W-:-:S04]  /*7020*/  UIMAD UR7, UR42, UR11, UR7 ;  /* 0x0000000b2a0772a4 */ /* 0x000fc8000f8e0207 */
[----:B------:R-:W-:Y:S02]  /*7030*/  UIADD3 UR31, UR9, UR7, URZ ;  /* 0x00000007091f7290 */ /* 0x000fe4000fffe03f */
[----:B------:R-:W-:Y:S02]  /*7040*/  UMOV UR30, UR8 ;  /* 0x00000008001e7c82 */ /* 0x000fe40008000000 */
.L_x_870:
        /* <DEDUP_REMOVED lines=9> */
[----:B------:R-:W-:Y:S02]  /*70e0*/  USHF.R.S32.HI UR28, URZ, 0x1f, UR42 ;  /* 0x0000001f3f1c7899 */ /* 0x000fe4000801142a */
[----:B------:R-:W-:Y:S02]  /*70f0*/  UIMAD UR12, UR26, UR9, UR7 ;  /* 0x000000091a0c72a4 */ /* 0x000fe4000f8e0207 */
[----:B------:R-:W-:-:S02]  /*7100*/  UIMAD.WIDE.U32 UR8, UR26, UR8, URZ ;  /* 0x000000081a0872a5 */ /* 0x000fc4000f8e003f */
[----:B------:R-:W-:Y:S02]  /*7110*/  ULDC.64 UR10, c[0x0][0x390] ;  /* 0x0000e400000a7ab9 */ /* 0x000fe40000000a00 */
[----:B------:R-:W-:Y:S02]  /*7120*/  UIADD3 UR9, UR9, UR12, URZ ;  /* 0x0000000c09097290 */ /* 0x000fe4000fffe03f */
[----:B------:R-:W-:Y:S02]  /*7130*/  UIMAD UR7, UR28, UR10, URZ ;  /* 0x0000000a1c0772a4 */ /* 0x000fe4000f8e023f */
[----:B------:R-:W-:Y:S02]  /*7140*/  UIMAD.WIDE.U32 UR8, UR42, UR10, UR8 ;  /* 0x0000000a2a0872a5 */ /* 0x000fe4000f8e0008 */
[----:B------:R-:W-:-:S04]  /*7150*/  UIMAD UR7, UR42, UR11, UR7 ;  /* 0x0000000b2a0772a4 */ /* 0x000fc8000f8e0207 */
[----:B------:R-:W-:-:S03]  /*7160*/  UIADD3 UR10, UR9, UR7, URZ ;  /* 0x00000007090a7290 */ /* 0x000fc6000fffe03f */
[----:B------:R-:W-:Y:S02]  /*7170*/  UMOV UR9, UR8 ;  /* 0x0000000800097c82 */ /* 0x000fe40008000000 */
.L_x_871:
[----:B------:R-:W-:Y:S01]  /*7180*/  BAR.SYNC.DEFER_BLOCKING 0x0 ;  /* 0x0000000000007b1d */ /* 0x000fe20000010000 */
[----:B------:R-:W-:Y:S01]  /*7190*/  USHF.L.U32 UR7, UR27, 0x7, URZ ;  /* 0x000000071b077899 */ /* 0x000fe2000800063f */
[--C-:B-1----:R-:W-:Y:S01]  /*71a0*/  SHF.R.S32.HI R7, RZ, 0x1f, R244.reuse ;  /* 0x0000001fff077819 */ /* 0x102fe200000114f4 */
[----:B------:R-:W-:Y:S01]  /*71b0*/  IMAD.MOV.U32 R6, RZ, RZ, R244 ;  /* 0x000000ffff067224 */ /* 0x000fe200078e00f4 */
[----:B------:R-:W-:Y:S01]  /*71c0*/  UIMAD UR6, UR27, -0x80, UR6 ;  /* 0xffffff801b0678a4 */ /* 0x000fe2000f8e0206 */
[----:B------:R-:W-:Y:S01]  /*71d0*/  SHF.R.S32.HI R25, RZ, 0x1f, R237 ;  /* 0x0000001fff197819 */ /* 0x000fe200000114ed */
[----:B------:R-:W-:Y:S01]  /*71e0*/  USHF.R.S32.HI UR8, URZ, 0x1f, UR7 ;  /* 0x0000001f3f087899 */ /* 0x000fe20008011407 */
[----:B------:R-:W-:Y:S01]  /*71f0*/  IMAD.U32 R24, RZ, RZ, UR7 ;  /* 0x00000007ff187e24 */ /* 0x000fe2000f8e00ff */
[----:B------:R-:W-:Y:S01]  /*7200*/  ULDC.64 UR28, c[0x0][0x3a0] ;  /* 0x0000e800001c7ab9 */ /* 0x000fe20000000a00 */
[----:B------:R-:W-:Y:S01]  /*7210*/  BSSY B0, `(.L_x_872) ;  /* 0x0000021000007945 */ /* 0x000fe20003800000 */
[----:B------:R-:W-:Y:S01]  /*7220*/  UIMAD UR11, UR8, UR28, URZ ;  /* 0x0000001c080b72a4 */ /* 0x000fe2000f8e023f */
[----:B------:R-:W-:Y:S01]  /*7230*/  IMAD.WIDE.U32 R4, R24, c[0x0][0x3a0], R6 ;  /* 0x0000e80018047a25 */ /* 0x000fe200078e0006 */
[----:B------:R-:W-:Y:S01]  /*7240*/  USHF.R.S32.HI UR12, URZ, 0x1f, UR47 ;  /* 0x0000001f3f0c7899 */ /* 0x000fe2000801142f */
[----:B------:R-:W-:Y:S01]  /*7250*/  ISETP.GE.AND P4, PT, R237, UR6, PT ;  /* 0x00000006ed007c0c */ /* 0x000fe2000bf86270 */
[----:B------:R-:W-:-:S02]  /*7260*/  UIMAD UR11, UR7, UR29, UR11 ;  /* 0x0000001d070b72a4 */ /* 0x000fc4000f8e020b */
[----:B------:R-:W-:Y:S01]  /*7270*/  IADD3 R4, P0, R4, UR30, RZ ;  /* 0x0000001e04047c10 */ /* 0x000fe2000ff1e0ff */
[----:B------:R-:W-:-:S03]  /*7280*/  ULDC.64 UR28, c[0x0][0x3b8] ;  /* 0x0000ee00001c7ab9 */ /* 0x000fc60000000a00 */
[----:B------:R-:W-:Y:S01]  /*7290*/  IMAD.U32 R0, RZ, RZ, UR11 ;  /* 0x0000000bff007e24 */ /* 0x000fe2000f8e00ff */
[----:B------:R-:W-:Y:S01]  /*72a0*/  UIMAD UR11, UR12, UR28, URZ ;  /* 0x0000001c0c0b72a4 */ /* 0x000fe2000f8e023f */
[----:B------:R1:W2:Y:S03]  /*72b0*/  LDS.128 R16, [R236+0x7000] ;  /* 0x00700000ec107984 */ /* 0x0002a60000000c00 */
[----:B------:R-:W-:Y:S01]  /*72c0*/  IADD3.X R5, R5, UR31, R0, P0, !PT ;  /* 0x0000001f05057c10 */ /* 0x000fe200087fe400 */
[----:B------:R-:W-:Y:S01]  /*72d0*/  IMAD.U32 R0, RZ, RZ, UR47 ;  /* 0x0000002fff007e24 */ /* 0x000fe2000f8e00ff */
[----:B------:R-:W-:Y:S01]  /*72e0*/  UIMAD UR11, UR47, UR29, UR11 ;  /* 0x0000001d2f0b72a4 */ /* 0x000fe2000f8e020b */
[----:B------:R1:W3:Y:S02]  /*72f0*/  LDS.128 R20, [R236+0x8000] ;  /* 0x00800000ec147984 */ /* 0x0002e40000000c00 */
[----:B------:R-:W-:-:S02]  /*7300*/  IMAD.WIDE.U32 R4, R0, c[0x0][0x3b8], R4 ;  /* 0x0000ee0000047a25 */ /* 0x000fc400078e0004 */
[----:B------:R1:W4:Y:S03]  /*7310*/  LDS.128 R28, [R236+0x9000] ;  /* 0x00900000ec1c7984 */ /* 0x0003260000000c00 */
[----:B------:R-:W-:Y:S01]  /*7320*/  IADD3 R2, R5, UR11, RZ ;  /* 0x0000000b05027c10 */ /* 0x000fe2000fffe0ff */
        /* <DEDUP_REMOVED lines=15> */
.L_x_873:
[----:B------:R-:W-:Y:S05]  /*7420*/  BSYNC B0 ;  /* 0x0000000000007941 */ /* 0x000fea0003800000 */
.L_x_872:
[----:B------:R-:W-:Y:S01]  /*7430*/  IADD3 R0, R237, 0x20, RZ ;  /* 0x00000020ed007810 */ /* 0x000fe20007ffe0ff */
[----:B------:R-:W-:Y:S03]  /*7440*/  BSSY B0, `(.L_x_874) ;  /* 0x000000e000007945 */ /* 0x000fe60003800000 */
[----:B------:R-:W-:-:S13]  /*7450*/  ISETP.GE.AND P3, PT, R0, UR6, PT ;  /* 0x0000000600007c0c */ /* 0x000fda000bf66270 */
        /* <DEDUP_REMOVED lines=11> */
[----:B--2---:R2:W-:Y:S02]  /*7510*/  STG.E.128 [R10.64], R16 ;  /* 0x000000100a007986 */ /* 0x0045e4000c101d04 */
.L_x_875:
[----:B------:R-:W-:Y:S05]  /*7520*/  BSYNC B0 ;  /* 0x0000000000007941 */ /* 0x000fea0003800000 */
.L_x_874:
[----:B------:R-:W-:Y:S01]  /*7530*/  IADD3 R0, R237, 0x40, RZ ;  /* 0x00000040ed007810 */ /* 0x000fe20007ffe0ff */
[----:B------:R-:W-:Y:S03]  /*7540*/  BSSY B0, `(.L_x_876) ;  /* 0x000000e000007945 */ /* 0x000fe60003800000 */
[----:B------:R-:W-:-:S13]  /*7550*/  ISETP.GE.AND P2, PT, R0, UR6, PT ;  /* 0x0000000600007c0c */ /* 0x000fda000bf46270 */
[----:B------:R-:W-:Y:S05]  /*7560*/  @P2 BRA `(.L_x_877) ;  /* 0x000000b000002947 */ /* 0x000fea0003800000 */
[----:B------:R-:W-:Y:S02]  /*7570*/  IADD3 R0, P0, R237, 0x40, RZ ;  /* 0x00000040ed007810 */ /* 0x000fe40007f1e0ff */
[----:B------:R-:W-:-:S03]  /*7580*/  MOV R9, R2 ;  /* 0x0000000200097202 */ /* 0x000fc60000000f00 */
[----:B------:R-:W-:-:S04]  /*7590*/  IMAD.X R8, RZ, RZ, R25, P0 ;  /* 0x000000ffff087224 */ /* 0x000fc800000e0619 */
[----:B--2-4-:R-:W-:Y:S02]  /*75a0*/  IMAD R10, R8, c[0x0][0x3a0], RZ ;  /* 0x0000e800080a7a24 */ /* 0x014fe400078e02ff */
[----:B------:R-:W-:-:S04]  /*75b0*/  IMAD.MOV.U32 R8, RZ, RZ, R4 ;  /* 0x000000ffff087224 */ /* 0x000fc800078e0004 */
[----:B------:R-:W-:-:S04]  /*75c0*/  IMAD.WIDE.U32 R8, R0, c[0x0][0x3a0], R8 ;  /* 0x0000e80000087a25 */ /* 0x000fc800078e0008 */
[----:B------:R-:W-:Y:S01]  /*75d0*/  IMAD R0, R0, c[0x0][0x3a4], R10 ;  /* 0x0000e90000007a24 */ /* 0x000fe200078e020a */
[----:B------:R-:W-:-:S04]  /*75e0*/  LEA R10, P0, R8, c[0x0][0x340], 0x1 ;  /* 0x0000d000080a7a11 */ /* 0x000fc800078008ff */
[----:B------:R-:W-:-:S04]  /*75f0*/  IADD3 R0, R9, R0, RZ ;  /* 0x0000000009007210 */ /* 0x000fc80007ffe0ff */
[----:B------:R-:W-:-:S05]  /*7600*/  LEA.HI.X R11, R8, c[0x0][0x344], R0, 0x1, P0 ;  /* 0x0000d100080b7a11 */ /* 0x000fca00000f0c00 */
[----:B---3--:R2:W-:Y:S02]  /*7610*/  STG.E.128 [R10.64], R20 ;  /* 0x000000140a007986 */ /* 0x0085e4000c101d04 */
.L_x_877:
[----:B------:R-:W-:Y:S05]  /*7620*/  BSYNC B0 ;  /* 0x0000000000007941 */ /* 0x000fea0003800000 */
.L_x_876:
[----:B------:R-:W-:Y:S01]  /*7630*/  IADD3 R0, R237, 0x60, RZ ;  /* 0x00000060ed007810 */ /* 0x000fe20007ffe0ff */
[----:B------:R-:W-:Y:S03]  /*7640*/  BSSY B0, `(.L_x_878) ;  /* 0x000000d000007945 */ /* 0x000fe60003800000 */
[----:B------:R-:W-:-:S13]  /*7650*/  ISETP.GE.AND P1, PT, R0, UR6, PT ;  /* 0x0000000600007c0c */ /* 0x000fda000bf26270 */
[----:B------:R-:W-:Y:S05]  /*7660*/  @P1 BRA `(.L_x_879) ;  /* 0x000000a000001947 */ /* 0x000fea0003800000 */
[----:B------:R-:W-:-:S04]  /*7670*/  IADD3 R0, P0, R237, 0x60, RZ ;  /* 0x00000060ed007810 */ /* 0x000fc80007f1e0ff */
[----:B------:R-:W-:-:S05]  /*7680*/  IADD3.X R5, RZ, R25, RZ, P0, !PT ;  /* 0x00000019ff057210 */ /* 0x000fca00007fe4ff */
[----:B--2-4-:R-:W-:Y:S01]  /*7690*/  IMAD R10, R5, c[0x0][0x3a0], RZ ;  /* 0x0000e800050a7a24 */ /* 0x014fe200078e02ff */
[----:B------:R-:W-:-:S05]  /*76a0*/  MOV R5, R2 ;  /* 0x0000000200057202 */ /* 0x000fca0000000f00 */
[----:B------:R-:W-:-:S04]  /*76b0*/  IMAD.WIDE.U32 R8, R0, c[0x0][0x3a0], R4 ;  /* 0x0000e80000087a25 */ /* 0x000fc800078e0004 */
[----:B------:R-:W-:Y:S01]  /*76c0*/  IMAD R0, R0, c[0x0][0x3a4], R10 ;  /* 0x0000e90000007a24 */ /* 0x000fe200078e020a */
[----:B------:R-:W-:-:S04]  /*76d0*/  LEA R4, P0, R8, c[0x0][0x340], 0x1 ;  /* 0x0000d00008047a11 */ /* 0x000fc800078008ff */
[----:B------:R-:W-:-:S04]  /*76e0*/  IADD3 R0, R9, R0, RZ ;  /* 0x0000000009007210 */ /* 0x000fc80007ffe0ff */
[----:B------:R-:W-:-:S05]  /*76f0*/  LEA.HI.X R5, R8, c[0x0][0x344], R0, 0x1, P0 ;  /* 0x0000d10008057a11 */ /* 0x000fca00000f0c00 */
[----:B------:R2:W-:Y:S02]  /*7700*/  STG.E.128 [R4.64], R28 ;  /* 0x0000001c04007986 */ /* 0x0005e4000c101d04 */
.L_x_879:
[----:B------:R-:W-:Y:S05]  /*7710*/  BSYNC B0 ;  /* 0x0000000000007941 */ /* 0x000fea0003800000 */
.L_x_878:
        /* <DEDUP_REMOVED lines=14> */
[----:B----4-:R-:W-:Y:S01]  /*7800*/  IADD3 R10, R5, UR6, RZ ;  /* 0x00000006050a7c10 */ /* 0x010fe2000fffe0ff */
        /* <DEDUP_REMOVED lines=10> */
.L_x_881:
[----:B------:R-:W-:Y:S05]  /*78b0*/  BSYNC B0 ;  /* 0x0000000000007941 */ /* 0x000fea0003800000 */
.L_x_880:
        /* <DEDUP_REMOVED lines=12> */
[----:B------:R1:W-:Y:S02]  /*7980*/  STG.E.128 [R8.64], R36 ;  /* 0x0000002408007986 */ /* 0x0003e4000c101d04 */
.L_x_883:
[----:B------:R-:W-:Y:S05]  /*7990*/  BSYNC B0 ;  /* 0x0000000000007941 */ /* 0x000fea0003800000 */
.L_x_882:
        /* <DEDUP_REMOVED lines=13> */
.L_x_885:
[----:B------:R-:W-:Y:S05]  /*7a70*/  BSYNC B0 ;  /* 0x0000000000007941 */ /* 0x000fea0003800000 */
.L_x_884:
        /* <DEDUP_REMOVED lines=12> */
.L_x_866:
        /* <DEDUP_REMOVED lines=19> */
[----:B------:R-:W-:Y:S02]  /*7c70*/  UIADD3 UR31, UR9, UR7, URZ ;  /* 0x00000007091f7290 */ /* 0x000fe4000fffe03f */
[----:B------:R-:W-:Y:S02]  /*7c80*/  UMOV UR30, UR8 ;  /* 0x00000008001e7c82 */ /* 0x000fe40008000000 */
.L_x_887:
        /* <DEDUP_REMOVED lines=19> */
.L_x_888:
[----:B------:R-:W-:Y:S01]  /*7dc0*/  USHF.L.U32 UR7, UR27, 0x7, URZ ;  /* 0x000000071b077899 */ /* 0x000fe2000800063f */
[----:B------:R-:W-:Y:S01]  /*7dd0*/  BSSY B0, `(.L_x_889) ;  /* 0x000001e000007945 */ /* 0x000fe20003800000 */
[----:B------:R-:W-:Y:S01]  /*7de0*/  ULDC.64 UR28, c[0x0][0x3a0] ;  /* 0x0000e800001c7ab9 */ /* 0x000fe20000000a00 */
[----:B------:R-:W-:Y:S01]  /*7df0*/  SHF.R.S32.HI R12, RZ, 0x1f, R237 ;  /* 0x0000001fff0c7819 */ /* 0x000fe200000114ed */
[----:B------:R-:W-:Y:S02]  /*7e00*/  USHF.R.S32.HI UR8, URZ, 0x1f, UR7 ;  /* 0x0000001f3f087899 */ /* 0x000fe40008011407 */
[----:B------:R-:W-:Y:S01]  /*7e10*/  IMAD.U32 R11, RZ, RZ, UR7 ;  /* 0x00000007ff0b7e24 */ /* 0x000fe2000f8e00ff */
[----:B------:R-:W-:Y:S02]  /*7e20*/  UIMAD UR6, UR27, -0x80, UR6 ;  /* 0xffffff801b0678a4 */ /* 0x000fe4000f8e0206 */
[----:B------:R-:W-:Y:S01]  /*7e30*/  UIMAD UR11, UR8, UR28, URZ ;  /* 0x0000001c080b72a4 */ /* 0x000fe2000f8e023f */
[----:B------:R-:W-:Y:S01]  /*7e40*/  IMAD.WIDE.U32 R4, R11, c[0x0][0x3a0], R244 ;  /* 0x0000e8000b047a25 */ /* 0x000fe200078e00f4 */
[----:B------:R-:W-:-:S02]  /*7e50*/  USHF.R.S32.HI UR12, URZ, 0x1f, UR47 ;  /* 0x0000001f3f0c7899 */ /* 0x000fc4000801142f */
[----:B------:R-:W-:Y:S01]  /*7e60*/  UIMAD UR11, UR7, UR29, UR11 ;  /* 0x0000001d070b72a4 */ /* 0x000fe2000f8e020b */
[----:B------:R-:W-:Y:S02]  /*7e70*/  ISETP.GE.AND P4, PT, R237, UR6, PT ;  /* 0x00000006ed007c0c */ /* 0x000fe4000bf86270 */
[----:B------:R-:W-:Y:S01]  /*7e80*/  IADD3 R4, P0, R4, UR30, RZ ;  /* 0x0000001e04047c10 */ /* 0x000fe2000ff1e0ff */
[----:B------:R-:W-:Y:S02]  /*7e90*/  ULDC.64 UR28, c[0x0][0x3b8] ;  /* 0x0000ee00001c7ab9 */ /* 0x000fe40000000a00 */
[----:B------:R-:W-:Y:S01]  /*7ea0*/  IMAD.U32 R0, RZ, RZ, UR11 ;  /* 0x0000000bff007e24 */ /* 0x000fe2000f8e00ff */
[----:B------:R-:W-:-:S04]  /*7eb0*/  UIMAD UR11, UR12, UR28, URZ ;  /* 0x0000001c0c0b72a4 */ /* 0x000fc8000f8e023f */
        /* <DEDUP_REMOVED lines=15> */
.L_x_890:
[----:B------:R-:W-:Y:S05]  /*7fb0*/  BSYNC B0 ;  /* 0x0000000000007941 */ /* 0x000fea0003800000 */
.L_x_889:
[----:B------:R-:W-:Y:S01]  /*7fc0*/  IADD3 R0, R237, 0x20, RZ ;  /* 0x00000020ed007810 */ /* 0x000fe20007ffe0ff */
[----:B------:R-:W-:Y:S03]  /*7fd0*/  BSSY B0, `(.L_x_891) ;  /* 0x000000e000007945 */ /* 0x000fe60003800000 */
[----:B------:R-:W-:-:S13]  /*7fe0*/  ISETP.GE.AND P3, PT, R0, UR6, PT ;  /* 0x0000000600007c0c */ /* 0x000fda000bf66270 */
        /* <DEDUP_REMOVED lines=12> */
.L_x_892:
[----:B------:R-:W-:Y:S05]  /*80b0*/  BSYNC B0 ;  /* 0x0000000000007941 */ /* 0x000fea0003800000 */
.L_x_891:
        /* <DEDUP_REMOVED lines=15> */
.L_x_894:
[----:B------:R-:W-:Y:S05]  /*81b0*/  BSYNC B0 ;  /* 0x0000000000007941 */ /* 0x000fea0003800000 */
.L_x_893:
[----:B------:R-:W-:Y:S01]  /*81c0*/  IADD3 R0, R237, 0x60, RZ ;  /* 0x00000060ed007810 */ /* 0x000fe20007ffe0ff */
[----:B------:R-:W-:Y:S03]  /*81d0*/  BSSY B0, `(.L_x_895) ;  /* 0x000000d000007945 */ /* 0x000fe60003800000 */
[----:B------:R-:W-:-:S13]  /*81e0*/  ISETP.GE.AND P1, PT, R0, UR6, PT ;  /* 0x0000000600007c0c */ /* 0x000fda000bf26270 */
        /* <DEDUP_REMOVED lines=11> */
.L_x_896:
[----:B------:R-:W-:Y:S05]  /*82a0*/  BSYNC B0 ;  /* 0x0000000000007941 */ /* 0x000fea0003800000 */
.L_x_895:
[----:B------:R-:W-:Y:S01]  /*82b0*/  ULDC.64 UR28, c[0x0][0x3a8] ;  /* 0x0000ea00001c7ab9 */ /* 0x000fe20000000a00 */
[----:B--2---:R-:W-:Y:S01]  /*82c0*/  IMAD.WIDE.U32 R4, R11, c[0x0][0x3a8], R244 ;  /* 0x0000ea000b047a25 */ /* 0x004fe200078e00f4 */
        /* <DEDUP_REMOVED lines=23> */
.L_x_898:
[----:B------:R-:W-:Y:S05]  /*8440*/  BSYNC B0 ;  /* 0x0000000000007941 */ /* 0x000fea0003800000 */
.L_x_897:
        /* <DEDUP_REMOVED lines=13> */
.L_x_900:
[----:B------:R-:W-:Y:S05]  /*8520*/  BSYNC B0 ;  /* 0x0000000000007941 */ /* 0x000fea0003800000 */
.L_x_899:
        /* <DEDUP_REMOVED lines=13> */
.L_x_902:
[----:B------:R-:W-:Y:S05]  /*8600*/  BSYNC B0 ;  /* 0x0000000000007941 */ /* 0x000fea0003800000 */
.L_x_901:
        /* <DEDUP_REMOVED lines=11> */
.L_x_886:
[----:B------:R-:W-:Y:S05]  /*86c0*/  BSYNC B1 ;  /* 0x0000000000017941 */ /* 0x000fea0003800000 */
.L_x_861:
        /* <DEDUP_REMOVED lines=11> */
.L_x_903:
[----:B------:R-:W-:Y:S05]  /*8780*/  EXIT ;  /* 0x000000000000794d */ /* 0x000fea0003800000 */
.L_x_905:
        /* <DEDUP_REMOVED lines=15> */
.L_x_2467:


//--------------------- .text._ZN5flash44flash_bwd_dq_dk_dv_loop_seqk_parallel_kernelI23Flash_bwd_kernel_traitsILi64ELi64ELi128ELi8ELi2ELi4ELi4ELb1ELb0EN7cutlass10bfloat16_tE19Flash_kernel_traitsILi64ELi64ELi128ELi8ES3_EELb1ELb0ELb0ELb0ELb0ELb0ELb0EEEvNS_16Flash_bwd_paramsE --------------------------
	.section	.text._ZN5flash44flash_bwd_dq_dk_dv_loop_seqk_parallel_kernelI23Flash_bwd_kernel_traitsILi64ELi64ELi128ELi8ELi2ELi4ELi4ELb1ELb0EN7cutlass10bfloat16_tE19Flash_kernel_traitsILi64ELi64ELi128ELi8ES3_EELb1ELb0ELb0ELb0ELb0ELb0ELb0EEEvNS_16Flash_bwd_paramsE,"ax",@progbits
	.sectioninfo	@"SHI_REGISTERS=255"
	.align	128
        .global         _ZN5flash44flash_bwd_dq_dk_dv_loop_seqk_parallel_kernelI23Flash_bwd_kernel_traitsILi64ELi64ELi128ELi8ELi2ELi4ELi4ELb1ELb0EN7cutlass10bfloat16_tE19Flash_kernel_traitsILi64ELi64ELi128ELi8ES3_EELb1ELb0ELb0ELb0ELb0ELb0ELb0EEEvNS_16Flash_bwd_paramsE
        .type           _ZN5flash44flash_bwd_dq_dk_dv_loop_seqk_parallel_kernelI23Flash_bwd_kernel_traitsILi64ELi64ELi128ELi8ELi2ELi4ELi4ELb1ELb0EN7cutlass10bfloat16_tE19Flash_kernel_traitsILi64ELi64ELi128ELi8ES3_EELb1ELb0ELb0ELb0ELb0ELb0ELb0EEEvNS_16Flash_bwd_paramsE,@function
        .size           _ZN5flash44flash_bwd_dq_dk_dv_loop_seqk_parallel_kernelI23Flash_bwd_kernel_traitsILi64ELi64ELi128ELi8ELi2ELi4ELi4ELb1ELb0EN7cutlass10bfloat16_tE19Flash_kernel_traitsILi64ELi64ELi128ELi8ES3_EELb1ELb0ELb0ELb0ELb0ELb0ELb0EEEvNS_16Flash_bwd_paramsE,(.L_x_2468 - _ZN5flash44flash_bwd_dq_dk_dv_loop_seqk_parallel_kernelI23Flash_bwd_kernel_traitsILi64ELi64ELi128ELi8ELi2ELi4ELi4ELb1ELb0EN7cutlass10bfloat16_tE19Flash_kernel_traitsILi64ELi64ELi128ELi8ES3_EELb1ELb0ELb0ELb0ELb0ELb0ELb0EEEvNS_16Flash_bwd_paramsE)
        .other          _ZN5flash44flash_bwd_dq_dk_dv_loop_seqk_parallel_kernelI23Flash_bwd_kernel_traitsILi64ELi64ELi128ELi8ELi2ELi4ELi4ELb1ELb0EN7cutlass10bfloat16_tE19Flash_kernel_traitsILi64ELi64ELi128ELi8ES3_EELb1ELb0ELb0ELb0ELb0ELb0ELb0EEEvNS_16Flash_bwd_paramsE,@"STO_CUDA_ENTRY STV_DEFAULT"
_ZN5flash44flash_bwd_dq_dk_dv_loop_seqk_parallel_kernelI23Flash_bwd_kernel_traitsILi64ELi64ELi128ELi8ELi2ELi4ELi4ELb1ELb0EN7cutlass10bfloat16_tE19Flash_kernel_traitsILi64ELi64ELi128ELi8ES3_EELb1ELb0ELb0ELb0ELb0ELb0ELb0EEEvNS_16Flash_bwd_paramsE:
.text._ZN5flash44flash_bwd_dq_dk_dv_loop_seqk_parallel_kernelI23Flash_bwd_kernel_traitsILi64ELi64ELi128ELi8ELi2ELi4ELi4ELb1ELb0EN7cutlass10bfloat16_tE19Flash_kernel_traitsILi64ELi64ELi128ELi8ES3_EELb1ELb0ELb0ELb0ELb0ELb0ELb0EEEvNS_16Flash_bwd_paramsE:
        /* <DEDUP_REMOVED lines=136> */
.L_x_974:
        /* <DEDUP_REMOVED lines=33> */
.L_x_906:
        /* <DEDUP_REMOVED lines=20> */
[C---:B------:R-:W-:Y:S01]  /*0bd0*/  IMAD R0, R30.reuse, c[0x0][0x194], RZ ;  /* 0x000065001e007a24 */ /* 0x040fe200078e02ff */
        /* <DEDUP_REMOVED lines=22> */
.L_x_908:
        /* <DEDUP_REMOVED lines=15> */
.L_x_909:
[----:B------:R-:W-:Y:S01]  /*0e30*/  IABS R3, c[0x0][0x1c8] ;  /* 0x0000720000037a13 */ /* 0x000fe20000000000 */
[----:B------:R-:W1:Y:S01]  /*0e40*/  LDC.U8 R2, c[0x0][0x328] ;  /* 0x0000ca00ff027b82 */ /* 0x000e620000000000 */
[----:B------:R-:W-:Y:S01]  /*0e50*/  IABS R22, R208 ;  /* 0x000000d000167213 */ /* 0x000fe20000000000 */
[----:B------:R-:W-:Y:S01]  /*0e60*/  @!P1 IMAD R24, R4, c[0x0][0x368], RZ ;  /* 0x0000da0004189a24 */ /* 0x000fe200078e02ff */
[----:B------:R-:W2:Y:S01]  /*0e70*/  I2F.RP R6, R3 ;  /* 0x0000000300067306 */ /* 0x000ea20000209400 */
[----:B------:R-:W-:Y:S01]  /*0e80*/  @P1 IMAD.WIDE.U32 R28, R30, c[0x0][0x370], RZ ;  /* 0x0000dc001e1c1a25 */ /* 0x000fe200078e00ff */
[----:B------:R-:W-:Y:S01]  /*0e90*/  LOP3.LUT R17, R208, c[0x0][0x1c8], RZ, 0x3c, !PT ;  /* 0x00007200d0117a12 */ /* 0x000fe200078e3cff */
[----:B------:R-:W-:Y:S02]  /*0ea0*/  ULDC UR12, c[0x0][0x22c] ;  /* 0x00008b00000c7ab9 */ /* 0x000fe40000000800 */
[----:B------:R-:W-:Y:S01]  /*0eb0*/  @P1 IMAD R25, R30, c[0x0][0x374], R29 ;  /* 0x0000dd001e191a24 */ /* 0x000fe200078e021d */
[----:B------:R-:W-:Y:S01]  /*0ec0*/  ISETP.GE.AND P3, PT, R17, RZ, PT ;  /* 0x000000ff1100720c */ /* 0x000fe20003f66270 */
[----:B------:R-:W-:Y:S01]  /*0ed0*/  ULDC UR5, c[0x0][0x1c0] ;  /* 0x0000700000057ab9 */ /* 0x000fe20000000800 */
[----:B------:R-:W3:Y:S01]  /*0ee0*/  S2R R17, SR_CTAID.X ;  /* 0x0000000000117919 */ /* 0x000ee20000002500 */
[----:B------:R-:W-:Y:S01]  /*0ef0*/  UIMAD.WIDE UR6, UR12, UR5, URZ ;  /* 0x000000050c0672a5 */ /* 0x000fe2000f8e023f */
[----:B--2---:R-:W2:Y:S01]  /*0f00*/  MUFU.RCP R20, R6 ;  /* 0x0000000600147308 */ /* 0x004ea20000001000 */
[----:B-1----:R-:W-:-:S02]  /*0f10*/  ISETP.NE.AND P2, PT, R2, RZ, PT ;  /* 0x000000ff0200720c */ /* 0x002fc40003f45270 */
[----:B------:R-:W-:-:S04]  /*0f20*/  SHF.L.U32 R2, R189, 0x7, RZ ;  /* 0x00000007bd027819 */ /* 0x000fc800000006ff */
[----:B------:R-:W-:Y:S02]  /*0f30*/  SEL R2, R2, RZ, P0 ;  /* 0x000000ff02027207 */ /* 0x000fe40000000000 */
[----:B--2---:R-:W-:Y:S01]  /*0f40*/  IADD3 R20, R20, 0xffffffe, RZ ;  /* 0x0ffffffe14147810 */ /* 0x004fe20007ffe0ff */
[----:B---3--:R-:W-:-:S03]  /*0f50*/  IMAD.WIDE.U32 R32, R17, c[0x0][0x3d8], RZ ;  /* 0x0000f60011207a25 */ /* 0x008fc600078e00ff */
[----:B------:R-:W1:Y:S01]  /*0f60*/  F2I.FTZ.U32.TRUNC.NTZ R21, R20 ;  /* 0x0000001400157305 */ /* 0x000e62000021f000 */
[----:B------:R-:W-:Y:S01]  /*0f70*/  IMAD R17, R17, c[0x0][0x3dc], R33 ;  /* 0x0000f70011117a24 */ /* 0x000fe200078e0221 */
[----:B-1----:R-:W-:Y:S01]  /*0f80*/  IADD3 R0, RZ, -R21, RZ ;  /* 0x80000015ff007210 */ /* 0x002fe20007ffe0ff */
[----:B------:R-:W-:-:S04]  /*0f90*/  IMAD.MOV.U32 R20, RZ, RZ, RZ ;  /* 0x000000ffff147224 */ /* 0x000fc800078e00ff */
[----:B------:R-:W-:Y:S01]  /*0fa0*/  IMAD R5, R0, R3, RZ ;  /* 0x0000000300057224 */ /* 0x000fe200078e02ff */
[----:B------:R-:W-:-:S03]  /*0fb0*/  MOV R0, c[0x0][0x224] ;  /* 0x0000890000007a02 */ /* 0x000fc60000000f00 */
[----:B------:R-:W-:Y:S01]  /*0fc0*/  IMAD.HI.U32 R5, R21, R5, R20 ;  /* 0x0000000515057227 */ /* 0x000fe200078e0014 */
[----:B------:R-:W-:-:S03]  /*0fd0*/  SHF.R.S32.HI R0, RZ, 0x1f, R0 ;  /* 0x0000001fff007819 */ /* 0x000fc60000011400 */
[----:B------:R-:W-:-:S04]  /*0fe0*/  @!P1 IMAD.WIDE.U32 R20, R189, c[0x0][0x368], RZ ;  /* 0x0000da00bd149a25 */ /* 0x000fc800078e00ff */
[----:B------:R-:W-:-:S04]  /*0ff0*/  IMAD.HI.U32 R6, R5, R22, RZ ;  /* 0x0000001605067227 */ /* 0x000fc800078e00ff */
[----:B------:R-:W-:Y:S02]  /*1000*/  IMAD.MOV R18, RZ, RZ, -R6 ;  /* 0x000000ffff127224 */ /* 0x000fe400078e0a06 */
[----:B------:R-:W-:Y:S02]  /*1010*/  @!P1 IMAD R5, R189, c[0x0][0x36c], R24 ;  /* 0x0000db00bd059a24 */ /* 0x000fe400078e0218 */
[----:B------:R-:W-:Y:S02]  /*1020*/  IMAD R18, R3, R18, R22 ;  /* 0x0000001203127224 */ /* 0x000fe400078e0216 */
[----:B------:R-:W-:Y:S01]  /*1030*/  IMAD.WIDE.U32 R22, R189, c[0x0][0x224], RZ ;  /* 0x00008900bd167a25 */ /* 0x000fe200078e00ff */
[----:B------:R-:W-:Y:S02]  /*1040*/  @!P1 IADD3 R25, R21, R5, RZ ;  /* 0x0000000515199210 */ /* 0x000fe40007ffe0ff */
[----:B------:R-:W-:Y:S01]  /*1050*/  ISETP.GT.U32.AND P4, PT, R3, R18, PT ;  /* 0x000000120300720c */ /* 0x000fe20003f84070 */
[----:B------:R-:W-:-:S02]  /*1060*/  IMAD R5, R0, R189, RZ ;  /* 0x000000bd00057224 */ /* 0x000fc400078e02ff */
[----:B------:R-:W1:Y:S01]  /*1070*/  LDC.U8 R0, c[0x0][0x3d0] ;  /* 0x0000f400ff007b82 */ /* 0x000e620000000000 */
[----:B------:R-:W-:Y:S02]  /*1080*/  @!P1 IMAD.MOV.U32 R28, RZ, RZ, R20 ;  /* 0x000000ffff1c9224 */ /* 0x000fe400078e0014 */
[----:B------:R-:W-:Y:S01]  /*1090*/  IMAD R5, R4, c[0x0][0x224], R5 ;  /* 0x0000890004057a24 */ /* 0x000fe200078e0205 */
[----:B------:R-:W-:Y:S01]  /*10a0*/  SHF.L.U64.HI R4, R189, 0x7, R4 ;  /* 0x00000007bd047819 */ /* 0x000fe20000010204 */
[----:B------:R-:W-:Y:S02]  /*10b0*/  IMAD R20, R22, UR7, RZ ;  /* 0x0000000716147c24 */ /* 0x000fe4000f8e02ff */
[----:B------:R-:W-:Y:S01]  /*10c0*/  IMAD.IADD R5, R23, 0x1, R5 ;  /* 0x0000000117057824 */ /* 0x000fe200078e0205 */
[----:B------:R-:W-:Y:S01]  /*10d0*/  SEL R4, R4, RZ, P0 ;  /* 0x000000ff04047207 */ /* 0x000fe20000000000 */
[----:B------:R-:W-:Y:S01]  /*10e0*/  @P2 IMAD R21, R189, c[0x0][0x214], RZ ;  /* 0x00008500bd152a24 */ /* 0x000fe200078e02ff */
[----:B------:R-:W-:Y:S01]  /*10f0*/  @!P4 IADD3 R18, R18, -R3, RZ ;  /* 0x800000031212c210 */ /* 0x000fe20007ffe0ff */
[----:B------:R-:W-:Y:S01]  /*1100*/  IMAD.WIDE.U32 R26, R22, UR6, RZ ;  /* 0x00000006161a7c25 */ /* 0x000fe2000f8e00ff */
[----:B------:R-:W-:-:S02]  /*1110*/  @!P4 IADD3 R6, R6, 0x1, RZ ;  /* 0x000000010606c810 */ /* 0x000fc40007ffe0ff */
[----:B------:R-:W-:Y:S01]  /*1120*/  ISETP.GE.U32.AND P5, PT, R18, R3, PT ;  /* 0x000000031200720c */ /* 0x000fe20003fa6070 */
[----:B------:R-:W-:Y:S01]  /*1130*/  IMAD R20, R5, UR6, R20 ;  /* 0x0000000605147c24 */ /* 0x000fe2000f8e0214 */
[----:B------:R-:W-:Y:S01]  /*1140*/  IADD3 R2, P0, R13, R2, RZ ;  /* 0x000000020d027210 */ /* 0x000fe20007f1e0ff */
[C---:B------:R-:W-:Y:S01]  /*1150*/  IMAD.WIDE.U32 R22, R30.reuse, UR6, RZ ;  /* 0x000000061e167c25 */ /* 0x040fe2000f8e00ff */
[----:B------:R-:W-:Y:S02]  /*1160*/  ISETP.NE.AND P4, PT, RZ, c[0x0][0x1c8], PT ;  /* 0x00007200ff007a0c */ /* 0x000fe40003f85270 */
[----:B------:R-:W-:Y:S01]  /*1170*/  @P2 SEL R21, R21, R30, !P1 ;  /* 0x0000001e15152207 */ /* 0x000fe20004800000 */
[----:B------:R-:W-:Y:S01]  /*1180*/  IMAD.X R4, R11, 0x1, R4, P0 ;  /* 0x000000010b047824 */ /* 0x000fe200000e0604 */
[----:B------:R-:W-:Y:S01]  /*1190*/  IADD3 R20, R27, R20, RZ ;  /* 0x000000141b147210 */ /* 0x000fe20007ffe0ff */
[----:B------:R-:W-:Y:S01]  /*11a0*/  IMAD R3, R30, UR7, RZ ;  /* 0x000000071e037c24 */ /* 0x000fe2000f8e02ff */
[----:B-1----:R-:W-:Y:S01]  /*11b0*/  ISETP.NE.AND P0, PT, R0, RZ, PT ;  /* 0x000000ff0000720c */ /* 0x002fe20003f05270 */
[----:B------:R-:W-:Y:S01]  /*11c0*/  IMAD R5, R2, UR7, RZ ;  /* 0x0000000702057c24 */ /* 0x000fe2000f8e02ff */
[----:B------:R-:W-:Y:S01]  /*11d0*/  SEL R22, R26, R22, !P1 ;  /* 0x000000161a167207 */ /* 0x000fe20004800000 */
[--C-:B------:R-:W-:Y:S01]  /*11e0*/  @!P2 IMAD R0, R189, c[0x0][0x1c0], R208.reuse ;  /* 0x00007000bd00aa24 */ /* 0x100fe200078e02d0 */
[----:B------:R-:W-:Y:S01]  /*11f0*/  @P5 IADD3 R6, R6, 0x1, RZ ;  /* 0x0000000106065810 */ /* 0x000fe20007ffe0ff */
[----:B------:R-:W-:Y:S01]  /*1200*/  @P1 IMAD.IADD R20, R23, 0x1, R3 ;  /* 0x0000000117141824 */ /* 0x000fe200078e0203 */
[----:B------:R-:W-:Y:S01]  /*1210*/  SEL R27, R32, RZ, P0 ;  /* 0x000000ff201b7207 */ /* 0x000fe20000000000 */
[----:B------:R-:W-:Y:S01]  /*1220*/  @P2 IMAD R26, R208, c[0x0][0x234], R21 ;  /* 0x00008d00d01a2a24 */ /* 0x000fe200078e0215 */
[----:B------:R-:W-:Y:S01]  /*1230*/  @!P3 IADD3 R6, -R6, RZ, RZ ;  /* 0x000000ff0606b210 */ /* 0x000fe20007ffe1ff */
[----:B------:R-:W-:Y:S01]  /*1240*/  IMAD R5, R4, UR6, R5 ;  /* 0x0000000604057c24 */ /* 0x000fe2000f8e0205 */
[----:B------:R-:W-:Y:S01]  /*1250*/  @!P4 LOP3.LUT R6, RZ, c[0x0][0x1c8], RZ, 0x33, !PT ;  /* 0x00007200ff06ca12 */ /* 0x000fe200078e33ff */
[----:B------:R-:W-:Y:S01]  /*1260*/  @!P2 IMAD R26, R0, c[0x0][0x214], RZ ;  /* 0x00008500001aaa24 */ /* 0x000fe200078e02ff */
[----:B------:R-:W-:Y:S01]  /*1270*/  SHF.R.S32.HI R4, RZ, 0x1f, R7 ;  /* 0x0000001fff047819 */ /* 0x000fe20000011407 */
[----:B------:R-:W-:Y:S01]  /*1280*/  IMAD.WIDE.U32 R2, R2, UR6, RZ ;  /* 0x0000000602027c25 */ /* 0x000fe2000f8e00ff */
[----:B------:R-:W-:-:S02]  /*1290*/  SHF.R.S32.HI R23, RZ, 0x1f, R208 ;  /* 0x0000001fff177819 */ /* 0x000fc400000114d0 */
[----:B------:R-:W-:Y:S01]  /*12a0*/  SEL R17, R17, RZ, P0 ;  /* 0x000000ff11117207 */ /* 0x000fe20000000000 */
[----:B------:R-:W-:Y:S01]  /*12b0*/  IMAD R0, R208, c[0x0][0x22c], RZ ;  /* 0x00008b00d0007a24 */ /* 0x000fe200078e02ff */
[----:B------:R-:W-:Y:S02]  /*12c0*/  IADD3 R18, R3, R5, RZ ;  /* 0x0000000503127210 */ /* 0x000fe40007ffe0ff */
[----:B------:R-:W-:Y:S02]  /*12d0*/  SHF.R.S32.HI R5, RZ, 0x1f, R6 ;  /* 0x0000001fff057819 */ /* 0x000fe40000011406 */
[----:B------:R-:W-:Y:S01]  /*12e0*/  SHF.R.S32.HI R21, RZ, 0x1f, R0 ;  /* 0x0000001fff157819 */ /* 0x000fe20000011400 */
[----:B------:R-:W-:Y:S05]  /*12f0*/  @!P2 BRA `(.L_x_910) ;  /* 0x000000700000a947 */ /* 0x000fea0003800000 */
[----:B------:R-:W-:Y:S01]  /*1300*/  @!P1 IMAD R30, R189, c[0x0][0x224], RZ ;  /* 0x00008900bd1e9a24 */ /* 0x000fe200078e02ff */
[----:B------:R-:W-:Y:S02]  /*1310*/  MOV R29, 0x80 ;  /* 0x00000080001d7802 */ /* 0x000fe40000000f00 */
[----:B------:R-:W-:-:S02]  /*1320*/  MOV R24, c[0x0][0x210] ;  /* 0x0000840000187a02 */ /* 0x000fc40000000f00 */
[----:B------:R-:W-:-:S03]  /*1330*/  LEA R31, R189, R30, 0x7 ;  /* 0x0000001ebd1f7211 */ /* 0x000fc600078e38ff */
[----:B------:R-:W-:-:S04]  /*1340*/  IMAD R24, R29, R24, c[0x0][0x234] ;  /* 0x00008d001d187624 */ /* 0x000fc800078e0218 */
[----:B------:R-:W-:Y:S01]  /*1350*/  IMAD R24, R24, R208, R31 ;  /* 0x000000d018187224 */ /* 0x000fe200078e021f */
[----:B------:R-:W-:Y:S05]  /*1360*/  BRA `(.L_x_911) ;  /* 0x0000002000007947 */ /* 0x000fea0003800000 */
.L_x_910:
[----:B------:R-:W-:-:S04]  /*1370*/  IMAD R24, R189, c[0x0][0x1c0], R208 ;  /* 0x00007000bd187a24 */ /* 0x000fc800078e02d0 */
[----:B------:R-:W-:Y:S02]  /*1380*/  IMAD R24, R24, c[0x0][0x224], RZ ;  /* 0x0000890018187a24 */ /* 0x000fe400078e02ff */
.L_x_911:
[----:B------:R-:W1:Y:S01]  /*1390*/  S2R R3, SR_TID.X ;  /* 0x0000000000037919 */ /* 0x000e620000002100 */
[----:B------:R-:W-:Y:S01]  /*13a0*/  UIMAD UR12, UR12, UR4, URZ ;  /* 0x000000040c0c72a4 */ /* 0x000fe2000f8e023f */
[----:B------:R-:W-:Y:S01]  /*13b0*/  IMAD R30, R11, c[0x0][0x370], RZ ;  /* 0x0000dc000b1e7a24 */ /* 0x000fe200078e02ff */
[----:B------:R-:W-:Y:S01]  /*13c0*/  SHF.R.S32.HI R191, RZ, 0x1f, R190 ;  /* 0x0000001fffbf7819 */ /* 0x000fe200000114be */
[C---:B------:R-:W-:Y:S01]  /*13d0*/  IMAD.IADD R24, R13.reuse, 0x1, R24 ;  /* 0x000000010d187824 */ /* 0x040fe200078e0218 */
[----:B------:R-:W-:Y:S01]  /*13e0*/  USHF.L.U32 UR6, UR12, 0x6, URZ ;  /* 0x000000060c067899 */ /* 0x000fe2000800063f */
[----:B------:R-:W-:Y:S01]  /*13f0*/  IMAD.IADD R26, R13, 0x1, R26 ;  /* 0x000000010d1a7824 */ /* 0x000fe200078e021a */
[----:B------:R-:W-:Y:S01]  /*1400*/  MOV R205, 0x4 ;  /* 0x0000000400cd7802 */ /* 0x000fe20000000f00 */
[----:B------:R-:W-:Y:S01]  /*1410*/  BSSY B1, `(.L_x_907) ;  /* 0x0000711000017945 */ /* 0x000fe20003800000 */
[----:B------:R-:W-:Y:S01]  /*1420*/  USHF.R.S32.HI UR5, URZ, 0x1f, UR6 ;  /* 0x0000001f3f057899 */ /* 0x000fe20008011406 */
[----:B------:R-:W-:-:S02]  /*1430*/  LEA.HI.SX32 R214, R9, 0xffffffff, 0x1a ;  /* 0xffffffff09d67811 */ /* 0x000fc400078fd2ff */
[----:B------:R-:W-:Y:S01]  /*1440*/  IADD3 R0, P4, P3, R2, UR6, R0 ;  /* 0x0000000602007c10 */ /* 0x000fe2000fb9e000 */
[-C--:B------:R-:W-:Y:S01]  /*1450*/  IMAD.WIDE R226, R26, R205.reuse, c[0x0][0x200] ;  /* 0x000080001ae27625 */ /* 0x080fe200078e02cd */
[----:B------:R-:W-:Y:S02]  /*1460*/  SHF.R.S32.HI R2, RZ, 0x1f, R188 ;  /* 0x0000001fff027819 */ /* 0x000fe400000114bc */
[----:B------:R-:W-:Y:S01]  /*1470*/  IADD3.X R18, R18, UR5, R21, P4, P3 ;  /* 0x0000000512127c10 */ /* 0x000fe2000a7e6415 */
[----:B------:R-:W-:Y:S01]  /*1480*/  IMAD.WIDE R204, R24, R205, c[0x0][0x3c8] ;  /* 0x0000f20018cc7625 */ /* 0x000fe200078e02cd */
[----:B------:R-:W-:Y:S02]  /*1490*/  IADD3 R22, P2, P1, R27, R0, R22 ;  /* 0x000000001b167210 */ /* 0x000fe4000795e016 */
[----:B------:R-:W-:Y:S02]  /*14a0*/  IADD3 R21, P4, R188, R13, RZ ;  /* 0x0000000dbc157210 */ /* 0x000fe40007f9e0ff */
[----:B------:R-:W-:Y:S01]  /*14b0*/  IADD3.X R20, R17, R18, R20, P2, P1 ;  /* 0x0000001211147210 */ /* 0x000fe200017e2414 */
[----:B------:R-:W-:Y:S01]  /*14c0*/  IMAD R17, R23, c[0x0][0x378], RZ ;  /* 0x0000de0017117a24 */ /* 0x000fe200078e02ff */
[----:B-1----:R-:W-:Y:S01]  /*14d0*/  SHF.R.S32.HI R0, RZ, 0x1f, R3 ;  /* 0x0000001fff007819 */ /* 0x002fe20000011403 */
[----:B------:R-:W-:Y:S01]  /*14e0*/  IMAD.X R18, R2, 0x1, R11, P4 ;  /* 0x0000000102127824 */ /* 0x000fe200020e060b */
[----:B------:R-:W-:Y:S01]  /*14f0*/  IADD3 R28, P3, R190, R28, RZ ;  /* 0x0000001cbe1c7210 */ /* 0x000fe20007f7e0ff */
[----:B------:R-:W-:Y:S01]  /*1500*/  IMAD R17, R208, c[0x0][0x37c], R17 ;  /* 0x0000df00d0117a24 */ /* 0x000fe200078e0211 */
[-C--:B------:R-:W-:Y:S01]  /*1510*/  LEA.HI R11, R0, R3.reuse, RZ, 0x5 ;  /* 0x00000003000b7211 */ /* 0x080fe200078f28ff */
[----:B------:R-:W-:Y:S01]  /*1520*/  IMAD R18, R18, c[0x0][0x190], RZ ;  /* 0x0000640012127a24 */ /* 0x000fe200078e02ff */
[----:B------:R-:W-:Y:S01]  /*1530*/  ISETP.GE.AND P4, PT, R19, 0x1, PT ;  /* 0x000000011300780c */ /* 0x000fe20003f86270 */
[----:B------:R-:W-:Y:S01]  /*1540*/  IMAD.X R29, R191, 0x1, R25, P3 ;  /* 0x00000001bf1d7824 */ /* 0x000fe200018e0619 */
[----:B------:R-:W-:Y:S01]  /*1550*/  LOP3.LUT R228, R11, 0xffffffe0, RZ, 0xc0, !PT ;  /* 0xffffffe00be47812 */ /* 0x000fe200078ec0ff */
[C---:B------:R-:W-:Y:S01]  /*1560*/  IMAD R25, R13.reuse, c[0x0][0x374], R30 ;  /* 0x0000dd000d197a24 */ /* 0x040fe200078e021e */
[----:B------:R-:W-:Y:S01]  /*1570*/  SHF.R.S32.HI R11, RZ, 0x5, R11 ;  /* 0x00000005ff0b7819 */ /* 0x000fe2000001140b */
[----:B------:R-:W-:Y:S01]  /*1580*/  IMAD.WIDE.U32 R28, R13, c[0x0][0x370], R28 ;  /* 0x0000dc000d1c7a25 */ /* 0x000fe200078e001c */
[----:B------:R-:W-:-:S03]  /*1590*/  IADD3 R228, -R228, R3, RZ ;  /* 0x00000003e4e47210 */ /* 0x000fc60007ffe1ff */
[----:B------:R-:W-:Y:S02]  /*15a0*/  IMAD.IADD R29, R29, 0x1, R25 ;  /* 0x000000011d1d7824 */ /* 0x000fe400078e0219 */
[----:B------:R-:W-:-:S04]  /*15b0*/  IMAD.WIDE.U32 R30, R21, c[0x0][0x190], R190 ;  /* 0x00006400151e7a25 */ /* 0x000fc800078e00be */
[----:B------:R-:W-:Y:S01]  /*15c0*/  IMAD R11, R11, UR12, R228 ;  /* 0x0000000c0b0b7c24 */ /* 0x000fe2000f8e02e4 */
[----:B------:R-:W-:Y:S01]  /*15d0*/  IADD3 R30, P2, R16, R30, RZ ;  /* 0x0000001e101e7210 */ /* 0x000fe20007f5e0ff */
[----:B------:R-:W-:Y:S02]  /*15e0*/  IMAD R18, R21, c[0x0][0x194], R18 ;  /* 0x0000650015127a24 */ /* 0x000fe400078e0212 */
[----:B------:R-:W-:Y:S01]  /*15f0*/  IMAD.WIDE.U32 R28, R208, c[0x0][0x378], R28 ;  /* 0x0000de00d01c7a25 */ /* 0x000fe200078e001c */
[----:B------:R-:W-:Y:S02]  /*1600*/  IADD3 R22, P1, R11, R22, RZ ;  /* 0x000000160b167210 */ /* 0x000fe40007f3e0ff */
[----:B------:R-:W-:Y:S01]  /*1610*/  IADD3.X R31, R15, R31, R18, P2, !PT ;  /* 0x0000001f0f1f7210 */ /* 0x000fe200017fe412 */
[----:B------:R-:W-:Y:S01]  /*1620*/  IMAD R23, R23, c[0x0][0x1a8], RZ ;  /* 0x00006a0017177a24 */ /* 0x000fe200078e02ff */
[----:B------:R-:W-:Y:S01]  /*1630*/  LEA.HI.X.SX32 R231, R11, R20, 0x1, P1 ;  /* 0x000000140be77211 */ /* 0x000fe200008f0eff */
[----:B------:R-:W-:Y:S01]  /*1640*/  IMAD R11, R2, c[0x0][0x370], RZ ;  /* 0x0000dc00020b7a24 */ /* 0x000fe200078e02ff */
[----:B------:R-:W-:Y:S01]  /*1650*/  IADD3 R29, R29, R17, RZ ;  /* 0x000000111d1d7210 */ /* 0x000fe20007ffe0ff */
[----:B------:R-:W-:Y:S01]  /*1660*/  IMAD R13, R208, c[0x0][0x1ac], R23 ;  /* 0x00006b00d00d7a24 */ /* 0x000fe200078e0217 */
[----:B------:R-:W-:Y:S01]  /*1670*/  LEA R230, P1, R22, c[0x0][0x350], 0x2 ;  /* 0x0000d40016e67a11 */ /* 0x000fe200078210ff */
[----:B------:R-:W-:-:S03]  /*1680*/  IMAD.WIDE.U32 R30, R208, c[0x0][0x1a8], R30 ;  /* 0x00006a00d01e7a25 */ /* 0x000fc600078e001e */
[----:B------:R-:W-:Y:S01]  /*1690*/  LEA.HI.X R231, R22, c[0x0][0x354], R231, 0x2, P1 ;  /* 0x0000d50016e77a11 */ /* 0x000fe200008f14e7 */
        /* <DEDUP_REMOVED lines=8> */
[----:B------:R-:W-:Y:S05]  /*1720*/  @!P4 BRA `(.L_x_912) ;  /* 0x000064000000c947 */ /* 0x000fea0003800000 */
[----:B------:R-:W-:Y:S01]  /*1730*/  @P0 BAR.SYNC.DEFER_BLOCKING 0x0 ;  /* 0x0000000000000b1d */ /* 0x000fe20000010000 */
[----:B------:R-:W-:Y:S01]  /*1740*/  IMAD R13, R195, -0x80, R216 ;  /* 0xffffff80c30d7824 */ /* 0x000fe200078e02d8 */
[----:B------:R-:W-:Y:S01]  /*1750*/  LEA.HI R15, R214, R214, RZ, 0x1 ;  /* 0x000000d6d60f7211 */ /* 0x000fe200078f08ff */
[----:B------:R-:W-:Y:S01]  /*1760*/  IMAD.SHL.U32 R9, R193, 0x2, RZ ;  /* 0x00000002c1097824 */ /* 0x000fe200078e00ff */
[----:B------:R-:W-:Y:S01]  /*1770*/  MOV R203, R205 ;  /* 0x000000cd00cb7202 */ /* 0x000fe20000000f00 */
[----:B------:R-:W-:Y:S01]  /*1780*/  IMAD.WIDE.U32 R20, R7, c[0x0][0x1a0], R190 ;  /* 0x0000680007147a25 */ /* 0x000fe200078e00be */
[----:B------:R-:W-:Y:S01]  /*1790*/  ISETP.GE.AND P2, PT, R188, R13, PT ;  /* 0x0000000dbc00720c */ /* 0x000fe20003f46270 */
[----:B------:R-:W-:Y:S01]  /*17a0*/  BSSY B0, `(.L_x_913) ;  /* 0x000001d000007945 */ /* 0x000fe20003800000 */
[----:B------:R-:W-:Y:S01]  /*17b0*/  LOP3.LUT R15, R15, 0xfffffffe, RZ, 0xc0, !PT ;  /* 0xfffffffe0f0f7812 */ /* 0x000fe200078ec0ff */
[----:B------:R-:W-:Y:S01]  /*17c0*/  IMAD R16, R4, c[0x0][0x1a0], RZ ;  /* 0x0000680004107a24 */ /* 0x000fe200078e02ff */
[----:B------:R-:W-:-:S02]  /*17d0*/  IADD3 R20, P0, R14, R20, RZ ;  /* 0x000000140e147210 */ /* 0x000fc40007f1e0ff */
[----:B------:R-:W-:Y:S01]  /*17e0*/  P2R R11, PR, RZ, 0x4 ;  /* 0x00000004ff0b7803 */ /* 0x000fe20000000000 */
[----:B------:R-:W-:-:S05]  /*17f0*/  IMAD R17, R7, c[0x0][0x1a4], R16 ;  /* 0x0000690007117a24 */ /* 0x000fca00078e0210 */
[----:B------:R-:W-:Y:S01]  /*1800*/  IADD3.X R21, R12, R21, R17, P0, !PT ;  /* 0x000000150c157210 */ /* 0x000fe200007fe411 */
[----:B------:R-:W-:Y:S02]  /*1810*/  IMAD.IADD R12, R214, 0x1, -R15 ;  /* 0x00000001d60c7824 */ /* 0x000fe400078e0a0f */
[----:B------:R-:W-:Y:S02]  /*1820*/  IMAD R15, R5, c[0x0][0x1b8], RZ ;  /* 0x00006e00050f7a24 */ /* 0x000fe400078e02ff */
[----:B------:R-:W-:Y:S01]  /*1830*/  IMAD.WIDE.U32 R20, R6, c[0x0][0x1b8], R20 ;  /* 0x00006e0006147a25 */ /* 0x000fe200078e0014 */
[----:B------:R1:W-:Y:S01]  /*1840*/  @P2 STS.128 [R9+0xa000], RZ ;  /* 0x00a000ff09002388 */ /* 0x0003e20000000c00 */
[----:B------:R-:W-:Y:S02]  /*1850*/  ISETP.NE.AND P1, PT, R12, 0x1, PT ;  /* 0x000000010c00780c */ /* 0x000fe40003f25270 */
[----:B------:R-:W-:-:S05]  /*1860*/  IMAD R15, R6, c[0x0][0x1bc], R15 ;  /* 0x00006f00060f7a24 */ /* 0x000fca00078e020f */
        /* <DEDUP_REMOVED lines=16> */
.L_x_914:
[----:B------:R-:W-:Y:S05]  /*1970*/  BSYNC B0 ;  /* 0x0000000000007941 */ /* 0x000fea0003800000 */
.L_x_913:
        /* <DEDUP_REMOVED lines=22> */
.L_x_916:
[----:B------:R-:W-:Y:S05]  /*1ae0*/  BSYNC B0 ;  /* 0x0000000000007941 */ /* 0x000fea0003800000 */
.L_x_915:
        /* <DEDUP_REMOVED lines=22> */
.L_x_918:
[----:B------:R-:W-:Y:S05]  /*1c50*/  BSYNC B0 ;  /* 0x0000000000007941 */ /* 0x000fea0003800000 */
.L_x_917:
        /* <DEDUP_REMOVED lines=22> */
.L_x_920:
[----:B------:R-:W-:Y:S05]  /*1dc0*/  BSYNC B0 ;  /* 0x0000000000007941 */ /* 0x000fea0003800000 */
.L_x_919:
        /* <DEDUP_REMOVED lines=13> */
.L_x_922:
[----:B------:R-:W-:Y:S05]  /*1ea0*/  BSYNC B0 ;  /* 0x0000000000007941 */ /* 0x000fea0003800000 */
.L_x_921:
        /* <DEDUP_REMOVED lines=15> */
.L_x_924:
[----:B------:R-:W-:Y:S05]  /*1fa0*/  BSYNC B0 ;  /* 0x0000000000007941 */ /* 0x000fea0003800000 */
.L_x_923:
[----:B-1----:R-:W-:Y:S01]  /*1fb0*/  IADD3 R12, R193, 0x1000, RZ ;  /* 0x00001000c10c7810 */ /* 0x002fe20007ffe0ff */
        /* <DEDUP_REMOVED lines=18> */
.L_x_926:
[----:B------:R-:W-:Y:S05]  /*20e0*/  BSYNC B0 ;  /* 0x0000000000007941 */ /* 0x000fea0003800000 */
.L_x_925:
        /* <DEDUP_REMOVED lines=20> */
.L_x_928:
[----:B------:R-:W-:Y:S05]  /*2230*/  BSYNC B0 ;  /* 0x0000000000007941 */ /* 0x000fea0003800000 */
.L_x_927:
[C---:B-1----:R-:W-:Y:S01]  /*2240*/  IADD3 R12, R192.reuse, 0x8, RZ ;  /* 0x00000008c00c7810 */ /* 0x042fe20007ffe0ff */
[----:B------:R-:W-:Y:S01]  /*2250*/  IMAD.WIDE R14, R192, 0x4, R226 ;  /* 0x00000004c00e7825 */ /* 0x000fe200078e02e2 */
[----:B------:R-:W-:Y:S02]  /*2260*/  MOV R212, 0x7f800000 ;  /* 0x7f80000000d47802 */ /* 0x000fe40000000f00 */
[-C--:B------:R-:W-:Y:S01]  /*2270*/  ISETP.GE.AND P2, PT, R12, R19.reuse, PT ;  /* 0x000000130c00720c */ /* 0x080fe20003f46270 */
[----:B------:R-:W-:Y:S01]  /*2280*/  IMAD.MOV.U32 R211, RZ, RZ, 0x7f800000 ;  /* 0x7f800000ffd37424 */ /* 0x000fe200078e00ff */
[C---:B------:R-:W-:Y:S02]  /*2290*/  IADD3 R12, R192.reuse, 0x20, RZ ;  /* 0x00000020c00c7810 */ /* 0x040fe40007ffe0ff */
[----:B------:R-:W-:Y:S02]  /*22a0*/  MOV R209, 0x7f800000 ;  /* 0x7f80000000d17802 */ /* 0x000fe40000000f00 */
[----:B------:R-:W-:-:S02]  /*22b0*/  ISETP.GE.AND P0, PT, R192, R19, PT ;  /* 0x00000013c000720c */ /* 0x000fc40003f06270 */
[----:B------:R-:W-:Y:S02]  /*22c0*/  ISETP.NE.AND P3, PT, R11, RZ, PT ;  /* 0x000000ff0b00720c */ /* 0x000fe40003f65270 */
[----:B------:R-:W-:-:S03]  /*22d0*/  IADD3 R11, R192, 0x28, RZ ;  /* 0x00000028c00b7810 */ /* 0x000fc60007ffe0ff */
[----:B------:R1:W5:Y:S01]  /*22e0*/  @!P2 LDG.E R212, [R14.64+0x20] ;  /* 0x000020180ed4a981 */ /* 0x000362000c1e1900 */
[----:B------:R-:W-:-:S05]  /*22f0*/  ISETP.GE.AND P2, PT, R12, R19, PT ;  /* 0x000000130c00720c */ /* 0x000fca0003f46270 */
[----:B------:R1:W5:Y:S01]  /*2300*/  @!P0 LDG.E R211, [R14.64] ;  /* 0x000000180ed38981 */ /* 0x000362000c1e1900 */
[----:B------:R-:W-:-:S07]  /*2310*/  ISETP.GE.AND P0, PT, R11, R19, PT ;  /* 0x000000130b00720c */ /* 0x000fce0003f06270 */
[----:B------:R1:W5:Y:S01]  /*2320*/  @!P2 LDG.E R209, [R14.64+0x80] ;  /* 0x000080180ed1a981 */ /* 0x000362000c1e1900 */
[----:B------:R-:W-:-:S03]  /*2330*/  IMAD.MOV.U32 R210, RZ, RZ, 0x7f800000 ;  /* 0x7f800000ffd27424 */ /* 0x000fc600078e00ff */
[----:B------:R1:W-:Y:S01]  /*2340*/  @P3 STS.128 [R9+0x6000], RZ ;  /* 0x006000ff09003388 */ /* 0x0003e20000000c00 */
[----:B------:R-:W-:-:S04]  /*2350*/  IMAD.WIDE.U32 R12, R7, c[0x0][0x198], R190 ;  /* 0x00006600070c7a25 */ /* 0x000fc800078e00be */
[----:B---3--:R-:W-:-:S04]  /*2360*/  @!P0 IMAD.WIDE R16, R11, 0x4, R226 ;  /* 0x000000040b108825 */ /* 0x008fc800078e02e2 */
[----:B------:R-:W-:Y:S01]  /*2370*/  IMAD R4, R4, c[0x0][0x198], RZ ;  /* 0x0000660004047a24 */ /* 0x000fe200078e02ff */
[----:B------:R1:W5:Y:S01]  /*2380*/  @!P0 LDG.E R210, [R16.64] ;  /* 0x0000001810d28981 */ /* 0x000362000c1e1900 */
[----:B------:R-:W-:Y:S02]  /*2390*/  IADD3 R12, P0, R10, R12, RZ ;  /* 0x0000000c0a0c7210 */ /* 0x000fe40007f1e0ff */
[----:B------:R-:W-:-:S05]  /*23a0*/  IMAD R11, R7, c[0x0][0x19c], R4 ;  /* 0x00006700070b7a24 */ /* 0x000fca00078e0204 */
        /* <DEDUP_REMOVED lines=12> */
[----:B-1----:R-:W-:-:S04]  /*2470*/  IMAD.WIDE.U32 R14, R188, c[0x0][0x198], R10 ;  /* 0x00006600bc0e7a25 */ /* 0x002fc800078e000a */
        /* <DEDUP_REMOVED lines=8> */
.L_x_930:
[----:B------:R-:W-:Y:S05]  /*2500*/  BSYNC B0 ;  /* 0x0000000000007941 */ /* 0x000fea0003800000 */
.L_x_929:
        /* <DEDUP_REMOVED lines=19> */
.L_x_932:
[----:B------:R-:W-:Y:S05]  /*2640*/  BSYNC B0 ;  /* 0x0000000000007941 */ /* 0x000fea0003800000 */
.L_x_931:
        /* <DEDUP_REMOVED lines=19> */
.L_x_934:
[----:B------:R-:W-:Y:S05]  /*2780*/  BSYNC B0 ;  /* 0x0000000000007941 */ /* 0x000fea0003800000 */
.L_x_933:
        /* <DEDUP_REMOVED lines=19> */
.L_x_936:
[----:B------:R-:W-:Y:S05]  /*28c0*/  BSYNC B0 ;  /* 0x0000000000007941 */ /* 0x000fea0003800000 */
.L_x_935:
[----:B------:R-:W0:Y:S01]  /*28d0*/  LDGDEPBAR ;  /* 0x00000000000079af */ /* 0x000e220000000000 */
[----:B------:R-:W-:Y:S02]  /*28e0*/  IMAD.MOV.U32 R8, RZ, RZ, c[0x0][0x308] ;  /* 0x0000c200ff087624 */ /* 0x000fe400078e00ff */
[----:B-1234-:R-:W-:Y:S01]  /*28f0*/  IMAD.MOV.U32 R9, RZ, RZ, c[0x0][0x30c] ;  /* 0x0000c300ff097624 */ /* 0x01efe200078e00ff */
[----:B------:R-:W-:-:S04]  /*2900*/  DEPBAR.LE SB0, 0x1 ;  /* 0x000080400000791a */ /* 0x000fc80000000000 */
[----:B------:R-:W-:Y:S06]  /*2910*/  BAR.SYNC.DEFER_BLOCKING 0x0 ;  /* 0x0000000000007b1d */ /* 0x000fec0000010000 */
[----:B------:R-:W2:Y:S04]  /*2920*/  LDG.E.64 R206, [R8.64+0x8] ;  /* 0x0000081808ce7981 */ /* 0x000ea8000c1e1b00 */
[----:B------:R-:W3:Y:S01]  /*2930*/  LDG.E.64 R4, [R8.64] ;  /* 0x0000001808047981 */ /* 0x000ee2000c1e1b00 */
[----:B------:R-:W-:Y:S01]  /*2940*/  LEA.HI R0, R0, R3, RZ, 0x4 ;  /* 0x0000000300007211 */ /* 0x000fe200078f20ff */
[----:B------:R-:W-:Y:S01]  /*2950*/  IMAD R2, R189, c[0x0][0x1c0], R208 ;  /* 0x00007000bd027a24 */ /* 0x000fe200078e02d0 */
[----:B------:R-:W-:Y:S01]  /*2960*/  IADD3 R7, R7, 0x80, RZ ;  /* 0x0000008007077810 */ /* 0x000fe20007ffe0ff */
[----:B------:R1:W4:Y:S01]  /*2970*/  LDSM.16.M88.4 R140, [R179+0xa000] ;  /* 0x00a00000b38c783b */ /* 0x0003220000000200 */
[----:B------:R-:W-:Y:S01]  /*2980*/  LOP3.LUT R0, R0, 0xfffffff0, RZ, 0xc0, !PT ;  /* 0xfffffff000007812 */ /* 0x000fe200078ec0ff */
[----:B------:R-:W-:Y:S01]  /*2990*/  USHF.L.U32 UR17, UR12, 0x4, URZ ;  /* 0x000000040c117899 */ /* 0x000fe2000800063f */
[----:B------:R-:W-:Y:S01]  /*29a0*/  ISETP.GE.AND P2, PT, R7, R216, PT ;  /* 0x000000d80700720c */ /* 0x000fe20003f46270 */
[----:B------:R-:W-:Y:S01]  /*29b0*/  IMAD.SHL.U32 R7, R2, 0x20, RZ ;  /* 0x0000002002077824 */ /* 0x000fe200078e00ff */
[----:B------:R1:W1:Y:S01]  /*29c0*/  LDSM.16.M88.4 R144, [R179+0xa800] ;  /* 0x00a80000b390783b */ /* 0x0002620000000200 */
[----:B------:R-:W-:Y:S01]  /*29d0*/  IMAD.IADD R3, R3, 0x1, -R0 ;  /* 0x0000000103037824 */ /* 0x000fe200078e0a00 */
[----:B------:R-:W-:Y:S01]  /*29e0*/  USHF.L.U32 UR18, UR12, 0x3, URZ ;  /* 0x000000030c127899 */ /* 0x000fe2000800063f */
[----:B------:R-:W-:Y:S01]  /*29f0*/  IMAD.MOV.U32 R175, RZ, RZ, 0x20 ;  /* 0x00000020ffaf7424 */ /* 0x000fe200078e00ff */
[----:B------:R1:W1:Y:S01]  /*2a00*/  LDSM.16.M88.4 R148, [R174+0xa000] ;  /* 0x00a00000ae94783b */ /* 0x0002620000000200 */
[----:B------:R-:W-:Y:S01]  /*2a10*/  UIADD3 UR11, UR17, 0x20, URZ ;  /* 0x00000020110b7890 */ /* 0x000fe2000fffe03f */
[----:B------:R-:W-:Y:S01]  /*2a20*/  SHF.R.S32.HI R0, RZ, 0x1f, R3 ;  /* 0x0000001fff007819 */ /* 0x000fe20000011403 */
[----:B------:R-:W-:Y:S01]  /*2a30*/  IMAD.SHL.U32 R220, R186, 0x20, RZ ;  /* 0x00000020badc7824 */ /* 0x000fe200078e00ff */
[----:B------:R1:W1:Y:S01]  /*2a40*/  LDSM.16.M88.4 R152, [R174+0xa800] ;  /* 0x00a80000ae98783b */ /* 0x0002620000000200 */
[----:B------:R-:W-:Y:S01]  /*2a50*/  UIADD3 UR10, UR18, UR11, URZ ;  /* 0x0000000b120a7290 */ /* 0x000fe2000fffe03f */
[----:B------:R-:W-:Y:S01]  /*2a60*/  LEA.HI R0, R0, R3, RZ, 0x3 ;  /* 0x0000000300007211 */ /* 0x000fe200078f18ff */
[----:B------:R-:W-:Y:S01]  /*2a70*/  IMAD.MOV.U32 R183, RZ, RZ, 0x40 ;  /* 0x00000040ffb77424 */ /* 0x000fe200078e00ff */
[----:B------:R1:W1:Y:S01]  /*2a80*/  LDSM.16.M88.4 R156, [R173+0xa000] ;  /* 0x00a00000ad9c783b */ /* 0x0002620000000200 */
[----:B------:R-:W-:Y:S01]  /*2a90*/  IADD3 R176, R181, 0x1000, RZ ;  /* 0x00001000b5b07810 */ /* 0x000fe20007ffe0ff */
[----:B------:R-:W-:Y:S01]  /*2aa0*/  UIADD3 UR9, UR18, UR10, URZ ;  /* 0x0000000a12097290 */ /* 0x000fe2000fffe03f */
[----:B------:R-:W-:Y:S01]  /*2ab0*/  LOP3.LUT R0, R0, 0xfffffff8, RZ, 0xc0, !PT ;  /* 0xfffffff800007812 */ /* 0x000fe200078ec0ff */
[----:B------:R1:W1:Y:S01]  /*2ac0*/  LDSM.16.M88.4 R160, [R173+0xa800] ;  /* 0x00a80000ada0783b */ /* 0x0002620000000200 */
[----:B------:R-:W-:Y:S01]  /*2ad0*/  SEL R176, R176, R181, !P1 ;  /* 0x000000b5b0b07207 */ /* 0x000fe20004800000 */
[----:B------:R-:W-:Y:S01]  /*2ae0*/  UIADD3 UR8, UR18, UR9, URZ ;  /* 0x0000000912087290 */ /* 0x000fe2000fffe03f */
[----:B------:R-:W-:Y:S01]  /*2af0*/  CS2R R94, SRZ ;  /* 0x00000000005e7805 */ /* 0x000fe2000001ff00 */
[----:B------:R-:W-:Y:S01]  /*2b00*/  IMAD.IADD R0, R3, 0x1, -R0 ;  /* 0x0000000103007824 */ /* 0x000fe200078e0a00 */
[----:B------:R-:W-:Y:S01]  /*2b10*/  SHF.R.S32.HI R3, RZ, 0x1f, R228 ;  /* 0x0000001fff037819 */ /* 0x000fe200000114e4 */
[----:B------:R1:W1:Y:S01]  /*2b20*/  LDSM.16.M88.4 R164, [R172+0xa000] ;  /* 0x00a00000aca4783b */ /* 0x0002620000000200 */
[----:B------:R-:W-:Y:S01]  /*2b30*/  UIADD3 UR7, UR18, UR8, URZ ;  /* 0x0000000812077290 */ /* 0x000fe2000fffe03f */
[----:B------:R-:W-:Y:S01]  /*2b40*/  CS2R R92, SRZ ;  /* 0x00000000005c7805 */ /* 0x000fe2000001ff00 */
[C---:B------:R-:W-:Y:S01]  /*2b50*/  LOP3.LUT P0, RZ, R0.reuse, 0x2, RZ, 0xc0, !PT ;  /* 0x0000000200ff7812 */ /* 0x040fe2000780c0ff */
[----:B------:R1:W1:Y:S01]  /*2b60*/  LDSM.16.M88.4 R168, [R172+0xa800] ;  /* 0x00a80000aca8783b */ /* 0x0002620000000200 */
[----:B------:R-:W-:Y:S01]  /*2b70*/  LOP3.LUT P3, RZ, R0, 0x4, RZ, 0xc0, !PT ;  /* 0x0000000400ff7812 */ /* 0x000fe2000786c0ff */
[----:B------:R-:W-:Y:S01]  /*2b80*/  IMAD.SHL.U32 R0, R182, 0x2, RZ ;  /* 0x00000002b6007824 */ /* 0x000fe200078e00ff */
        /* <DEDUP_REMOVED lines=34> */
[----:B------:R-:W-:Y:S01]  /*2db0*/  UIADD3 UR5, -UR6, URZ, URZ ;  /* 0x0000003f06057290 */ /* 0x000fe2000fffe13f */
[----:B------:R-:W-:Y:S01]  /*2dc0*/  IMAD.IADD R2, R180, 0x1, R175 ;  /* 0x00000001b4027824 */ /* 0x000fe200078e02af */
[----:B------:R-:W-:-:S02]  /*2dd0*/  UIMAD UR16, UR12, 0x18, URZ ;  /* 0x000000180c1078a4 */ /* 0x000fc4000f8e023f */
[----:B------:R-:W-:Y:S02]  /*2de0*/  USHF.L.U32 UR15, UR12, 0x5, URZ ;  /* 0x000000050c0f7899 */ /* 0x000fe4000800063f */
[----:B------:R-:W-:Y:S02]  /*2df0*/  UIMAD UR14, UR12, 0x28, URZ ;  /* 0x000000280c0e78a4 */ /* 0x000fe4000f8e023f */
[----:B------:R-:W-:Y:S02]  /*2e00*/  UIMAD UR13, UR12, 0x30, URZ ;  /* 0x000000300c0d78a4 */ /* 0x000fe4000f8e023f */
[----:B------:R-:W-:Y:S02]  /*2e10*/  UIMAD UR12, UR12, 0x38, URZ ;  /* 0x000000380c0c78a4 */ /* 0x000fe4000f8e023f */
[----:B------:R-:W-:Y:S01]  /*2e20*/  UIADD3 UR6, UR18, UR7, URZ ;  /* 0x0000000712067290 */ /* 0x000fe2000fffe03f */
[----:B--2---:R-:W-:Y:S02]  /*2e30*/  IADD3 R228, P5, P4, R7, R206, R228 ;  /* 0x000000ce07e47210 */ /* 0x004fe40007cbe0e4 */
[----:B------:R-:W-:Y:S01]  /*2e40*/  SHF.R.S32.HI R206, RZ, 0x1f, R7 ;  /* 0x0000001fffce7819 */ /* 0x000fe20000011407 */
[----:B---3--:R2:W3:Y:S02]  /*2e50*/  R2UR UR22, R5 ;  /* 0x00000000051673c2 */ /* 0x0084e400000e0000 */
[----:B------:R-:W-:Y:S01]  /*2e60*/  IMAD.WIDE.U32 R228, R228, -0x2daee0ad, RZ ;  /* 0xd2511f53e4e47825 */ /* 0x000fe200078e00ff */
[----:B------:R-:W-:-:S02]  /*2e70*/  IADD3.X R206, R206, R207, R3, P5, P4 ;  /* 0x000000cfcece7210 */ /* 0x000fc40002fe8403 */
[----:B------:R-:W-:Y:S01]  /*2e80*/  IADD3 R3, R182, 0x1000, RZ ;  /* 0x00001000b6037810 */ /* 0x000fe20007ffe0ff */
[----:B------:R-:W-:-:S03]  /*2e90*/  IMAD.MOV.U32 R207, RZ, RZ, R213 ;  /* 0x000000ffffcf7224 */ /* 0x000fc600078e00d5 */
[----:B------:R-:W-:Y:S01]  /*2ea0*/  SEL R178, R3, R182, !P1 ;  /* 0x000000b603b27207 */ /* 0x000fe20004800000 */
[----:B------:R2:W1:Y:S01]  /*2eb0*/  R2UR UR23, R4 ;  /* 0x00000000041773c2 */ /* 0x00046200000e0000 */
[----:B------:R-:W1:Y:S03]  /*2ec0*/  @P2 S2R R3, SR_TID.X ;  /* 0x0000000000032919 */ /* 0x000e660000002100 */
[----:B------:R-:W-:Y:S02]  /*2ed0*/  IMAD.SHL.U32 R178, R178, 0x2, RZ ;  /* 0x00000002b2b27824 */ /* 0x000fe400078e00ff */
[----:B-1----:R-:W-:-:S05]  /*2ee0*/  @P2 IMAD.SHL.U32 R3, R3, 0x2, RZ ;  /* 0x0000000203032824 */ /* 0x002fca00078e00ff */
[----:B------:R-:W-:Y:S01]  /*2ef0*/  @P2 LOP3.LUT R220, R220, 0x6, R3, 0xf8, !PT ;  /* 0x00000006dcdc2812 */ /* 0x000fe200078ef803 */
[----:B--234-:R-:W-:Y:S02]  /*2f00*/  IMAD.IADD R3, R0, 0x1, R175 ;  /* 0x0000000100037824 */ /* 0x01cfe400078e02af */
.L_x_939:
[----:B------:R-:W0:Y:S01]  /*2f10*/  LDGDEPBAR ;  /* 0x00000000000079af */ /* 0x000e220000000000 */
[----:B------:R-:W-:Y:S01]  /*2f20*/  IMAD.IADD R184, R178, 0x1, R175 ;  /* 0x00000001b2b87824 */ /* 0x000fe200078e02af */
[----:B-----5:R-:W-:Y:S01]  /*2f30*/  FSETP.NEU.FTZ.AND P6, PT, R212, -INF , PT ;  /* 0xff800000d400780b */ /* 0x020fe20003fdd000 */
[--C-:B------:R-:W-:Y:S01]  /*2f40*/  IMAD.IADD R185, R178, 0x1, R183.reuse ;  /* 0x00000001b2b97824 */ /* 0x100fe200078e02b7 */
[----:B------:R-:W-:Y:S01]  /*2f50*/  FSETP.NEU.FTZ.AND P1, PT, R211, -INF , PT ;  /* 0xff800000d300780b */ /* 0x000fe20003f3d000 */
[----:B------:R-:W-:Y:S01]  /*2f60*/  IMAD.IADD R183, R184, 0x1, R183 ;  /* 0x00000001b8b77824 */ /* 0x000fe200078e02b7 */
[----:B------:R-:W-:Y:S01]  /*2f70*/  LOP3.LUT R236, R206, UR23, RZ, 0x3c, !PT ;  /* 0x00000017ceec7c12 */ /* 0x000fe2000f8e3cff */
        /* <DEDUP_REMOVED lines=68> */
[-C--:B------:R-:W-:Y:S03]  /*33c0*/  HMMA.16816.F32.BF16 R4, R132, R136.reuse, R4 ;  /* 0x000000888404723c */ /* 0x080fe60000041804 */
[----:B------:R-:W-:Y:S01]  /*33d0*/  LOP3.LUT R238, R243, UR21, R238, 0x96, !PT ;  /* 0x00000015f3ee7c12 */ /* 0x000fe2000f8e96ee */
[----:B------:R-:W-:Y:S01]  /*33e0*/  IMAD.WIDE.U32 R246, R236, -0x2daee0ad, RZ ;  /* 0xd2511f53ecf67825 */ /* 0x000fe200078e00ff */
[----:B------:R-:W-:Y:S01]  /*33f0*/  LOP3.LUT R239, R249, UR19, R250, 0x96, !PT ;  /* 0x00000013f9ef7c12 */ /* 0x000fe2000f8e96fa */
[----:B------:R-:W-:Y:S02]  /*3400*/  UIADD3 UR21, UR23, -0x255992d5, URZ ;  /* 0xdaa66d2b17157890 */ /* 0x000fe4000fffe03f */
[C---:B---3--:R-:W-:Y:S08]  /*3410*/  HMMA.16816.F32.BF16 R8, R100.reuse, R136, R8 ;  /* 0x000000886408723c */ /* 0x048ff00000041808 */
        /* <DEDUP_REMOVED lines=9> */
[-C--:B----4-:R-:W-:Y:S01]  /*34b0*/  HMMA.16816.F32.BF16 R4, R108, R112.reuse, R4 ;  /* 0x000000706c04723c */ /* 0x090fe20000041804 */
        /* <DEDUP_REMOVED lines=491> */
[----:B------:R-:W-:Y:S03]  /*5370*/  IMAD.U32 R5, R7, -0x40, RZ ;  /* 0xffffffc007057824 */ /* 0x000fe600078e00ff */
[----:B------:R-:W-:Y:S02]  /*5380*/  SEL R4, R4, 0x2000, !P4 ;  /* 0x0000200004047807 */ /* 0x000fe40006000000 */
[----:B------:R-:W-:Y:S03]  /*5390*/  LEA R224, P0, R5, R224, 0x1 ;  /* 0x000000e005e07211 */ /* 0x000fe600078008ff */
[--C-:B------:R-:W-:Y:S01]  /*53a0*/  IMAD.IADD R213, R213, 0x1, R4.reuse ;  /* 0x00000001d5d57824 */ /* 0x100fe200078e0204 */
[----:B------:R-:W-:Y:S01]  /*53b0*/  LEA.HI.X.SX32 R225, R5, R225, 0x1, P0 ;  /* 0x000000e105e17211 */ /* 0x000fe200000f0eff */
[--C-:B------:R-:W-:Y:S01]  /*53c0*/  IMAD.IADD R207, R207, 0x1, R4.reuse ;  /* 0x00000001cfcf7824 */ /* 0x100fe200078e0204 */
[C---:B------:R-:W-:Y:S01]  /*53d0*/  @!P1 LEA R6, P0, R7.reuse, R224, 0x6 ;  /* 0x000000e007069211 */ /* 0x040fe200078030ff */
[----:B------:R-:W-:Y:S01]  /*53e0*/  @!P1 IMAD.MOV.U32 R5, RZ, RZ, c[0x0][0x194] ;  /* 0x00006500ff059624 */ /* 0x000fe200078e00ff */
[----:B------:R1:W-:Y:S01]  /*53f0*/  @P1 STS [R213], RZ ;  /* 0x000000ffd5001388 */ /* 0x0003e20000000800 */
[----:B------:R-:W-:Y:S03]  /*5400*/  IMAD.IADD R178, R178, 0x1, R4 ;  /* 0x00000001b2b27824 */ /* 0x000fe600078e0204 */
        /* <DEDUP_REMOVED lines=17> */
.L_x_937:
[----:B------:R-:W-:Y:S01]  /*5520*/  F2FP.BF16.PACK_AB R205, R232, R205 ;  /* 0x000000cde8cd723e */ /* 0x000fe200000010ff */
[----:B------:R-:W-:Y:S01]  /*5530*/  IMAD.SHL.U32 R112, R181, 0x2, RZ ;  /* 0x00000002b5707824 */ /* 0x000fe200078e00ff */
[----:B------:R-:W-:Y:S01]  /*5540*/  F2FP.BF16.PACK_AB R221, R234, R221 ;  /* 0x000000ddeadd723e */ /* 0x000fe200000010ff */
[----:B------:R-:W-:Y:S01]  /*5550*/  IMAD.SHL.U32 R117, R193, 0x2, RZ ;  /* 0x00000002c1757824 */ /* 0x000fe200078e00ff */
        /* <DEDUP_REMOVED lines=103> */
.L_x_938:
        /* <DEDUP_REMOVED lines=344> */
.L_x_940:
        /* <DEDUP_REMOVED lines=15> */
.L_x_941:
        /* <DEDUP_REMOVED lines=37> */
.L_x_943:
[----:B------:R-:W-:Y:S05]  /*7490*/  BSYNC B0 ;  /* 0x0000000000007941 */ /* 0x000fea0003800000 */
.L_x_942:
        /* <DEDUP_REMOVED lines=14> */
.L_x_945:
[----:B------:R-:W-:Y:S05]  /*7580*/  BSYNC B0 ;  /* 0x0000000000007941 */ /* 0x000fea0003800000 */
.L_x_944:
        /* <DEDUP_REMOVED lines=14> */
.L_x_947:
[----:B------:R-:W-:Y:S05]  /*7670*/  BSYNC B0 ;  /* 0x0000000000007941 */ /* 0x000fea0003800000 */
.L_x_946:
        /* <DEDUP_REMOVED lines=14> */
.L_x_949:
[----:B------:R-:W-:Y:S05]  /*7760*/  BSYNC B0 ;  /* 0x0000000000007941 */ /* 0x000fea0003800000 */
.L_x_948:
        /* <DEDUP_REMOVED lines=19> */
.L_x_951:
[----:B------:R-:W-:Y:S05]  /*78a0*/  BSYNC B0 ;  /* 0x0000000000007941 */ /* 0x000fea0003800000 */
.L_x_950:
        /* <DEDUP_REMOVED lines=13> */
.L_x_953:
[----:B------:R-:W-:Y:S05]  /*7980*/  BSYNC B0 ;  /* 0x0000000000007941 */ /* 0x000fea0003800000 */
.L_x_952:
        /* <DEDUP_REMOVED lines=13> */
.L_x_955:
[----:B------:R-:W-:Y:S05]  /*7a60*/  BSYNC B0 ;  /* 0x0000000000007941 */ /* 0x000fea0003800000 */
.L_x_954:
        /* <DEDUP_REMOVED lines=12> */
.L_x_912:
        /* <DEDUP_REMOVED lines=15> */
.L_x_957:
        /* <DEDUP_REMOVED lines=15> */
.L_x_958:
        /* <DEDUP_REMOVED lines=26> */
.L_x_960:
[----:B------:R-:W-:Y:S05]  /*7eb0*/  BSYNC B0 ;  /* 0x0000000000007941 */ /* 0x000fea0003800000 */
.L_x_959:
        /* <DEDUP_REMOVED lines=14> */
.L_x_962:
[----:B------:R-:W-:Y:S05]  /*7fa0*/  BSYNC B0 ;  /* 0x0000000000007941 */ /* 0x000fea0003800000 */
.L_x_961:
        /* <DEDUP_REMOVED lines=14> */
.L_x_964:
[----:B------:R-:W-:Y:S05]  /*8090*/  BSYNC B0 ;  /* 0x0000000000007941 */ /* 0x000fea0003800000 */
.L_x_963:
        /* <DEDUP_REMOVED lines=14> */
.L_x_966:
[----:B------:R-:W-:Y:S05]  /*8180*/  BSYNC B0 ;  /* 0x0000000000007941 */ /* 0x000fea0003800000 */
.L_x_965:
        /* <DEDUP_REMOVED lines=19> */
.L_x_968:
[----:B------:R-:W-:Y:S05]  /*82c0*/  BSYNC B0 ;  /* 0x0000000000007941 */ /* 0x000fea0003800000 */
.L_x_967:
        /* <DEDUP_REMOVED lines=12> */
.L_x_970:
[----:B------:R-:W-:Y:S05]  /*8390*/  BSYNC B0 ;  /* 0x0000000000007941 */ /* 0x000fea0003800000 */
.L_x_969:
        /* <DEDUP_REMOVED lines=12> */
.L_x_972:
[----:B------:R-:W-:Y:S05]  /*8460*/  BSYNC B0 ;  /* 0x0000000000007941 */ /* 0x000fea0003800000 */
.L_x_971:
        /* <DEDUP_REMOVED lines=11> */
.L_x_956:
[----:B------:R-:W-:Y:S05]  /*8520*/  BSYNC B1 ;  /* 0x0000000000017941 */ /* 0x000fea0003800000 */
.L_x_907:
        /* <DEDUP_REMOVED lines=9> */
.L_x_973:
[----:B------:R-:W-:Y:S05]  /*85c0*/  EXIT ;  /* 0x000000000000794d */ /* 0x000fea0003800000 */
.L_x_975:
        /* <DEDUP_REMOVED lines=11> */
.L_x_2468:


//--------------------- .text._ZN5flash44flash_bwd_dq_dk_dv_loop_seqk_parallel_kernelI23Flash_bwd_kernel_traitsILi64ELi64ELi128ELi8ELi2ELi4ELi4ELb1ELb0EN7cutlass10bfloat16_tE19Flash_kernel_traitsILi64ELi64ELi128ELi8ES3_EELb0ELb0ELb0ELb0ELb0ELb0ELb1EEEvNS_16Flash_bwd_paramsE --------------------------
	.section	.text._ZN5flash44flash_bwd_dq_dk_dv_loop_seqk_parallel_kernelI23Flash_bwd_kernel_traitsILi64ELi64ELi128ELi8ELi2ELi4ELi4ELb1ELb0EN7cutlass10bfloat16_tE19Flash_kernel_traitsILi64ELi64ELi128ELi8ES3_EELb0ELb0ELb0ELb0ELb0ELb0ELb1EEEvNS_16Flash_bwd_paramsE,"ax",@progbits
	.sectioninfo	@"SHI_REGISTERS=255"
	.align	128
        .global         _ZN5flash44flash_bwd_dq_dk_dv_loop_seqk_parallel_kernelI23Flash_bwd_kernel_traitsILi64ELi64ELi128ELi8ELi2ELi4ELi4ELb1ELb0EN7cutlass10bfloat16_tE19Flash_kernel_traitsILi64ELi64ELi128ELi8ES3_EELb0ELb0ELb0ELb0ELb0ELb0ELb1EEEvNS_16Flash_bwd_paramsE
        .type           _ZN5flash44flash_bwd_dq_dk_dv_loop_seqk_parallel_kernelI23Flash_bwd_kernel_traitsILi64ELi64ELi128ELi8ELi2ELi4ELi4ELb1ELb0EN7cutlass10bfloat16_tE19Flash_kernel_traitsILi64ELi64ELi128ELi8ES3_EELb0ELb0ELb0ELb0ELb0ELb0ELb1EEEvNS_16Flash_bwd_paramsE,@function
        .size           _ZN5flash44flash_bwd_dq_dk_dv_loop_seqk_parallel_kernelI23Flash_bwd_kernel_traitsILi64ELi64ELi128ELi8ELi2ELi4ELi4ELb1ELb0EN7cutlass10bfloat16_tE19Flash_kernel_traitsILi64ELi64ELi128ELi8ES3_EELb0ELb0ELb0ELb0ELb0ELb0ELb1EEEvNS_16Flash_bwd_paramsE,(.L_x_2469 - _ZN5flash44flash_bwd_dq_dk_dv_loop_seqk_parallel_kernelI23Flash_bwd_kernel_traitsILi64ELi64ELi128ELi8ELi2ELi4ELi4ELb1ELb0EN7cutlass10bfloat16_tE19Flash_kernel_traitsILi64ELi64ELi128ELi8ES3_EELb0ELb0ELb0ELb0ELb0ELb0ELb1EEEvNS_16Flash_bwd_paramsE)
        .other          _ZN5flash44flash_bwd_dq_dk_dv_loop_seqk_parallel_kernelI23Flash_bwd_kernel_traitsILi64ELi64ELi128ELi8ELi2ELi4ELi4ELb1ELb0EN7cutlass10bfloat16_tE19Flash_kernel_traitsILi64ELi64ELi128ELi8ES3_EELb0ELb0ELb0ELb0ELb0ELb0ELb1EEEvNS_16Flash_bwd_paramsE,@"STO_CUDA_ENTRY STV_DEFAULT"
_ZN5flash44flash_bwd_dq_dk_dv_loop_seqk_parallel_kernelI23Flash_bwd_kernel_traitsILi64ELi64ELi128ELi8ELi2ELi4ELi4ELb1ELb0EN7cutlass10bfloat16_tE19Flash_kernel_traitsILi64ELi64ELi128ELi8ES3_EELb0ELb0ELb0ELb0ELb0ELb0ELb1EEEvNS_16Flash_bwd_paramsE:
.text._ZN5flash44flash_bwd_dq_dk_dv_loop_seqk_parallel_kernelI23Flash_bwd_kernel_traitsILi64ELi64ELi128ELi8ELi2ELi4ELi4ELb1ELb0EN7cutlass10bfloat16_tE19Flash_kernel_traitsILi64ELi64ELi128ELi8ES3_EELb0ELb0ELb0ELb0ELb0ELb0ELb1EEEvNS_16Flash_bwd_paramsE:
        /* <DEDUP_REMOVED lines=33> */
[----:B------:R-:W-:Y:S01]  /*0210*/  LEA.HI R15, R9, R12, RZ, 0x2 ;  /* 0x0000000c090f7211 */ /* 0x000fe200078f10ff */
[----:B------:R-:W-:Y:S01]  /*0220*/  ULDC UR55, c[0x0][0x22c] ;  /* 0x00008b0000377ab9 */ /* 0x000fe20000000800 */
[----:B------:R-:W-:Y:S01]  /*0230*/  SHF.R.S32.HI R4, RZ, 0x4, R3 ;  /* 0x00000004ff047819 */ /* 0x000fe20000011403 */
[----:B---3--:R-:W-:Y:S01]  /*0240*/  @UP1 UIMAD UR10, UR44, UR60, URZ ;  /* 0x0000003c2c0a12a4 */ /* 0x008fe2000f8e023f */
[--C-:B------:R-:W-:Y:S01]  /*0250*/  SHF.R.S32.HI R5, RZ, 0x2, R15.reuse ;  /* 0x00000002ff057819 */ /* 0x100fe2000001140f */
[----:B------:R-:W-:Y:S01]  /*0260*/  UIMAD UR6, UR44, UR9, UR47 ;  /* 0x000000092c0672a4 */ /* 0x000fe2000f8e022f */
[----:B------:R-:W-:Y:S01]  /*0270*/  LEA.HI R2, R3, R4, RZ, 0x1 ;  /* 0x0000000403027211 */ /* 0x000fe200078f08ff */
[----:B------:R-:W-:Y:S01]  /*0280*/  UIMAD UR58, UR47, UR55, URZ ;  /* 0x000000372f3a72a4 */ /* 0x000fe2000f8e023f */
[CC--:B------:R-:W-:Y:S01]  /*0290*/  LEA.HI R13, R9.reuse, R12.reuse, RZ, 0x3 ;  /* 0x0000000c090d7211 */ /* 0x0c0fe200078f18ff */
[----:B------:R-:W-:Y:S01]  /*02a0*/  UIMAD UR9, UR6, UR15, URZ ;  /* 0x0000000f060972a4 */ /* 0x000fe2000f8e023f */
[----:B------:R-:W-:Y:S01]  /*02b0*/  LOP3.LUT R2, R2, 0xfffffffe, RZ, 0xc0, !PT ;  /* 0xfffffffe02027812 */ /* 0x000fe200078ec0ff */
[----:B------:R-:W-:Y:S01]  /*02c0*/  ULDC UR48, c[0x0][0x1c0] ;  /* 0x0000700000307ab9 */ /* 0x000fe20000000800 */
[----:B------:R-:W-:Y:S01]  /*02d0*/  LEA.HI R8, R9, R12, RZ, 0x5 ;  /* 0x0000000c09087211 */ /* 0x000fe200078f28ff */
[----:B------:R-:W-:Y:S01]  /*02e0*/  ULDC UR12, c[0x0][0x1c0] ;  /* 0x00007000000c7ab9 */ /* 0x000fe20000000800 */
[----:B----4-:R-:W-:Y:S01]  /*02f0*/  SHF.R.S32.HI R0, RZ, 0x1f, R15 ;  /* 0x0000001fff007819 */ /* 0x010fe2000001140f */
[----:B------:R-:W-:Y:S01]  /*0300*/  IMAD.IADD R10, R4, 0x1, -R2 ;  /* 0x00000001040a7824 */ /* 0x000fe200078e0a02 */
[----:B------:R-:W-:Y:S01]  /*0310*/  LOP3.LUT R2, R3, 0xfffffff0, RZ, 0xc0, !PT ;  /* 0xfffffff003027812 */ /* 0x000fe200078ec0ff */
[----:B------:R-:W-:Y:S01]  /*0320*/  IMAD.U32 R4, RZ, RZ, UR8 ;  /* 0x00000008ff047e24 */ /* 0x000fe2000f8e00ff */
[----:B------:R-:W-:Y:S01]  /*0330*/  LEA.HI R0, R0, R5, RZ, 0x3 ;  /* 0x0000000500007211 */ /* 0x000fe200078f18ff */
[----:B------:R-:W-:Y:S01]  /*0340*/  USHF.L.U32 UR8, UR44, 0x7, URZ ;  /* 0x000000072c087899 */ /* 0x000fe2000800063f */
[----:B------:R-:W-:Y:S01]  /*0350*/  SHF.R.S32.HI R3, RZ, 0x3, R13 ;  /* 0x00000003ff037819 */ /* 0x000fe2000001140d */
[----:B------:R-:W-:Y:S01]  /*0360*/  IMAD.IADD R2, R12, 0x1, -R2 ;  /* 0x000000010c027824 */ /* 0x000fe200078e0a02 */
[----:B------:R-:W-:Y:S01]  /*0370*/  LOP3.LUT R0, R0, 0xfffffff8, RZ, 0xc0, !PT ;  /* 0xfffffff800007812 */ /* 0x000fe200078ec0ff */
[----:B------:R-:W-:Y:S01]  /*0380*/  UIMAD.WIDE UR48, UR55, UR48, URZ ;  /* 0x00000030373072a5 */ /* 0x000fe2000f8e023f */
[----:B------:R-:W-:Y:S01]  /*0390*/  SHF.R.S32.HI R16, RZ, 0x5, R8 ;  /* 0x00000005ff107819 */ /* 0x000fe20000011408 */
[----:B------:R-:W-:Y:S01]  /*03a0*/  IMAD.SHL.U32 R3, R3, 0x40, RZ ;  /* 0x0000004003037824 */ /* 0x000fe200078e00ff */
[----:B------:R-:W-:Y:S01]  /*03b0*/  SHF.R.S32.HI R4, RZ, 0x1f, R2 ;  /* 0x0000001fff047819 */ /* 0x000fe20000011402 */
[----:B------:R-:W-:Y:S01]  /*03c0*/  IMAD.IADD R7, R5, 0x1, -R0 ;  /* 0x0000000105077824 */ /* 0x000fe200078e0a00 */
[----:B------:R-:W-:Y:S01]  /*03d0*/  SHF.R.S32.HI R6, RZ, 0x1f, R8 ;  /* 0x0000001fff067819 */ /* 0x000fe20000011408 */
[----:B------:R-:W-:Y:S01]  /*03e0*/  IMAD.U32 R0, RZ, RZ, UR7 ;  /* 0x00000007ff007e24 */ /* 0x000fe2000f8e00ff */
[----:B------:R-:W-:Y:S01]  /*03f0*/  LEA.HI R11, R4, R2, RZ, 0x3 ;  /* 0x00000002040b7211 */ /* 0x000fe200078f18ff */
[----:B------:R-:W-:Y:S01]  /*0400*/  USHF.R.S32.HI UR7, URZ, 0x1f, UR16 ;  /* 0x0000001f3f077899 */ /* 0x000fe20008011410 */
[----:B------:R-:W-:Y:S01]  /*0410*/  LOP3.LUT R3, R3, 0x1c0, RZ, 0xc0, !PT ;  /* 0x000001c003037812 */ /* 0x000fe200078ec0ff */
[----:B------:R-:W-:Y:S01]  /*0420*/  UIMAD UR55, UR55, UR12, URZ ;  /* 0x0000000c373772a4 */ /* 0x000fe2000f8e023f */
[----:B------:R1:W-:Y:S01]  /*0430*/  STL [R1+0xc], R0 ;  /* 0x00000c0001007387 */ /* 0x0003e20000100800 */
[----:B------:R-:W-:Y:S01]  /*0440*/  LOP3.LUT R4, R11, 0xfffffff8, RZ, 0xc0, !PT ;  /* 0xfffffff80b047812 */ /* 0x000fe200078ec0ff */
[----:B------:R-:W-:Y:S01]  /*0450*/  UIMAD UR6, UR7, UR44, URZ ;  /* 0x0000002c070672a4 */ /* 0x000fe2000f8e023f */
[----:B------:R-:W-:Y:S01]  /*0460*/  SHF.R.U32.HI R5, RZ, 0x3, R3 ;  /* 0x00000003ff057819 */ /* 0x000fe20000011603 */
        /* <DEDUP_REMOVED lines=73> */
[----:B------:R-:W-:-:S02]  /*0900*/  UIADD3 UR14, UR13, UR15, URZ ;  /* 0x0000000f0d0e7290 */ /* 0x000fc4000fffe03f */
[----:B------:R-:W-:Y:S02]  /*0910*/  @!UP1 UIMAD UR60, UR8, UR60, URZ ;  /* 0x0000003c083c92a4 */ /* 0x000fe4000f8e023f */
[----:B------:R-:W-:Y:S01]  /*0920*/  UIADD3 UR20, UR13, UR14, URZ ;  /* 0x0000000e0d147290 */ /* 0x000fe2000fffe03f */
[----:B-1----:R-:W-:-:S05]  /*0930*/  IMAD.U32 R2, RZ, RZ, UR9 ;  /* 0x00000009ff027e24 */ /* 0x002fca000f8e00ff */
        /* <DEDUP_REMOVED lines=53> */
[----:B------:R-:W-:Y:S01]  /*0c90*/  IMAD.IADD R181, R178, 0x1, R180 ;  /* 0x00000001b2b57824 */ /* 0x000fe200078e02b4 */
[----:B------:R-:W-:Y:S01]  /*0ca0*/  @P2 IADD3 R247, R246, -0x40, RZ ;  /* 0xffffffc0f6f72810 */ /* 0x000fe20007ffe0ff */
[----:B------:R-:W-:Y:S01]  /*0cb0*/  IMAD.IADD R179, R178, 0x1, R0 ;  /* 0x00000001b2b37824 */ /* 0x000fe200078e0200 */
        /* <DEDUP_REMOVED lines=8> */
[----:B------:R-:W-:Y:S01]  /*0d40*/  @P1 IADD3 R251, R246, 0x3e0, RZ ;  /* 0x000003e0f6fb1810 */ /* 0x000fe20007ffe0ff */
[----:B------:R-:W-:-:S02]  /*0d50*/  IMAD.IADD R248, R5, 0x1, R247 ;  /* 0x0000000105f87824 */ /* 0x000fc400078e02f7 */
.L_x_1044:
        /* <DEDUP_REMOVED lines=27> */
[----:B-1--4-:R-:W4:Y:S01]  /*0f10*/  @P2 LDG.E R6, [R6.64+0x4] ;  /* 0x0000040406062981 */ /* 0x012f22000c1e1900 */
        /* <DEDUP_REMOVED lines=25> */
.L_x_976:
        /* <DEDUP_REMOVED lines=58> */
.L_x_978:
        /* <DEDUP_REMOVED lines=18> */
.L_x_979:
[----:B------:R-:W2:Y:S01]  /*1570*/  LDL R4, [R1] ;  /* 0x0000000001047983 */ /* 0x000ea20000100800 */
[----:B------:R-:W-:-:S03]  /*1580*/  ULDC.64 UR10, c[0x0][0x370] ;  /* 0x0000dc00000a7ab9 */ /* 0x000fc60000000a00 */
[----:B------:R-:W3:Y:S04]  /*1590*/  LDL R0, [R1+0x8] ;  /* 0x0000080001007983 */ /* 0x000ee80000100800 */
[----:B------:R-:W4:Y:S01]  /*15a0*/  LDL R2, [R1+0xc] ;  /* 0x00000c0001027983 */ /* 0x000f220000100800 */
[----:B------:R-:W-:Y:S01]  /*15b0*/  @UP3 UIMAD.WIDE.U32 UR8, UR7, UR10, URZ ;  /* 0x0000000a070832a5 */ /* 0x000fe2000f8e003f */
[----:B------:R-:W-:-:S03]  /*15c0*/  IABS R6, c[0x0][0x1c8] ;  /* 0x0000720000067a13 */ /* 0x000fc60000000000 */
        /* <DEDUP_REMOVED lines=9> */
[----:B------:R-:W-:Y:S01]  /*1660*/  UIMAD UR10, UR49, UR7, URZ ;  /* 0x00000007310a72a4 */ /* 0x000fe2000f8e023f */
[----:B------:R-:W-:Y:S01]  /*1670*/  ISETP.NE.AND P1, PT, RZ, c[0x0][0x1c8], PT ;  /* 0x00007200ff007a0c */ /* 0x000fe20003f25270 */
[----:B--2---:R1:W2:Y:S02]  /*1680*/  R2UR UR29, R4 ;  /* 0x00000000041d73c2 */ /* 0x0042a400000e0000 */
[----:B-1----:R-:W1:Y:S01]  /*1690*/  I2F.RP R4, R6 ;  /* 0x0000000600047306 */ /* 0x002e620000209400 */
[----:B--2---:R-:W-:-:S05]  /*16a0*/  UIMAD UR8, UR31, UR28, UR29 ;  /* 0x0000001c1f0872a4 */ /* 0x004fca000f8e021d */
[----:B------:R-:W2:Y:S01]  /*16b0*/  S2UR UR28, SR_CTAID.X ;  /* 0x00000000001c79c3 */ /* 0x000ea20000002500 */
[----:B------:R-:W-:Y:S01]  /*16c0*/  UIADD3 UR8, UR57, UR8, URZ ;  /* 0x0000000839087290 */ /* 0x000fe2000fffe03f */
[----:B-1----:R-:W1:Y:S03]  /*16d0*/  MUFU.RCP R4, R4 ;  /* 0x0000000400047308 */ /* 0x002e660000001000 */
[----:B------:R-:W-:-:S04]  /*16e0*/  UIMAD UR8, UR48, UR8, UR61 ;  /* 0x00000008300872a4 */ /* 0x000fc8000f8e023d */
[----:B------:R-:W-:Y:S02]  /*16f0*/  UIADD3 UR30, UR53, UR8, URZ ;  /* 0x00000008351e7290 */ /* 0x000fe4000fffe03f */
[----:B------:R-:W-:-:S04]  /*1700*/  UIMAD.WIDE.U32 UR8, UR48, UR7, URZ ;  /* 0x00000007300872a5 */ /* 0x000fc8000f8e003f */
[----:B------:R-:W-:Y:S01]  /*1710*/  @UP3 UIADD3 UR30, UR9, UR10, URZ ;  /* 0x0000000a091e3290 */ /* 0x000fe2000fffe03f */
[----:B-1----:R-:W-:Y:S02]  /*1720*/  IADD3 R4, R4, 0xffffffe, RZ ;  /* 0x0ffffffe04047810 */ /* 0x002fe40007ffe0ff */
[----:B------:R-:W-:Y:S02]  /*1730*/  ULDC.64 UR10, c[0x0][0x3d8] ;  /* 0x0000f600000a7ab9 */ /* 0x000fe40000000a00 */
[----:B------:R1:W5:Y:S01]  /*1740*/  F2I.FTZ.U32.TRUNC.NTZ R5, R4 ;  /* 0x0000000400057305 */ /* 0x000362000021f000 */
[----:B------:R-:W-:Y:S02]  /*1750*/  USEL UR33, UR52, UR8, !UP3 ;  /* 0x0000000834217287 */ /* 0x000fe4000d800000 */
[----:B--2---:R-:W-:Y:S02]  /*1760*/  UIMAD.WIDE.U32 UR8, UR28, UR10, URZ ;  /* 0x0000000a1c0872a5 */ /* 0x004fe4000f8e003f */
[----:B------:R-:W-:-:S02]  /*1770*/  USHF.L.U32 UR29, UR44, 0x7, URZ ;  /* 0x000000072c1d7899 */ /* 0x000fc4000800063f */
[----:B------:R-:W-:Y:S02]  /*1780*/  USEL UR32, UR8, URZ, UP2 ;  /* 0x0000003f08207287 */ /* 0x000fe40009000000 */
[----:B------:R-:W-:Y:S02]  /*1790*/  USHF.L.U64.HI UR8, UR44, 0x7, UR31 ;  /* 0x000000072c087899 */ /* 0x000fe4000801021f */
[----:B------:R-:W-:Y:S02]  /*17a0*/  UIMAD UR11, UR28, UR11, UR9 ;  /* 0x0000000b1c0b72a4 */ /* 0x000fe4000f8e0209 */
[----:B------:R-:W-:Y:S02]  /*17b0*/  USEL UR9, UR8, URZ, UP5 ;  /* 0x0000003f08097287 */ /* 0x000fe4000a800000 */
[----:B------:R-:W-:Y:S01]  /*17c0*/  USEL UR8, UR29, URZ, UP5 ;  /* 0x0000003f1d087287 */ /* 0x000fe2000a800000 */
[----:B---3--:R5:W2:Y:S01]  /*17d0*/  R2UR UR29, R0 ;  /* 0x00000000001d73c2 */ /* 0x008aa200000e0000 */
[----:B-1----:R-:W-:-:S07]  /*17e0*/  IMAD.MOV.U32 R4, RZ, RZ, RZ ;  /* 0x000000ffff047224 */ /* 0x002fce00078e00ff */
        /* <DEDUP_REMOVED lines=10> */
[----:B------:R-:W-:Y:S02]  /*1890*/  ISETP.GE.U32.AND P2, PT, R2, R6, PT ;  /* 0x000000060200720c */ /* 0x000fe40003f46070 */
[----:B------:R-:W-:Y:S02]  /*18a0*/  @!P0 IADD3 R0, R0, 0x1, RZ ;  /* 0x0000000100008810 */ /* 0x000fe40007ffe0ff */
[----:B---3--:R-:W-:Y:S01]  /*18b0*/  ISETP.LE.AND P0, PT, RZ, UR28, PT ;  /* 0x0000001cff007c0c */ /* 0x008fe2000bf03270 */
[----:B------:R-:W-:-:S08]  /*18c0*/  UIADD3 UR8, UP0, UR12, UR8, URZ ;  /* 0x000000080c087290 */ /* 0x000fd0000ff1e03f */
        /* <DEDUP_REMOVED lines=26> */
.L_x_980:
[----:B------:R-:W2:Y:S02]  /*1a70*/  LDL R0, [R1+0x4] ;  /* 0x0000040001007983 */ /* 0x000ea40000100800 */
[----:B--2---:R1:W2:Y:S01]  /*1a80*/  R2UR UR10, R0 ;  /* 0x00000000000a73c2 */ /* 0x0042a200000e0000 */
[----:B------:R-:W-:-:S07]  /*1a90*/  DEPBAR.LE SB1, 0x0, {2} ;  /* 0x000090040000791a */ /* 0x000fce0000000000 */
.L_x_981:
[----:B------:R-:W1:Y:S01]  /*1aa0*/  S2R R18, SR_TID.X ;  /* 0x0000000000127919 */ /* 0x000e620000002100 */
[----:B------:R-:W-:Y:S01]  /*1ab0*/  USHF.R.S32.HI UR7, URZ, 0x1f, UR58 ;  /* 0x0000001f3f077899 */ /* 0x000fe2000801143a */
[----:B------:R-:W-:Y:S01]  /*1ac0*/  SHF.R.S32.HI R221, RZ, 0x1f, R220 ;  /* 0x0000001fffdd7819 */ /* 0x000fe200000114dc */
[----:B------:R-:W-:Y:S01]  /*1ad0*/  UIADD3 UR8, UP5, UP4, UR8, UR54, UR58 ;  /* 0x0000003608087290 */ /* 0x000fe2000fcbe03a */
[----:B------:R-:W2:Y:S01]  /*1ae0*/  S2R R8, SR_TID.X ;  /* 0x0000000000087919 */ /* 0x000ea20000002100 */
[----:B------:R-:W-:Y:S01]  /*1af0*/  IADD3 R4, P0, R220, UR37, RZ ;  /* 0x00000025dc047c10 */ /* 0x000fe2000ff1e0ff */
[----:B------:R-:W-:Y:S01]  /*1b00*/  UMOV UR37, 0x4 ;  /* 0x0000000400257882 */ /* 0x000fe20000000000 */
[----:B------:R-:W-:Y:S01]  /*1b10*/  BSSY B1, `(.L_x_977) ;  /* 0x000072e000017945 */ /* 0x000fe20003800000 */
[----:B------:R-:W3:Y:S01]  /*1b20*/  S2R R9, SR_TID.X ;  /* 0x0000000000097919 */ /* 0x000ee20000002100 */
[----:B------:R-:W-:-:S02]  /*1b30*/  UIADD3 UR33, UP3, UP0, UR32, UR8, UR33 ;  /* 0x0000000820217290 */ /* 0x000fc4000f87e021 */
[----:B------:R-:W-:Y:S02]  /*1b40*/  UIADD3.X UR7, UR11, UR59, UR7, UP5, UP4 ;  /* 0x0000003b0b077290 */ /* 0x000fe4000afe8407 */
[----:B------:R-:W-:Y:S02]  /*1b50*/  USHF.R.S32.HI UR11, URZ, 0x1f, UR47 ;  /* 0x0000001f3f0b7899 */ /* 0x000fe4000801142f */
[----:B------:R-:W-:Y:S02]  /*1b60*/  ULDC.64 UR8, c[0x0][0x1a8] ;  /* 0x00006a0000087ab9 */ /* 0x000fe40000000a00 */
[----:B------:R-:W-:Y:S02]  /*1b70*/  UIADD3.X UR32, UR31, UR7, UR30, UP3, UP0 ;  /* 0x000000071f207290 */ /* 0x000fe40009fe041e */
[----:B------:R-:W-:Y:S02]  /*1b80*/  UIMAD UR7, UR11, UR8, URZ ;  /* 0x000000080b0772a4 */ /* 0x000fe4000f8e023f */
[----:B------:R-:W-:-:S02]  /*1b90*/  UISETP.GE.AND UP0, UPT, UR36, 0x1, UPT ;  /* 0x000000012400788c */ /* 0x000fc4000bf06270 */
[----:B------:R-:W-:Y:S01]  /*1ba0*/  UIMAD UR31, UR47, UR9, UR7 ;  /* 0x000000092f1f72a4 */ /* 0x000fe2000f8e0207 */
[----:B-1----:R-:W-:Y:S01]  /*1bb0*/  SHF.R.S32.HI R17, RZ, 0x1f, R18 ;  /* 0x0000001fff117819 */ /* 0x002fe20000011412 */
[----:B------:R-:W-:Y:S02]  /*1bc0*/  UIADD3 UR30, UR12, UR10, URZ ;  /* 0x0000000a0c1e7290 */ /* 0x000fe4000fffe03f */
[----:B------:R-:W-:Y:S01]  /*1bd0*/  ULDC.64 UR8, c[0x0][0x378] ;  /* 0x0000de0000087ab9 */ /* 0x000fe20000000a00 */
[----:B------:R-:W-:Y:S01]  /*1be0*/  LEA.HI R2, R17, R18, RZ, 0x3 ;  /* 0x0000001211027211 */ /* 0x000fe200078f18ff */
[----:B------:R-:W-:Y:S01]  /*1bf0*/  UIMAD UR7, UR11, UR8, URZ ;  /* 0x000000080b0772a4 */ /* 0x000fe2000f8e023f */
[----:B--2---:R-:W-:Y:S02]  /*1c00*/  SHF.R.S32.HI R8, RZ, 0x1f, R8 ;  /* 0x0000001fff087819 */ /* 0x004fe40000011408 */
[----:B------:R-:W-:Y:S01]  /*1c10*/  SHF.R.S32.HI R2, RZ, 0x3, R2 ;  /* 0x00000003ff027819 */ /* 0x000fe20000011402 */
[----:B------:R-:W-:Y:S01]  /*1c20*/  UIMAD UR11, UR47, UR9, UR7 ;  /* 0x000000092f0b72a4 */ /* 0x000fe2000f8e0207 */
[----:B---3--:R-:W-:-:S02]  /*1c30*/  LEA.HI R8, R8, R9, RZ, 0x5 ;  /* 0x0000000908087211 */ /* 0x008fc400078f28ff */
[----:B------:R-:W-:Y:S01]  /*1c40*/  SHF.R.S32.HI R16, RZ, 0x1f, R2 ;  /* 0x0000001fff107819 */ /* 0x000fe20000011402 */
[----:B------:R-:W-:Y:S01]  /*1c50*/  ULDC.64 UR8, c[0x0][0x370] ;  /* 0x0000dc0000087ab9 */ /* 0x000fe20000000a00 */
[----:B------:R-:W-:Y:S01]  /*1c60*/  IADD3 R0, P1, R2, UR12, RZ ;  /* 0x0000000c02007c10 */ /* 0x000fe2000ff3e0ff */
[----:B------:R-:W-:Y:S01]  /*1c70*/  UIMAD UR7, UR41, UR8, URZ ;  /* 0x00000008290772a4 */ /* 0x000fe2000f8e023f */
[----:B------:R-:W-:Y:S01]  /*1c80*/  SHF.R.S32.HI R8, RZ, 0x5, R8 ;  /* 0x00000005ff087819 */ /* 0x000fe20000011408 */
[----:B------:R-:W-:Y:S01]  /*1c90*/  UIADD3 UR8, UR12, UR29, URZ ;  /* 0x0000001d0c087290 */ /* 0x000fe2000fffe03f */
[----:B------:R-:W-:Y:S01]  /*1ca0*/  IADD3.X R5, R16, UR41, RZ, P1, !PT ;  /* 0x0000002910057c10 */ /* 0x000fe20008ffe4ff */
[----:B------:R-:W-:Y:S01]  /*1cb0*/  IMAD.WIDE.U32 R6, R0, c[0x0][0x190], R220 ;  /* 0x0000640000067a25 */ /* 0x000fe200078e00dc */
[----:B------:R-:W-:Y:S02]  /*1cc0*/  UIMAD UR7, UR12, UR9, UR7 ;  /* 0x000000090c0772a4 */ /* 0x000fe4000f8e0207 */
[----:B------:R-:W-:Y:S01]  /*1cd0*/  ULEA.HI.SX32 UR29, UR45, 0xffffffff, 0x1a ;  /* 0xffffffff2d1d7891 */ /* 0x000fe2000f8fd23f */
[----:B------:R-:W-:Y:S01]  /*1ce0*/  IMAD R5, R5, c[0x0][0x190], RZ ;  /* 0x0000640005057a24 */ /* 0x000fe200078e02ff */
[----:B------:R-:W-:-:S03]  /*1cf0*/  IADD3 R6, P1, R6, UR50, RZ ;  /* 0x0000003206067c10 */ /* 0x000fc6000ff3e0ff */
[----:B------:R-:W-:Y:S01]  /*1d00*/  IMAD R0, R0, c[0x0][0x194], R5 ;  /* 0x0000650000007a24 */ /* 0x000fe200078e0205 */
[----:B------:R-:W-:Y:S01]  /*1d10*/  IADD3.X R5, R221, UR40, RZ, P0, !PT ;  /* 0x00000028dd057c10 */ /* 0x000fe200087fe4ff */
[----:B------:R-:W-:-:S03]  /*1d20*/  ULDC.64 UR40, c[0x0][0x3c8] ;  /* 0x0000f20000287ab9 */ /* 0x000fc60000000a00 */
[----:B------:R-:W-:Y:S01]  /*1d30*/  IADD3.X R7, R7, UR46, R0, P1, !PT ;  /* 0x0000002e07077c10 */ /* 0x000fe20008ffe400 */
[----:B------:R-:W-:Y:S02]  /*1d40*/  IMAD R0, R8, UR55, R252 ;  /* 0x0000003708007c24 */ /* 0x000fe4000f8e02fc */
[----:B------:R-:W-:-:S03]  /*1d50*/  IMAD.U32 R8, RZ, RZ, UR12 ;  /* 0x0000000cff087e24 */ /* 0x000fc6000f8e00ff */
[----:B------:R-:W-:Y:S01]  /*1d60*/  IADD3 R12, P0, R0, UR33, RZ ;  /* 0x00000021000c7c10 */ /* 0x000fe2000ff1e0ff */
[----:B------:R-:W-:-:S03]  /*1d70*/  IMAD.WIDE.U32 R4, R8, c[0x0][0x370], R4 ;  /* 0x0000dc0008047a25 */ /* 0x000fc600078e0004 */
[----:B------:R-:W-:Y:S01]  /*1d80*/  LEA.HI.X.SX32 R14, R0, UR32, 0x1, P0 ;  /* 0x00000020000e7c11 */ /* 0x000fe200080f0eff */
[----:B------:R-:W-:Y:S01]  /*1d90*/  IMAD.U32 R0, RZ, RZ, UR47 ;  /* 0x0000002fff007e24 */ /* 0x000fe2000f8e00ff */
[----:B------:R-:W-:Y:S01]  /*1da0*/  IADD3 R5, R5, UR7, RZ ;  /* 0x0000000705057c10 */ /* 0x000fe2000fffe0ff */
[----:B------:R-:W-:Y:S01]  /*1db0*/  ULDC.64 UR32, c[0x0][0x200] ;  /* 0x0000800000207ab9 */ /* 0x000fe20000000a00 */
[----:B------:R-:W-:Y:S01]  /*1dc0*/  LEA R195, P0, R12, c[0x0][0x350], 0x2 ;  /* 0x0000d4000cc37a11 */ /* 0x000fe200078010ff */
[----:B------:R-:W-:Y:S01]  /*1dd0*/  IMAD.WIDE.U32 R6, R0, c[0x0][0x1a8], R6 ;  /* 0x00006a0000067a25 */ /* 0x000fe200078e0006 */
[----:B------:R-:W-:Y:S02]  /*1de0*/  UIMAD.WIDE UR8, UR8, UR37, UR32 ;  /* 0x00000025080872a5 */ /* 0x000fe4000f8e0220 */
[----:B------:R-:W-:Y:S01]  /*1df0*/  LEA.HI.X R12, R12, c[0x0][0x354], R14, 0x2, P0 ;  /* 0x0000d5000c0c7a11 */ /* 0x000fe200000f140e */
[----:B------:R-:W-:Y:S01]  /*1e00*/  IMAD.WIDE.U32 R4, R0, c[0x0][0x378], R4 ;  /* 0x0000de0000047a25 */ /* 0x000fe200078e0004 */
[----:B------:R-:W-:-:S02]  /*1e10*/  PLOP3.LUT P0, PT, PT, PT, UP0, 0x80, 0x0 ;  /* 0x000000000000781c */ /* 0x000fc40003f0f008 */
[----:B------:R-:W-:Y:S01]  /*1e20*/  IADD3 R7, R7, UR31, RZ ;  /* 0x0000001f07077c10 */ /* 0x000fe2000fffe0ff */
[----:B------:R-:W-:Y:S01]  /*1e30*/  IMAD R0, R16, c[0x0][0x370], RZ ;  /* 0x0000dc0010007a24 */ /* 0x000fe200078e02ff */
[----:B------:R-:W-:Y:S01]  /*1e40*/  IADD3 R5, R5, UR11, RZ ;  /* 0x0000000b05057c10 */ /* 0x000fe2000fffe0ff */
[----:B------:R-:W-:Y:S01]  /*1e50*/  UIMAD.WIDE UR30, UR30, UR37, UR40 ;  /* 0x000000251e1e72a5 */ /* 0x000fe2000f8e0228 */
[----:B------:R-:W-:Y:S01]  /*1e60*/  LEA R10, P2, R6, c[0x0][0x160], 0x1 ;  /* 0x00005800060a7a11 */ /* 0x000fe200078408ff */
[C---:B------:R-:W-:Y:S02]  /*1e70*/  IMAD R0, R2.reuse, c[0x0][0x374], R0 ;  /* 0x0000dd0002007a24 */ /* 0x040fe400078e0200 */
[----:B------:R-:W-:Y:S01]  /*1e80*/  IMAD.WIDE.U32 R4, R2, c[0x0][0x370], R4 ;  /* 0x0000dc0002047a25 */ /* 0x000fe200078e0004 */
[----:B------:R-:W-:-:S03]  /*1e90*/  LEA.HI.X R11, R6, c[0x0][0x164], R7, 0x1, P2 ;  /* 0x00005900060b7a11 */ /* 0x000fc600010f0c07 */
[----:B------:R-:W-:Y:S01]  /*1ea0*/  IMAD.IADD R0, R5, 0x1, R0 ;  /* 0x0000000105007824 */ /* 0x000fe200078e0200 */
[----:B------:R-:W-:-:S04]  /*1eb0*/  LEA R8, P1, R4, c[0x0][0x330], 0x1 ;  /* 0x0000cc0004087a11 */ /* 0x000fc800078208ff */
[----:B------:R-:W-:Y:S01]  /*1ec0*/  LEA.HI.X R9, R4, c[0x0][0x334], R0, 0x1, P1 ;  /* 0x0000cd0004097a11 */ /* 0x000fe200008f0c00 */
[----:B------:R-:W-:Y:S05]  /*1ed0*/  @!P0 BRA `(.L_x_982) ;  /* 0x0000634000008947 */ /* 0x000fea0003800000 */
[----:B------:R-:W-:Y:S01]  /*1ee0*/  ULDC.64 UR32, c[0x0][0x1a0] ;  /* 0x0000680000207ab9 */ /* 0x000fe20000000a00 */
[----:B------:R-:W-:Y:S01]  /*1ef0*/  MOV R14, UR35 ;  /* 0x00000023000e7c02 */ /* 0x000fe20008000f00 */
[----:B------:R-:W-:Y:S01]  /*1f00*/  UIMAD UR7, UR28, UR32, URZ ;  /* 0x000000201c0772a4 */ /* 0x000fe2000f8e023f */
[----:B------:R-:W-:Y:S01]  /*1f10*/  IMAD R6, R15, c[0x0][0x1b8], RZ ;  /* 0x00006e000f067a24 */ /* 0x000fe200078e02ff */
[----:B------:R-:W-:Y:S01]  /*1f20*/  UMOV UR10, UR8 ;  /* 0x00000008000a7c82 */ /* 0x000fe20008000000 */
[----:B------:R-:W-:Y:S01]  /*1f30*/  BSSY B0, `(.L_x_983) ;  /* 0x000002b000007945 */ /* 0x000fe20003800000 */
[----:B------:R-:W-:Y:S01]  /*1f40*/  UIMAD UR7, UR35, UR33, UR7 ;  /* 0x00000021230772a4 */ /* 0x000fe2000f8e0207 */
[----:B------:R-:W-:Y:S01]  /*1f50*/  IMAD.WIDE.U32 R4, R14, c[0x0][0x1a0], R220 ;  /* 0x000068000e047a25 */ /* 0x000fe200078e00dc */
[----:B------:R-:W-:Y:S01]  /*1f60*/  UMOV UR12, UR30 ;  /* 0x0000001e000c7c82 */ /* 0x000fe20008000000 */
[----:B------:R-:W-:Y:S01]  /*1f70*/  MOV R192, R10 ;  /* 0x0000000a00c07202 */ /* 0x000fe20000000f00 */
[----:B------:R-:W-:Y:S01]  /*1f80*/  UMOV UR11, UR31 ;  /* 0x0000001f000b7c82 */ /* 0x000fe20008000000 */
[----:B------:R-:W-:Y:S01]  /*1f90*/  IMAD R6, R13, c[0x0][0x1bc], R6 ;  /* 0x00006f000d067a24 */ /* 0x000fe200078e0206 */
[----:B------:R-:W-:Y:S01]  /*1fa0*/  IADD3 R4, P0, R4, UR42, RZ ;  /* 0x0000002a04047c10 */ /* 0x000fe2000ff1e0ff */
[----:B------:R-:W-:Y:S01]  /*1fb0*/  IMAD.MOV.U32 R193, RZ, RZ, R11 ;  /* 0x000000ffffc17224 */ /* 0x000fe200078e000b */
[----:B------:R-:W-:Y:S01]  /*1fc0*/  MOV R0, UR7 ;  /* 0x0000000700007c02 */ /* 0x000fe20008000f00 */
[----:B------:R-:W-:Y:S01]  /*1fd0*/  UMOV UR7, UR29 ;  /* 0x0000001d00077c82 */ /* 0x000fe20008000000 */
[----:B------:R-:W-:Y:S01]  /*1fe0*/  MOV R190, R8 ;  /* 0x0000000800be7202 */ /* 0x000fe20000000f00 */
[----:B------:R-:W-:Y:S01]  /*1ff0*/  ULEA.HI UR8, UR7, UR7, URZ, 0x1 ;  /* 0x0000000707087291 */ /* 0x000fe2000f8f083f */
[----:B------:R-:W-:Y:S01]  /*2000*/  IADD3.X R5, R5, UR43, R0, P0, !PT ;  /* 0x0000002b05057c10 */ /* 0x000fe200087fe400 */
[----:B------:R-:W-:Y:S01]  /*2010*/  IMAD.SHL.U32 R0, R241, 0x2, RZ ;  /* 0x00000002f1007824 */ /* 0x000fe200078e00ff */
[----:B------:R-:W-:Y:S01]  /*2020*/  PLOP3.LUT P0, PT, PT, PT, UP2, 0x80, 0x0 ;  /* 0x000000000000781c */ /* 0x000fe20003f0f028 */
[----:B------:R-:W-:Y:S01]  /*2030*/  ULOP3.LUT UR8, UR8, 0xfffffffe, URZ, 0xc0, !UPT ;  /* 0xfffffffe08087892 */ /* 0x000fe2000f8ec03f */
[----:B------:R-:W-:Y:S01]  /*2040*/  IMAD.MOV.U32 R191, RZ, RZ, R9 ;  /* 0x000000ffffbf7224 */ /* 0x000fe200078e0009 */
[----:B------:R-:W-:Y:S01]  /*2050*/  MOV R194, R12 ;  /* 0x0000000c00c27202 */ /* 0x000fe20000000f00 */
[----:B------:R-:W-:Y:S01]  /*2060*/  IMAD.WIDE.U32 R4, R13, c[0x0][0x1b8], R4 ;  /* 0x00006e000d047a25 */ /* 0x000fe200078e0004 */
[----:B------:R-:W-:-:S03]  /*2070*/  UIADD3 UR8, UR7, -UR8, URZ ;  /* 0x8000000807087290 */ /* 0x000fc6000fffe03f */
[----:B------:R-:W-:Y:S01]  /*2080*/  IMAD.IADD R10, R5, 0x1, R6 ;  /* 0x00000001050a7824 */ /* 0x000fe200078e0206 */
[----:B------:R-:W-:Y:S02]  /*2090*/  UISETP.NE.AND UP3, UPT, UR8, 0x1, UPT ;  /* 0x000000010800788c */ /* 0x000fe4000bf65270 */
[----:B------:R-:W-:Y:S02]  /*20a0*/  UIMAD UR8, UR27, -0x80, UR6 ;  /* 0xffffff801b0878a4 */ /* 0x000fe4000f8e0206 */
[----:B------:R-:W-:Y:S04]  /*20b0*/  @P0 BAR.SYNC.DEFER_BLOCKING 0x0 ;  /* 0x0000000000000b1d */ /* 0x000fe80000010000 */
[----:B------:R-:W-:-:S13]  /*20c0*/  ISETP.GE.AND P6, PT, R2, UR8, PT ;  /* 0x0000000802007c0c */ /* 0x000fda000bfc6270 */
[----:B------:R1:W-:Y:S01]  /*20d0*/  @P6 STS.128 [R0+0xa000], RZ ;  /* 0x00a000ff00006388 */ /* 0x0003e20000000c00 */
        /* <DEDUP_REMOVED lines=16> */
.L_x_984:
[----:B------:R-:W-:Y:S05]  /*21e0*/  BSYNC B0 ;  /* 0x0000000000007941 */ /* 0x000fea0003800000 */
.L_x_983:
        /* <DEDUP_REMOVED lines=22> */
.L_x_986:
[----:B------:R-:W-:Y:S05]  /*2350*/  BSYNC B0 ;  /* 0x0000000000007941 */ /* 0x000fea0003800000 */
.L_x_985:
        /* <DEDUP_REMOVED lines=22> */
.L_x_988:
[----:B------:R-:W-:Y:S05]  /*24c0*/  BSYNC B0 ;  /* 0x0000000000007941 */ /* 0x000fea0003800000 */
.L_x_987:
        /* <DEDUP_REMOVED lines=22> */
.L_x_990:
[----:B------:R-:W-:Y:S05]  /*2630*/  BSYNC B0 ;  /* 0x0000000000007941 */ /* 0x000fea0003800000 */
.L_x_989:
[----:B------:R-:W-:Y:S01]  /*2640*/  UIMAD UR8, UR7, -0x40, UR36 ;  /* 0xffffffc0070878a4 */ /* 0x000fe2000f8e0224 */
[----:B------:R-:W0:Y:S01]  /*2650*/  LDGDEPBAR ;  /* 0x00000000000079af */ /* 0x000e220000000000 */
[----:B------:R-:W-:Y:S04]  /*2660*/  BSSY B0, `(.L_x_991) ;  /* 0x000000b000007945 */ /* 0x000fe80003800000 */
[----:B------:R-:W-:-:S13]  /*2670*/  ISETP.GE.AND P2, PT, R2, UR8, PT ;  /* 0x0000000802007c0c */ /* 0x000fda000bf46270 */
        /* <DEDUP_REMOVED lines=9> */
.L_x_992:
[----:B------:R-:W-:Y:S05]  /*2710*/  BSYNC B0 ;  /* 0x0000000000007941 */ /* 0x000fea0003800000 */
.L_x_991:
[----:B------:R-:W-:Y:S01]  /*2720*/  ISETP.GE.AND P1, PT, R12, UR8, PT ;  /* 0x000000080c007c0c */ /* 0x000fe2000bf26270 */
[----:B------:R-:W-:-:S12]  /*2730*/  BSSY B0, `(.L_x_993) ;  /* 0x000000e000007945 */ /* 0x000fd80003800000 */
[----:B------:R1:W-:Y:S01]  /*2740*/  @P1 STS.128 [R0+0x5000], RZ ;  /* 0x005000ff00001388 */ /* 0x0003e20000000c00 */
[----:B------:R-:W-:Y:S05]  /*2750*/  @P1 BRA `(.L_x_994) ;  /* 0x000000b000001947 */ /* 0x000fea0003800000 */
[----:B------:R-:W-:-:S13]  /*2760*/  ISETP.GE.AND P0, PT, R220, c[0x0][0x220], PT ;  /* 0x00008800dc007a0c */ /* 0x000fda0003f06270 */
[----:B------:R1:W-:Y:S01]  /*2770*/  @P0 STS.128 [R0+0x5000], RZ ;  /* 0x005000ff00000388 */ /* 0x0003e20000000c00 */
        /* <DEDUP_REMOVED lines=9> */
.L_x_994:
[----:B------:R-:W-:Y:S05]  /*2810*/  BSYNC B0 ;  /* 0x0000000000007941 */ /* 0x000fea0003800000 */
.L_x_993:
[----:B------:R-:W-:Y:S01]  /*2820*/  PLOP3.LUT P0, PT, PT, PT, UP3, 0x40, 0x0 ;  /* 0x000000000000781c */ /* 0x000fe20003f0e838 */
[----:B------:R-:W-:Y:S01]  /*2830*/  BSSY B0, `(.L_x_995) ;  /* 0x0000013000007945 */ /* 0x000fe20003800000 */
[----:B-1----:R-:W-:-:S04]  /*2840*/  IADD3 R4, R241, 0x1000, RZ ;  /* 0x00001000f1047810 */ /* 0x002fc80007ffe0ff */
[----:B------:R-:W-:-:S05]  /*2850*/  SEL R4, R4, R241, P0 ;  /* 0x000000f104047207 */ /* 0x000fca0000000000 */
        /* <DEDUP_REMOVED lines=16> */
.L_x_996:
[----:B------:R-:W-:Y:S05]  /*2960*/  BSYNC B0 ;  /* 0x0000000000007941 */ /* 0x000fea0003800000 */
.L_x_995:
        /* <DEDUP_REMOVED lines=20> */
.L_x_998:
[----:B------:R-:W-:Y:S05]  /*2ab0*/  BSYNC B0 ;  /* 0x0000000000007941 */ /* 0x000fea0003800000 */
.L_x_997:
[----:B------:R-:W-:Y:S01]  /*2ac0*/  ULDC.64 UR30, c[0x0][0x198] ;  /* 0x00006600001e7ab9 */ /* 0x000fe20000000a00 */
[----:B-1----:R-:W-:Y:S01]  /*2ad0*/  IMAD.WIDE.U32 R4, R14, c[0x0][0x198], R220 ;  /* 0x000066000e047a25 */ /* 0x002fe200078e00dc */
[----:B------:R-:W-:Y:S01]  /*2ae0*/  UIMAD UR28, UR28, UR30, URZ ;  /* 0x0000001e1c1c72a4 */ /* 0x000fe2000f8e023f */
[----:B------:R-:W-:Y:S02]  /*2af0*/  SHF.R.S32.HI R12, RZ, 0x1f, R245 ;  /* 0x0000001fff0c7819 */ /* 0x000fe400000114f5 */
[C---:B------:R-:W-:Y:S01]  /*2b00*/  IMAD.SHL.U32 R10, R245.reuse, 0x4, RZ ;  /* 0x00000004f50a7824 */ /* 0x040fe200078e00ff */
[----:B------:R-:W-:Y:S01]  /*2b10*/  UIMAD UR28, UR35, UR31, UR28 ;  /* 0x0000001f231c72a4 */ /* 0x000fe2000f8e021c */
[----:B------:R-:W-:Y:S01]  /*2b20*/  IADD3 R6, P0, R4, UR38, RZ ;  /* 0x0000002604067c10 */ /* 0x000fe2000ff1e0ff */
[----:B------:R-:W-:Y:S01]  /*2b30*/  IMAD.MOV.U32 R238, RZ, RZ, 0x7f800000 ;  /* 0x7f800000ffee7424 */ /* 0x000fe200078e00ff */
[C---:B------:R-:W-:Y:S02]  /*2b40*/  ISETP.GE.AND P2, PT, R245.reuse, UR8, PT ;  /* 0x00000008f5007c0c */ /* 0x040fe4000bf46270 */
[----:B------:R-:W-:Y:S01]  /*2b50*/  IADD3 R11, R245, 0x8, RZ ;  /* 0x00000008f50b7810 */ /* 0x000fe20007ffe0ff */
[----:B------:R-:W-:-:S05]  /*2b60*/  IMAD.U32 R4, RZ, RZ, UR28 ;  /* 0x0000001cff047e24 */ /* 0x000fca000f8e00ff */
[----:B------:R-:W-:Y:S02]  /*2b70*/  IADD3.X R7, R5, UR39, R4, P0, !PT ;  /* 0x0000002705077c10 */ /* 0x000fe400087fe404 */
[----:B------:R-:W-:-:S04]  /*2b80*/  IADD3 R4, R245, 0x28, RZ ;  /* 0x00000028f5047810 */ /* 0x000fc80007ffe0ff */
[----:B------:R-:W-:Y:S02]  /*2b90*/  ISETP.GE.AND P1, PT, R4, UR8, PT ;  /* 0x0000000804007c0c */ /* 0x000fe4000bf26270 */
[----:B------:R-:W-:Y:S01]  /*2ba0*/  SHF.R.S32.HI R5, RZ, 0x1f, R4 ;  /* 0x0000001fff057819 */ /* 0x000fe20000011404 */
[----:B------:R-:W-:-:S10]  /*2bb0*/  IMAD.MOV.U32 R236, RZ, RZ, 0x7f800000 ;  /* 0x7f800000ffec7424 */ /* 0x000fd400078e00ff */
[----:B---3--:R-:W-:-:S04]  /*2bc0*/  @!P1 LEA R8, P0, R4, UR10, 0x2 ;  /* 0x0000000a04089c11 */ /* 0x008fc8000f8010ff */
[----:B------:R-:W-:Y:S02]  /*2bd0*/  @!P1 LEA.HI.X R9, R4, UR9, R5, 0x2, P0 ;  /* 0x0000000904099c11 */ /* 0x000fe400080f1405 */
[----:B------:R-:W-:Y:S02]  /*2be0*/  IADD3 R4, P0, R10, UR10, RZ ;  /* 0x0000000a0a047c10 */ /* 0x000fe4000ff1e0ff */
[C---:B------:R-:W-:Y:S01]  /*2bf0*/  SHF.L.U64.HI R5, R245.reuse, 0x2, R12 ;  /* 0x00000002f5057819 */ /* 0x040fe2000001020c */
[----:B------:R1:W5:Y:S01]  /*2c00*/  @!P1 LDG.E R236, [R8.64] ;  /* 0x0000000408ec9981 */ /* 0x000362000c1e1900 */
[----:B------:R-:W-:Y:S02]  /*2c10*/  IADD3 R10, R245, 0x20, RZ ;  /* 0x00000020f50a7810 */ /* 0x000fe40007ffe0ff */
[----:B------:R-:W-:Y:S02]  /*2c20*/  IADD3.X R5, R5, UR9, RZ, P0, !PT ;  /* 0x0000000905057c10 */ /* 0x000fe400087fe4ff */
[----:B------:R-:W-:-:S03]  /*2c30*/  ISETP.GE.AND P0, PT, R11, UR8, PT ;  /* 0x000000080b007c0c */ /* 0x000fc6000bf06270 */
[----:B------:R3:W5:Y:S01]  /*2c40*/  @!P2 LDG.E R238, [R4.64] ;  /* 0x0000000404eea981 */ /* 0x000762000c1e1900 */
[----:B------:R-:W-:Y:S01]  /*2c50*/  ISETP.GE.AND P2, PT, R10, UR8, PT ;  /* 0x000000080a007c0c */ /* 0x000fe2000bf46270 */
[----:B------:R-:W-:Y:S02]  /*2c60*/  IMAD.MOV.U32 R237, RZ, RZ, 0x7f800000 ;  /* 0x7f800000ffed7424 */ /* 0x000fe400078e00ff */
[----:B------:R1:W-:Y:S01]  /*2c70*/  @P6 STS.128 [R0+0x6000], RZ ;  /* 0x006000ff00006388 */ /* 0x0003e20000000c00 */
[----:B------:R-:W-:-:S05]  /*2c80*/  IMAD.MOV.U32 R235, RZ, RZ, 0x7f800000 ;  /* 0x7f800000ffeb7424 */ /* 0x000fca00078e00ff */
[----:B------:R3:W5:Y:S04]  /*2c90*/  @!P0 LDG.E R237, [R4.64+0x20] ;  /* 0x0000200404ed8981 */ /* 0x000768000c1e1900 */
[----:B------:R3:W5:Y:S01]  /*2ca0*/  @!P2 LDG.E R235, [R4.64+0x80] ;  /* 0x0000800404eba981 */ /* 0x000762000c1e1900 */
[----:B------:R-:W-:Y:S01]  /*2cb0*/  BSSY B0, `(.L_x_999) ;  /* 0x0000015000007945 */ /* 0x000fe20003800000 */
[----:B---3--:R-:W-:-:S04]  /*2cc0*/  IMAD R4, R15, c[0x0][0x1b0], RZ ;  /* 0x00006c000f047a24 */ /* 0x008fc800078e02ff */
        /* <DEDUP_REMOVED lines=19> */
.L_x_1000:
[----:B-1----:R-:W-:Y:S05]  /*2e00*/  BSYNC B0 ;  /* 0x0000000000007941 */ /* 0x002fea0003800000 */
.L_x_999:
        /* <DEDUP_REMOVED lines=20> */
.L_x_1002:
[----:B------:R-:W-:Y:S05]  /*2f50*/  BSYNC B0 ;  /* 0x0000000000007941 */ /* 0x000fea0003800000 */
.L_x_1001:
        /* <DEDUP_REMOVED lines=20> */
.L_x_1004:
[----:B------:R-:W-:Y:S05]  /*30a0*/  BSYNC B0 ;  /* 0x0000000000007941 */ /* 0x000fea0003800000 */
.L_x_1003:
        /* <DEDUP_REMOVED lines=19> */
.L_x_1006:
[----:B------:R-:W-:Y:S05]  /*31e0*/  BSYNC B0 ;  /* 0x0000000000007941 */ /* 0x000fea0003800000 */
.L_x_1005:
[----:B------:R-:W0:Y:S01]  /*31f0*/  LDGDEPBAR ;  /* 0x00000000000079af */ /* 0x000e220000000000 */
[----:B-1234-:R-:W-:Y:S01]  /*3200*/  LEA.HI R0, R17, R18, RZ, 0x4 ;  /* 0x0000001211007211 */ /* 0x01efe200078f20ff */
[----:B------:R-:W-:Y:S01]  /*3210*/  IMAD.MOV.U32 R182, RZ, RZ, 0x20 ;  /* 0x00000020ffb67424 */ /* 0x000fe200078e00ff */
[----:B------:R-:W-:Y:S01]  /*3220*/  PLOP3.LUT P3, PT, PT, PT, UP3, 0x40, 0x0 ;  /* 0x000000000000781c */ /* 0x000fe20003f6e838 */
[----:B------:R-:W-:Y:S01]  /*3230*/  IMAD.MOV.U32 R128, RZ, RZ, 0x40 ;  /* 0x00000040ff807424 */ /* 0x000fe200078e00ff */
[----:B------:R-:W-:Y:S01]  /*3240*/  LOP3.LUT R0, R0, 0xfffffff0, RZ, 0xc0, !PT ;  /* 0xfffffff000007812 */ /* 0x000fe200078ec0ff */
[----:B------:R-:W-:Y:S01]  /*3250*/  IMAD.SHL.U32 R174, R184, 0x2, RZ ;  /* 0x00000002b8ae7824 */ /* 0x000fe200078e00ff */
[----:B------:R-:W-:Y:S01]  /*3260*/  PLOP3.LUT P2, PT, PT, PT, UP3, 0x40, 0x0 ;  /* 0x000000000000781c */ /* 0x000fe20003f4e838 */
[----:B------:R-:W-:Y:S01]  /*3270*/  UIADD3 UR8, UR35, 0x80, URZ ;  /* 0x0000008023087890 */ /* 0x000fe2000fffe03f */
[----:B------:R-:W-:Y:S01]  /*3280*/  IMAD.MOV.U32 R203, RZ, RZ, R185 ;  /* 0x000000ffffcb7224 */ /* 0x000fe200078e00b9 */
[----:B------:R-:W-:Y:S01]  /*3290*/  CS2R R94, SRZ ;  /* 0x00000000005e7805 */ /* 0x000fe2000001ff00 */
[----:B------:R-:W-:Y:S01]  /*32a0*/  IMAD.IADD R0, R18, 0x1, -R0 ;  /* 0x0000000112007824 */ /* 0x000fe200078e0a00 */
[----:B------:R-:W-:Y:S01]  /*32b0*/  CS2R R92, SRZ ;  /* 0x00000000005c7805 */ /* 0x000fe2000001ff00 */
[----:B------:R-:W-:Y:S01]  /*32c0*/  IMAD R250, RZ, RZ, -UR54 ;  /* 0x80000036fffa7e24 */ /* 0x000fe2000f8e02ff */
        /* <DEDUP_REMOVED lines=10> */
[----:B------:R-:W-:-:S04]  /*3370*/  DEPBAR.LE SB0, 0x1 ;  /* 0x000080400000791a */ /* 0x000fc80000000000 */
[----:B------:R-:W-:Y:S01]  /*3380*/  BAR.SYNC.DEFER_BLOCKING 0x0 ;  /* 0x0000000000007b1d */ /* 0x000fe20000010000 */
        /* <DEDUP_REMOVED lines=16> */
[----:B------:R-:W-:Y:S01]  /*3490*/  SEL R2, R2, R184, P3 ;  /* 0x000000b802027207 */ /* 0x000fe20001800000 */
[----:B------:R-:W-:Y:S01]  /*34a0*/  CS2R R58, SRZ ;  /* 0x00000000003a7805 */ /* 0x000fe2000001ff00 */
[----:B------:R-:W-:Y:S01]  /*34b0*/  SEL R0, R0, R183, P2 ;  /* 0x000000b700007207 */ /* 0x000fe20001000000 */
[----:B------:R-:W-:Y:S01]  /*34c0*/  CS2R R56, SRZ ;  /* 0x0000000000387805 */ /* 0x000fe2000001ff00 */
[----:B------:R-:W-:Y:S01]  /*34d0*/  SEL R182, R182, 0xffffffe0, !P0 ;  /* 0xffffffe0b6b67807 */ /* 0x000fe20004000000 */
        /* <DEDUP_REMOVED lines=13> */
[----:B------:R-:W-:Y:S01]  /*35b0*/  IMAD.SHL.U32 R173, R2, 0x2, RZ ;  /* 0x0000000202ad7824 */ /* 0x000fe200078e00ff */
[----:B------:R1:W1:Y:S01]  /*35c0*/  LDSM.16.M88.4 R152, [R181+0xa800] ;  /* 0x00a80000b598783b */ /* 0x0002620000000200 */
[----:B------:R-:W-:Y:S01]  /*35d0*/  IMAD.SHL.U32 R172, R0, 0x2, RZ ;  /* 0x0000000200ac7824 */ /* 0x000fe200078e00ff */
[----:B------:R-:W-:Y:S01]  /*35e0*/  SEL R128, R128, 0xffffffc0, !P1 ;  /* 0xffffffc080807807 */ /* 0x000fe20004800000 */
[C---:B------:R-:W-:Y:S01]  /*35f0*/  IMAD.SHL.U32 R240, R245.reuse, 0x4, RZ ;  /* 0x00000004f5f07824 */ /* 0x040fe200078e00ff */
[----:B------:R1:W1:Y:S01]  /*3600*/  LDSM.16.M88.4 R156, [R179+0xa000] ;  /* 0x00a00000b39c783b */ /* 0x0002620000000200 */
[----:B------:R-:W-:Y:S01]  /*3610*/  SHF.L.U64.HI R239, R245, 0x2, R12 ;  /* 0x00000002f5ef7819 */ /* 0x000fe2000001020c */
[----:B------:R-:W-:Y:S01]  /*3620*/  IMAD.IADD R176, R175, 0x1, R182 ;  /* 0x00000001afb07824 */ /* 0x000fe200078e02b6 */
[----:B------:R-:W-:Y:S01]  /*3630*/  UISETP.GE.AND UP0, UPT, UR8, UR6, UPT ;  /* 0x000000060800728c */ /* 0x000fe2000bf06270 */
[----:B------:R1:W1:Y:S01]  /*3640*/  LDSM.16.M88.4 R160, [R179+0xa800] ;  /* 0x00a80000b3a0783b */ /* 0x0002620000000200 */
[----:B------:R-:W-:-:S03]  /*3650*/  IMAD.IADD R177, R182, 0x1, R174 ;  /* 0x00000001b6b17824 */ /* 0x000fc600078e02ae */
[----:B------:R1:W1:Y:S04]  /*3660*/  LDSM.16.M88.4 R164, [R180+0xa000] ;  /* 0x00a00000b4a4783b */ /* 0x0002680000000200 */
[----:B------:R1:W1:Y:S03]  /*3670*/  LDSM.16.M88.4 R168, [R180+0xa800] ;  /* 0x00a80000b4a8783b */ /* 0x0002660000000200 */
.L_x_1009:
        /* <DEDUP_REMOVED lines=19> */
[----:B------:R4:W1:Y:S01]  /*37b0*/  LDSM.16.M88.4 R112, [R0+0x1000] ;  /* 0x001000000070783b */ /* 0x0008620000000200 */
[C---:B---3--:R-:W-:Y:S07]  /*37c0*/  HMMA.16816.F32.BF16 R8, R28.reuse, R16, RZ ;  /* 0x000000101c08723c */ /* 0x048fee00000418ff */
[----:B------:R-:W3:Y:S01]  /*37d0*/  LDSM.16.M88.4 R116, [R181+0x6800] ;  /* 0x00680000b574783b */ /* 0x000ee20000000200 */
[-C--:B------:R-:W-:Y:S07]  /*37e0*/  HMMA.16816.F32.BF16 R12, R28, R18.reuse, RZ ;  /* 0x000000121c0c723c */ /* 0x080fee00000418ff */
[----:B------:R-:W-:Y:S01]  /*37f0*/  LDSM.16.M88.4 R120, [R2] ;  /* 0x000000000278783b */ /* 0x000fe20000000200 */
[C---:B------:R-:W-:Y:S07]  /*3800*/  HMMA.16816.F32.BF16 R16, R32.reuse, R18, RZ ;  /* 0x000000122010723c */ /* 0x040fee00000418ff */
[----:B------:R-:W3:Y:S01]  /*3810*/  LDSM.16.M88.4 R124, [R179+0x6000] ;  /* 0x00600000b37c783b */ /* 0x000ee20000000200 */
[----:B----4-:R-:W-:Y:S01]  /*3820*/  IADD3 R0, R0, R128, RZ ;  /* 0x0000008000007210 */ /* 0x010fe20007ffe0ff */
[-C--:B--2---:R-:W-:Y:S06]  /*3830*/  HMMA.16816.F32.BF16 R20, R32, R100.reuse, RZ ;  /* 0x000000642014723c */ /* 0x084fec00000418ff */
[----:B------:R-:W-:Y:S02]  /*3840*/  LDSM.16.M88.4 R128, [R179+0x6800] ;  /* 0x00680000b380783b */ /* 0x000fe40000000200 */
[C---:B------:R-:W-:Y:S06]  /*3850*/  HMMA.16816.F32.BF16 R24, R28.reuse, R100, RZ ;  /* 0x000000641c18723c */ /* 0x040fec00000418ff */
[----:B------:R-:W-:Y:S02]  /*3860*/  LDSM.16.M88.4 R132, [R0] ;  /* 0x000000000084783b */ /* 0x000fe40000000200 */
[-C--:B------:R-:W-:Y:S06]  /*3870*/  HMMA.16816.F32.BF16 R28, R28, R102.reuse, RZ ;  /* 0x000000661c1c723c */ /* 0x080fec00000418ff */
[----:B------:R-:W-:Y:S02]  /*3880*/  LDSM.16.M88.4 R136, [R180+0x6000] ;  /* 0x00600000b488783b */ /* 0x000fe40000000200 */
[----:B------:R-:W-:Y:S06]  /*3890*/  HMMA.16816.F32.BF16 R32, R32, R102, RZ ;  /* 0x000000662020723c */ /* 0x000fec00000418ff */
[----:B------:R-:W2:Y:S02]  /*38a0*/  LDSM.16.M88.4 R100, [R2+0x1000] ;  /* 0x001000000264783b */ /* 0x000ea40000000200 */
[-C--:B-1----:R-:W-:Y:S08]  /*38b0*/  HMMA.16816.F32.BF16 R4, R104, R108.reuse, R4 ;  /* 0x0000006c6804723c */ /* 0x082ff00000041804 */
[C---:B------:R-:W-:Y:S07]  /*38c0*/  HMMA.16816.F32.BF16 R8, R112.reuse, R108, R8 ;  /* 0x0000006c7008723c */ /* 0x040fee0000041808 */
[----:B------:R-:W-:Y:S01]  /*38d0*/  MOV R108, 0x40 ;  /* 0x00000040006c7802 */ /* 0x000fe20000000f00 */
[-C--:B------:R-:W-:Y:S08]  /*38e0*/  HMMA.16816.F32.BF16 R12, R112, R110.reuse, R12 ;  /* 0x0000006e700c723c */ /* 0x080ff0000004180c */
[C---:B------:R-:W-:Y:S08]  /*38f0*/  HMMA.16816.F32.BF16 R16, R104.reuse, R110, R16 ;  /* 0x0000006e6810723c */ /* 0x040ff00000041810 */
[-C--:B---3--:R-:W-:Y:S08]  /*3900*/  HMMA.16816.F32.BF16 R20, R104, R116.reuse, R20 ;  /* 0x000000746814723c */ /* 0x088ff00000041814 */
[C---:B------:R-:W-:Y:S08]  /*3910*/  HMMA.16816.F32.BF16 R24, R112.reuse, R116, R24 ;  /* 0x000000747018723c */ /* 0x040ff00000041818 */
[-C--:B------:R-:W-:Y:S08]  /*3920*/  HMMA.16816.F32.BF16 R28, R112, R118.reuse, R28 ;  /* 0x00000076701c723c */ /* 0x080ff0000004181c */
[----:B------:R-:W-:Y:S01]  /*3930*/  HMMA.16816.F32.BF16 R32, R104, R118, R32 ;  /* 0x000000766820723c */ /* 0x000fe20000041820 */
[----:B------:R-:W1:Y:S07]  /*3940*/  LDSM.16.M88.4 R104, [R0+0x1000] ;  /* 0x001000000068783b */ /* 0x000e6e0000000200 */
[-C--:B------:R-:W-:Y:S08]  /*3950*/  HMMA.16816.F32.BF16 R4, R120, R124.reuse, R4 ;  /* 0x0000007c7804723c */ /* 0x080ff00000041804 */
[C---:B--2---:R-:W-:Y:S08]  /*3960*/  HMMA.16816.F32.BF16 R8, R100.reuse, R124, R8 ;  /* 0x0000007c6408723c */ /* 0x044ff00000041808 */
        /* <DEDUP_REMOVED lines=8> */
[C---:B-1----:R-:W-:Y:S08]  /*39f0*/  HMMA.16816.F32.BF16 R8, R104.reuse, R136, R8 ;  /* 0x000000886808723c */ /* 0x042ff00000041808 */
        /* <DEDUP_REMOVED lines=30> */
[----:B------:R-:W-:Y:S01]  /*3be0*/  @P5 ISETP.GE.AND P5, PT, R0, UR6, PT ;  /* 0x0000000600005c0c */ /* 0x000fe2000bfa6270 */
[----:B------:R3:W2:Y:S01]  /*3bf0*/  MUFU.TANH R200, R7 ;  /* 0x0000000700c87308 */ /* 0x0006a20000002400 */
[----:B-1----:R-:W-:Y:S02]  /*3c00*/  MOV R0, R109 ;  /* 0x0000006d00007202 */ /* 0x002fe40000000f00 */
[----:B------:R-:W-:Y:S02]  /*3c10*/  FSEL R8, R8, RZ, P3 ;  /* 0x000000ff08087208 */ /* 0x000fe40001800000 */
        /* <DEDUP_REMOVED lines=276> */
[----:B-1----:R-:W-:Y:S01]  /*4d60*/  FFMA.FTZ R2, -R109, R109, 1 ;  /* 0x3f8000006d027423 */ /* 0x002fe2000001016d */
[C---:B--2---:R-:W-:Y:S06]  /*4d70*/  IADD3 R0, R128.reuse, R174, RZ ;  /* 0x000000ae80007210 */ /* 0x044fec0007ffe0ff */
[----:B------:R-:W1:Y:S01]  /*4d80*/  LDSM.16.M88.4 R104, [R177+0x5000] ;  /* 0x00500000b168783b */ /* 0x000e620000000200 */
        /* <DEDUP_REMOVED lines=14> */
[-C--:B------:R-:W-:Y:S01]  /*4e70*/  HMMA.16816.F32.BF16 R28, R104, R154.reuse, R28 ;  /* 0x0000009a681c723c */ /* 0x080fe2000004181c */
[----:B------:R-:W1:Y:S07]  /*4e80*/  LDSM.16.M88.4 R104, [R0+0x4000] ;  /* 0x004000000068783b */ /* 0x000e6e0000000200 */
[----:B------:R-:W-:Y:S01]  /*4e90*/  HMMA.16816.F32.BF16 R32, R100, R154, R32 ;  /* 0x0000009a6420723c */ /* 0x000fe20000041820 */
[----:B------:R2:W4:Y:S03]  /*4ea0*/  LDSM.16.M88.4 R100, [R0+0x5000] ;  /* 0x005000000064783b */ /* 0x0005260000000200 */
[----:B--2---:R-:W-:Y:S04]  /*4eb0*/  IADD3 R0, R128, R177, RZ ;  /* 0x000000b180007210 */ /* 0x004fe80007ffe0ff */
[-C--:B-1----:R-:W-:Y:S08]  /*4ec0*/  HMMA.16816.F32.BF16 R4, R104, R156.reuse, R4 ;  /* 0x0000009c6804723c */ /* 0x082ff00000041804 */
[C---:B----4-:R-:W-:Y:S08]  /*4ed0*/  HMMA.16816.F32.BF16 R8, R100.reuse, R156, R8 ;  /* 0x0000009c6408723c */ /* 0x050ff00000041808 */
        /* <DEDUP_REMOVED lines=8> */
[----:B--2---:R-:W-:Y:S05]  /*4f60*/  FMUL.FTZ R0, R2, c[0x0][0x2ec] ;  /* 0x0000bb0002007a20 */ /* 0x004fea0000410000 */
[----:B------:R3:W2:Y:S01]  /*4f70*/  LDG.E R2, [R110.64+0x80] ;  /* 0x000080046e027981 */ /* 0x0006a2000c1e1900 */
[-C--:B-1----:R-:W-:Y:S08]  /*4f80*/  HMMA.16816.F32.BF16 R4, R100, R164.reuse, R4 ;  /* 0x000000a46404723c */ /* 0x082ff00000041804 */
[C---:B----4-:R-:W-:Y:S08]  /*4f90*/  HMMA.16816.F32.BF16 R8, R104.reuse, R164, R8 ;  /* 0x000000a46808723c */ /* 0x050ff00000041808 */
[-C--:B------:R-:W-:Y:S08]  /*4fa0*/  HMMA.16816.F32.BF16 R12, R104, R166.reuse, R12 ;  /* 0x000000a6680c723c */ /* 0x080ff0000004180c */
[C---:B---3--:R-:W-:Y:S01]  /*4fb0*/  FADD.FTZ R4, -R108.reuse, R4 ;  /* 0x000000046c047221 */ /* 0x048fe20000010100 */
[C---:B------:R-:W-:Y:S03]  /*4fc0*/  HMMA.16816.F32.BF16 R16, R100.reuse, R166, R16 ;  /* 0x000000a66410723c */ /* 0x040fe60000041810 */
[----:B------:R-:W-:Y:S02]  /*4fd0*/  FADD.FTZ R5, -R108, R5 ;  /* 0x000000056c057221 */ /* 0x000fe40000010100 */
[----:B------:R-:W-:Y:S02]  /*4fe0*/  FMUL.FTZ R4, R197, R4 ;  /* 0x00000004c5047220 */ /* 0x000fe40000410000 */
[----:B------:R-:W-:Y:S01]  /*4ff0*/  FMUL.FTZ R109, R112, R5 ;  /* 0x00000005706d7220 */ /* 0x000fe20000410000 */
[-C--:B------:R-:W-:Y:S01]  /*5000*/  HMMA.16816.F32.BF16 R20, R100, R168.reuse, R20 ;  /* 0x000000a86414723c */ /* 0x080fe20000041814 */
[----:B------:R-:W-:Y:S02]  /*5010*/  FMUL.FTZ R112, R4, R0 ;  /* 0x0000000004707220 */ /* 0x000fe40000410000 */
[----:B------:R1:W3:Y:S01]  /*5020*/  LDG.E R4, [R110.64+0x20] ;  /* 0x000020046e047981 */ /* 0x0002e2000c1e1900 */
[----:B------:R-:W-:Y:S03]  /*5030*/  FFMA.FTZ R5, -R130, R130, 1 ;  /* 0x3f80000082057423 */ /* 0x000fe60000010182 */
[----:B------:R1:W4:Y:S01]  /*5040*/  LDG.E R0, [R110.64+0xa0] ;  /* 0x0000a0046e007981 */ /* 0x000322000c1e1900 */
[----:B------:R-:W-:Y:S01]  /*5050*/  FMUL.FTZ R5, R5, c[0x0][0x2ec] ;  /* 0x0000bb0005057a20 */ /* 0x000fe20000410000 */
[C---:B------:R-:W-:Y:S07]  /*5060*/  HMMA.16816.F32.BF16 R24, R104.reuse, R168, R24 ;  /* 0x000000a86818723c */ /* 0x040fee0000041818 */
[C---:B------:R-:W-:Y:S01]  /*5070*/  FADD.FTZ R16, -R108.reuse, R16 ;  /* 0x000000106c107221 */ /* 0x040fe20000010100 */
[-C--:B------:R-:W-:Y:S01]  /*5080*/  HMMA.16816.F32.BF16 R28, R104, R170.reuse, R28 ;  /* 0x000000aa681c723c */ /* 0x080fe2000004181c */
[C---:B------:R-:W-:Y:S04]  /*5090*/  FADD.FTZ R17, -R108.reuse, R17 ;  /* 0x000000116c117221 */ /* 0x040fe80000010100 */
[----:B------:R-:W-:Y:S02]  /*50a0*/  FMUL.FTZ R17, R121, R17 ;  /* 0x0000001179117220 */ /* 0x000fe40000410000 */
[C---:B------:R-:W-:Y:S01]  /*50b0*/  FADD.FTZ R21, -R108.reuse, R21 ;  /* 0x000000156c157221 */ /* 0x040fe20000010100 */
[----:B------:R-:W-:Y:S01]  /*50c0*/  HMMA.16816.F32.BF16 R32, R100, R170, R32 ;  /* 0x000000aa6420723c */ /* 0x000fe20000041820 */
[----:B------:R-:W-:Y:S03]  /*50d0*/  FADD.FTZ R20, -R108, R20 ;  /* 0x000000146c147221 */ /* 0x000fe60000010100 */
[----:B-1----:R-:W-:Y:S03]  /*50e0*/  FMUL.FTZ R110, R109, R5 ;  /* 0x000000056d6e7220 */ /* 0x002fe60000410000 */
[----:B------:R-:W-:Y:S02]  /*50f0*/  FMUL.FTZ R100, R123, R16 ;  /* 0x000000107b647220 */ /* 0x000fe40000410000 */
[----:B------:R-:W-:Y:S03]  /*5100*/  FFMA.FTZ R16, -R124, R124, 1 ;  /* 0x3f8000007c107423 */ /* 0x000fe6000001017c */
[----:B------:R-:W-:Y:S02]  /*5110*/  FFMA.FTZ R5, -R122, R122, 1 ;  /* 0x3f8000007a057423 */ /* 0x000fe4000001017a */
[----:B------:R-:W-:Y:S02]  /*5120*/  FMUL.FTZ R16, R16, c[0x0][0x2ec] ;  /* 0x0000bb0010107a20 */ /* 0x000fe40000410000 */
[----:B------:R-:W-:Y:S02]  /*5130*/  FMUL.FTZ R5, R5, c[0x0][0x2ec] ;  /* 0x0000bb0005057a20 */ /* 0x000fe40000410000 */
[----:B------:R-:W-:Y:S02]  /*5140*/  FMUL.FTZ R101, R119, R21 ;  /* 0x0000001577657220 */ /* 0x000fe40000410000 */
[----:B------:R-:W-:Y:S04]  /*5150*/  FMUL.FTZ R109, R100, R16 ;  /* 0x00000010646d7220 */ /* 0x000fe80000410000 */
[C---:B------:R-:W-:Y:S02]  /*5160*/  FADD.FTZ R32, -R108.reuse, R32 ;  /* 0x000000206c207221 */ /* 0x040fe40000010100 */
[----:B------:R-:W-:Y:S02]  /*5170*/  FADD.FTZ R21, -R108, R33 ;  /* 0x000000216c157221 */ /* 0x000fe40000010100 */
[----:B------:R-:W-:Y:S02]  /*5180*/  FMUL.FTZ R108, R17, R5 ;  /* 0x00000005116c7220 */ /* 0x000fe40000410000 */
[----:B------:R-:W-:Y:S02]  /*5190*/  FFMA.FTZ R16, -R114, R114, 1 ;  /* 0x3f80000072107423 */ /* 0x000fe40000010172 */
[----:B------:R-:W-:Y:S02]  /*51a0*/  FFMA.FTZ R5, -R113, R113, 1 ;  /* 0x3f80000071057423 */ /* 0x000fe40000010171 */
[----:B------:R-:W-:Y:S02]  /*51b0*/  FMUL.FTZ R32, R118, R32 ;  /* 0x0000002076207220 */ /* 0x000fe40000410000 */
[----:B------:R-:W-:Y:S01]  /*51c0*/  FMUL.FTZ R21, R117, R21 ;  /* 0x0000001575157220 */ /* 0x000fe20000410000 */
[----:B------:R-:W-:Y:S01]  /*51d0*/  MOV R117, R194 ;  /* 0x000000c200757202 */ /* 0x000fe20000000f00 */
[----:B------:R-:W-:Y:S02]  /*51e0*/  FMUL.FTZ R16, R16, c[0x0][0x2ec] ;  /* 0x0000bb0010107a20 */ /* 0x000fe40000410000 */
[----:B------:R-:W-:Y:S02]  /*51f0*/  FMUL.FTZ R5, R5, c[0x0][0x2ec] ;  /* 0x0000bb0005057a20 */ /* 0x000fe40000410000 */
[----:B------:R-:W-:Y:S02]  /*5200*/  FMUL.FTZ R102, R120, R20 ;  /* 0x0000001478667220 */ /* 0x000fe40000410000 */
[----:B------:R-:W-:Y:S02]  /*5210*/  FFMA.FTZ R20, -R126, R126, 1 ;  /* 0x3f8000007e147423 */ /* 0x000fe4000001017e */
[----:B------:R-:W-:Y:S02]  /*5220*/  FMUL.FTZ R105, R32, R16 ;  /* 0x0000001020697220 */ /* 0x000fe40000410000 */
[----:B------:R-:W-:Y:S02]  /*5230*/  FMUL.FTZ R104, R21, R5 ;  /* 0x0000000515687220 */ /* 0x000fe40000410000 */
[----:B------:R-:W-:Y:S02]  /*5240*/  FFMA.FTZ R5, -R200, R200, 1 ;  /* 0x3f800000c8057423 */ /* 0x000fe400000101c8 */
[----:B------:R-:W-:Y:S02]  /*5250*/  FMUL.FTZ R20, R20, c[0x0][0x2ec] ;  /* 0x0000bb0014147a20 */ /* 0x000fe40000410000 */
[----:B------:R-:W-:Y:S02]  /*5260*/  FMUL.FTZ R5, R5, c[0x0][0x2ec] ;  /* 0x0000bb0005057a20 */ /* 0x000fe40000410000 */
[----:B------:R-:W-:Y:S02]  /*5270*/  FFMA.FTZ R17, -R125, R125, 1 ;  /* 0x3f8000007d117423 */ /* 0x000fe4000001017d */
[----:B------:R-:W-:Y:S02]  /*5280*/  FMUL.FTZ R107, R102, R20 ;  /* 0x00000014666b7220 */ /* 0x000fe40000410000 */
[----:B------:R-:W-:Y:S02]  /*5290*/  FMUL.FTZ R17, R17, c[0x0][0x2ec] ;  /* 0x0000bb0011117a20 */ /* 0x000fe40000410000 */
[----:B------:R-:W-:Y:S02]  /*52a0*/  FFMA.FTZ R20, -R210, R210, 1 ;  /* 0x3f800000d2147423 */ /* 0x000fe400000101d2 */
[----:B------:R-:W-:Y:S02]  /*52b0*/  FMUL.FTZ R106, R101, R17 ;  /* 0x00000011656a7220 */ /* 0x000fe40000410000 */
[----:B------:R-:W-:Y:S02]  /*52c0*/  FFMA.FTZ R21, -R202, R202, 1 ;  /* 0x3f800000ca157423 */ /* 0x000fe400000101ca */
[----:B------:R-:W-:Y:S02]  /*52d0*/  FMUL.FTZ R20, R20, c[0x0][0x2ec] ;  /* 0x0000bb0014147a20 */ /* 0x000fe40000410000 */
[----:B------:R-:W-:Y:S02]  /*52e0*/  FMUL.FTZ R21, R21, c[0x0][0x2ec] ;  /* 0x0000bb0015157a20 */ /* 0x000fe40000410000 */
[----:B--2---:R-:W-:Y:S02]  /*52f0*/  FADD.FTZ R24, -R2, R24 ;  /* 0x0000001802187221 */ /* 0x004fe40000010100 */
[C---:B---3--:R-:W-:Y:S02]  /*5300*/  FADD.FTZ R16, -R4.reuse, R6 ;  /* 0x0000000604107221 */ /* 0x048fe40000010100 */
[----:B------:R-:W-:Y:S02]  /*5310*/  FADD.FTZ R7, -R4, R7 ;  /* 0x0000000704077221 */ /* 0x000fe40000010100 */
[----:B------:R-:W-:Y:S02]  /*5320*/  FFMA.FTZ R6, -R201, R201, 1 ;  /* 0x3f800000c9067423 */ /* 0x000fe400000101c9 */
[----:B------:R-:W-:Y:S02]  /*5330*/  FMUL.FTZ R16, R224, R16 ;  /* 0x00000010e0107220 */ /* 0x000fe40000410000 */
[----:B------:R-:W-:Y:S02]  /*5340*/  FMUL.FTZ R7, R222, R7 ;  /* 0x00000007de077220 */ /* 0x000fe40000410000 */
        /* <DEDUP_REMOVED lines=18> */
[----:B------:R-:W-:Y:S01]  /*5470*/  FFMA.FTZ R5, -R116, R116, 1 ;  /* 0x3f80000074057423 */ /* 0x000fe20000010174 */
[----:B------:R-:W-:Y:S01]  /*5480*/  MOV R116, R195 ;  /* 0x000000c300747202 */ /* 0x000fe20000000f00 */
[----:B------:R-:W-:Y:S02]  /*5490*/  FFMA.FTZ R4, -R115, R115, 1 ;  /* 0x3f80000073047423 */ /* 0x000fe40000010173 */
        /* <DEDUP_REMOVED lines=10> */
[C---:B------:R-:W-:Y:S02]  /*5540*/  FADD.FTZ R4, -R2.reuse, R8 ;  /* 0x0000000802047221 */ /* 0x040fe40000010100 */
        /* <DEDUP_REMOVED lines=80> */
[----:B------:R-:W-:Y:S02]  /*5a50*/  ISETP.GE.AND P3, PT, R220, c[0x0][0x220], PT ;  /* 0x00008800dc007a0c */ /* 0x000fe40003f66270 */
[----:B------:R-:W-:Y:S01]  /*5a60*/  IMAD.U32 R0, R10, -0x40, RZ ;  /* 0xffffffc00a007824 */ /* 0x000fe200078e00ff */
[----:B------:R-:W-:Y:S04]  /*5a70*/  UISETP.NE.U32.AND UP3, UPT, UR8, 0x1, UPT ;  /* 0x000000010800788c */ /* 0x000fe8000bf65070 */
[----:B------:R-:W-:Y:S01]  /*5a80*/  USEL UR8, UR51, 0x2000, !UP3 ;  /* 0x0000200033087887 */ /* 0x000fe2000d800000 */
[C---:B------:R-:W-:Y:S04]  /*5a90*/  LEA R2, P0, R0.reuse, R192, 0x1 ;  /* 0x000000c000027211 */ /* 0x040fe800078008ff */
[----:B------:R-:W-:Y:S01]  /*5aa0*/  LEA.HI.X.SX32 R0, R0, R193, 0x1, P0 ;  /* 0x000000c100007211 */ /* 0x000fe200000f0eff */
[----:B------:R-:W-:Y:S01]  /*5ab0*/  IMAD.MOV.U32 R192, RZ, RZ, R2 ;  /* 0x000000ffffc07224 */ /* 0x000fe200078e0002 */
[----:B------:R-:W-:Y:S01]  /*5ac0*/  IADD3 R185, R185, UR8, RZ ;  /* 0x00000008b9b97c10 */ /* 0x000fe2000fffe0ff */
[----:B------:R-:W-:Y:S01]  /*5ad0*/  @!P3 IMAD.MOV.U32 R5, RZ, RZ, c[0x0][0x194] ;  /* 0x00006500ff05b624 */ /* 0x000fe200078e00ff */
[----:B------:R-:W-:Y:S01]  /*5ae0*/  IADD3 R203, R203, UR8, RZ ;  /* 0x00000008cbcb7c10 */ /* 0x000fe2000fffe0ff */
[----:B------:R-:W-:Y:S01]  /*5af0*/  IMAD.MOV.U32 R193, RZ, RZ, R0 ;  /* 0x000000ffffc17224 */ /* 0x000fe200078e0000 */
[C---:B------:R-:W-:Y:S01]  /*5b00*/  @!P3 LEA R4, P0, R10.reuse, R192, 0x6 ;  /* 0x000000c00a04b211 */ /* 0x040fe200078030ff */
[----:B------:R1:W-:Y:S01]  /*5b10*/  @P3 STS [R185], RZ ;  /* 0x000000ffb9003388 */ /* 0x0003e20000000800 */
[----:B------:R-:W-:Y:S02]  /*5b20*/  IADD3 R173, R173, UR8, RZ ;  /* 0x00000008adad7c10 */ /* 0x000fe4000fffe0ff */
[----:B------:R-:W-:Y:S01]  /*5b30*/  @!P3 LEA.HI.X R5, R10, R193, R5, 0x6, P0 ;  /* 0x000000c10a05b211 */ /* 0x000fe200000f3405 */
[----:B------:R1:W-:Y:S04]  /*5b40*/  @P3 STS [R185+0x4], RZ ;  /* 0x000004ffb9003388 */ /* 0x0003e80000000800 */
        /* <DEDUP_REMOVED lines=15> */
.L_x_1007:
        /* <DEDUP_REMOVED lines=109> */
.L_x_1008:
        /* <DEDUP_REMOVED lines=317> */
.L_x_1010:
        /* <DEDUP_REMOVED lines=19> */
.L_x_1011:
[----:B------:R-:W-:Y:S01]  /*7810*/  BAR.SYNC.DEFER_BLOCKING 0x0 ;  /* 0x0000000000007b1d */ /* 0x000fe20000010000 */
[----:B------:R-:W-:Y:S01]  /*7820*/  USHF.L.U32 UR7, UR27, 0x7, URZ ;  /* 0x000000071b077899 */ /* 0x000fe2000800063f */
[--C-:B-1----:R-:W-:Y:S01]  /*7830*/  SHF.R.S32.HI R7, RZ, 0x1f, R220.reuse ;  /* 0x0000001fff077819 */ /* 0x102fe200000114dc */
[----:B------:R-:W-:Y:S01]  /*7840*/  IMAD.MOV.U32 R6, RZ, RZ, R220 ;  /* 0x000000ffff067224 */ /* 0x000fe200078e00dc */
[----:B------:R-:W-:Y:S01]  /*7850*/  UIMAD UR6, UR27, -0x80, UR6 ;  /* 0xffffff801b0678a4 */ /* 0x000fe2000f8e0206 */
[----:B------:R-:W-:Y:S01]  /*7860*/  ISETP.GE.AND P1, PT, R220, c[0x0][0x220], PT ;  /* 0x00008800dc007a0c */ /* 0x000fe20003f26270 */
[----:B------:R-:W-:Y:S01]  /*7870*/  USHF.R.S32.HI UR8, URZ, 0x1f, UR7 ;  /* 0x0000001f3f087899 */ /* 0x000fe20008011407 */
[----:B------:R-:W1:Y:S01]  /*7880*/  S2R R2, SR_TID.X ;  /* 0x0000000000027919 */ /* 0x000e620000002100 */
[----:B------:R-:W-:Y:S01]  /*7890*/  ULDC.64 UR28, c[0x0][0x3a0] ;  /* 0x0000e800001c7ab9 */ /* 0x000fe20000000a00 */
[----:B------:R-:W-:Y:S01]  /*78a0*/  IMAD.U32 R13, RZ, RZ, UR7 ;  /* 0x00000007ff0d7e24 */ /* 0x000fe2000f8e00ff */
[----:B------:R-:W-:Y:S01]  /*78b0*/  UIMAD UR11, UR8, UR28, URZ ;  /* 0x0000001c080b72a4 */ /* 0x000fe2000f8e023f */
[----:B------:R-:W-:Y:S01]  /*78c0*/  BSSY B0, `(.L_x_1012) ;  /* 0x0000024000007945 */ /* 0x000fe20003800000 */
[----:B------:R-:W-:Y:S01]  /*78d0*/  USHF.R.S32.HI UR12, URZ, 0x1f, UR47 ;  /* 0x0000001f3f0c7899 */ /* 0x000fe2000801142f */
[----:B------:R-:W-:Y:S01]  /*78e0*/  IMAD.WIDE.U32 R4, R13, c[0x0][0x3a0], R6 ;  /* 0x0000e8000d047a25 */ /* 0x000fe200078e0006 */
[----:B------:R-:W-:-:S03]  /*78f0*/  UIMAD UR11, UR7, UR29, UR11 ;  /* 0x0000001d070b72a4 */ /* 0x000fc6000f8e020b */
[----:B------:R-:W-:Y:S01]  /*7900*/  ULDC.64 UR28, c[0x0][0x3b8] ;  /* 0x0000ee00001c7ab9 */ /* 0x000fe20000000a00 */
[----:B------:R-:W-:Y:S02]  /*7910*/  IADD3 R4, P0, R4, UR30, RZ ;  /* 0x0000001e04047c10 */ /* 0x000fe4000ff1e0ff */
[----:B------:R-:W-:Y:S01]  /*7920*/  IMAD.U32 R0, RZ, RZ, UR11 ;  /* 0x0000000bff007e24 */ /* 0x000fe2000f8e00ff */
[----:B------:R-:W-:Y:S01]  /*7930*/  UIMAD UR11, UR12, UR28, URZ ;  /* 0x0000001c0c0b72a4 */ /* 0x000fe2000f8e023f */
[----:B------:R2:W3:Y:S03]  /*7940*/  LDS.128 R16, [R114+0x7000] ;  /* 0x0070000072107984 */ /* 0x0004e60000000c00 */
[----:B------:R-:W-:Y:S01]  /*7950*/  IADD3.X R5, R5, UR31, R0, P0, !PT ;  /* 0x0000001f05057c10 */ /* 0x000fe200087fe400 */
[----:B------:R-:W-:Y:S01]  /*7960*/  IMAD.U32 R0, RZ, RZ, UR47 ;  /* 0x0000002fff007e24 */ /* 0x000fe2000f8e00ff */
[----:B------:R-:W-:Y:S01]  /*7970*/  UIMAD UR11, UR47, UR29, UR11 ;  /* 0x0000001d2f0b72a4 */ /* 0x000fe2000f8e020b */
[----:B------:R2:W4:Y:S02]  /*7980*/  LDS.128 R20, [R114+0x8000] ;  /* 0x0080000072147984 */ /* 0x0005240000000c00 */
[----:B------:R-:W-:Y:S01]  /*7990*/  IMAD.WIDE.U32 R4, R0, c[0x0][0x3b8], R4 ;  /* 0x0000ee0000047a25 */ /* 0x000fe200078e0004 */
[----:B-1----:R-:W-:Y:S01]  /*79a0*/  SHF.R.S32.HI R0, RZ, 0x1f, R2 ;  /* 0x0000001fff007819 */ /* 0x002fe20000011402 */
[----:B------:R2:W1:Y:S03]  /*79b0*/  LDS.128 R24, [R114+0x9000] ;  /* 0x0090000072187984 */ /* 0x0004660000000c00 */
[----:B------:R-:W-:Y:S01]  /*79c0*/  LEA.HI R0, R0, R2, RZ, 0x3 ;  /* 0x0000000200007211 */ /* 0x000fe200078f18ff */
[----:B------:R2:W1:Y:S01]  /*79d0*/  LDS.128 R28, [R114+0xa000] ;  /* 0x00a00000721c7984 */ /* 0x0004620000000c00 */
[----:B------:R-:W-:-:S02]  /*79e0*/  IADD3 R12, R5, UR11, RZ ;  /* 0x0000000b050c7c10 */ /* 0x000fc4000fffe0ff */
        /* <DEDUP_REMOVED lines=17> */
.L_x_1013:
[----:B------:R-:W-:Y:S05]  /*7b00*/  BSYNC B0 ;  /* 0x0000000000007941 */ /* 0x000fea0003800000 */
.L_x_1012:
        /* <DEDUP_REMOVED lines=15> */
.L_x_1015:
[----:B------:R-:W-:Y:S05]  /*7c00*/  BSYNC B0 ;  /* 0x0000000000007941 */ /* 0x000fea0003800000 */
.L_x_1014:
        /* <DEDUP_REMOVED lines=15> */
.L_x_1017:
[----:B------:R-:W-:Y:S05]  /*7d00*/  BSYNC B0 ;  /* 0x0000000000007941 */ /* 0x000fea0003800000 */
.L_x_1016:
        /* <DEDUP_REMOVED lines=13> */
[----:B-1----:R1:W-:Y:S02]  /*7de0*/  STG.E.128 [R4.64], R24 ;  /* 0x0000001804007986 */ /* 0x0023e4000c101d04 */
.L_x_1019:
[----:B------:R-:W-:Y:S05]  /*7df0*/  BSYNC B0 ;  /* 0x0000000000007941 */ /* 0x000fea0003800000 */
.L_x_1018:
        /* <DEDUP_REMOVED lines=25> */
.L_x_1021:
[----:B------:R-:W-:Y:S05]  /*7f90*/  BSYNC B0 ;  /* 0x0000000000007941 */ /* 0x000fea0003800000 */
.L_x_1020:
        /* <DEDUP_REMOVED lines=13> */
.L_x_1023:
[----:B------:R-:W-:Y:S05]  /*8070*/  BSYNC B0 ;  /* 0x0000000000007941 */ /* 0x000fea0003800000 */
.L_x_1022:
        /* <DEDUP_REMOVED lines=13> */
.L_x_1025:
[----:B------:R-:W-:Y:S05]  /*8150*/  BSYNC B0 ;  /* 0x0000000000007941 */ /* 0x000fea0003800000 */
.L_x_1024:
        /* <DEDUP_REMOVED lines=12> */
.L_x_982:
        /* <DEDUP_REMOVED lines=21> */
.L_x_1027:
        /* <DEDUP_REMOVED lines=19> */
.L_x_1028:
[----:B------:R-:W-:Y:S01]  /*84a0*/  USHF.L.U32 UR7, UR27, 0x7, URZ ;  /* 0x000000071b077899 */ /* 0x000fe2000800063f */
[----:B------:R-:W1:Y:S01]  /*84b0*/  S2R R2, SR_TID.X ;  /* 0x0000000000027919 */ /* 0x000e620000002100 */
[----:B------:R-:W-:Y:S01]  /*84c0*/  ULDC.64 UR28, c[0x0][0x3a0] ;  /* 0x0000e800001c7ab9 */ /* 0x000fe20000000a00 */
[----:B------:R-:W-:Y:S01]  /*84d0*/  ISETP.GE.AND P1, PT, R220, c[0x0][0x220], PT ;  /* 0x00008800dc007a0c */ /* 0x000fe20003f26270 */
[----:B------:R-:W-:Y:S01]  /*84e0*/  USHF.R.S32.HI UR8, URZ, 0x1f, UR7 ;  /* 0x0000001f3f087899 */ /* 0x000fe20008011407 */
[----:B------:R-:W-:Y:S01]  /*84f0*/  BSSY B0, `(.L_x_1029) ;  /* 0x000001f000007945 */ /* 0x000fe20003800000 */
[----:B------:R-:W-:Y:S01]  /*8500*/  IMAD.U32 R11, RZ, RZ, UR7 ;  /* 0x00000007ff0b7e24 */ /* 0x000fe2000f8e00ff */
[----:B------:R-:W-:Y:S02]  /*8510*/  UIMAD UR6, UR27, -0x80, UR6 ;  /* 0xffffff801b0678a4 */ /* 0x000fe4000f8e0206 */
[----:B------:R-:W-:Y:S01]  /*8520*/  UIMAD UR11, UR8, UR28, URZ ;  /* 0x0000001c080b72a4 */ /* 0x000fe2000f8e023f */
[----:B------:R-:W-:Y:S01]  /*8530*/  IMAD.WIDE.U32 R4, R11, c[0x0][0x3a0], R220 ;  /* 0x0000e8000b047a25 */ /* 0x000fe200078e00dc */
[----:B------:R-:W-:-:S02]  /*8540*/  USHF.R.S32.HI UR12, URZ, 0x1f, UR47 ;  /* 0x0000001f3f0c7899 */ /* 0x000fc4000801142f */
[----:B------:R-:W-:Y:S02]  /*8550*/  UIMAD UR11, UR7, UR29, UR11 ;  /* 0x0000001d070b72a4 */ /* 0x000fe4000f8e020b */
[----:B------:R-:W-:Y:S01]  /*8560*/  IADD3 R4, P0, R4, UR30, RZ ;  /* 0x0000001e04047c10 */ /* 0x000fe2000ff1e0ff */
[----:B------:R-:W-:-:S03]  /*8570*/  ULDC.64 UR28, c[0x0][0x3b8] ;  /* 0x0000ee00001c7ab9 */ /* 0x000fc60000000a00 */
[----:B------:R-:W-:Y:S01]  /*8580*/  IMAD.U32 R0, RZ, RZ, UR11 ;  /* 0x0000000bff007e24 */ /* 0x000fe2000f8e00ff */
[----:B------:R-:W-:-:S04]  /*8590*/  UIMAD UR11, UR12, UR28, URZ ;  /* 0x0000001c0c0b72a4 */ /* 0x000fc8000f8e023f */
[----:B------:R-:W-:Y:S01]  /*85a0*/  IADD3.X R5, R5, UR31, R0, P0, !PT ;  /* 0x0000001f05057c10 */ /* 0x000fe200087fe400 */
[----:B------:R-:W-:Y:S01]  /*85b0*/  IMAD.U32 R0, RZ, RZ, UR47 ;  /* 0x0000002fff007e24 */ /* 0x000fe2000f8e00ff */
[----:B------:R-:W-:-:S03]  /*85c0*/  UIMAD UR11, UR47, UR29, UR11 ;  /* 0x0000001d2f0b72a4 */ /* 0x000fc6000f8e020b */
[----:B------:R-:W-:Y:S01]  /*85d0*/  IMAD.WIDE.U32 R4, R0, c[0x0][0x3b8], R4 ;  /* 0x0000ee0000047a25 */ /* 0x000fe200078e0004 */
[----:B-1----:R-:W-:-:S04]  /*85e0*/  SHF.R.S32.HI R0, RZ, 0x1f, R2 ;  /* 0x0000001fff007819 */ /* 0x002fc80000011402 */
[----:B------:R-:W-:Y:S02]  /*85f0*/  LEA.HI R0, R0, R2, RZ, 0x3 ;  /* 0x0000000200007211 */ /* 0x000fe400078f18ff */
[----:B------:R-:W-:Y:S02]  /*8600*/  IADD3 R10, R5, UR11, RZ ;  /* 0x0000000b050a7c10 */ /* 0x000fe4000fffe0ff */
[----:B------:R-:W-:-:S04]  /*8610*/  SHF.R.S32.HI R0, RZ, 0x3, R0 ;  /* 0x00000003ff007819 */ /* 0x000fc80000011400 */
[----:B------:R-:W-:Y:S02]  /*8620*/  ISETP.GE.OR P4, PT, R0, UR6, P1 ;  /* 0x0000000600007c0c */ /* 0x000fe40008f86670 */
[----:B------:R-:W-:-:S11]  /*8630*/  SHF.R.S32.HI R12, RZ, 0x1f, R0 ;  /* 0x0000001fff0c7819 */ /* 0x000fd60000011400 */
        /* <DEDUP_REMOVED lines=10> */
.L_x_1030:
[----:B------:R-:W-:Y:S05]  /*86e0*/  BSYNC B0 ;  /* 0x0000000000007941 */ /* 0x000fea0003800000 */
.L_x_1029:
        /* <DEDUP_REMOVED lines=15> */
.L_x_1032:
[----:B------:R-:W-:Y:S05]  /*87e0*/  BSYNC B0 ;  /* 0x0000000000007941 */ /* 0x000fea0003800000 */
.L_x_1031:
        /* <DEDUP_REMOVED lines=15> */
.L_x_1034:
[----:B------:R-:W-:Y:S05]  /*88e0*/  BSYNC B0 ;  /* 0x0000000000007941 */ /* 0x000fea0003800000 */
.L_x_1033:
        /* <DEDUP_REMOVED lines=14> */
.L_x_1036:
[----:B------:R-:W-:Y:S05]  /*89d0*/  BSYNC B0 ;  /* 0x0000000000007941 */ /* 0x000fea0003800000 */
.L_x_1035:
        /* <DEDUP_REMOVED lines=25> */
.L_x_1038:
[----:B------:R-:W-:Y:S05]  /*8b70*/  BSYNC B0 ;  /* 0x0000000000007941 */ /* 0x000fea0003800000 */
.L_x_1037:
        /* <DEDUP_REMOVED lines=13> */
.L_x_1040:
[----:B------:R-:W-:Y:S05]  /*8c50*/  BSYNC B0 ;  /* 0x0000000000007941 */ /* 0x000fea0003800000 */
.L_x_1039:
        /* <DEDUP_REMOVED lines=13> */
.L_x_1042:
[----:B------:R-:W-:Y:S05]  /*8d30*/  BSYNC B0 ;  /* 0x0000000000007941 */ /* 0x000fea0003800000 */
.L_x_1041:
        /* <DEDUP_REMOVED lines=11> */
.L_x_1026:
[----:B------:R-:W-:Y:S05]  /*8df0*/  BSYNC B1 ;  /* 0x0000000000017941 */ /* 0x000fea0003800000 */
.L_x_977:
        /* <DEDUP_REMOVED lines=11> */
.L_x_1043:
[----:B------:R-:W-:Y:S05]  /*8eb0*/  EXIT ;  /* 0x000000000000794d */ /* 0x000fea0003800000 */
.L_x_1045:
        /* <DEDUP_REMOVED lines=12> */
.L_x_2469:


//--------------------- .text._ZN5flash44flash_bwd_dq_dk_dv_loop_seqk_parallel_kernelI23Flash_bwd_kernel_traitsILi64ELi64ELi128ELi8ELi2ELi4ELi4ELb1ELb0EN7cutlass10bfloat16_tE19Flash_kernel_traitsILi64ELi64ELi128ELi8ES3_EELb1ELb0ELb1ELb0ELb0ELb0ELb0EEEvNS_16Flash_bwd_paramsE --------------------------
	.section	.text._ZN5flash44flash_bwd_dq_dk_dv_loop_seqk_parallel_kernelI23Flash_bwd_kernel_traitsILi64ELi64ELi128ELi8ELi2ELi4ELi4ELb1ELb0EN7cutlass10bfloat16_tE19Flash_kernel_traitsILi64ELi64ELi128ELi8ES3_EELb1ELb0ELb1ELb0ELb0ELb0ELb0EEEvNS_16Flash_bwd_paramsE,"ax",@progbits
	.sectioninfo	@"SHI_REGISTERS=253"
	.align	128
        .global         _ZN5flash44flash_bwd_dq_dk_dv_loop_seqk_parallel_kernelI23Flash_bwd_kernel_traitsILi64ELi64ELi128ELi8ELi2ELi4ELi4ELb1ELb0EN7cutlass10bfloat16_tE19Flash_kernel_traitsILi64ELi64ELi128ELi8ES3_EELb1ELb0ELb1ELb0ELb0ELb0ELb0EEEvNS_16Flash_bwd_paramsE
        .type           _ZN5flash44flash_bwd_dq_dk_dv_loop_seqk_parallel_kernelI23Flash_bwd_kernel_traitsILi64ELi64ELi128ELi8ELi2ELi4ELi4ELb1ELb0EN7cutlass10bfloat16_tE19Flash_kernel_traitsILi64ELi64ELi128ELi8ES3_EELb1ELb0ELb1ELb0ELb0ELb0ELb0EEEvNS_16Flash_bwd_paramsE,@function
        .size           _ZN5flash44flash_bwd_dq_dk_dv_loop_seqk_parallel_kernelI23Flash_bwd_kernel_traitsILi64ELi64ELi128ELi8ELi2ELi4ELi4ELb1ELb0EN7cutlass10bfloat16_tE19Flash_kernel_traitsILi64ELi64ELi128ELi8ES3_EELb1ELb0ELb1ELb0ELb0ELb0ELb0EEEvNS_16Flash_bwd_paramsE,(.L_x_2470 - _ZN5flash44flash_bwd_dq_dk_dv_loop_seqk_parallel_kernelI23Flash_bwd_kernel_traitsILi64ELi64ELi128ELi8ELi2ELi4ELi4ELb1ELb0EN7cutlass10bfloat16_tE19Flash_kernel_traitsILi64ELi64ELi128ELi8ES3_EELb1ELb0ELb1ELb0ELb0ELb0ELb0EEEvNS_16Flash_bwd_paramsE)
        .other          _ZN5flash44flash_bwd_dq_dk_dv_loop_seqk_parallel_kernelI23Flash_bwd_kernel_traitsILi64ELi64ELi128ELi8ELi2ELi4ELi4ELb1ELb0EN7cutlass10bfloat16_tE19Flash_kernel_traitsILi64ELi64ELi128ELi8ES3_EELb1ELb0ELb1ELb0ELb0ELb0ELb0EEEvNS_16Flash_bwd_paramsE,@"STO_CUDA_ENTRY STV_DEFAULT"
_ZN5flash44flash_bwd_dq_dk_dv_loop_seqk_parallel_kernelI23Flash_bwd_kernel_traitsILi64ELi64ELi128ELi8ELi2ELi4ELi4ELb1ELb0EN7cutlass10bfloat16_tE19Flash_kernel_traitsILi64ELi64ELi128ELi8ES3_EELb1ELb0ELb1ELb0ELb0ELb0ELb0EEEvNS_16Flash_bwd_paramsE:
.text._ZN5flash44flash_bwd_dq_dk_dv_loop_seqk_parallel_kernelI23Flash_bwd_kernel_traitsILi64ELi64ELi128ELi8ELi2ELi4ELi4ELb1ELb0EN7cutlass10bfloat16_tE19Flash_kernel_traitsILi64ELi64ELi128ELi8ES3_EELb1ELb0ELb1ELb0ELb0ELb0ELb0EEEvNS_16Flash_bwd_paramsE:
        /* <DEDUP_REMOVED lines=23> */
[C---:B------:R-:W-:Y:S01]  /*0170*/  IMAD.IADD R7, R14.reuse, 0x1, -R7 ;  /* 0x000000010e077824 */ /* 0x040fe200078e0a07 */
[----:B------:R-:W-:Y:S01]  /*0180*/  LOP3.LUT R2, R5, 0xfffffff0, RZ, 0xc0, !PT ;  /* 0xfffffff005027812 */ /* 0x000fe200078ec0ff */
[C---:B------:R-:W-:Y:S01]  /*0190*/  IMAD.IADD R0, R14.reuse, 0x1, -R0 ;  /* 0x000000010e007824 */ /* 0x040fe200078e0a00 */
[----:B------:R-:W-:Y:S01]  /*01a0*/  SHF.R.S32.HI R10, RZ, 0x5, R178 ;  /* 0x00000005ff0a7819 */ /* 0x000fe200000114b2 */
[----:B------:R-:W-:Y:S01]  /*01b0*/  IMAD.IADD R168, R14, 0x1, -R168 ;  /* 0x000000010ea87824 */ /* 0x000fe200078e0aa8 */
[----:B------:R-:W-:Y:S02]  /*01c0*/  SHF.R.S32.HI R3, RZ, 0x1f, R178 ;  /* 0x0000001fff037819 */ /* 0x000fe400000114b2 */
[-C--:B------:R-:W-:Y:S01]  /*01d0*/  LEA.HI R179, R8, R14.reuse, RZ, 0x6 ;  /* 0x0000000e08b37211 */ /* 0x080fe200078f30ff */
[----:B------:R-:W-:Y:S01]  /*01e0*/  IMAD.SHL.U32 R182, R168, 0x8, RZ ;  /* 0x00000008a8b67824 */ /* 0x000fe200078e00ff */
[----:B------:R-:W-:Y:S01]  /*01f0*/  LEA.HI R8, R8, R14, RZ, 0x7 ;  /* 0x0000000e08087211 */ /* 0x000fe200078f38ff */
[----:B------:R-:W-:Y:S01]  /*0200*/  IMAD.IADD R14, R14, 0x1, -R2 ;  /* 0x000000010e0e7824 */ /* 0x000fe200078e0a02 */
[----:B------:R-:W-:-:S02]  /*0210*/  LEA.HI R3, R3, R10, RZ, 0x2 ;  /* 0x0000000a03037211 */ /* 0x000fc400078f10ff */
[----:B------:R-:W-:Y:S02]  /*0220*/  SHF.R.S32.HI R2, RZ, 0x4, R5 ;  /* 0x00000004ff027819 */ /* 0x000fe40000011405 */
[----:B------:R-:W-:Y:S02]  /*0230*/  LEA.HI R178, R178, R10, RZ, 0x1 ;  /* 0x0000000ab2b27211 */ /* 0x000fe400078f08ff */
[----:B------:R-:W-:Y:S02]  /*0240*/  LOP3.LUT R3, R3, 0xfffffffc, RZ, 0xc0, !PT ;  /* 0xfffffffc03037812 */ /* 0x000fe400078ec0ff */
[--C-:B------:R-:W-:Y:S02]  /*0250*/  SHF.R.S32.HI R9, RZ, 0x2, R4.reuse ;  /* 0x00000002ff097819 */ /* 0x100fe40000011404 */
[----:B------:R-:W-:Y:S01]  /*0260*/  LEA.HI R5, R5, R2, RZ, 0x1 ;  /* 0x0000000205057211 */ /* 0x000fe200078f08ff */
[----:B------:R-:W-:Y:S01]  /*0270*/  IMAD.IADD R3, R10, 0x1, -R3 ;  /* 0x000000010a037824 */ /* 0x000fe200078e0a03 */
[----:B------:R-:W-:-:S02]  /*0280*/  SHF.R.S32.HI R4, RZ, 0x1f, R4 ;  /* 0x0000001fff047819 */ /* 0x000fc40000011404 */
[----:B------:R-:W-:Y:S02]  /*0290*/  LOP3.LUT R178, R178, 0xfffffffe, RZ, 0xc0, !PT ;  /* 0xfffffffeb2b27812 */ /* 0x000fe400078ec0ff */
[----:B------:R-:W-:Y:S02]  /*02a0*/  SHF.R.S32.HI R180, RZ, 0x3, R13 ;  /* 0x00000003ffb47819 */ /* 0x000fe4000001140d */
[----:B------:R-:W-:Y:S01]  /*02b0*/  LOP3.LUT P4, RZ, R168, 0x2, RZ, 0xc0, !PT ;  /* 0x00000002a8ff7812 */ /* 0x000fe2000788c0ff */
[----:B------:R-:W-:Y:S01]  /*02c0*/  IMAD.IADD R178, R10, 0x1, -R178 ;  /* 0x000000010ab27824 */ /* 0x000fe200078e0ab2 */
[C---:B------:R-:W-:Y:S01]  /*02d0*/  LOP3.LUT P3, RZ, R168.reuse, 0x4, RZ, 0xc0, !PT ;  /* 0x00000004a8ff7812 */ /* 0x040fe2000786c0ff */
[----:B------:R-:W-:Y:S01]  /*02e0*/  IMAD.SHL.U32 R168, R168, 0x40, RZ ;  /* 0x00000040a8a87824 */ /* 0x000fe200078e00ff */
[----:B------:R-:W-:Y:S01]  /*02f0*/  LOP3.LUT R5, R5, 0xfffffffe, RZ, 0xc0, !PT ;  /* 0xfffffffe05057812 */ /* 0x000fe200078ec0ff */
[----:B------:R-:W-:Y:S01]  /*0300*/  IMAD.SHL.U32 R6, R180, 0x40, RZ ;  /* 0x00000040b4067824 */ /* 0x000fe200078e00ff */
[----:B------:R-:W-:Y:S01]  /*0310*/  LEA.HI R4, R4, R9, RZ, 0x3 ;  /* 0x0000000904047211 */ /* 0x000fe200078f18ff */
[----:B------:R-:W-:Y:S01]  /*0320*/  IMAD.SHL.U32 R10, R3, 0x10, RZ ;  /* 0x00000010030a7824 */ /* 0x000fe200078e00ff */
[----:B------:R-:W-:Y:S01]  /*0330*/  LOP3.LUT R168, R168, 0x1c0, RZ, 0xc0, !PT ;  /* 0x000001c0a8a87812 */ /* 0x000fe200078ec0ff */
[----:B------:R-:W-:Y:S01]  /*0340*/  IMAD.IADD R5, R2, 0x1, -R5 ;  /* 0x0000000102057824 */ /* 0x000fe200078e0a05 */
[----:B------:R-:W-:-:S02]  /*0350*/  LOP3.LUT R4, R4, 0xfffffff8, RZ, 0xc0, !PT ;  /* 0xfffffff804047812 */ /* 0x000fc400078ec0ff */
[----:B------:R-:W-:Y:S01]  /*0360*/  SHF.R.S32.HI R2, RZ, 0x1f, R7 ;  /* 0x0000001fff027819 */ /* 0x000fe20000011407 */
[----:B------:R-:W-:Y:S01]  /*0370*/  IMAD.SHL.U32 R172, R5, 0x10, RZ ;  /* 0x0000001005ac7824 */ /* 0x000fe200078e00ff */
[----:B------:R-:W-:Y:S01]  /*0380*/  LOP3.LUT R6, R6, 0x1c0, RZ, 0xc0, !PT ;  /* 0x000001c006067812 */ /* 0x000fe200078ec0ff */
[----:B------:R-:W-:Y:S01]  /*0390*/  IMAD.IADD R4, R9, 0x1, -R4 ;  /* 0x0000000109047824 */ /* 0x000fe200078e0a04 */
[----:B------:R-:W-:Y:S01]  /*03a0*/  LOP3.LUT R10, R168, 0x30, R10, 0xf8, !PT ;  /* 0x00000030a80a7812 */ /* 0x000fe200078ef80a */
[----:B------:R-:W-:Y:S01]  /*03b0*/  IMAD.SHL.U32 R9, R5, 0x200, RZ ;  /* 0x0000020005097824 */ /* 0x000fe200078e00ff */
[----:B------:R-:W-:Y:S02]  /*03c0*/  LEA.HI R2, R2, R7, RZ, 0x2 ;  /* 0x0000000702027211 */ /* 0x000fe400078f10ff */
[----:B------:R-:W-:Y:S02]  /*03d0*/  SHF.R.S32.HI R7, RZ, 0x1f, R14 ;  /* 0x0000001fff077819 */ /* 0x000fe4000001140e */
[----:B------:R-:W-:-:S02]  /*03e0*/  LOP3.LUT R164, R168, 0x8, R13, 0xf8, !PT ;  /* 0x00000008a8a47812 */ /* 0x000fc400078ef80d */
[----:B------:R-:W-:Y:S02]  /*03f0*/  SHF.R.U32.HI R168, RZ, 0x3, R168 ;  /* 0x00000003ffa87819 */ /* 0x000fe400000116a8 */
[----:B------:R-:W-:Y:S02]  /*0400*/  SHF.R.U32.HI R185, RZ, 0x3, R6 ;  /* 0x00000003ffb97819 */ /* 0x000fe40000011606 */
[----:B------:R-:W-:Y:S02]  /*0410*/  LOP3.LUT R10, R10, 0x8, R13, 0xf8, !PT ;  /* 0x000000080a0a7812 */ /* 0x000fe400078ef80d */
[----:B------:R-:W-:Y:S02]  /*0420*/  LOP3.LUT R6, R6, 0x38, R182, 0xf8, !PT ;  /* 0x0000003806067812 */ /* 0x000fe400078ef8b6 */
[----:B------:R-:W-:Y:S02]  /*0430*/  LEA.HI R7, R7, R14, RZ, 0x3 ;  /* 0x0000000e07077211 */ /* 0x000fe400078f18ff */
[----:B------:R-:W-:-:S02]  /*0440*/  LOP3.LUT R11, R4, 0x1, RZ, 0xc0, !PT ;  /* 0x00000001040b7812 */ /* 0x000fc400078ec0ff */
[----:B------:R-:W-:Y:S02]  /*0450*/  SHF.R.S32.HI R179, RZ, 0x6, R179 ;  /* 0x00000006ffb37819 */ /* 0x000fe400000114b3 */
[----:B------:R-:W-:Y:S02]  /*0460*/  LOP3.LUT R164, R164, R168, RZ, 0x3c, !PT ;  /* 0x000000a8a4a47212 */ /* 0x000fe400078e3cff */
[----:B------:R-:W-:Y:S01]  /*0470*/  SHF.R.S32.HI R8, RZ, 0x7, R8 ;  /* 0x00000007ff087819 */ /* 0x000fe20000011408 */
[----:B------:R-:W-:Y:S01]  /*0480*/  IMAD R12, R179, 0x800, R9 ;  /* 0x00000800b30c7824 */ /* 0x000fe200078e0209 */
[----:B------:R-:W-:Y:S01]  /*0490*/  LOP3.LUT R168, R9, R10, R168, 0xf6, !PT ;  /* 0x0000000a09a87212 */ /* 0x000fe200078ef6a8 */
[----:B------:R-:W-:Y:S01]  /*04a0*/  IMAD.SHL.U32 R10, R4, 0x40, RZ ;  /* 0x00000040040a7824 */ /* 0x000fe200078e00ff */
[----:B------:R-:W-:Y:S01]  /*04b0*/  LOP3.LUT R185, R6, R185, RZ, 0x3c, !PT ;  /* 0x000000b906b97212 */ /* 0x000fe200078e3cff */
[----:B------:R-:W-:Y:S01]  /*04c0*/  IMAD.SHL.U32 R187, R8, 0x8, RZ ;  /* 0x0000000808bb7824 */ /* 0x000fe200078e00ff */
[----:B------:R-:W-:Y:S01]  /*04d0*/  LOP3.LUT R6, R7, 0xfffffff8, RZ, 0xc0, !PT ;  /* 0xfffffff807067812 */ /* 0x000fe200078ec0ff */
[----:B------:R-:W-:Y:S01]  /*04e0*/  IMAD.SHL.U32 R9, R179, 0x20, RZ ;  /* 0x00000020b3097824 */ /* 0x000fe200078e00ff */
[----:B------:R-:W-:Y:S01]  /*04f0*/  ISETP.NE.U32.AND P0, PT, R11, 0x1, PT ;  /* 0x000000010b00780c */ /* 0x000fe20003f05070 */
[----:B------:R-:W-:Y:S01]  /*0500*/  IMAD.SHL.U32 R7, R7, 0x40, RZ ;  /* 0x0000004007077824 */ /* 0x000fe200078e00ff */
[----:B------:R-:W-:Y:S01]  /*0510*/  LOP3.LUT R10, R10, 0x1c0, RZ, 0xc0, !PT ;  /* 0x000001c00a0a7812 */ /* 0x000fe200078ec0ff */
[----:B------:R-:W-:Y:S01]  /*0520*/  IMAD.IADD R6, R14, 0x1, -R6 ;  /* 0x000000010e067824 */ /* 0x000fe200078e0a06 */
[----:B------:R-:W-:Y:S01]  /*0530*/  R2P PR, R4, 0x6 ;  /* 0x0000000604007804 */ /* 0x000fe20000000000 */
[----:B------:R-:W-:Y:S01]  /*0540*/  IMAD.SHL.U32 R4, R0, 0x2, RZ ;  /* 0x0000000200047824 */ /* 0x000fe200078e00ff */
[----:B------:R-:W-:Y:S01]  /*0550*/  LOP3.LUT R187, R187, 0x8, RZ, 0xc0, !PT ;  /* 0x00000008bbbb7812 */ /* 0x000fe200078ec0ff */
[----:B------:R-:W-:Y:S01]  /*0560*/  IMAD.SHL.U32 R6, R6, 0x40, RZ ;  /* 0x0000004006067824 */ /* 0x000fe200078e00ff */
[----:B------:R-:W-:Y:S01]  /*0570*/  SHF.R.U32.HI R0, RZ, 0x3, R10 ;  /* 0x00000003ff007819 */ /* 0x000fe2000001160a */
[--C-:B------:R-:W-:Y:S01]  /*0580*/  IMAD R8, R8, 0x1000, R4.reuse ;  /* 0x0000100008087824 */ /* 0x100fe200078e0204 */
[----:B------:R-:W-:Y:S01]  /*0590*/  LOP3.LUT R9, R10, 0x20, R9, 0xf8, !PT ;  /* 0x000000200a097812 */ /* 0x000fe200078ef809 */
[----:B------:R-:W-:Y:S01]  /*05a0*/  IMAD R4, R3, 0x400, R4 ;  /* 0x0000040003047824 */ /* 0x000fe200078e0204 */
[----:B------:R-:W-:Y:S01]  /*05b0*/  LOP3.LUT R172, R187, 0x10, R172, 0xf8, !PT ;  /* 0x00000010bbac7812 */ /* 0x000fe200078ef8ac */
[----:B------:R-:W-:Y:S01]  /*05c0*/  IMAD R8, R178, 0x400, R8 ;  /* 0x00000400b2087824 */ /* 0x000fe200078e0208 */
[----:B------:R-:W-:Y:S01]  /*05d0*/  LOP3.LUT R187, R0, R10, R187, 0x1e, !PT ;  /* 0x0000000a00bb7212 */ /* 0x000fe200078e1ebb */
[----:B------:R-:W-:Y:S01]  /*05e0*/  IMAD.IADD R164, R12, 0x1, R164 ;  /* 0x000000010ca47824 */ /* 0x000fe200078e02a4 */
[----:B------:R-:W-:Y:S01]  /*05f0*/  LOP3.LUT R9, R9, R0, RZ, 0x3c, !PT ;  /* 0x0000000009097212 */ /* 0x000fe200078e3cff */
[----:B------:R-:W-:Y:S01]  /*0600*/  IMAD.SHL.U32 R0, R5, 0x8, RZ ;  /* 0x0000000805007824 */ /* 0x000fe200078e00ff */
[----:B------:R-:W-:Y:S01]  /*0610*/  LOP3.LUT R6, R6, 0x1c0, RZ, 0xc0, !PT ;  /* 0x000001c006067812 */ /* 0x000fe200078ec0ff */
[----:B------:R-:W-:Y:S01]  /*0620*/  IMAD.IADD R187, R4, 0x1, R187 ;  /* 0x0000000104bb7824 */ /* 0x000fe200078e02bb */
[----:B------:R-:W-:Y:S01]  /*0630*/  SHF.R.S32.HI R184, RZ, 0x2, R2 ;  /* 0x00000002ffb87819 */ /* 0x000fe20000011402 */
[----:B------:R-:W-:Y:S01]  /*0640*/  IMAD.IADD R188, R9, 0x1, R8 ;  /* 0x0000000109bc7824 */ /* 0x000fe200078e0208 */
[----:B------:R-:W-:Y:S01]  /*0650*/  LOP3.LUT R8, R6, 0x8, R0, 0xf8, !PT ;  /* 0x0000000806087812 */ /* 0x000fe200078ef800 */
[----:B------:R-:W-:Y:S01]  /*0660*/  IMAD.SHL.U32 R171, R164, 0x2, RZ ;  /* 0x00000002a4ab7824 */ /* 0x000fe200078e00ff */
[----:B------:R-:W-:Y:S01]  /*0670*/  LOP3.LUT R0, R7, 0xfffffe00, RZ, 0xc0, !PT ;  /* 0xfffffe0007007812 */ /* 0x000fe200078ec0ff */
[----:B------:R-:W-:Y:S01]  /*0680*/  IMAD.SHL.U32 R188, R188, 0x2, RZ ;  /* 0x00000002bcbc7824 */ /* 0x000fe200078e00ff */
[----:B------:R-:W-:Y:S01]  /*0690*/  SHF.R.U32.HI R5, RZ, 0x3, R6 ;  /* 0x00000003ff057819 */ /* 0x000fe20000011606 */
[----:B------:R-:W-:Y:S01]  /*06a0*/  IMAD R185, R179, 0x200, R185 ;  /* 0x00000200b3b97824 */ /* 0x000fe200078e02b9 */
[----:B------:R-:W-:Y:S01]  /*06b0*/  SEL R2, R197, 0xffffffe0, !P4 ;  /* 0xffffffe0c5027807 */ /* 0x000fe20006000000 */
[--C-:B------:R-:W-:Y:S01]  /*06c0*/  IMAD R170, R3, 0x400, R0.reuse ;  /* 0x0000040003aa7824 */ /* 0x100fe200078e0200 */
[----:B------:R-:W-:Y:S01]  /*06d0*/  LOP3.LUT R8, R8, R5, RZ, 0x3c, !PT ;  /* 0x0000000508087212 */ /* 0x000fe200078e3cff */
[----:B------:R-:W-:Y:S01]  /*06e0*/  IMAD.MOV.U32 R3, RZ, RZ, 0x40 ;  /* 0x00000040ff037424 */ /* 0x000fe200078e00ff */
[----:B------:R-:W-:Y:S01]  /*06f0*/  LEA R187, R187, 0x6000, 0x1 ;  /* 0x00006000bbbb7811 */ /* 0x000fe200078e08ff */
[----:B------:R-:W-:Y:S01]  /*0700*/  IMAD R173, R178, 0x400, R0 ;  /* 0x00000400b2ad7824 */ /* 0x000fe200078e0200 */
[----:B------:R-:W-:Y:S01]  /*0710*/  SEL R197, R197, 0xffffffe0, !P1 ;  /* 0xffffffe0c5c57807 */ /* 0x000fe20004800000 */
[----:B------:R-:W-:Y:S01]  /*0720*/  IMAD.IADD R170, R8, 0x1, R170 ;  /* 0x0000000108aa7824 */ /* 0x000fe200078e02aa */
[----:B------:R-:W-:Y:S01]  /*0730*/  SEL R3, R3, 0xffffffc0, !P3 ;  /* 0xffffffc003037807 */ /* 0x000fe20005800000 */
[----:B------:R-:W-:Y:S01]  /*0740*/  IMAD.IADD R173, R173, 0x1, R8 ;  /* 0x00000001adad7824 */ /* 0x000fe200078e0208 */
[----:B------:R-:W-:Y:S01]  /*0750*/  SEL R224, R224, 0x10, !P0 ;  /* 0x00000010e0e07807 */ /* 0x000fe20004000000 */
[----:B------:R-:W-:Y:S01]  /*0760*/  IMAD.IADD R192, R188, 0x1, R197 ;  /* 0x00000001bcc07824 */ /* 0x000fe200078e02c5 */
[C---:B------:R-:W-:Y:S01]  /*0770*/  IADD3 R189, R187.reuse, 0x40, RZ ;  /* 0x00000040bbbd7810 */ /* 0x040fe20007ffe0ff */
[C---:B------:R-:W-:Y:S01]  /*0780*/  IMAD R3, R164.reuse, 0x2, R3 ;  /* 0x00000002a4037824 */ /* 0x040fe200078e0203 */
[----:B------:R-:W-:Y:S01]  /*0790*/  @P2 IADD3 R189, R187, -0x40, RZ ;  /* 0xffffffc0bbbd2810 */ /* 0x000fe20007ffe0ff */
[----:B------:R-:W-:Y:S01]  /*07a0*/  IMAD R164, R164, 0x2, R2 ;  /* 0x00000002a4a47824 */ /* 0x000fe200078e0202 */
[----:B------:R-:W-:Y:S01]  /*07b0*/  LOP3.LUT R172, R5, R172, R6, 0x1e, !PT ;  /* 0x000000ac05ac7212 */ /* 0x000fe200078e1e06 */
[----:B------:R-:W-:Y:S01]  /*07c0*/  IMAD.IADD R193, R188, 0x1, R224 ;  /* 0x00000001bcc17824 */ /* 0x000fe200078e02e0 */
[----:B------:R-:W-:Y:S01]  /*07d0*/  IADD3 R190, R187, 0x420, RZ ;  /* 0x00000420bbbe7810 */ /* 0x000fe20007ffe0ff */
[----:B------:R-:W-:Y:S01]  /*07e0*/  IMAD.IADD R191, R197, 0x1, R187 ;  /* 0x00000001c5bf7824 */ /* 0x000fe200078e02bb */
[----:B------:R-:W-:Y:S01]  /*07f0*/  LOP3.LUT R172, R172, R0, RZ, 0xfc, !PT ;  /* 0x00000000acac7212 */ /* 0x000fe200078efcff */
[----:B------:R-:W-:Y:S01]  /*0800*/  IMAD R184, R178, 0x10, R184 ;  /* 0x00000010b2b87824 */ /* 0x000fe200078e02b8 */
[----:B------:R-:W-:Y:S01]  /*0810*/  LEA R170, R170, 0xa000, 0x1 ;  /* 0x0000a000aaaa7811 */ /* 0x000fe200078e08ff */
[----:B------:R-:W-:Y:S01]  /*0820*/  IMAD.SHL.U32 R168, R168, 0x2, RZ ;  /* 0x00000002a8a87824 */ /* 0x000fe200078e00ff */
[----:B------:R-:W-:Y:S01]  /*0830*/  @P1 IADD3 R190, R187, 0x3e0, RZ ;  /* 0x000003e0bbbe1810 */ /* 0x000fe20007ffe0ff */
[----:B------:R-:W-:-:S02]  /*0840*/  IMAD.IADD R2, R2, 0x1, R3 ;  /* 0x0000000102027824 */ /* 0x000fc400078e0203 */
[----:B------:R-:W-:Y:S02]  /*0850*/  IMAD.IADD R224, R224, 0x1, R192 ;  /* 0x00000001e0e07824 */ /* 0x000fe400078e02c0 */
[----:B------:R-:W-:Y:S02]  /*0860*/  IMAD.SHL.U32 R169, R173, 0x2, RZ ;  /* 0x00000002ada97824 */ /* 0x000fe400078e00ff */
[----:B--23--:R-:W-:Y:S02]  /*0870*/  IMAD.IADD R197, R197, 0x1, R189 ;  /* 0x00000001c5c57824 */ /* 0x00cfe400078e02bd */
.L_x_1116:
[----:B-1--4-:R-:W1:Y:S01]  /*0880*/  LDC.U8 R4, c[0x0][0x312] ;  /* 0x0000c480ff047b82 */ /* 0x012e620000000000 */
[----:B------:R-:W-:Y:S01]  /*0890*/  ISETP.NE.U32.AND P3, PT, RZ, c[0x0][0x250], PT ;  /* 0x00009400ff007a0c */ /* 0x000fe20003f65070 */
[----:B------:R-:W-:Y:S01]  /*08a0*/  IMAD.SHL.U32 R5, R181, 0x4, RZ ;  /* 0x00000004b5057824 */ /* 0x000fe200078e00ff */
[----:B------:R-:W-:Y:S01]  /*08b0*/  ISETP.NE.U32.AND P2, PT, RZ, c[0x0][0x240], PT ;  /* 0x00009000ff007a0c */ /* 0x000fe20003f45070 */
[----:B------:R-:W-:Y:S01]  /*08c0*/  IMAD.MOV.U32 R16, RZ, RZ, -0x1 ;  /* 0xffffffffff107424 */ /* 0x000fe200078e00ff */
[----:B------:R-:W-:Y:S02]  /*08d0*/  ISETP.NE.AND.EX P3, PT, RZ, c[0x0][0x254], PT, P3 ;  /* 0x00009500ff007a0c */ /* 0x000fe40003f65330 */
[----:B---3--:R-:W-:-:S02]  /*08e0*/  SHF.R.S32.HI R11, RZ, 0x1f, R181 ;  /* 0x0000001fff0b7819 */ /* 0x008fc400000114b5 */
[----:B------:R-:W-:Y:S02]  /*08f0*/  ISETP.NE.AND.EX P2, PT, RZ, c[0x0][0x244], PT, P2 ;  /* 0x00009100ff007a0c */ /* 0x000fe40003f45320 */
[----:B------:R-:W-:Y:S02]  /*0900*/  SHF.L.U64.HI R0, R181, 0x2, R11 ;  /* 0x00000002b5007819 */ /* 0x000fe4000001020b */
[C---:B------:R-:W-:Y:S02]  /*0910*/  IADD3 R222, P0, R5.reuse, c[0x0][0x240], RZ ;  /* 0x0000900005de7a10 */ /* 0x040fe40007f1e0ff */
[----:B------:R-:W-:Y:S02]  /*0920*/  ISETP.EQ.U32.AND P5, PT, RZ, c[0x0][0x248], PT ;  /* 0x00009200ff007a0c */ /* 0x000fe40003fa2070 */
[----:B------:R-:W-:Y:S02]  /*0930*/  IADD3.X R223, R0, c[0x0][0x244], RZ, P0, !PT ;  /* 0x0000910000df7a10 */ /* 0x000fe400007fe4ff */
[----:B------:R-:W-:-:S02]  /*0940*/  @P3 IADD3 R8, P0, R5, c[0x0][0x250], RZ ;  /* 0x0000940005083a10 */ /* 0x000fc40007f1e0ff */
[----:B-1----:R-:W-:Y:S01]  /*0950*/  ISETP.NE.AND P4, PT, R4, RZ, PT ;  /* 0x000000ff0400720c */ /* 0x002fe20003f85270 */
[----:B--2---:R1:W2:Y:S03]  /*0960*/  @P2 LDG.E R16, [R222.64] ;  /* 0x00000006de102981 */ /* 0x0042a6000c1e1900 */
[----:B------:R-:W-:Y:S02]  /*0970*/  ISETP.EQ.OR.EX P5, PT, RZ, c[0x0][0x24c], !P4, P5 ;  /* 0x00009300ff007a0c */ /* 0x000fe400067a2750 */
[----:B------:R-:W-:Y:S01]  /*0980*/  IADD3 R6, P1, R5, c[0x0][0x248], RZ ;  /* 0x0000920005067a10 */ /* 0x000fe20007f3e0ff */
[----:B------:R-:W-:Y:S01]  /*0990*/  IMAD.MOV.U32 R221, RZ, RZ, RZ ;  /* 0x000000ffffdd7224 */ /* 0x000fe200078e00ff */
[C---:B------:R-:W-:Y:S02]  /*09a0*/  @P3 IADD3.X R9, R0.reuse, c[0x0][0x254], RZ, P0, !PT ;  /* 0x0000950000093a10 */ /* 0x040fe400007fe4ff */
        /* <DEDUP_REMOVED lines=14> */
.L_x_1046:
        /* <DEDUP_REMOVED lines=52> */
.L_x_1048:
        /* <DEDUP_REMOVED lines=16> */
.L_x_1049:
[----:B------:R-:W-:Y:S01]  /*0ed0*/  IABS R6, c[0x0][0x1c8] ;  /* 0x0000720000067a13 */ /* 0x000fe20000000000 */
[----:B------:R-:W1:Y:S01]  /*0ee0*/  LDC.U8 R14, c[0x0][0x328] ;  /* 0x0000ca00ff0e7b82 */ /* 0x000e620000000000 */
[----:B------:R-:W-:Y:S01]  /*0ef0*/  IABS R20, R203 ;  /* 0x000000cb00147213 */ /* 0x000fe20000000000 */
[----:B------:R-:W-:Y:S01]  /*0f00*/  @!P1 IMAD R7, R11, c[0x0][0x368], RZ ;  /* 0x0000da000b079a24 */ /* 0x000fe200078e02ff */
[----:B------:R-:W2:Y:S01]  /*0f10*/  I2F.RP R4, R6 ;  /* 0x0000000600047306 */ /* 0x000ea20000209400 */
[----:B------:R-:W-:Y:S01]  /*0f20*/  MOV R15, c[0x0][0x224] ;  /* 0x00008900000f7a02 */ /* 0x000fe20000000f00 */
[----:B------:R-:W-:Y:S01]  /*0f30*/  @P1 IMAD.WIDE.U32 R24, R16, c[0x0][0x370], RZ ;  /* 0x0000dc0010181a25 */ /* 0x000fe200078e00ff */
[----:B------:R-:W-:Y:S02]  /*0f40*/  MOV R205, c[0x0][0x22c] ;  /* 0x00008b0000cd7a02 */ /* 0x000fe40000000f00 */
[----:B------:R-:W-:Y:S01]  /*0f50*/  SHF.R.S32.HI R15, RZ, 0x1f, R15 ;  /* 0x0000001fff0f7819 */ /* 0x000fe2000001140f */
[C---:B------:R-:W-:Y:S01]  /*0f60*/  @!P1 IMAD R7, R181.reuse, c[0x0][0x36c], R7 ;  /* 0x0000db00b5079a24 */ /* 0x040fe200078e0207 */
[C---:B------:R-:W-:Y:S01]  /*0f70*/  SHF.L.U32 R30, R181.reuse, 0x7, RZ ;  /* 0x00000007b51e7819 */ /* 0x040fe200000006ff */
[----:B------:R-:W-:Y:S01]  /*0f80*/  IMAD.WIDE.U32 R34, R181, c[0x0][0x224], RZ ;  /* 0x00008900b5227a25 */ /* 0x000fe200078e00ff */
[----:B------:R-:W-:-:S02]  /*0f90*/  LOP3.LUT R21, R203, c[0x0][0x1c8], RZ, 0x3c, !PT ;  /* 0x00007200cb157a12 */ /* 0x000fc400078e3cff */
[----:B------:R-:W-:Y:S01]  /*0fa0*/  SEL R30, R30, RZ, P2 ;  /* 0x000000ff1e1e7207 */ /* 0x000fe20001000000 */
[----:B------:R-:W-:Y:S01]  /*0fb0*/  IMAD R15, R15, R181, RZ ;  /* 0x000000b50f0f7224 */ /* 0x000fe200078e02ff */
[----:B------:R-:W-:Y:S01]  /*0fc0*/  ISETP.GE.AND P4, PT, R21, RZ, PT ;  /* 0x000000ff1500720c */ /* 0x000fe20003f86270 */
[----:B------:R-:W-:Y:S01]  /*0fd0*/  IMAD.WIDE R32, R205, c[0x0][0x1c0], RZ ;  /* 0x00007000cd207a25 */ /* 0x000fe200078e02ff */
[----:B--2---:R-:W2:Y:S03]  /*0fe0*/  MUFU.RCP R4, R4 ;  /* 0x0000000400047308 */ /* 0x004ea60000001000 */
[----:B------:R-:W-:Y:S02]  /*0ff0*/  IMAD R15, R11, c[0x0][0x224], R15 ;  /* 0x000089000b0f7a24 */ /* 0x000fe400078e020f */
[----:B------:R-:W-:Y:S01]  /*1000*/  IMAD R21, R33, R34, RZ ;  /* 0x0000002221157224 */ /* 0x000fe200078e02ff */
[----:B-1----:R-:W-:Y:S01]  /*1010*/  ISETP.NE.AND P3, PT, R14, RZ, PT ;  /* 0x000000ff0e00720c */ /* 0x002fe20003f65270 */
[----:B------:R-:W-:-:S02]  /*1020*/  IMAD.IADD R15, R35, 0x1, R15 ;  /* 0x00000001230f7824 */ /* 0x000fc400078e020f */
[----:B------:R-:W-:-:S04]  /*1030*/  IMAD.WIDE.U32 R34, R32, R34, RZ ;  /* 0x0000002220227225 */ /* 0x000fc800078e00ff */
[C---:B------:R-:W-:Y:S02]  /*1040*/  IMAD R21, R32.reuse, R15, R21 ;  /* 0x0000000f20157224 */ /* 0x040fe400078e0215 */
[----:B------:R-:W-:Y:S01]  /*1050*/  IMAD.WIDE.U32 R14, R32, R16, RZ ;  /* 0x00000010200e7225 */ /* 0x000fe200078e00ff */
[----:B--2---:R-:W-:Y:S02]  /*1060*/  IADD3 R4, R4, 0xffffffe, RZ ;  /* 0x0ffffffe04047810 */ /* 0x004fe40007ffe0ff */
[----:B------:R-:W-:Y:S01]  /*1070*/  IADD3 R21, R35, R21, RZ ;  /* 0x0000001523157210 */ /* 0x000fe20007ffe0ff */
[----:B------:R-:W-:Y:S01]  /*1080*/  @P3 IMAD R237, R181, c[0x0][0x214], RZ ;  /* 0x00008500b5ed3a24 */ /* 0x000fe200078e02ff */
[----:B------:R-:W1:Y:S01]  /*1090*/  F2I.FTZ.U32.TRUNC.NTZ R5, R4 ;  /* 0x0000000400057305 */ /* 0x000e62000021f000 */
[----:B------:R-:W-:Y:S02]  /*10a0*/  SEL R238, R34, R14, !P1 ;  /* 0x0000000e22ee7207 */ /* 0x000fe40004800000 */
[----:B------:R-:W-:-:S02]  /*10b0*/  SHF.R.S32.HI R14, RZ, 0x1f, R203 ;  /* 0x0000001fff0e7819 */ /* 0x000fc400000114cb */
        /* <DEDUP_REMOVED lines=15> */
[----:B------:R-:W2:Y:S02]  /*11b0*/  LDC.U8 R5, c[0x0][0x3d0] ;  /* 0x0000f400ff057b82 */ /* 0x000ea40000000000 */
[----:B------:R-:W-:-:S02]  /*11c0*/  SEL R7, R7, RZ, P2 ;  /* 0x000000ff07077207 */ /* 0x000fc40001000000 */
[----:B------:R-:W-:Y:S02]  /*11d0*/  ISETP.GT.U32.AND P5, PT, R6, R18, PT ;  /* 0x000000120600720c */ /* 0x000fe40003fa4070 */
[----:B------:R-:W-:-:S04]  /*11e0*/  IADD3 R30, P2, R28, R30, RZ ;  /* 0x0000001e1c1e7210 */ /* 0x000fc80007f5e0ff */
[----:B------:R-:W-:Y:S01]  /*11f0*/  IADD3.X R7, R19, R7, RZ, P2, !PT ;  /* 0x0000000713077210 */ /* 0x000fe200017fe4ff */
[-C--:B------:R-:W-:Y:S02]  /*1200*/  IMAD R26, R33, R30.reuse, RZ ;  /* 0x0000001e211a7224 */ /* 0x080fe400078e02ff */
[----:B------:R-:W-:-:S04]  /*1210*/  IMAD.WIDE.U32 R30, R32, R30, RZ ;  /* 0x0000001e201e7225 */ /* 0x000fc800078e00ff */
[----:B------:R-:W-:Y:S01]  /*1220*/  @!P5 IMAD.IADD R18, R18, 0x1, -R6 ;  /* 0x000000011212d824 */ /* 0x000fe200078e0a06 */
[----:B------:R-:W-:Y:S01]  /*1230*/  @!P5 IADD3 R8, R8, 0x1, RZ ;  /* 0x000000010808d810 */ /* 0x000fe20007ffe0ff */
[----:B------:R-:W-:Y:S01]  /*1240*/  IMAD R26, R32, R7, R26 ;  /* 0x00000007201a7224 */ /* 0x000fe200078e021a */
[----:B------:R-:W-:Y:S02]  /*1250*/  ISETP.NE.AND P5, PT, RZ, c[0x0][0x1c8], PT ;  /* 0x00007200ff007a0c */ /* 0x000fe40003fa5270 */
[----:B------:R-:W-:Y:S01]  /*1260*/  ISETP.GE.U32.AND P6, PT, R18, R6, PT ;  /* 0x000000061200720c */ /* 0x000fe20003fc6070 */
[----:B------:R-:W-:Y:S01]  /*1270*/  IMAD R6, R33, R16, RZ ;  /* 0x0000001021067224 */ /* 0x000fe200078e02ff */
[----:B--2---:R-:W-:Y:S01]  /*1280*/  ISETP.NE.AND P2, PT, R5, RZ, PT ;  /* 0x000000ff0500720c */ /* 0x004fe20003f45270 */
[----:B------:R-:W-:Y:S01]  /*1290*/  IMAD R18, R203, c[0x0][0x22c], RZ ;  /* 0x00008b00cb127a24 */ /* 0x000fe200078e02ff */
[----:B------:R-:W-:Y:S01]  /*12a0*/  IADD3 R26, R31, R26, RZ ;  /* 0x0000001a1f1a7210 */ /* 0x000fe20007ffe0ff */
[----:B------:R-:W-:-:S02]  /*12b0*/  @P1 IMAD.IADD R21, R15, 0x1, R6 ;  /* 0x000000010f151824 */ /* 0x000fc400078e0206 */
[----:B-1----:R-:W-:Y:S01]  /*12c0*/  IMAD.WIDE.U32 R6, R4, c[0x0][0x3d8], RZ ;  /* 0x0000f60004067a25 */ /* 0x002fe200078e00ff */
[----:B------:R-:W-:-:S03]  /*12d0*/  SHF.R.S32.HI R27, RZ, 0x1f, R18 ;  /* 0x0000001fff1b7819 */ /* 0x000fc60000011412 */
[----:B------:R-:W-:Y:S01]  /*12e0*/  IMAD R23, R4, c[0x0][0x3dc], R7 ;  /* 0x0000f70004177a24 */ /* 0x000fe200078e0207 */
[----:B------:R-:W-:Y:S01]  /*12f0*/  SEL R15, R6, RZ, P2 ;  /* 0x000000ff060f7207 */ /* 0x000fe20001000000 */
[----:B------:R-:W-:Y:S01]  /*1300*/  @!P3 IMAD R4, R181, c[0x0][0x1c0], R203 ;  /* 0x00007000b504ba24 */ /* 0x000fe200078e02cb */
[----:B------:R-:W-:Y:S02]  /*1310*/  @P6 IADD3 R8, R8, 0x1, RZ ;  /* 0x0000000108086810 */ /* 0x000fe40007ffe0ff */
[----:B------:R-:W-:Y:S01]  /*1320*/  SHF.R.S32.HI R6, RZ, 0x1f, R196 ;  /* 0x0000001fff067819 */ /* 0x000fe200000114c4 */
[----:B------:R-:W-:Y:S01]  /*1330*/  @!P3 IMAD R237, R4, c[0x0][0x214], RZ ;  /* 0x0000850004edba24 */ /* 0x000fe200078e02ff */
[----:B------:R-:W-:Y:S02]  /*1340*/  @!P4 IADD3 R8, -R8, RZ, RZ ;  /* 0x000000ff0808c210 */ /* 0x000fe40007ffe1ff */
[----:B------:R-:W-:Y:S02]  /*1350*/  @!P5 LOP3.LUT R8, RZ, c[0x0][0x1c8], RZ, 0x33, !PT ;  /* 0x00007200ff08da12 */ /* 0x000fe400078e33ff */
[----:B------:R-:W-:-:S02]  /*1360*/  SEL R23, R23, RZ, P2 ;  /* 0x000000ff17177207 */ /* 0x000fc40001000000 */
        /* <DEDUP_REMOVED lines=9> */
.L_x_1050:
[----:B------:R-:W-:-:S04]  /*1400*/  IMAD R16, R181, c[0x0][0x1c0], R203 ;  /* 0x00007000b5107a24 */ /* 0x000fc800078e02cb */
[----:B------:R-:W-:Y:S02]  /*1410*/  IMAD R16, R16, c[0x0][0x224], RZ ;  /* 0x0000890010107a24 */ /* 0x000fe400078e02ff */
.L_x_1051:
        /* <DEDUP_REMOVED lines=15> */
[----:B------:R-:W-:Y:S01]  /*1510*/  IADD3 R27, -R220, R222, R196 ;  /* 0x000000dedc1b7210 */ /* 0x000fe20007ffe1c4 */
[----:B------:R-:W-:Y:S01]  /*1520*/  IMAD.IADD R25, R25, 0x1, R20 ;  /* 0x0000000119197824 */ /* 0x000fe200078e0214 */
[----:B------:R-:W-:Y:S01]  /*1530*/  IADD3 R28, P4, R180, R28, RZ ;  /* 0x0000001cb41c7210 */ /* 0x000fe20007f9e0ff */
[----:B------:R-:W-:Y:S01]  /*1540*/  IMAD.MOV.U32 R236, RZ, RZ, 0x4 ;  /* 0x00000004ffec7424 */ /* 0x000fe200078e00ff */
[----:B------:R-:W-:Y:S01]  /*1550*/  SHF.R.S32.HI R5, RZ, 0x1f, R180 ;  /* 0x0000001fff057819 */ /* 0x000fe200000114b4 */
[----:B------:R-:W-:Y:S01]  /*1560*/  IMAD.WIDE.U32 R24, R203, c[0x0][0x378], R24 ;  /* 0x0000de00cb187a25 */ /* 0x000fe200078e0018 */
[----:B------:R-:W-:Y:S02]  /*1570*/  IADD3 R27, R27, -c[0x0][0x2e8], RZ ;  /* 0x8000ba001b1b7a10 */ /* 0x000fe40007ffe0ff */
[----:B------:R-:W-:Y:S01]  /*1580*/  IADD3 R238, P3, P1, R15, R18, R238 ;  /* 0x000000120fee7210 */ /* 0x000fe2000797e0ee */
[----:B------:R-:W-:Y:S01]  /*1590*/  IMAD.X R19, R5, 0x1, R19, P4 ;  /* 0x0000000105137824 */ /* 0x000fe200020e0613 */
[----:B-1----:R-:W-:Y:S01]  /*15a0*/  SHF.R.S32.HI R0, RZ, 0x1f, R4 ;  /* 0x0000001fff007819 */ /* 0x002fe20000011404 */
[----:B------:R-:W-:Y:S01]  /*15b0*/  IMAD R18, R14, c[0x0][0x378], RZ ;  /* 0x0000de000e127a24 */ /* 0x000fe200078e02ff */
[----:B------:R-:W-:Y:S01]  /*15c0*/  SHF.R.S32.HI R15, RZ, 0x1f, R27 ;  /* 0x0000001fff0f7819 */ /* 0x000fe2000001141b */
[----:B------:R-:W-:Y:S01]  /*15d0*/  IMAD R19, R19, c[0x0][0x190], RZ ;  /* 0x0000640013137a24 */ /* 0x000fe200078e02ff */
[----:B------:R-:W-:Y:S01]  /*15e0*/  LEA.HI R20, R0, R4, RZ, 0x5 ;  /* 0x0000000400147211 */ /* 0x000fe200078f28ff */
[----:B------:R-:W-:Y:S01]  /*15f0*/  IMAD R18, R203, c[0x0][0x37c], R18 ;  /* 0x0000df00cb127a24 */ /* 0x000fe200078e0212 */
[----:B------:R-:W-:Y:S01]  /*1600*/  LEA.HI R15, R15, R27, RZ, 0x6 ;  /* 0x0000001b0f0f7211 */ /* 0x000fe200078f30ff */
[----:B------:R-:W-:Y:S01]  /*1610*/  IMAD R19, R28, c[0x0][0x194], R19 ;  /* 0x000065001c137a24 */ /* 0x000fe200078e0213 */
[----:B------:R-:W-:Y:S01]  /*1620*/  LOP3.LUT R202, R20, 0xffffffe0, RZ, 0xc0, !PT ;  /* 0xffffffe014ca7812 */ /* 0x000fe200078ec0ff */
[----:B------:R-:W-:Y:S01]  /*1630*/  IMAD.WIDE.U32 R28, R28, c[0x0][0x190], R182 ;  /* 0x000064001c1c7a25 */ /* 0x000fe200078e00b6 */
[----:B------:R-:W-:-:S02]  /*1640*/  SHF.R.S32.HI R195, RZ, 0x6, R15 ;  /* 0x00000006ffc37819 */ /* 0x000fc4000001140f */
[----:B------:R-:W-:Y:S01]  /*1650*/  SHF.R.S32.HI R20, RZ, 0x5, R20 ;  /* 0x00000005ff147819 */ /* 0x000fe20000011414 */
[----:B------:R-:W-:Y:S01]  /*1660*/  IMAD.IADD R25, R25, 0x1, R18 ;  /* 0x0000000119197824 */ /* 0x000fe200078e0212 */
[----:B------:R-:W-:Y:S01]  /*1670*/  IADD3 R202, -R202, R4, RZ ;  /* 0x00000004caca7210 */ /* 0x000fe20007ffe1ff */
[----:B------:R-:W-:Y:S01]  /*1680*/  IMAD R15, R5, c[0x0][0x370], RZ ;  /* 0x0000dc00050f7a24 */ /* 0x000fe200078e02ff */
[----:B------:R-:W-:Y:S01]  /*1690*/  IMNMX R195, RZ, R195, !PT ;  /* 0x000000c3ffc37217 */ /* 0x000fe20007800200 */
[----:B------:R-:W-:Y:S01]  /*16a0*/  IMAD.WIDE.U32 R24, R180, c[0x0][0x370], R24 ;  /* 0x0000dc00b4187a25 */ /* 0x000fe200078e0018 */
[----:B------:R-:W-:Y:S02]  /*16b0*/  IADD3 R22, P4, R22, R28, RZ ;  /* 0x0000001c16167210 */ /* 0x000fe40007f9e0ff */
[----:B------:R-:W-:Y:S01]  /*16c0*/  IADD3.X R21, R23, R26, R21, P3, P1 ;  /* 0x0000001a17157210 */ /* 0x000fe20001fe2415 */
[----:B------:R-:W-:Y:S01]  /*16d0*/  IMAD R20, R20, R205, R202 ;  /* 0x000000cd14147224 */ /* 0x000fe200078e02ca */
[----:B------:R-:W-:-:S02]  /*16e0*/  ISETP.GT.AND P5, PT, R219, R195, PT ;  /* 0x000000c3db00720c */ /* 0x000fc40003fa4270 */
[----:B------:R-:W-:Y:S01]  /*16f0*/  IADD3.X R23, R17, R29, R19, P4, !PT ;  /* 0x0000001d11177210 */ /* 0x000fe200027fe413 */
[----:B------:R-:W-:Y:S01]  /*1700*/  IMAD R17, R14, c[0x0][0x1a8], RZ ;  /* 0x00006a000e117a24 */ /* 0x000fe200078e02ff */
[----:B------:R-:W-:Y:S01]  /*1710*/  IADD3 R238, P1, R20, R238, RZ ;  /* 0x000000ee14ee7210 */ /* 0x000fe20007f3e0ff */
[----:B------:R-:W-:Y:S01]  /*1720*/  IMAD.WIDE R18, R16, R236, c[0x0][0x3c8] ;  /* 0x0000f20010127625 */ /* 0x000fe200078e02ec */
[----:B------:R-:W-:Y:S02]  /*1730*/  LEA R232, P3, R24, c[0x0][0x330], 0x1 ;  /* 0x0000cc0018e87a11 */ /* 0x000fe400078608ff */
[----:B------:R-:W-:Y:S01]  /*1740*/  LEA.HI.X.SX32 R20, R20, R21, 0x1, P1 ;  /* 0x0000001514147211 */ /* 0x000fe200008f0eff */
[C---:B------:R-:W-:Y:S01]  /*1750*/  IMAD R17, R203.reuse, c[0x0][0x1ac], R17 ;  /* 0x00006b00cb117a24 */ /* 0x040fe200078e0211 */
[----:B------:R-:W-:Y:S01]  /*1760*/  LEA R231, P1, R238, c[0x0][0x350], 0x2 ;  /* 0x0000d400eee77a11 */ /* 0x000fe200078210ff */
[----:B------:R-:W-:Y:S01]  /*1770*/  IMAD.WIDE.U32 R22, R203, c[0x0][0x1a8], R22 ;  /* 0x00006a00cb167a25 */ /* 0x000fe200078e0016 */
[----:B------:R-:W-:-:S02]  /*1780*/  IADD3 R219, R219, -0x1, RZ ;  /* 0xffffffffdbdb7810 */ /* 0x000fc40007ffe0ff */
[----:B------:R-:W-:Y:S01]  /*1790*/  LEA.HI.X R238, R238, c[0x0][0x354], R20, 0x2, P1 ;  /* 0x0000d500eeee7a11 */ /* 0x000fe200008f1414 */
[----:B------:R-:W-:Y:S01]  /*17a0*/  IMAD R16, R180, c[0x0][0x374], R15 ;  /* 0x0000dd00b4107a24 */ /* 0x000fe200078e020f */
[----:B------:R-:W-:Y:S01]  /*17b0*/  IADD3 R15, R23, R17, RZ ;  /* 0x00000011170f7210 */ /* 0x000fe20007ffe0ff */
[----:B------:R-:W-:Y:S01]  /*17c0*/  IMAD.MOV.U32 R200, RZ, RZ, R18 ;  /* 0x000000ffffc87224 */ /* 0x000fe200078e0012 */
[C---:B------:R-:W-:Y:S01]  /*17d0*/  LEA R234, P4, R22.reuse, c[0x0][0x160], 0x1 ;  /* 0x0000580016ea7a11 */ /* 0x040fe200078808ff */
[----:B------:R-:W-:Y:S02]  /*17e0*/  IMAD.IADD R16, R25, 0x1, R16 ;  /* 0x0000000119107824 */ /* 0x000fe400078e0210 */
[----:B------:R-:W-:Y:S01]  /*17f0*/  IMAD.MOV.U32 R199, RZ, RZ, R19 ;  /* 0x000000ffffc77224 */ /* 0x000fe200078e0013 */
[----:B------:R-:W-:Y:S01]  /*1800*/  LEA.HI.X R235, R22, c[0x0][0x164], R15, 0x1, P4 ;  /* 0x0000590016eb7a11 */ /* 0x000fe200020f0c0f */
[----:B------:R-:W-:Y:S01]  /*1810*/  IMAD.WIDE R236, R237, R236, c[0x0][0x200] ;  /* 0x00008000edec7625 */ /* 0x000fe200078e02ec */
        /* <DEDUP_REMOVED lines=15> */
.L_x_1053:
        /* <DEDUP_REMOVED lines=15> */
.L_x_1054:
        /* <DEDUP_REMOVED lines=23> */
.L_x_1056:
[----:B------:R-:W-:Y:S05]  /*1b70*/  BSYNC B0 ;  /* 0x0000000000007941 */ /* 0x000fea0003800000 */
.L_x_1055:
        /* <DEDUP_REMOVED lines=15> */
.L_x_1058:
[----:B------:R-:W-:Y:S05]  /*1c70*/  BSYNC B0 ;  /* 0x0000000000007941 */ /* 0x000fea0003800000 */
.L_x_1057:
        /* <DEDUP_REMOVED lines=15> */
.L_x_1060:
[----:B------:R-:W-:Y:S05]  /*1d70*/  BSYNC B0 ;  /* 0x0000000000007941 */ /* 0x000fea0003800000 */
.L_x_1059:
        /* <DEDUP_REMOVED lines=14> */
.L_x_1062:
[----:B------:R-:W-:Y:S05]  /*1e60*/  BSYNC B0 ;  /* 0x0000000000007941 */ /* 0x000fea0003800000 */
.L_x_1061:
        /* <DEDUP_REMOVED lines=20> */
.L_x_1064:
[----:B------:R-:W-:Y:S05]  /*1fb0*/  BSYNC B0 ;  /* 0x0000000000007941 */ /* 0x000fea0003800000 */
.L_x_1063:
        /* <DEDUP_REMOVED lines=13> */
.L_x_1066:
[----:B------:R-:W-:Y:S05]  /*2090*/  BSYNC B0 ;  /* 0x0000000000007941 */ /* 0x000fea0003800000 */
.L_x_1065:
        /* <DEDUP_REMOVED lines=13> */
.L_x_1068:
[----:B------:R-:W-:Y:S05]  /*2170*/  BSYNC B0 ;  /* 0x0000000000007941 */ /* 0x000fea0003800000 */
.L_x_1067:
        /* <DEDUP_REMOVED lines=13> */
.L_x_1052:
[----:B------:R-:W-:Y:S01]  /*2250*/  @P2 BAR.SYNC.DEFER_BLOCKING 0x0 ;  /* 0x0000000000002b1d */ /* 0x000fe20000010000 */
[----:B------:R-:W-:Y:S01]  /*2260*/  IMAD R15, R186, -0x80, R220 ;  /* 0xffffff80ba0f7824 */ /* 0x000fe200078e02dc */
[----:B------:R-:W-:Y:S01]  /*2270*/  SHF.L.U32 R11, R185, 0x1, RZ ;  /* 0x00000001b90b7819 */ /* 0x000fe200000006ff */
[----:B------:R-:W-:Y:S01]  /*2280*/  IMAD.WIDE.U32 R18, R196, c[0x0][0x1a0], R182 ;  /* 0x00006800c4127a25 */ /* 0x000fe200078e00b6 */
[----:B------:R-:W-:Y:S02]  /*2290*/  LEA.HI R17, R219, R219, RZ, 0x1 ;  /* 0x000000dbdb117211 */ /* 0x000fe400078f08ff */
        /* <DEDUP_REMOVED lines=30> */
.L_x_1071:
[----:B------:R-:W-:Y:S05]  /*2480*/  BSYNC B0 ;  /* 0x0000000000007941 */ /* 0x000fea0003800000 */
.L_x_1070:
        /* <DEDUP_REMOVED lines=22> */
.L_x_1073:
[----:B------:R-:W-:Y:S05]  /*25f0*/  BSYNC B0 ;  /* 0x0000000000007941 */ /* 0x000fea0003800000 */
.L_x_1072:
        /* <DEDUP_REMOVED lines=22> */
.L_x_1075:
[----:B------:R-:W-:Y:S05]  /*2760*/  BSYNC B0 ;  /* 0x0000000000007941 */ /* 0x000fea0003800000 */
.L_x_1074:
        /* <DEDUP_REMOVED lines=21> */
.L_x_1077:
[----:B------:R-:W-:Y:S05]  /*28c0*/  BSYNC B0 ;  /* 0x0000000000007941 */ /* 0x000fea0003800000 */
.L_x_1076:
        /* <DEDUP_REMOVED lines=13> */
.L_x_1079:
[----:B------:R-:W-:Y:S05]  /*29a0*/  BSYNC B0 ;  /* 0x0000000000007941 */ /* 0x000fea0003800000 */
.L_x_1078:
        /* <DEDUP_REMOVED lines=15> */
.L_x_1081:
[----:B------:R-:W-:Y:S05]  /*2aa0*/  BSYNC B0 ;  /* 0x0000000000007941 */ /* 0x000fea0003800000 */
.L_x_1080:
        /* <DEDUP_REMOVED lines=19> */
.L_x_1083:
[----:B------:R-:W-:Y:S05]  /*2be0*/  BSYNC B0 ;  /* 0x0000000000007941 */ /* 0x000fea0003800000 */
.L_x_1082:
        /* <DEDUP_REMOVED lines=20> */
.L_x_1085:
[----:B------:R-:W-:Y:S05]  /*2d30*/  BSYNC B0 ;  /* 0x0000000000007941 */ /* 0x000fea0003800000 */
.L_x_1084:
[C---:B------:R-:W-:Y:S01]  /*2d40*/  IADD3 R13, R184.reuse, 0x8, RZ ;  /* 0x00000008b80d7810 */ /* 0x040fe20007ffe0ff */
[----:B-1----:R-:W-:Y:S01]  /*2d50*/  IMAD.WIDE R16, R184, 0x4, R236 ;  /* 0x00000004b8107825 */ /* 0x002fe200078e02ec */
[----:B------:R-:W-:Y:S02]  /*2d60*/  MOV R217, 0x7f800000 ;  /* 0x7f80000000d97802 */ /* 0x000fe40000000f00 */
[----:B------:R-:W-:Y:S01]  /*2d70*/  ISETP.GE.AND P2, PT, R13, R12, PT ;  /* 0x0000000c0d00720c */ /* 0x000fe20003f46270 */
[----:B------:R-:W-:Y:S01]  /*2d80*/  IMAD.MOV.U32 R216, RZ, RZ, 0x7f800000 ;  /* 0x7f800000ffd87424 */ /* 0x000fe200078e00ff */
[----:B------:R-:W-:Y:S02]  /*2d90*/  ISETP.NE.AND P3, PT, R14, RZ, PT ;  /* 0x000000ff0e00720c */ /* 0x000fe40003f65270 */
[----:B------:R-:W-:Y:S02]  /*2da0*/  IADD3 R14, R184, 0x20, RZ ;  /* 0x00000020b80e7810 */ /* 0x000fe40007ffe0ff */
[----:B------:R-:W-:-:S02]  /*2db0*/  MOV R214, 0x7f800000 ;  /* 0x7f80000000d67802 */ /* 0x000fc40000000f00 */
[C---:B------:R-:W-:Y:S02]  /*2dc0*/  ISETP.GE.AND P0, PT, R184.reuse, R12, PT ;  /* 0x0000000cb800720c */ /* 0x040fe40003f06270 */
[----:B------:R-:W-:-:S03]  /*2dd0*/  IADD3 R13, R184, 0x28, RZ ;  /* 0x00000028b80d7810 */ /* 0x000fc60007ffe0ff */
[----:B------:R1:W5:Y:S01]  /*2de0*/  @!P2 LDG.E R217, [R16.64+0x20] ;  /* 0x0000200610d9a981 */ /* 0x000362000c1e1900 */
[----:B------:R-:W-:-:S07]  /*2df0*/  ISETP.GE.AND P2, PT, R14, R12, PT ;  /* 0x0000000c0e00720c */ /* 0x000fce0003f46270 */
[----:B------:R1:W5:Y:S01]  /*2e00*/  @!P0 LDG.E R216, [R16.64] ;  /* 0x0000000610d88981 */ /* 0x000362000c1e1900 */
[----:B------:R-:W-:-:S05]  /*2e10*/  ISETP.GE.AND P0, PT, R13, R12, PT ;  /* 0x0000000c0d00720c */ /* 0x000fca0003f06270 */
[----:B------:R1:W5:Y:S01]  /*2e20*/  @!P2 LDG.E R214, [R16.64+0x80] ;  /* 0x0000800610d6a981 */ /* 0x000362000c1e1900 */
[----:B------:R-:W-:-:S03]  /*2e30*/  IMAD.MOV.U32 R215, RZ, RZ, 0x7f800000 ;  /* 0x7f800000ffd77424 */ /* 0x000fc600078e00ff */
[----:B------:R1:W-:Y:S04]  /*2e40*/  @P3 STS.128 [R11+0x6000], RZ ;  /* 0x006000ff0b003388 */ /* 0x0003e80000000c00 */
[----:B------:R-:W-:-:S04]  /*2e50*/  @!P0 IMAD.WIDE R12, R13, 0x4, R236 ;  /* 0x000000040d0c8825 */ /* 0x000fc800078e02ec */
[----:B------:R-:W-:Y:S01]  /*2e60*/  IMAD R6, R6, c[0x0][0x198], RZ ;  /* 0x0000660006067a24 */ /* 0x000fe200078e02ff */
[----:B------:R2:W5:Y:S03]  /*2e70*/  @!P0 LDG.E R215, [R12.64] ;  /* 0x000000060cd78981 */ /* 0x000566000c1e1900 */
[C---:B------:R-:W-:Y:S01]  /*2e80*/  IMAD R6, R196.reuse, c[0x0][0x19c], R6 ;  /* 0x00006700c4067a24 */ /* 0x040fe200078e0206 */
[----:B------:R-:W-:Y:S01]  /*2e90*/  BSSY B0, `(.L_x_1086) ;  /* 0x0000018000007945 */ /* 0x000fe20003800000 */
[----:B--2---:R-:W-:-:S05]  /*2ea0*/  IMAD.WIDE.U32 R12, R196, c[0x0][0x198], R182 ;  /* 0x00006600c40c7a25 */ /* 0x004fca00078e00b6 */
        /* <DEDUP_REMOVED lines=22> */
.L_x_1087:
[----:B-1----:R-:W-:Y:S05]  /*3010*/  BSYNC B0 ;  /* 0x0000000000007941 */ /* 0x002fea0003800000 */
.L_x_1086:
        /* <DEDUP_REMOVED lines=16> */
[----:B------:R-:W-:Y:S01]  /*3120*/  @!PT LDS RZ, [RZ] ;  /* 0x00000000fffff984 */ /* 0x000fe20000000800 */
[----:B------:R-:W-:Y:S01]  /*3130*/  @!PT LDS RZ, [RZ] ;  /* 0x00000000fffff984 */ /* 0x000fe20000000800 */
[----:B------:R-:W-:Y:S01]  /*3140*/  @!PT LDS RZ, [RZ] ;  /* 0x00000000fffff984 */ /* 0x000fe20000000800 */
[----:B------:R2:W-:Y:S02]  /*3150*/  LDGSTS.E.BYPASS.LTC128B.128 [R11+0x7000], [R16.64] ;  /* 0x07000000100b7fae */ /* 0x0005e4000b901d46 */
.L_x_1089:
[----:B------:R-:W-:Y:S05]  /*3160*/  BSYNC B0 ;  /* 0x0000000000007941 */ /* 0x000fea0003800000 */
.L_x_1088:
        /* <DEDUP_REMOVED lines=20> */
.L_x_1091:
[----:B------:R-:W-:Y:S05]  /*32b0*/  BSYNC B0 ;  /* 0x0000000000007941 */ /* 0x000fea0003800000 */
.L_x_1090:
        /* <DEDUP_REMOVED lines=20> */
.L_x_1093:
[----:B------:R-:W-:Y:S05]  /*3400*/  BSYNC B0 ;  /* 0x0000000000007941 */ /* 0x000fea0003800000 */
.L_x_1092:
[----:B------:R-:W0:Y:S01]  /*3410*/  LDGDEPBAR ;  /* 0x00000000000079af */ /* 0x000e220000000000 */
[----:B------:R-:W-:Y:S02]  /*3420*/  IMAD.MOV.U32 R176, RZ, RZ, c[0x0][0x308] ;  /* 0x0000c200ffb07624 */ /* 0x000fe400078e00ff */
[----:B------:R-:W-:Y:S01]  /*3430*/  IMAD.MOV.U32 R177, RZ, RZ, c[0x0][0x30c] ;  /* 0x0000c300ffb17624 */ /* 0x000fe200078e00ff */
[----:B------:R-:W-:-:S04]  /*3440*/  DEPBAR.LE SB0, 0x1 ;  /* 0x000080400000791a */ /* 0x000fc80000000000 */
[----:B------:R-:W-:Y:S06]  /*3450*/  BAR.SYNC.DEFER_BLOCKING 0x0 ;  /* 0x0000000000007b1d */ /* 0x000fec0000010000 */
[----:B-12---:R1:W2:Y:S01]  /*3460*/  LDG.E.64 R6, [R176.64+0x8] ;  /* 0x00000806b0067981 */ /* 0x0062a2000c1e1b00 */
[----:B------:R-:W-:-:S03]  /*3470*/  LEA.HI R5, R0, R4, RZ, 0x4 ;  /* 0x0000000400057211 */ /* 0x000fc600078f20ff */
[----:B------:R3:W4:Y:S04]  /*3480*/  LDSM.16.M88.4 R132, [R171+0xa000] ;  /* 0x00a00000ab84783b */ /* 0x0007280000000200 */
[----:B------:R3:W2:Y:S04]  /*3490*/  LDSM.16.M88.4 R136, [R171+0xa800] ;  /* 0x00a80000ab88783b */ /* 0x0006a80000000200 */
[----:B------:R3:W2:Y:S04]  /*34a0*/  LDSM.16.M88.4 R140, [R164+0xa000] ;  /* 0x00a00000a48c783b */ /* 0x0006a80000000200 */
[----:B------:R3:W2:Y:S04]  /*34b0*/  LDSM.16.M88.4 R144, [R164+0xa800] ;  /* 0x00a80000a490783b */ /* 0x0006a80000000200 */
[----:B------:R3:W2:Y:S04]  /*34c0*/  LDSM.16.M88.4 R148, [R3+0xa000] ;  /* 0x00a000000394783b */ /* 0x0006a80000000200 */
[----:B------:R3:W2:Y:S04]  /*34d0*/  LDSM.16.M88.4 R152, [R3+0xa800] ;  /* 0x00a800000398783b */ /* 0x0006a80000000200 */
[----:B-1----:R-:W3:Y:S01]  /*34e0*/  LDG.E.64 R176, [R176.64] ;  /* 0x00000006b0b07981 */ /* 0x002ee2000c1e1b00 */
[----:B------:R-:W-:Y:S01]  /*34f0*/  LOP3.LUT R5, R5, 0xfffffff0, RZ, 0xc0, !PT ;  /* 0xfffffff005057812 */ /* 0x000fe200078ec0ff */
[C---:B------:R-:W-:Y:S01]  /*3500*/  IMAD.SHL.U32 R210, R205.reuse, 0x10, RZ ;  /* 0x00000010cdd27824 */ /* 0x040fe200078e00ff */
[----:B------:R-:W-:Y:S01]  /*3510*/  SHF.R.S32.HI R230, RZ, 0x1f, R202 ;  /* 0x0000001fffe67819 */ /* 0x000fe200000114ca */
[----:B------:R1:W1:Y:S01]  /*3520*/  LDSM.16.M88.4 R156, [R2+0xa000] ;  /* 0x00a00000029c783b */ /* 0x0002620000000200 */
[----:B------:R-:W-:Y:S01]  /*3530*/  IMAD.SHL.U32 R211, R205, 0x8, RZ ;  /* 0x00000008cdd37824 */ /* 0x000fe200078e00ff */
[----:B------:R-:W-:Y:S01]  /*3540*/  IADD3 R167, R173, 0x1000, RZ ;  /* 0x00001000ada77810 */ /* 0x000fe20007ffe0ff */
[----:B------:R-:W-:Y:S01]  /*3550*/  IMAD.IADD R5, R4, 0x1, -R5 ;  /* 0x0000000104057824 */ /* 0x000fe200078e0a05 */
[----:B------:R1:W1:Y:S01]  /*3560*/  LDSM.16.M88.4 R160, [R2+0xa800] ;  /* 0x00a8000002a0783b */ /* 0x0002620000000200 */
[----:B------:R-:W-:Y:S01]  /*3570*/  IADD3 R204, R210, 0x20, RZ ;  /* 0x00000020d2cc7810 */ /* 0x000fe20007ffe0ff */
[----:B------:R-:W-:Y:S01]  /*3580*/  IMAD R4, R181, c[0x0][0x1c0], R203 ;  /* 0x00007000b5047a24 */ /* 0x000fe200078e02cb */
[----:B------:R-:W-:Y:S01]  /*3590*/  MOV R165, 0x20 ;  /* 0x0000002000a57802 */ /* 0x000fe20000000f00 */
[----:B------:R-:W-:Y:S01]  /*35a0*/  IMAD.IADD R194, R196, 0x1, R222 ;  /* 0x00000001c4c27824 */ /* 0x000fe200078e02de */
[----:B------:R-:W-:Y:S01]  /*35b0*/  SHF.R.S32.HI R0, RZ, 0x1f, R5 ;  /* 0x0000001fff007819 */ /* 0x000fe20000011405 */
[C---:B------:R-:W-:Y:S01]  /*35c0*/  IMAD.IADD R229, R211.reuse, 0x1, R204 ;  /* 0x00000001d3e57824 */ /* 0x040fe200078e02cc */
[----:B------:R-:W-:Y:S01]  /*35d0*/  IADD3 R166, R172, 0x1000, RZ ;  /* 0x00001000aca67810 */ /* 0x000fe20007ffe0ff */
[----:B------:R-:W-:Y:S01]  /*35e0*/  IMAD.SHL.U32 R4, R4, 0x20, RZ ;  /* 0x0000002004047824 */ /* 0x000fe200078e00ff */
[----:B------:R-:W-:Y:S01]  /*35f0*/  LEA.HI R0, R0, R5, RZ, 0x3 ;  /* 0x0000000500007211 */ /* 0x000fe200078f18ff */
[----:B------:R-:W-:Y:S01]  /*3600*/  IMAD.IADD R228, R211, 0x1, R229 ;  /* 0x00000001d3e47824 */ /* 0x000fe200078e02e5 */
[----:B------:R-:W-:Y:S01]  /*3610*/  SEL R167, R167, R173, !P1 ;  /* 0x000000ada7a77207 */ /* 0x000fe20004800000 */
[----:B------:R-:W-:Y:S01]  /*3620*/  IMAD.MOV.U32 R174, RZ, RZ, 0x40 ;  /* 0x00000040ffae7424 */ /* 0x000fe200078e00ff */
[----:B------:R-:W-:Y:S01]  /*3630*/  LOP3.LUT R0, R0, 0xfffffff8, RZ, 0xc0, !PT ;  /* 0xfffffff800007812 */ /* 0x000fe200078ec0ff */
[----:B------:R-:W-:Y:S01]  /*3640*/  IMAD.IADD R227, R211, 0x1, R228 ;  /* 0x00000001d3e37824 */ /* 0x000fe200078e02e4 */
[----:B------:R-:W-:Y:S01]  /*3650*/  SEL R166, R166, R172, !P1 ;  /* 0x000000aca6a67207 */ /* 0x000fe20004800000 */
[----:B------:R-:W-:Y:S01]  /*3660*/  IMAD R209, R205, 0x18, RZ ;  /* 0x00000018cdd17824 */ /* 0x000fe200078e02ff */
[----:B------:R-:W-:Y:S01]  /*3670*/  IADD3 R194, -R220, 0x80, R194 ;  /* 0x00000080dcc27810 */ /* 0x000fe20007ffe1c2 */
[----:B------:R-:W-:Y:S01]  /*3680*/  IMAD.IADD R0, R5, 0x1, -R0 ;  /* 0x0000000105007824 */ /* 0x000fe200078e0a00 */
[----:B------:R-:W-:Y:S01]  /*3690*/  IADD3 R226, R211, R227, RZ ;  /* 0x000000e3d3e27210 */ /* 0x000fe20007ffe0ff */
[C---:B------:R-:W-:Y:S01]  /*36a0*/  IMAD.SHL.U32 R208, R205.reuse, 0x20, RZ ;  /* 0x00000020cdd07824 */ /* 0x040fe200078e00ff */
[----:B------:R-:W-:Y:S01]  /*36b0*/  IADD3 R198, -R198, RZ, RZ ;  /* 0x000000ffc6c67210 */ /* 0x000fe20007ffe1ff */
[C---:B------:R-:W-:Y:S01]  /*36c0*/  IMAD R207, R205.reuse, 0x28, RZ ;  /* 0x00000028cdcf7824 */ /* 0x040fe200078e02ff */
[C---:B------:R-:W-:Y:S01]  /*36d0*/  LOP3.LUT P0, RZ, R0.reuse, 0x2, RZ, 0xc0, !PT ;  /* 0x0000000200ff7812 */ /* 0x040fe2000780c0ff */
[C---:B------:R-:W-:Y:S01]  /*36e0*/  IMAD R206, R205.reuse, 0x30, RZ ;  /* 0x00000030cdce7824 */ /* 0x040fe200078e02ff */
[----:B------:R-:W-:Y:S01]  /*36f0*/  LOP3.LUT P2, RZ, R0, 0x4, RZ, 0xc0, !PT ;  /* 0x0000000400ff7812 */ /* 0x000fe2000784c0ff */
[----:B------:R-:W-:Y:S01]  /*3700*/  IMAD R205, R205, 0x38, RZ ;  /* 0x00000038cdcd7824 */ /* 0x000fe200078e02ff */
[----:B------:R-:W-:Y:S01]  /*3710*/  SEL R165, R165, 0xffffffe0, !P0 ;  /* 0xffffffe0a5a57807 */ /* 0x000fe20004000000 */
[----:B------:R-:W-:Y:S01]  /*3720*/  IMAD.MOV.U32 R213, RZ, RZ, c[0x0][0x2e4] ;  /* 0x0000b900ffd57624 */ /* 0x000fe200078e00ff */
[----:B------:R-:W-:Y:S01]  /*3730*/  CS2R R94, SRZ ;  /* 0x00000000005e7805 */ /* 0x000fe2000001ff00 */
[----:B------:R-:W-:Y:S01]  /*3740*/  IMAD.MOV.U32 R212, RZ, RZ, R218 ;  /* 0x000000ffffd47224 */ /* 0x000fe200078e00da */
        /* <DEDUP_REMOVED lines=33> */
[----:B------:R-:W-:Y:S01]  /*3960*/  IMAD.IADD R0, R170, 0x1, R165 ;  /* 0x00000001aa007824 */ /* 0x000fe200078e02a5 */
[----:B------:R-:W-:Y:S01]  /*3970*/  IADD3 R194, R194, -c[0x0][0x2e8], RZ ;  /* 0x8000ba00c2c27a10 */ /* 0x000fe20007ffe0ff */
[----:B------:R-:W-:Y:S01]  /*3980*/  IMAD.IADD R225, R211, 0x1, R226 ;  /* 0x00000001d3e17824 */ /* 0x000fe200078e02e2 */
[----:B------:R-:W-:-:S02]  /*3990*/  SEL R174, R174, 0xffffffc0, !P2 ;  /* 0xffffffc0aeae7807 */ /* 0x000fc40005000000 */
[----:B--2---:R-:W-:Y:S02]  /*39a0*/  IADD3 R202, P4, P3, R4, R6, R202 ;  /* 0x0000000604ca7210 */ /* 0x004fe40007b9e0ca */
[----:B------:R-:W-:-:S04]  /*39b0*/  SHF.R.S32.HI R4, RZ, 0x1f, R4 ;  /* 0x0000001fff047819 */ /* 0x000fc80000011404 */
[----:B------:R-:W-:-:S04]  /*39c0*/  IADD3.X R230, R4, R7, R230, P4, P3 ;  /* 0x0000000704e67210 */ /* 0x000fc800027e64e6 */
[----:B-1-34-:R-:W-:Y:S02]  /*39d0*/  LOP3.LUT R230, R230, R176, RZ, 0x3c, !PT ;  /* 0x000000b0e6e67212 */ /* 0x01afe400078e3cff */
.L_x_1098:
[----:B------:R-:W0:Y:S01]  /*39e0*/  LDGDEPBAR ;  /* 0x00000000000079af */ /* 0x000e220000000000 */
[----:B------:R-:W-:Y:S01]  /*39f0*/  IMAD.MOV.U32 R201, RZ, RZ, R199 ;  /* 0x000000ffffc97224 */ /* 0x000fe200078e00c7 */
[C---:B------:R-:W-:Y:S01]  /*3a00*/  LEA R4, P0, R184.reuse, R200, 0x2 ;  /* 0x000000c8b8047211 */ /* 0x040fe200078010ff */
[C---:B------:R-:W-:Y:S01]  /*3a10*/  IMAD.IADD R175, R167.reuse, 0x1, R165 ;  /* 0x00000001a7af7824 */ /* 0x040fe200078e02a5 */
[----:B------:R-:W-:Y:S02]  /*3a20*/  IADD3 R124, R167, R174, RZ ;  /* 0x000000aea77c7210 */ /* 0x000fe40007ffe0ff */
[----:B------:R-:W-:Y:S01]  /*3a30*/  LEA.HI.X.SX32 R5, R184, R201, 0x2, P0 ;  /* 0x000000c9b8057211 */ /* 0x000fe200000f16ff */
        /* <DEDUP_REMOVED lines=41> */
[----:B------:R-:W-:Y:S01]  /*3cd0*/  IMAD.MOV.U32 R121, RZ, RZ, R238 ;  /* 0x000000ffff797224 */ /* 0x000fe200078e00ee */
[-C--:B------:R-:W-:Y:S04]  /*3ce0*/  HMMA.16816.F32.BF16 R12, R124, R122.reuse, R12 ;  /* 0x0000007a7c0c723c */ /* 0x080fe8000004180c */
[----:B------:R-:W-:Y:S04]  /*3cf0*/  MOV R120, R231 ;  /* 0x000000e700787202 */ /* 0x000fe80000000f00 */
        /* <DEDUP_REMOVED lines=27> */
.L_x_1094:
[--C-:B------:R-:W-:Y:S01]  /*3eb0*/  IADD3 R108, R220, 0x1, -R222.reuse ;  /* 0x00000001dc6c7810 */ /* 0x100fe20007ffe8de */
[----:B------:R-:W1:Y:S01]  /*3ec0*/  S2R R101, SR_TID.X ;  /* 0x0000000000657919 */ /* 0x000e620000002100 */
[----:B------:R-:W-:Y:S01]  /*3ed0*/  IADD3 R102, -R100, R220, -R222 ;  /* 0x000000dc64667210 */ /* 0x000fe20007ffe9de */
[----:B------:R-:W-:Y:S01]  /*3ee0*/  IMAD.IADD R114, R184, 0x1, R114 ;  /* 0x00000001b8727824 */ /* 0x000fe200078e0272 */
[----:B------:R-:W-:Y:S01]  /*3ef0*/  IADD3 R108, R108, c[0x0][0x2e8], RZ ;  /* 0x0000ba006c6c7a10 */ /* 0x000fe20007ffe0ff */
[----:B------:R-:W-:Y:S02]  /*3f00*/  IMAD.SHL.U32 R107, R179, 0x20, RZ ;  /* 0x00000020b36b7824 */ /* 0x000fe400078e00ff */
[C---:B------:R-:W-:Y:S01]  /*3f10*/  IMAD.IADD R115, R114.reuse, 0x1, R102 ;  /* 0x0000000172737824 */ /* 0x040fe200078e0266 */
[C---:B------:R-:W-:Y:S01]  /*3f20*/  IADD3 R105, R114.reuse, 0x8, RZ ;  /* 0x0000000872697810 */ /* 0x040fe20007ffe0ff */
[----:B------:R-:W-:Y:S01]  /*3f30*/  IMAD.MOV.U32 R213, RZ, RZ, R100 ;  /* 0x000000ffffd57224 */ /* 0x000fe200078e0064 */
[----:B------:R-:W-:Y:S02]  /*3f40*/  IADD3 R103, R114, 0x20, RZ ;  /* 0x0000002072677810 */ /* 0x000fe40007ffe0ff */
[----:B------:R-:W-:Y:S01]  /*3f50*/  IMNMX R115, RZ, R115, !PT ;  /* 0x00000073ff737217 */ /* 0x000fe20007800200 */
[--C-:B------:R-:W-:Y:S02]  /*3f60*/  IMAD.IADD R106, R102, 0x1, R105.reuse ;  /* 0x00000001666a7824 */ /* 0x100fe400078e0269 */
[----:B------:R-:W-:Y:S02]  /*3f70*/  IMAD.IADD R105, R108, 0x1, R105 ;  /* 0x000000016c697824 */ /* 0x000fe400078e0269 */
[--C-:B------:R-:W-:Y:S01]  /*3f80*/  IMAD.IADD R104, R102, 0x1, R103.reuse ;  /* 0x0000000166687824 */ /* 0x100fe200078e0267 */
[----:B------:R-:W-:Y:S01]  /*3f90*/  IMNMX R106, RZ, R106, !PT ;  /* 0x0000006aff6a7217 */ /* 0x000fe20007800200 */
[----:B------:R-:W-:Y:S01]  /*3fa0*/  IMAD.IADD R103, R108, 0x1, R103 ;  /* 0x000000016c677824 */ /* 0x000fe200078e0267 */
[----:B------:R-:W-:Y:S02]  /*3fb0*/  IMNMX R105, R105, R220, PT ;  /* 0x000000dc69697217 */ /* 0x000fe40003800200 */
[----:B------:R-:W-:Y:S02]  /*3fc0*/  IMNMX R104, RZ, R104, !PT ;  /* 0x00000068ff687217 */ /* 0x000fe40007800200 */
[-C--:B------:R-:W-:Y:S01]  /*3fd0*/  IMNMX R103, R103, R220.reuse, PT ;  /* 0x000000dc67677217 */ /* 0x080fe20003800200 */
[----:B-1----:R-:W-:Y:S05]  /*3fe0*/  IMAD.SHL.U32 R101, R101, 0x2, RZ ;  /* 0x0000000265657824 */ /* 0x002fea00078e00ff */
[----:B------:R-:W-:Y:S02]  /*3ff0*/  LOP3.LUT R107, R107, 0x6, R101, 0xf8, !PT ;  /* 0x000000066b6b7812 */ /* 0x000fe400078ef865 */
[C---:B------:R-:W-:Y:S01]  /*4000*/  IADD3 R101, R114.reuse, 0x28, RZ ;  /* 0x0000002872657810 */ /* 0x040fe20007ffe0ff */
[----:B------:R-:W-:Y:S02]  /*4010*/  IMAD.IADD R114, R114, 0x1, R108 ;  /* 0x0000000172727824 */ /* 0x000fe400078e026c */
[----:B------:R-:W-:Y:S02]  /*4020*/  IMAD R107, R186, 0x80, R107 ;  /* 0x00000080ba6b7824 */ /* 0x000fe400078e026b */
[--C-:B------:R-:W-:Y:S01]  /*4030*/  IMAD.IADD R102, R102, 0x1, R101.reuse ;  /* 0x0000000166667824 */ /* 0x100fe200078e0265 */
[----:B------:R-:W-:Y:S01]  /*4040*/  IMNMX R114, R114, R220, PT ;  /* 0x000000dc72727217 */ /* 0x000fe20003800200 */
[----:B------:R-:W-:Y:S01]  /*4050*/  IMAD.IADD R101, R108, 0x1, R101 ;  /* 0x000000016c657824 */ /* 0x000fe200078e0265 */
[C---:B------:R-:W-:Y:S02]  /*4060*/  ISETP.GE.AND P1, PT, R107.reuse, R115, PT ;  /* 0x000000736b00720c */ /* 0x040fe40003f26270 */
[C---:B------:R-:W-:Y:S02]  /*4070*/  ISETP.GE.AND P0, PT, R107.reuse, R106, PT ;  /* 0x0000006a6b00720c */ /* 0x040fe40003f06270 */
[----:B------:R-:W-:Y:S02]  /*4080*/  IMNMX R102, RZ, R102, !PT ;  /* 0x00000066ff667217 */ /* 0x000fe40007800200 */
[C---:B------:R-:W-:Y:S02]  /*4090*/  IADD3 R113, R107.reuse, 0x1, RZ ;  /* 0x000000016b717810 */ /* 0x040fe40007ffe0ff */
[C---:B------:R-:W-:Y:S02]  /*40a0*/  IADD3 R112, R107.reuse, 0x8, RZ ;  /* 0x000000086b707810 */ /* 0x040fe40007ffe0ff */
[C---:B------:R-:W-:Y:S02]  /*40b0*/  IADD3 R111, R107.reuse, 0x9, RZ ;  /* 0x000000096b6f7810 */ /* 0x040fe40007ffe0ff */
[C---:B------:R-:W-:Y:S02]  /*40c0*/  IADD3 R110, R107.reuse, 0x10, RZ ;  /* 0x000000106b6e7810 */ /* 0x040fe40007ffe0ff */
[C---:B------:R-:W-:Y:S02]  /*40d0*/  ISETP.GE.OR P1, PT, R107.reuse, R114, !P1 ;  /* 0x000000726b00720c */ /* 0x040fe40004f26670 */
[----:B------:R-:W-:Y:S02]  /*40e0*/  ISETP.GE.OR P0, PT, R107, R105, !P0 ;  /* 0x000000696b00720c */ /* 0x000fe40004706670 */
[----:B------:R-:W-:Y:S02]  /*40f0*/  IMNMX R101, R101, R220, PT ;  /* 0x000000dc65657217 */ /* 0x000fe40003800200 */
[C---:B------:R-:W-:Y:S02]  /*4100*/  ISETP.GE.AND P6, PT, R107.reuse, R104, PT ;  /* 0x000000686b00720c */ /* 0x040fe40003fc6270 */
[----:B------:R-:W-:Y:S02]  /*4110*/  ISETP.GE.AND P5, PT, R107, R102, PT ;  /* 0x000000666b00720c */ /* 0x000fe40003fa6270 */
[-C--:B------:R-:W-:Y:S02]  /*4120*/  ISETP.GE.AND P4, PT, R113, R115.reuse, PT ;  /* 0x000000737100720c */ /* 0x080fe40003f86270 */
[-C--:B------:R-:W-:Y:S02]  /*4130*/  ISETP.GE.AND P3, PT, R112, R115.reuse, PT ;  /* 0x000000737000720c */ /* 0x080fe40003f66270 */
[----:B------:R-:W-:Y:S02]  /*4140*/  FSEL R4, R4, -INF , !P1 ;  /* 0xff80000004047808 */ /* 0x000fe40004800000 */
[-C--:B------:R-:W-:Y:S02]  /*4150*/  ISETP.GE.AND P1, PT, R111, R115.reuse, PT ;  /* 0x000000736f00720c */ /* 0x080fe40003f26270 */
[----:B------:R-:W-:Y:S02]  /*4160*/  FSEL R6, R6, -INF , !P0 ;  /* 0xff80000006067808 */ /* 0x000fe40004000000 */
[----:B------:R-:W-:Y:S02]  /*4170*/  ISETP.GE.AND P0, PT, R110, R115, PT ;  /* 0x000000736e00720c */ /* 0x000fe40003f06270 */
[C---:B------:R-:W-:Y:S02]  /*4180*/  IADD3 R109, R107.reuse, 0x11, RZ ;  /* 0x000000116b6d7810 */ /* 0x040fe40007ffe0ff */
[C---:B------:R-:W-:Y:S02]  /*4190*/  IADD3 R108, R107.reuse, 0x18, RZ ;  /* 0x000000186b6c7810 */ /* 0x040fe40007ffe0ff */
[C---:B------:R-:W-:Y:S02]  /*41a0*/  ISETP.GE.OR P6, PT, R107.reuse, R103, !P6 ;  /* 0x000000676b00720c */ /* 0x040fe400077c6670 */
[C---:B------:R-:W-:Y:S02]  /*41b0*/  ISETP.GE.OR P5, PT, R107.reuse, R101, !P5 ;  /* 0x000000656b00720c */ /* 0x040fe40006fa6670 */
[----:B------:R-:W-:Y:S02]  /*41c0*/  IADD3 R107, R107, 0x19, RZ ;  /* 0x000000196b6b7810 */ /* 0x000fe40007ffe0ff */
        /* <DEDUP_REMOVED lines=18> */
[----:B------:R-:W-:Y:S02]  /*42f0*/  ISETP.GE.OR P4, PT, R107, R114, !P4 ;  /* 0x000000726b00720c */ /* 0x000fe40006786670 */
        /* <DEDUP_REMOVED lines=33> */
[-C--:B------:R-:W-:Y:S02]  /*4510*/  ISETP.GE.OR P6, PT, R111, R103.reuse, !P6 ;  /* 0x000000676f00720c */ /* 0x080fe400077c6670 */
[-C--:B------:R-:W-:Y:S02]  /*4520*/  ISETP.GE.OR P5, PT, R110, R103.reuse, !P5 ;  /* 0x000000676e00720c */ /* 0x080fe40006fa6670 */
[-C--:B------:R-:W-:Y:S02]  /*4530*/  ISETP.GE.OR P4, PT, R109, R103.reuse, !P4 ;  /* 0x000000676d00720c */ /* 0x080fe40006786670 */
[-C--:B------:R-:W-:Y:S02]  /*4540*/  ISETP.GE.OR P3, PT, R108, R103.reuse, !P3 ;  /* 0x000000676c00720c */ /* 0x080fe40005f66670 */
[----:B------:R-:W-:Y:S02]  /*4550*/  ISETP.GE.OR P1, PT, R107, R103, !P1 ;  /* 0x000000676b00720c */ /* 0x000fe40004f26670 */
        /* <DEDUP_REMOVED lines=25> */
.L_x_1095:
[C---:B------:R-:W-:Y:S01]  /*46f0*/  FSETP.NEU.FTZ.AND P0, PT, R216.reuse, -INF , PT ;  /* 0xff800000d800780b */ /* 0x040fe20003f1d000 */
[----:B------:R-:W-:Y:S01]  /*4700*/  FMUL.FTZ R100, R216, 1.4426950216293334961 ;  /* 0x3fb8aa3bd8647820 */ /* 0x000fe20000410000 */
[----:B------:R-:W-:Y:S01]  /*4710*/  IADD3 R104, R177, 0x76cf5d0a, RZ ;  /* 0x76cf5d0ab1687810 */ /* 0x000fe20007ffe0ff */
[C---:B------:R-:W-:Y:S01]  /*4720*/  FMUL.FTZ R101, R217.reuse, 1.4426950216293334961 ;  /* 0x3fb8aa3bd9657820 */ /* 0x040fe20000410000 */
[----:B------:R-:W-:Y:S01]  /*4730*/  ULDC.U8 UR4, c[0x0][0x2d8] ;  /* 0x0000b60000047ab9 */ /* 0x000fe20000000000 */
[----:B------:R-:W-:Y:S01]  /*4740*/  IMAD.MOV.U32 R174, RZ, RZ, 0x40 ;  /* 0x00000040ffae7424 */ /* 0x000fe200078e00ff */
[----:B------:R-:W-:Y:S02]  /*4750*/  FSEL R100, R100, RZ, P0 ;  /* 0x000000ff64647208 */ /* 0x000fe40000000000 */
[----:B------:R-:W-:Y:S02]  /*4760*/  FSETP.NEU.FTZ.AND P0, PT, R217, -INF , PT ;  /* 0xff800000d900780b */ /* 0x000fe40003f1d000 */
[----:B------:R-:W-:Y:S01]  /*4770*/  SEL R174, R174, 0xffffffc0, !P2 ;  /* 0xffffffc0aeae7807 */ /* 0x000fe20005000000 */
[--C-:B------:R-:W-:Y:S01]  /*4780*/  FFMA.FTZ R32, R32, c[0x0][0x23c], -R100.reuse ;  /* 0x00008f0020207a23 */ /* 0x100fe20000010864 */
[----:B------:R-:W-:Y:S01]  /*4790*/  FSEL R101, R101, RZ, P0 ;  /* 0x000000ff65657208 */ /* 0x000fe20000000000 */
[--C-:B------:R-:W-:Y:S01]  /*47a0*/  FFMA.FTZ R33, R33, c[0x0][0x23c], -R100.reuse ;  /* 0x00008f0021217a23 */ /* 0x100fe20000010864 */
[----:B------:R-:W-:Y:S01]  /*47b0*/  FSETP.NEU.FTZ.AND P0, PT, R214, -INF , PT ;  /* 0xff800000d600780b */ /* 0x000fe20003f1d000 */
[----:B------:R1:W-:Y:S01]  /*47c0*/  MUFU.EX2 R110, R32 ;  /* 0x00000020006e7308 */ /* 0x0003e20000000800 */
[--C-:B------:R-:W-:Y:S02]  /*47d0*/  FFMA.FTZ R16, R16, c[0x0][0x23c], -R100.reuse ;  /* 0x00008f0010107a23 */ /* 0x100fe40000010864 */
[--C-:B------:R-:W-:Y:S02]  /*47e0*/  FFMA.FTZ R35, R35, c[0x0][0x23c], -R101.reuse ;  /* 0x00008f0023237a23 */ /* 0x100fe40000010865 */
[--C-:B------:R-:W-:Y:S02]  /*47f0*/  FFMA.FTZ R34, R34, c[0x0][0x23c], -R101.reuse ;  /* 0x00008f0022227a23 */ /* 0x100fe40000010865 */
[--C-:B------:R-:W-:Y:S02]  /*4800*/  FFMA.FTZ R7, R7, c[0x0][0x23c], -R101.reuse ;  /* 0x00008f0007077a23 */ /* 0x100fe40000010865 */
[--C-:B------:R-:W-:Y:S01]  /*4810*/  FFMA.FTZ R19, R19, c[0x0][0x23c], -R101.reuse ;  /* 0x00008f0013137a23 */ /* 0x100fe20000010865 */
[----:B------:R2:W3:Y:S01]  /*4820*/  MUFU.EX2 R111, R35 ;  /* 0x00000023006f7308 */ /* 0x0004e20000000800 */
[--C-:B------:R-:W-:Y:S02]  /*4830*/  FFMA.FTZ R18, R18, c[0x0][0x23c], -R101.reuse ;  /* 0x00008f0012127a23 */ /* 0x100fe40000010865 */
[--C-:B------:R-:W-:Y:S02]  /*4840*/  FFMA.FTZ R23, R23, c[0x0][0x23c], -R101.reuse ;  /* 0x00008f0017177a23 */ /* 0x100fe40000010865 */
[--C-:B------:R-:W-:Y:S02]  /*4850*/  FFMA.FTZ R22, R22, c[0x0][0x23c], -R101.reuse ;  /* 0x00008f0016167a23 */ /* 0x100fe40000010865 */
[--C-:B------:R-:W-:Y:S02]  /*4860*/  FFMA.FTZ R20, R20, c[0x0][0x23c], -R100.reuse ;  /* 0x00008f0014147a23 */ /* 0x100fe40000010864 */
[--C-:B------:R-:W-:Y:S01]  /*4870*/  FFMA.FTZ R125, R4, c[0x0][0x23c], -R100.reuse ;  /* 0x00008f00047d7a23 */ /* 0x100fe20000010864 */
[----:B------:R-:W-:Y:S01]  /*4880*/  IADD3 R4, R177, -0x4498517b, RZ ;  /* 0xbb67ae85b1047810 */ /* 0x000fe20007ffe0ff */
[----:B------:R-:W-:Y:S01]  /*4890*/  MUFU.EX2 R116, R34 ;  /* 0x0000002200747308 */ /* 0x000fe20000000800 */
[--C-:B------:R-:W-:Y:S02]  /*48a0*/  FFMA.FTZ R17, R17, c[0x0][0x23c], -R100.reuse ;  /* 0x00008f0011117a23 */ /* 0x100fe40000010864 */
[----:B-1----:R-:W-:Y:S02]  /*48b0*/  FMUL.FTZ R32, R214, 1.4426950216293334961 ;  /* 0x3fb8aa3bd6207820 */ /* 0x002fe40000410000 */
[----:B------:R-:W-:Y:S01]  /*48c0*/  FFMA.FTZ R101, R6, c[0x0][0x23c], -R101 ;  /* 0x00008f0006657a23 */ /* 0x000fe20000010865 */
[----:B------:R-:W-:Y:S01]  /*48d0*/  IADD3 R6, R176, -0x61c88647, RZ ;  /* 0x9e3779b9b0067810 */ /* 0x000fe20007ffe0ff */
[--C-:B------:R-:W-:Y:S01]  /*48e0*/  FFMA.FTZ R21, R21, c[0x0][0x23c], -R100.reuse ;  /* 0x00008f0015157a23 */ /* 0x100fe20000010864 */
[----:B------:R-:W-:Y:S01]  /*48f0*/  FSEL R32, R32, RZ, P0 ;  /* 0x000000ff20207208 */ /* 0x000fe20000000000 */
[----:B------:R-:W-:Y:S01]  /*4900*/  FFMA.FTZ R100, R5, c[0x0][0x23c], -R100 ;  /* 0x00008f0005647a23 */ /* 0x000fe20000010864 */
[----:B------:R-:W-:Y:S01]  /*4910*/  FSETP.NEU.FTZ.AND P0, PT, R215, -INF , PT ;  /* 0xff800000d700780b */ /* 0x000fe20003f1d000 */
[----:B------:R1:W-:Y:S01]  /*4920*/  MUFU.EX2 R122, R7 ;  /* 0x00000007007a7308 */ /* 0x0003e20000000800 */
[----:B------:R-:W-:Y:S02]  /*4930*/  IMAD R5, R219, 0x4, R178 ;  /* 0x00000004db057824 */ /* 0x000fe400078e02b2 */
[--C-:B------:R-:W-:Y:S02]  /*4940*/  FFMA.FTZ R28, R28, c[0x0][0x23c], -R32.reuse ;  /* 0x00008f001c1c7a23 */ /* 0x100fe40000010820 */
[--C-:B------:R-:W-:Y:S02]  /*4950*/  FFMA.FTZ R12, R12, c[0x0][0x23c], -R32.reuse ;  /* 0x00008f000c0c7a23 */ /* 0x100fe40000010820 */
[----:B--2---:R-:W-:Y:S02]  /*4960*/  FMUL.FTZ R35, R215, 1.4426950216293334961 ;  /* 0x3fb8aa3bd7237820 */ /* 0x004fe40000410000 */
[--C-:B------:R-:W-:Y:S01]  /*4970*/  FFMA.FTZ R8, R8, c[0x0][0x23c], -R32.reuse ;  /* 0x00008f0008087a23 */ /* 0x100fe20000010820 */
[----:B------:R2:W4:Y:S01]  /*4980*/  MUFU.EX2 R112, R28 ;  /* 0x0000001c00707308 */ /* 0x0005220000000800 */
[--C-:B------:R-:W-:Y:S02]  /*4990*/  FFMA.FTZ R13, R13, c[0x0][0x23c], -R32.reuse ;  /* 0x00008f000d0d7a23 */ /* 0x100fe40000010820 */
[--C-:B------:R-:W-:Y:S02]  /*49a0*/  FFMA.FTZ R9, R9, c[0x0][0x23c], -R32.reuse ;  /* 0x00008f0009097a23 */ /* 0x100fe40000010820 */
[--C-:B------:R-:W-:Y:S02]  /*49b0*/  FFMA.FTZ R24, R24, c[0x0][0x23c], -R32.reuse ;  /* 0x00008f0018187a23 */ /* 0x100fe40000010820 */
[--C-:B------:R-:W-:Y:S02]  /*49c0*/  FFMA.FTZ R25, R25, c[0x0][0x23c], -R32.reuse ;  /* 0x00008f0019197a23 */ /* 0x100fe40000010820 */
[----:B------:R-:W-:Y:S01]  /*49d0*/  FFMA.FTZ R32, R29, c[0x0][0x23c], -R32 ;  /* 0x00008f001d207a23 */ /* 0x000fe20000010820 */
[----:B------:R-:W-:Y:S01]  /*49e0*/  MUFU.EX2 R118, R19 ;  /* 0x0000001300767308 */ /* 0x000fe20000000800 */
[----:B-1----:R-:W-:Y:S09]  /*49f0*/  IMAD R7, R186, 0x4, R179 ;  /* 0x00000004ba077824 */ /* 0x002ff200078e02b3 */
[----:B------:R1:W-:Y:S01]  /*4a00*/  MUFU.EX2 R119, R18 ;  /* 0x0000001200777308 */ /* 0x0003e20000000800 */
[----:B--2---:R-:W-:Y:S01]  /*4a10*/  FSEL R28, R35, RZ, P0 ;  /* 0x000000ff231c7208 */ /* 0x004fe20000000000 */
[----:B------:R-:W-:Y:S04]  /*4a20*/  IMAD.WIDE.U32 R34, R202, -0x2daee0ad, RZ ;  /* 0xd2511f53ca227825 */ /* 0x000fe800078e00ff */
[--C-:B------:R-:W-:Y:S01]  /*4a30*/  FFMA.FTZ R31, R31, c[0x0][0x23c], -R28.reuse ;  /* 0x00008f001f1f7a23 */ /* 0x100fe2000001081c */
[----:B------:R-:W-:Y:S03]  /*4a40*/  LOP3.LUT R7, R35, R177, R7, 0x96, !PT ;  /* 0x000000b123077212 */ /* 0x000fe600078e9607 */
[----:B------:R2:W-:Y:S01]  /*4a50*/  MUFU.EX2 R231, R12 ;  /* 0x0000000c00e77308 */ /* 0x0005e20000000800 */
[----:B------:R-:W-:Y:S01]  /*4a60*/  LOP3.LUT R4, R34, R4, RZ, 0x3c, !PT ;  /* 0x0000000422047212 */ /* 0x000fe200078e3cff */
[--C-:B------:R-:W-:Y:S02]  /*4a70*/  FFMA.FTZ R14, R14, c[0x0][0x23c], -R28.reuse ;  /* 0x00008f000e0e7a23 */ /* 0x100fe4000001081c */
[----:B------:R-:W-:Y:S04]  /*4a80*/  IMAD.WIDE.U32 R34, R7, -0x326172a9, RZ ;  /* 0xcd9e8d5707227825 */ /* 0x000fe800078e00ff */
[--C-:B------:R-:W-:Y:S02]  /*4a90*/  FFMA.FTZ R15, R15, c[0x0][0x23c], -R28.reuse ;  /* 0x00008f000f0f7a23 */ /* 0x100fe4000001081c */
[----:B------:R-:W-:Y:S01]  /*4aa0*/  MUFU.EX2 R115, R23 ;  /* 0x0000001700737308 */ /* 0x000fe20000000800 */
[--C-:B------:R-:W-:Y:S02]  /*4ab0*/  FFMA.FTZ R11, R11, c[0x0][0x23c], -R28.reuse ;  /* 0x00008f000b0b7a23 */ /* 0x100fe4000001081c */
[--C-:B------:R-:W-:Y:S02]  /*4ac0*/  FFMA.FTZ R10, R10, c[0x0][0x23c], -R28.reuse ;  /* 0x00008f000a0a7a23 */ /* 0x100fe4000001081c */
[--C-:B------:R-:W-:Y:S02]  /*4ad0*/  FFMA.FTZ R27, R27, c[0x0][0x23c], -R28.reuse ;  /* 0x00008f001b1b7a23 */ /* 0x100fe4000001081c */
[--C-:B------:R-:W-:Y:S02]  /*4ae0*/  FFMA.FTZ R26, R26, c[0x0][0x23c], -R28.reuse ;  /* 0x00008f001a1a7a23 */ /* 0x100fe4000001081c */
[----:B------:R-:W-:Y:S01]  /*4af0*/  FFMA.FTZ R28, R30, c[0x0][0x23c], -R28 ;  /* 0x00008f001e1c7a23 */ /* 0x000fe2000001081c */
[----:B------:R3:W-:Y:S01]  /*4b00*/  MUFU.EX2 R123, R22 ;  /* 0x00000016007b7308 */ /* 0x0007e20000000800 */
[C---:B-1----:R-:W-:Y:S01]  /*4b10*/  IMAD.WIDE.U32 R18, R5.reuse, -0x326172a9, RZ ;  /* 0xcd9e8d5705127825 */ /* 0x042fe200078e00ff */
[----:B--2---:R-:W-:Y:S04]  /*4b20*/  IADD3 R12, R5, 0x2, RZ ;  /* 0x00000002050c7810 */ /* 0x004fe80007ffe0ff */
[--C-:B------:R-:W-:Y:S02]  /*4b30*/  LOP3.LUT R18, R35, R18, R6.reuse, 0x96, !PT ;  /* 0x0000001223127212 */ /* 0x100fe400078e9606 */
[----:B------:R-:W-:Y:S01]  /*4b40*/  IADD3 R5, R176, 0x3c6ef372, RZ ;  /* 0x3c6ef372b0057810 */ /* 0x000fe20007ffe0ff */
[----:B------:R-:W-:Y:S01]  /*4b50*/  IMAD.WIDE.U32 R102, R12, -0x326172a9, RZ ;  /* 0xcd9e8d570c667825 */ /* 0x000fe200078e00ff */
[----:B------:R-:W-:Y:S01]  /*4b60*/  LOP3.LUT R12, R19, R230, RZ, 0x3c, !PT ;  /* 0x000000e6130c7212 */ /* 0x000fe200078e3cff */
[----:B------:R-:W-:Y:S01]  /*4b70*/  MUFU.EX2 R124, R33 ;  /* 0x00000021007c7308 */ /* 0x000fe20000000800 */
[----:B------:R-:W-:Y:S01]  /*4b80*/  LOP3.LUT R5, R34, R5, RZ, 0x3c, !PT ;  /* 0x0000000522057212 */ /* 0x000fe200078e3cff */
[----:B------:R-:W-:Y:S01]  /*4b90*/  IMAD.WIDE.U32 R18, R18, -0x2daee0ad, RZ ;  /* 0xd2511f5312127825 */ /* 0x000fe200078e00ff */
[----:B------:R-:W-:Y:S02]  /*4ba0*/  LOP3.LUT R6, R35, R102, R6, 0x96, !PT ;  /* 0x0000006623067212 */ /* 0x000fe400078e9606 */
[----:B------:R-:W-:Y:S01]  /*4bb0*/  LOP3.LUT R7, R103, R230, RZ, 0x3c, !PT ;  /* 0x000000e667077212 */ /* 0x000fe200078e3cff */
[----:B------:R-:W-:Y:S01]  /*4bc0*/  IMAD.WIDE.U32 R106, R12, -0x2daee0ad, RZ ;  /* 0xd2511f530c6a7825 */ /* 0x000fe200078e00ff */
[----:B------:R-:W-:Y:S03]  /*4bd0*/  IADD3 R34, R176, -0x255992d5, RZ ;  /* 0xdaa66d2bb0227810 */ /* 0x000fe60007ffe0ff */
[----:B------:R1:W2:Y:S01]  /*4be0*/  MUFU.EX2 R113, R31 ;  /* 0x0000001f00717308 */ /* 0x0002a20000000800 */
[----:B------:R-:W-:Y:S02]  /*4bf0*/  LOP3.LUT R12, R4, R107, RZ, 0x3c, !PT ;  /* 0x0000006b040c7212 */ /* 0x000fe400078e3cff */
[--C-:B------:R-:W-:Y:S01]  /*4c00*/  LOP3.LUT R106, R19, R106, R104.reuse, 0x96, !PT ;  /* 0x0000006a136a7212 */ /* 0x100fe200078e9668 */
[----:B---3--:R-:W-:Y:S04]  /*4c10*/  IMAD.WIDE.U32 R22, R7, -0x2daee0ad, RZ ;  /* 0xd2511f5307167825 */ /* 0x008fe800078e00ff */
[----:B------:R-:W-:Y:S01]  /*4c20*/  IMAD.WIDE.U32 R6, R6, -0x2daee0ad, RZ ;  /* 0xd2511f5306067825 */ /* 0x000fe200078e00ff */
[----:B------:R-:W-:Y:S01]  /*4c30*/  LOP3.LUT R4, R4, R23, RZ, 0x3c, !PT ;  /* 0x0000001704047212 */ /* 0x000fe200078e3cff */
[----:B------:R-:W-:Y:S02]  /*4c40*/  MUFU.EX2 R249, R101 ;  /* 0x0000006500f97308 */ /* 0x000fe40000000800 */
[----:B------:R-:W-:Y:S01]  /*4c50*/  IMAD.WIDE.U32 R102, R12, -0x326172a9, RZ ;  /* 0xcd9e8d570c667825 */ /* 0x000fe200078e00ff */
[----:B------:R-:W-:Y:S03]  /*4c60*/  LOP3.LUT R104, R7, R22, R104, 0x96, !PT ;  /* 0x0000001607687212 */ /* 0x000fe600078e9668 */
[----:B------:R-:W-:Y:S01]  /*4c70*/  IMAD.WIDE.U32 R106, R106, -0x326172a9, RZ ;  /* 0xcd9e8d576a6a7825 */ /* 0x000fe200078e00ff */
[----:B------:R-:W-:Y:S03]  /*4c80*/  LOP3.LUT R7, R5, R103, RZ, 0x3c, !PT ;  /* 0x0000006705077212 */ /* 0x000fe600078e3cff */
[----:B------:R-:W3:Y:S01]  /*4c90*/  MUFU.EX2 R117, R16 ;  /* 0x0000001000757308 */ /* 0x000ee20000000800 */
[--C-:B------:R-:W-:Y:S01]  /*4ca0*/  LOP3.LUT R102, R107, R102, R34.reuse, 0x96, !PT ;  /* 0x000000666b667212 */ /* 0x100fe200078e9622 */
[----:B------:R-:W-:Y:S04]  /*4cb0*/  IMAD.WIDE.U32 R104, R104, -0x326172a9, RZ ;  /* 0xcd9e8d5768687825 */ /* 0x000fe800078e00ff */
[----:B------:R-:W-:Y:S01]  /*4cc0*/  IMAD.WIDE.U32 R22, R4, -0x326172a9, RZ ;  /* 0xcd9e8d5704167825 */ /* 0x000fe200078e00ff */
[----:B------:R-:W-:Y:S03]  /*4cd0*/  IADD3 R4, R177, 0x32370b8f, RZ ;  /* 0x32370b8fb1047810 */ /* 0x000fe60007ffe0ff */
[----:B------:R2:W-:Y:S01]  /*4ce0*/  MUFU.EX2 R238, R17 ;  /* 0x0000001100ee7308 */ /* 0x0005e20000000800 */
[----:B------:R-:W-:Y:S01]  /*4cf0*/  LOP3.LUT R5, R5, R23, RZ, 0x3c, !PT ;  /* 0x0000001705057212 */ /* 0x000fe200078e3cff */
[----:B------:R-:W-:Y:S01]  /*4d00*/  IMAD.WIDE.U32 R102, R102, -0x2daee0ad, RZ ;  /* 0xd2511f5366667825 */ /* 0x000fe200078e00ff */
[----:B------:R-:W-:Y:S02]  /*4d10*/  LOP3.LUT R34, R105, R22, R34, 0x96, !PT ;  /* 0x0000001669227212 */ /* 0x000fe400078e9622 */
[----:B------:R-:W-:Y:S01]  /*4d20*/  IADD3 R22, R177, -0x126145ec, RZ ;  /* 0xed9eba14b1167810 */ /* 0x000fe20007ffe0ff */
[----:B------:R-:W-:Y:S04]  /*4d30*/  IMAD.WIDE.U32 R108, R7, -0x2daee0ad, RZ ;  /* 0xd2511f53076c7825 */ /* 0x000fe800078e00ff */
[----:B------:R3:W3:Y:S01]  /*4d40*/  MUFU.EX2 R114, R20 ;  /* 0x0000001400727308 */ /* 0x0006e20000000800 */
[----:B------:R-:W-:Y:S04]  /*4d50*/  IMAD.WIDE.U32 R34, R34, -0x2daee0ad, RZ ;  /* 0xd2511f5322227825 */ /* 0x000fe800078e00ff */
[----:B-1----:R-:W-:Y:S01]  /*4d60*/  IMAD.WIDE.U32 R30, R5, -0x2daee0ad, RZ ;  /* 0xd2511f53051e7825 */ /* 0x002fe200078e00ff */
[----:B------:R-:W-:Y:S02]  /*4d70*/  LOP3.LUT R5, R109, R18, R4, 0x96, !PT ;  /* 0x000000126d057212 */ /* 0x000fe400078e9604 */
[----:B------:R-:W-:Y:S02]  /*4d80*/  LOP3.LUT R18, R103, R108, R22, 0x96, !PT ;  /* 0x0000006c67127212 */ /* 0x000fe400078e9616 */
[----:B------:R-:W-:Y:S01]  /*4d90*/  LOP3.LUT R4, R31, R6, R4, 0x96, !PT ;  /* 0x000000061f047212 */ /* 0x000fe200078e9604 */
[----:B------:R1:W-:Y:S01]  /*4da0*/  MUFU.EX2 R248, R8 ;  /* 0x0000000800f87308 */ /* 0x0003e20000000800 */
[----:B------:R-:W-:Y:S01]  /*4db0*/  LOP3.LUT R22, R35, R30, R22, 0x96, !PT ;  /* 0x0000001e23167212 */ /* 0x000fe200078e9616 */
[----:B------:R-:W-:Y:S01]  /*4dc0*/  IMAD.WIDE.U32 R108, R5, -0x326172a9, RZ ;  /* 0xcd9e8d57056c7825 */ /* 0x000fe200078e00ff */
[C---:B------:R-:W-:Y:S02]  /*4dd0*/  IADD3 R6, R176.reuse, 0x78dde6e4, RZ ;  /* 0x78dde6e4b0067810 */ /* 0x040fe40007ffe0ff */
[----:B------:R-:W-:Y:S01]  /*4de0*/  IADD3 R30, R176, 0x1715609d, RZ ;  /* 0x1715609db01e7810 */ /* 0x000fe20007ffe0ff */
[----:B------:R-:W-:Y:S01]  /*4df0*/  IMAD.WIDE.U32 R18, R18, -0x326172a9, RZ ;  /* 0xcd9e8d5712127825 */ /* 0x000fe200078e00ff */
[----:B------:R-:W-:Y:S03]  /*4e00*/  IADD3 R5, R177, 0x646e171e, RZ ;  /* 0x646e171eb1057810 */ /* 0x000fe60007ffe0ff */
[----:B------:R4:W-:Y:S01]  /*4e10*/  MUFU.EX2 R243, R14 ;  /* 0x0000000e00f37308 */ /* 0x0009e20000000800 */
[----:B------:R-:W-:Y:S01]  /*4e20*/  LOP3.LUT R7, R19, R108, R30, 0x96, !PT ;  /* 0x0000006c13077212 */ /* 0x000fe200078e961e */
[----:B--2---:R-:W-:Y:S01]  /*4e30*/  IMAD.WIDE.U32 R16, R4, -0x326172a9, RZ ;  /* 0xcd9e8d5704107825 */ /* 0x004fe200078e00ff */
[--C-:B------:R-:W-:Y:S02]  /*4e40*/  LOP3.LUT R4, R109, R106, R6.reuse, 0x96, !PT ;  /* 0x0000006a6d047212 */ /* 0x100fe400078e9606 */
[----:B---3--:R-:W-:Y:S01]  /*4e50*/  IADD3 R20, R177, -0x56f99767, RZ ;  /* 0xa9066899b1147810 */ /* 0x008fe20007ffe0ff */
[----:B------:R-:W-:Y:S01]  /*4e60*/  IMAD.WIDE.U32 R22, R22, -0x326172a9, RZ ;  /* 0xcd9e8d5716167825 */ /* 0x000fe200078e00ff */
[----:B------:R-:W-:Y:S03]  /*4e70*/  LOP3.LUT R6, R17, R104, R6, 0x96, !PT ;  /* 0x0000006811067212 */ /* 0x000fe600078e9606 */
[----:B------:R2:W-:Y:S01]  /*4e80*/  MUFU.EX2 R242, R15 ;  /* 0x0000000f00f27308 */ /* 0x0005e20000000800 */
[----:B------:R-:W-:Y:S01]  /*4e90*/  LOP3.LUT R30, R23, R16, R30, 0x96, !PT ;  /* 0x00000010171e7212 */ /* 0x000fe200078e961e */
[----:B------:R-:W-:Y:S04]  /*4ea0*/  IMAD.WIDE.U32 R16, R4, -0x2daee0ad, RZ ;  /* 0xd2511f5304107825 */ /* 0x000fe800078e00ff */
[----:B------:R-:W-:Y:S01]  /*4eb0*/  IMAD.WIDE.U32 R104, R7, -0x2daee0ad, RZ ;  /* 0xd2511f5307687825 */ /* 0x000fe200078e00ff */
[----:B------:R-:W-:Y:S03]  /*4ec0*/  LOP3.LUT R17, R17, R102, R20, 0x96, !PT ;  /* 0x0000006611117212 */ /* 0x000fe600078e9614 */
[----:B------:R-:W-:Y:S01]  /*4ed0*/  IMAD.WIDE.U32 R106, R6, -0x2daee0ad, RZ ;  /* 0xd2511f53066a7825 */ /* 0x000fe200078e00ff */
[----:B------:R-:W-:Y:S01]  /*4ee0*/  SHF.R.U32.HI R12, RZ, 0x18, R104 ;  /* 0x00000018ff0c7819 */ /* 0x000fe20000011668 */
[----:B------:R-:W-:Y:S01]  /*4ef0*/  MUFU.EX2 R250, R100 ;  /* 0x0000006400fa7308 */ /* 0x000fe20000000800 */
[----:B-1----:R-:W-:Y:S01]  /*4f00*/  LOP3.LUT R8, R104, 0xff, RZ, 0xc0, !PT ;  /* 0x000000ff68087812 */ /* 0x002fe200078ec0ff */
[----:B------:R-:W-:Y:S01]  /*4f10*/  IMAD.WIDE.U32 R30, R30, -0x2daee0ad, RZ ;  /* 0xd2511f531e1e7825 */ /* 0x000fe200078e00ff */
[----:B------:R-:W-:Y:S02]  /*4f20*/  LOP3.LUT R7, R105, R16, R5, 0x96, !PT ;  /* 0x0000001069077212 */ /* 0x000fe400078e9605 */
[----:B------:R-:W-:Y:S01]  /*4f30*/  ISETP.LE.U32.AND P3, PT, R12, UR4, PT ;  /* 0x000000040c007c0c */ /* 0x000fe2000bf63070 */
[----:B------:R-:W-:Y:S01]  /*4f40*/  IMAD.IADD R108, R169, 0x1, R165 ;  /* 0x00000001a96c7824 */ /* 0x000fe200078e02a5 */
[----:B------:R-:W-:Y:S01]  /*4f50*/  LOP3.LUT R5, R31, R106, R5, 0x96, !PT ;  /* 0x0000006a1f057212 */ /* 0x000fe200078e9605 */
[----:B------:R-:W-:Y:S01]  /*4f60*/  IMAD.IADD R109, R169, 0x1, R174 ;  /* 0x00000001a96d7824 */ /* 0x000fe200078e02ae */
[C---:B------:R-:W-:Y:S01]  /*4f70*/  LOP3.LUT R16, R30.reuse, 0xff, RZ, 0xc0, !PT ;  /* 0x000000ff1e107812 */ /* 0x040fe200078ec0ff */
[----:B------:R-:W-:Y:S01]  /*4f80*/  MUFU.EX2 R175, R21 ;  /* 0x0000001500af7308 */ /* 0x000fe20000000800 */
[--C-:B----4-:R-:W-:Y:S02]  /*4f90*/  SHF.R.U32.HI R14, RZ, 0x18, R30.reuse ;  /* 0x00000018ff0e7819 */ /* 0x110fe4000001161e */
[----:B------:R-:W-:Y:S02]  /*4fa0*/  SHF.R.U32.HI R6, RZ, 0x10, R30 ;  /* 0x00000010ff067819 */ /* 0x000fe4000001161e */
[----:B------:R-:W-:Y:S01]  /*4fb0*/  LOP3.LUT R4, R30, 0xffff, RZ, 0xc0, !PT ;  /* 0x0000ffff1e047812 */ /* 0x000fe200078ec0ff */
[----:B------:R-:W-:Y:S01]  /*4fc0*/  IMAD.WIDE.U32 R30, R17, -0x326172a9, RZ ;  /* 0xcd9e8d57111e7825 */ /* 0x000fe200078e00ff */
[----:B------:R-:W-:Y:S02]  /*4fd0*/  ISETP.LE.U32.AND P4, PT, R8, UR4, PT ;  /* 0x0000000408007c0c */ /* 0x000fe4000bf83070 */
[----:B------:R-:W-:Y:S01]  /*4fe0*/  IADD3 R8, R176, -0x4ab325aa, RZ ;  /* 0xb54cda56b0087810 */ /* 0x000fe20007ffe0ff */
[----:B------:R1:W-:Y:S01]  /*4ff0*/  MUFU.EX2 R244, R13 ;  /* 0x0000000d00f47308 */ /* 0x0003e20000000800 */
[----:B------:R-:W-:Y:S02]  /*5000*/  ISETP.LE.U32.AND P1, PT, R16, UR4, PT ;  /* 0x0000000410007c0c */ /* 0x000fe4000bf23070 */
[----:B------:R-:W-:Y:S02]  /*5010*/  ISETP.LE.U32.AND P0, PT, R14, UR4, PT ;  /* 0x000000040e007c0c */ /* 0x000fe4000bf03070 */
[----:B------:R-:W-:Y:S02]  /*5020*/  SHF.R.U32.HI R17, RZ, 0x18, R30 ;  /* 0x00000018ff117819 */ /* 0x000fe4000001161e */
[----:B------:R-:W-:Y:S02]  /*5030*/  LOP3.LUT R12, R31, R18, R8, 0x96, !PT ;  /* 0x000000121f0c7212 */ /* 0x000fe400078e9608 */
[----:B------:R-:W-:Y:S01]  /*5040*/  LOP3.LUT R18, R30, 0xff, RZ, 0xc0, !PT ;  /* 0x000000ff1e127812 */ /* 0x000fe200078ec0ff */
[----:B------:R3:W-:Y:S01]  /*5050*/  MUFU.EX2 R245, R11 ;  /* 0x0000000b00f57308 */ /* 0x0007e20000000800 */
[----:B------:R-:W-:Y:S02]  /*5060*/  ISETP.LE.U32.AND P5, PT, R17, UR4, PT ;  /* 0x0000000411007c0c */ /* 0x000fe4000bfa3070 */
[----:B------:R-:W-:Y:S02]  /*5070*/  SHF.R.U32.HI R17, RZ, 0x18, R7 ;  /* 0x00000018ff117819 */ /* 0x000fe40000011607 */
[----:B--2---:R-:W-:Y:S02]  /*5080*/  SHF.R.U32.HI R15, RZ, 0x10, R104 ;  /* 0x00000010ff0f7819 */ /* 0x004fe40000011668 */
[----:B------:R-:W-:Y:S02]  /*5090*/  ISETP.LE.U32.AND P6, PT, R18, UR4, PT ;  /* 0x0000000412007c0c */ /* 0x000fe4000bfc3070 */
[----:B------:R-:W-:Y:S01]  /*50a0*/  LOP3.LUT R18, R7, 0xff, RZ, 0xc0, !PT ;  /* 0x000000ff07127812 */ /* 0x000fe200078ec0ff */
[----:B------:R2:W-:Y:S01]  /*50b0*/  MUFU.EX2 R246, R10 ;  /* 0x0000000a00f67308 */ /* 0x0005e20000000800 */
[----:B------:R-:W-:Y:S02]  /*50c0*/  LOP3.LUT R15, R15, 0xff, RZ, 0xc0, !PT ;  /* 0x000000ff0f0f7812 */ /* 0x000fe400078ec0ff */
[----:B------:R-:W-:Y:S02]  /*50d0*/  LOP3.LUT R19, R5, 0xff, RZ, 0xc0, !PT ;  /* 0x000000ff05137812 */ /* 0x000fe400078ec0ff */
[----:B------:R-:W-:Y:S02]  /*50e0*/  LOP3.LUT R20, R107, R34, R20, 0x96, !PT ;  /* 0x000000226b147212 */ /* 0x000fe400078e9614 */
[----:B------:R-:W-:Y:S02]  /*50f0*/  SHF.R.U32.HI R16, RZ, 0x10, R30 ;  /* 0x00000010ff107819 */ /* 0x000fe4000001161e */
[----:B-1----:R-:W-:Y:S01]  /*5100*/  SHF.R.U32.HI R13, RZ, 0x18, R5 ;  /* 0x00000018ff0d7819 */ /* 0x002fe20000011605 */
[----:B------:R-:W-:Y:S01]  /*5110*/  MUFU.EX2 R125, R125 ;  /* 0x0000007d007d7308 */ /* 0x000fe20000000800 */
[----:B------:R-:W-:Y:S01]  /*5120*/  LOP3.LUT R16, R16, 0xff, RZ, 0xc0, !PT ;  /* 0x000000ff10107812 */ /* 0x000fe200078ec0ff */
[----:B------:R-:W-:Y:S01]  /*5130*/  IMAD.WIDE.U32 R20, R20, -0x326172a9, RZ ;  /* 0xcd9e8d5714147825 */ /* 0x000fe200078e00ff */
[----:B------:R-:W-:Y:S02]  /*5140*/  LOP3.LUT R14, R30, 0xffff, RZ, 0xc0, !PT ;  /* 0x0000ffff1e0e7812 */ /* 0x000fe400078ec0ff */
[----:B---3--:R-:W-:Y:S02]  /*5150*/  LOP3.LUT R11, R104, 0xffff, RZ, 0xc0, !PT ;  /* 0x0000ffff680b7812 */ /* 0x008fe400078ec0ff */
[----:B------:R-:W-:Y:S02]  /*5160*/  LOP3.LUT R8, R21, R22, R8, 0x96, !PT ;  /* 0x0000001615087212 */ /* 0x000fe400078e9608 */
[----:B------:R-:W-:Y:S01]  /*5170*/  SHF.R.U32.HI R11, RZ, 0x8, R11 ;  /* 0x00000008ff0b7819 */ /* 0x000fe2000001160b */
[----:B------:R1:W-:Y:S01]  /*5180*/  MUFU.EX2 R247, R9 ;  /* 0x0000000900f77308 */ /* 0x0003e20000000800 */
[----:B------:R-:W-:Y:S02]  /*5190*/  SHF.R.U32.HI R14, RZ, 0x8, R14 ;  /* 0x00000008ff0e7819 */ /* 0x000fe4000001160e */
[----:B------:R-:W-:Y:S02]  /*51a0*/  LOP3.LUT R11, R11, 0xffff, RZ, 0xc0, !PT ;  /* 0x0000ffff0b0b7812 */ /* 0x000fe400078ec0ff */
[----:B--2---:R-:W-:Y:S02]  /*51b0*/  LOP3.LUT R10, R20, 0xffff, RZ, 0xc0, !PT ;  /* 0x0000ffff140a7812 */ /* 0x004fe400078ec0ff */
[----:B------:R-:W-:Y:S02]  /*51c0*/  LOP3.LUT R14, R14, 0xffff, RZ, 0xc0, !PT ;  /* 0x0000ffff0e0e7812 */ /* 0x000fe400078ec0ff */
[----:B------:R-:W-:Y:S01]  /*51d0*/  LOP3.LUT R6, R6, 0xff, RZ, 0xc0, !PT ;  /* 0x000000ff06067812 */ /* 0x000fe200078ec0ff */
[----:B------:R-:W-:Y:S01]  /*51e0*/  MUFU.EX2 R129, R32 ;  /* 0x0000002000817308 */ /* 0x000fe20000000800 */
[----:B------:R-:W-:Y:S02]  /*51f0*/  SHF.R.U32.HI R10, RZ, 0x8, R10 ;  /* 0x00000008ff0a7819 */ /* 0x000fe4000001160a */
[----:B------:R-:W-:Y:S02]  /*5200*/  SHF.R.U32.HI R4, RZ, 0x8, R4 ;  /* 0x00000008ff047819 */ /* 0x000fe40000011604 */
[----:B------:R-:W-:Y:S02]  /*5210*/  LOP3.LUT R10, R10, 0xffff, RZ, 0xc0, !PT ;  /* 0x0000ffff0a0a7812 */ /* 0x000fe400078ec0ff */
[----:B------:R-:W-:Y:S03]  /*5220*/  LOP3.LUT R4, R4, 0xffff, RZ, 0xc0, !PT ;  /* 0x0000ffff04047812 */ /* 0x000fe600078ec0ff */
[----:B------:R-:W-:Y:S01]  /*5230*/  MUFU.EX2 R126, R28 ;  /* 0x0000001c007e7308 */ /* 0x000fe20000000800 */
[----:B-1----:R-:W-:Y:S04]  /*5240*/  SHF.R.U32.HI R9, RZ, 0x10, R12 ;  /* 0x00000010ff097819 */ /* 0x002fe8000001160c */
[----:B------:R-:W-:Y:S05]  /*5250*/  LOP3.LUT R9, R9, 0xff, RZ, 0xc0, !PT ;  /* 0x000000ff09097812 */ /* 0x000fea00078ec0ff */
[----:B------:R-:W1:Y:S10]  /*5260*/  MUFU.EX2 R131, R24 ;  /* 0x0000001800837308 */ /* 0x000e740000000800 */
[----:B------:R-:W2:Y:S10]  /*5270*/  MUFU.EX2 R127, R27 ;  /* 0x0000001b007f7308 */ /* 0x000eb40000000800 */
[----:B------:R-:W-:Y:S10]  /*5280*/  MUFU.EX2 R130, R25 ;  /* 0x0000001900827308 */ /* 0x000ff40000000800 */
[----:B------:R-:W3:Y:S01]  /*5290*/  MUFU.EX2 R128, R26 ;  /* 0x0000001a00807308 */ /* 0x000ee20000000800 */
[----:B------:R-:W-:Y:S01]  /*52a0*/  @!P3 FADD.FTZ R111, -R111, -RZ ;  /* 0x800000ff6f6fb221 */ /* 0x000fe20000010100 */
[----:B------:R-:W-:Y:S01]  /*52b0*/  ISETP.LE.U32.AND P3, PT, R17, UR4, PT ;  /* 0x0000000411007c0c */ /* 0x000fe2000bf63070 */
[----:B------:R-:W-:Y:S01]  /*52c0*/  @!P4 FADD.FTZ R110, -R110, -RZ ;  /* 0x800000ff6e6ec221 */ /* 0x000fe20000010100 */
[----:B------:R-:W-:Y:S01]  /*52d0*/  ISETP.LE.U32.AND P4, PT, R18, UR4, PT ;  /* 0x0000000412007c0c */ /* 0x000fe2000bf83070 */
[----:B------:R-:W-:Y:S01]  /*52e0*/  @!P1 FADD.FTZ R112, -R112, -RZ ;  /* 0x800000ff70709221 */ /* 0x000fe20000010100 */
[----:B------:R-:W-:Y:S01]  /*52f0*/  ISETP.LE.U32.AND P1, PT, R15, UR4, PT ;  /* 0x000000040f007c0c */ /* 0x000fe2000bf23070 */
[----:B------:R-:W-:Y:S01]  /*5300*/  @!P0 FADD.FTZ R113, -R113, -RZ ;  /* 0x800000ff71718221 */ /* 0x000fe20000010100 */
[----:B------:R-:W-:Y:S01]  /*5310*/  ISETP.LE.U32.AND P0, PT, R19, UR4, PT ;  /* 0x0000000413007c0c */ /* 0x000fe2000bf03070 */
[----:B------:R-:W-:Y:S01]  /*5320*/  @!P5 FADD.FTZ R118, -R118, -RZ ;  /* 0x800000ff7676d221 */ /* 0x000fe20000010100 */
[----:B------:R-:W-:Y:S01]  /*5330*/  LOP3.LUT R19, R12, 0xff, RZ, 0xc0, !PT ;  /* 0x000000ff0c137812 */ /* 0x000fe200078ec0ff */
[----:B------:R-:W-:Y:S01]  /*5340*/  @!P6 FADD.FTZ R117, -R117, -RZ ;  /* 0x800000ff7575e221 */ /* 0x000fe20000010100 */
[----:B------:R-:W-:Y:S02]  /*5350*/  LOP3.LUT R18, R20, 0xff, RZ, 0xc0, !PT ;  /* 0x000000ff14127812 */ /* 0x000fe400078ec0ff */
[----:B------:R-:W-:Y:S01]  /*5360*/  ISETP.LE.U32.AND P5, PT, R19, UR4, PT ;  /* 0x0000000413007c0c */ /* 0x000fe2000bfa3070 */
[----:B------:R-:W-:Y:S01]  /*5370*/  @!P3 FADD.FTZ R115, -R115, -RZ ;  /* 0x800000ff7373b221 */ /* 0x000fe20000010100 */
[----:B------:R-:W-:Y:S01]  /*5380*/  ISETP.LE.U32.AND P3, PT, R16, UR4, PT ;  /* 0x0000000410007c0c */ /* 0x000fe2000bf63070 */
[----:B------:R-:W-:Y:S01]  /*5390*/  @!P4 FADD.FTZ R114, -R114, -RZ ;  /* 0x800000ff7272c221 */ /* 0x000fe20000010100 */
[----:B------:R-:W-:Y:S01]  /*53a0*/  ISETP.LE.U32.AND P4, PT, R13, UR4, PT ;  /* 0x000000040d007c0c */ /* 0x000fe2000bf83070 */
[----:B------:R-:W-:Y:S01]  /*53b0*/  @!P1 FADD.FTZ R116, -R116, -RZ ;  /* 0x800000ff74749221 */ /* 0x000fe20000010100 */
[----:B------:R-:W-:Y:S01]  /*53c0*/  SHF.R.U32.HI R13, RZ, 0x10, R7 ;  /* 0x00000010ff0d7819 */ /* 0x000fe20000011607 */
[----:B-1----:R-:W-:Y:S01]  /*53d0*/  @!P0 FADD.FTZ R131, -R131, -RZ ;  /* 0x800000ff83838221 */ /* 0x002fe20000010100 */
[--C-:B------:R-:W-:Y:S02]  /*53e0*/  SHF.R.U32.HI R17, RZ, 0x18, R20.reuse ;  /* 0x00000018ff117819 */ /* 0x100fe40000011614 */
[----:B------:R-:W-:Y:S02]  /*53f0*/  ISETP.LE.U32.AND P1, PT, R18, UR4, PT ;  /* 0x0000000412007c0c */ /* 0x000fe4000bf23070 */
[----:B------:R-:W-:Y:S01]  /*5400*/  LOP3.LUT R13, R13, 0xff, RZ, 0xc0, !PT ;  /* 0x000000ff0d0d7812 */ /* 0x000fe200078ec0ff */
[----:B------:R-:W-:Y:S01]  /*5410*/  @!P5 FADD.FTZ R125, -R125, -RZ ;  /* 0x800000ff7d7dd221 */ /* 0x000fe20000010100 */
[----:B------:R-:W-:Y:S01]  /*5420*/  SHF.R.U32.HI R15, RZ, 0x10, R20 ;  /* 0x00000010ff0f7819 */ /* 0x000fe20000011614 */
[----:B------:R-:W-:Y:S01]  /*5430*/  @!P3 FADD.FTZ R119, -R119, -RZ ;  /* 0x800000ff7777b221 */ /* 0x000fe20000010100 */
[----:B------:R-:W-:Y:S01]  /*5440*/  SHF.R.U32.HI R20, RZ, 0x18, R12 ;  /* 0x00000018ff147819 */ /* 0x000fe2000001160c */
[----:B--2---:R-:W-:Y:S01]  /*5450*/  @!P4 FADD.FTZ R127, -R127, -RZ ;  /* 0x800000ff7f7fc221 */ /* 0x004fe20000010100 */
[----:B------:R-:W-:Y:S02]  /*5460*/  ISETP.LE.U32.AND P5, PT, R13, UR4, PT ;  /* 0x000000040d007c0c */ /* 0x000fe4000bfa3070 */
[----:B------:R-:W-:Y:S02]  /*5470*/  ISETP.LE.U32.AND P6, PT, R20, UR4, PT ;  /* 0x0000000414007c0c */ /* 0x000fe4000bfc3070 */
[----:B------:R-:W-:Y:S01]  /*5480*/  ISETP.LE.U32.AND P3, PT, R11, UR4, PT ;  /* 0x000000040b007c0c */ /* 0x000fe2000bf63070 */
[----:B------:R-:W-:Y:S01]  /*5490*/  @!P1 FADD.FTZ R231, -R231, -RZ ;  /* 0x800000ffe7e79221 */ /* 0x000fe20000010100 */
[----:B------:R-:W-:Y:S02]  /*54a0*/  ISETP.LE.U32.AND P1, PT, R9, UR4, PT ;  /* 0x0000000409007c0c */ /* 0x000fe4000bf23070 */
[----:B------:R-:W-:Y:S02]  /*54b0*/  LOP3.LUT R9, R8, 0xff, RZ, 0xc0, !PT ;  /* 0x000000ff08097812 */ /* 0x000fe400078ec0ff */
[----:B------:R-:W-:Y:S02]  /*54c0*/  LOP3.LUT R15, R15, 0xff, RZ, 0xc0, !PT ;  /* 0x000000ff0f0f7812 */ /* 0x000fe400078ec0ff */
[----:B------:R-:W-:Y:S01]  /*54d0*/  LOP3.LUT R12, R12, 0xffff, RZ, 0xc0, !PT ;  /* 0x0000ffff0c0c7812 */ /* 0x000fe200078ec0ff */
[----:B------:R-:W-:Y:S01]  /*54e0*/  @!P5 FADD.FTZ R123, -R123, -RZ ;  /* 0x800000ff7b7bd221 */ /* 0x000fe20000010100 */
[----:B------:R-:W-:Y:S01]  /*54f0*/  ISETP.LE.U32.AND P5, PT, R9, UR4, PT ;  /* 0x0000000409007c0c */ /* 0x000fe2000bfa3070 */
[----:B------:R-:W-:Y:S01]  /*5500*/  @!P6 FADD.FTZ R122, -R122, -RZ ;  /* 0x800000ff7a7ae221 */ /* 0x000fe20000010100 */
[----:B------:R-:W-:Y:S01]  /*5510*/  ISETP.LE.U32.AND P6, PT, R17, UR4, PT ;  /* 0x0000000411007c0c */ /* 0x000fe2000bfc3070 */
[----:B------:R-:W-:Y:S01]  /*5520*/  @!P3 FADD.FTZ R124, -R124, -RZ ;  /* 0x800000ff7c7cb221 */ /* 0x000fe20000010100 */
[--C-:B------:R-:W-:Y:S01]  /*5530*/  SHF.R.U32.HI R9, RZ, 0x18, R8.reuse ;  /* 0x00000018ff097819 */ /* 0x100fe20000011608 */
[----:B------:R-:W-:Y:S01]  /*5540*/  @!P1 FADD.FTZ R249, -R249, -RZ ;  /* 0x800000fff9f99221 */ /* 0x000fe20000010100 */
[----:B------:R-:W-:Y:S02]  /*5550*/  ISETP.LE.U32.AND P1, PT, R15, UR4, PT ;  /* 0x000000040f007c0c */ /* 0x000fe4000bf23070 */
[----:B------:R-:W-:Y:S02]  /*5560*/  ISETP.LE.U32.AND P3, PT, R9, UR4, PT ;  /* 0x0000000409007c0c */ /* 0x000fe4000bf63070 */
[----:B------:R-:W-:Y:S02]  /*5570*/  SHF.R.U32.HI R9, RZ, 0x10, R8 ;  /* 0x00000010ff097819 */ /* 0x000fe40000011608 */
[----:B------:R-:W-:Y:S01]  /*5580*/  LOP3.LUT R7, R7, 0xffff, RZ, 0xc0, !PT ;  /* 0x0000ffff07077812 */ /* 0x000fe200078ec0ff */
[----:B------:R-:W-:Y:S01]  /*5590*/  @!P5 FADD.FTZ R248, -R248, -RZ ;  /* 0x800000fff8f8d221 */ /* 0x000fe20000010100 */
[----:B------:R-:W-:Y:S01]  /*55a0*/  LOP3.LUT R9, R9, 0xff, RZ, 0xc0, !PT ;  /* 0x000000ff09097812 */ /* 0x000fe200078ec0ff */
[----:B------:R-:W-:Y:S01]  /*55b0*/  @!P6 FADD.FTZ R242, -R242, -RZ ;  /* 0x800000fff2f2e221 */ /* 0x000fe20000010100 */
[----:B------:R-:W-:Y:S02]  /*55c0*/  ISETP.LE.U32.AND P6, PT, R14, UR4, PT ;  /* 0x000000040e007c0c */ /* 0x000fe4000bfc3070 */
[----:B------:R-:W-:Y:S01]  /*55d0*/  SHF.R.U32.HI R12, RZ, 0x8, R12 ;  /* 0x00000008ff0c7819 */ /* 0x000fe2000001160c */
[----:B------:R-:W-:Y:S01]  /*55e0*/  @!P1 FADD.FTZ R243, -R243, -RZ ;  /* 0x800000fff3f39221 */ /* 0x000fe20000010100 */
[----:B------:R-:W-:Y:S01]  /*55f0*/  SHF.R.U32.HI R7, RZ, 0x8, R7 ;  /* 0x00000008ff077819 */ /* 0x000fe20000011607 */
[----:B------:R-:W-:Y:S01]  /*5600*/  @!P3 FADD.FTZ R245, -R245, -RZ ;  /* 0x800000fff5f5b221 */ /* 0x000fe20000010100 */
[----:B------:R-:W-:Y:S02]  /*5610*/  ISETP.LE.U32.AND P3, PT, R9, UR4, PT ;  /* 0x0000000409007c0c */ /* 0x000fe4000bf63070 */
[----:B------:R-:W-:Y:S02]  /*5620*/  LOP3.LUT R12, R12, 0xffff, RZ, 0xc0, !PT ;  /* 0x0000ffff0c0c7812 */ /* 0x000fe400078ec0ff */
[----:B------:R-:W-:Y:S02]  /*5630*/  LOP3.LUT R7, R7, 0xffff, RZ, 0xc0, !PT ;  /* 0x0000ffff07077812 */ /* 0x000fe400078ec0ff */
[----:B------:R-:W-:Y:S01]  /*5640*/  ISETP.LE.U32.AND P1, PT, R6, UR4, PT ;  /* 0x0000000406007c0c */ /* 0x000fe2000bf23070 */
[----:B------:R-:W-:Y:S01]  /*5650*/  @!P6 FADD.FTZ R238, -R238, -RZ ;  /* 0x800000ffeeeee221 */ /* 0x000fe20000010100 */
[----:B------:R-:W-:Y:S02]  /*5660*/  SHF.R.U32.HI R6, RZ, 0x10, R5 ;  /* 0x00000010ff067819 */ /* 0x000fe40000011605 */
[----:B------:R-:W-:Y:S02]  /*5670*/  ISETP.LE.U32.AND P5, PT, R12, UR4, PT ;  /* 0x000000040c007c0c */ /* 0x000fe4000bfa3070 */
[----:B------:R-:W-:Y:S01]  /*5680*/  ISETP.LE.U32.AND P6, PT, R7, UR4, PT ;  /* 0x0000000407007c0c */ /* 0x000fe2000bfc3070 */
[----:B------:R-:W-:Y:S01]  /*5690*/  @!P3 FADD.FTZ R246, -R246, -RZ ;  /* 0x800000fff6f6b221 */ /* 0x000fe20000010100 */
[----:B------:R-:W-:Y:S02]  /*56a0*/  LOP3.LUT R6, R6, 0xff, RZ, 0xc0, !PT ;  /* 0x000000ff06067812 */ /* 0x000fe400078ec0ff */
[----:B------:R-:W-:Y:S02]  /*56b0*/  LOP3.LUT R8, R8, 0xffff, RZ, 0xc0, !PT ;  /* 0x0000ffff08087812 */ /* 0x000fe400078ec0ff */
[----:B------:R-:W-:Y:S01]  /*56c0*/  ISETP.LE.U32.AND P3, PT, R6, UR4, PT ;  /* 0x0000000406007c0c */ /* 0x000fe2000bf63070 */
[----:B------:R-:W-:Y:S01]  /*56d0*/  @!P1 FADD.FTZ R126, -R126, -RZ ;  /* 0x800000ff7e7e9221 */ /* 0x000fe20000010100 */
[----:B------:R-:W-:Y:S02]  /*56e0*/  F2FP.RELU.BF16.PACK_AB R6, R122, R249 ;  /* 0x000000f97a06723e */ /* 0x000fe400000018ff */
[----:B------:R-:W-:Y:S01]  /*56f0*/  SHF.R.U32.HI R8, RZ, 0x8, R8 ;  /* 0x00000008ff087819 */ /* 0x000fe20000011608 */
[----:B------:R-:W-:Y:S01]  /*5700*/  @!P5 FADD.FTZ R250, -R250, -RZ ;  /* 0x800000fffafad221 */ /* 0x000fe20000010100 */
[----:B------:R-:W-:Y:S01]  /*5710*/  LOP3.LUT R5, R5, 0xffff, RZ, 0xc0, !PT ;  /* 0x0000ffff05057812 */ /* 0x000fe200078ec0ff */
[----:B------:R1:W-:Y:S01]  /*5720*/  STS [R188+0xe400], R6 ;  /* 0x00e40006bc007388 */ /* 0x0003e20000000800 */
[----:B------:R-:W-:Y:S01]  /*5730*/  LOP3.LUT R8, R8, 0xffff, RZ, 0xc0, !PT ;  /* 0x0000ffff08087812 */ /* 0x000fe200078ec0ff */
[----:B------:R-:W-:Y:S01]  /*5740*/  @!P6 FADD.FTZ R175, -R175, -RZ ;  /* 0x800000ffafafe221 */ /* 0x000fe20000010100 */
[----:B------:R-:W-:Y:S02]  /*5750*/  ISETP.LE.U32.AND P6, PT, R10, UR4, PT ;  /* 0x000000040a007c0c */ /* 0x000fe4000bfc3070 */
[----:B------:R-:W-:Y:S01]  /*5760*/  ISETP.LE.U32.AND P5, PT, R8, UR4, PT ;  /* 0x0000000408007c0c */ /* 0x000fe2000bfa3070 */
[----:B---3--:R-:W-:Y:S01]  /*5770*/  @!P3 FADD.FTZ R128, -R128, -RZ ;  /* 0x800000ff8080b221 */ /* 0x008fe20000010100 */
[----:B------:R-:W-:Y:S02]  /*5780*/  SHF.R.U32.HI R5, RZ, 0x8, R5 ;  /* 0x00000008ff057819 */ /* 0x000fe40000011605 */
[----:B------:R-:W-:Y:S02]  /*5790*/  F2FP.RELU.BF16.PACK_AB R8, R250, R125 ;  /* 0x0000007dfa08723e */ /* 0x000fe400000018ff */
[----:B------:R-:W-:Y:S02]  /*57a0*/  LOP3.LUT R5, R5, 0xffff, RZ, 0xc0, !PT ;  /* 0x0000ffff05057812 */ /* 0x000fe400078ec0ff */
[----:B------:R-:W-:Y:S01]  /*57b0*/  FSETP.GE.FTZ.AND P1, PT, R249, RZ, PT ;  /* 0x000000fff900720b */ /* 0x000fe20003f36000 */
[----:B------:R2:W-:Y:S01]  /*57c0*/  STS [R188+0xe000], R8 ;  /* 0x00e00008bc007388 */ /* 0x0005e20000000800 */
[----:B------:R-:W-:Y:S01]  /*57d0*/  FSETP.GE.FTZ.AND P0, PT, R122, RZ, PT ;  /* 0x000000ff7a00720b */ /* 0x000fe20003f16000 */
[----:B------:R-:W-:Y:S01]  /*57e0*/  @!P6 FADD.FTZ R244, -R244, -RZ ;  /* 0x800000fff4f4e221 */ /* 0x000fe20000010100 */
[----:B------:R-:W-:Y:S01]  /*57f0*/  ISETP.LE.U32.AND P6, PT, R4, UR4, PT ;  /* 0x0000000404007c0c */ /* 0x000fe2000bfc3070 */
[----:B------:R-:W-:Y:S01]  /*5800*/  @!P5 FADD.FTZ R247, -R247, -RZ ;  /* 0x800000fff7f7d221 */ /* 0x000fe20000010100 */
[----:B------:R-:W-:Y:S02]  /*5810*/  F2FP.RELU.BF16.PACK_AB R4, R118, R119 ;  /* 0x000000777604723e */ /* 0x000fe400000018ff */
[----:B------:R-:W-:Y:S02]  /*5820*/  ISETP.LE.U32.AND P5, PT, R5, UR4, PT ;  /* 0x0000000405007c0c */ /* 0x000fe4000bfa3070 */
[----:B------:R-:W-:Y:S01]  /*5830*/  F2FP.RELU.BF16.PACK_AB R5, R238, R117 ;  /* 0x00000075ee05723e */ /* 0x000fe200000018ff */
[----:B------:R3:W-:Y:S01]  /*5840*/  STS [R193+0xe400], R4 ;  /* 0x00e40004c1007388 */ /* 0x0007e20000000800 */
[----:B------:R-:W-:Y:S02]  /*5850*/  F2FP.RELU.BF16.PACK_AB R7, R247, R248 ;  /* 0x000000f8f707723e */ /* 0x000fe400000018ff */
[----:B-1----:R-:W-:Y:S01]  /*5860*/  F2FP.RELU.BF16.PACK_AB R6, R245, R246 ;  /* 0x000000f6f506723e */ /* 0x002fe200000018ff */
[----:B------:R1:W-:Y:S01]  /*5870*/  STS [R193+0xe000], R5 ;  /* 0x00e00005c1007388 */ /* 0x0003e20000000800 */
[----:B------:R-:W-:Y:S01]  /*5880*/  FSETP.GE.FTZ.AND P3, PT, R250, RZ, PT ;  /* 0x000000fffa00720b */ /* 0x000fe20003f76000 */
[----:B------:R-:W-:Y:S01]  /*5890*/  @!P6 FADD.FTZ R129, -R129, -RZ ;  /* 0x800000ff8181e221 */ /* 0x000fe20000010100 */
[----:B------:R-:W-:Y:S01]  /*58a0*/  FSETP.GE.FTZ.AND P4, PT, R125, RZ, PT ;  /* 0x000000ff7d00720b */ /* 0x000fe20003f96000 */
[----:B------:R4:W-:Y:S01]  /*58b0*/  STS [R188+0xf000], R7 ;  /* 0x00f00007bc007388 */ /* 0x0009e20000000800 */
[----:B------:R-:W-:Y:S01]  /*58c0*/  FSETP.GE.FTZ.AND P6, PT, R124, RZ, PT ;  /* 0x000000ff7c00720b */ /* 0x000fe20003fd6000 */
[----:B------:R-:W-:Y:S01]  /*58d0*/  @!P5 FADD.FTZ R130, -R130, -RZ ;  /* 0x800000ff8282d221 */ /* 0x000fe20000010100 */
[----:B------:R-:W-:Y:S01]  /*58e0*/  FSETP.GE.FTZ.AND P5, PT, R111, RZ, PT ;  /* 0x000000ff6f00720b */ /* 0x000fe20003fb6000 */
[----:B------:R4:W-:Y:S01]  /*58f0*/  STS [R188+0xf400], R6 ;  /* 0x00f40006bc007388 */ /* 0x0009e20000000800 */
[----:B--2---:R-:W-:Y:S05]  /*5900*/  F2FP.RELU.BF16.PACK_AB R8, R244, R231 ;  /* 0x000000e7f408723e */ /* 0x004fea00000018ff */
[----:B------:R2:W-:Y:S01]  /*5910*/  STS [R193+0xf000], R8 ;  /* 0x00f00008c1007388 */ /* 0x0005e20000000800 */
[----:B---3--:R-:W-:Y:S02]  /*5920*/  F2FP.RELU.BF16.PACK_AB R4, R124, R110 ;  /* 0x0000006e7c04723e */ /* 0x008fe400000018ff */
[----:B-1----:R-:W-:Y:S02]  /*5930*/  F2FP.RELU.BF16.PACK_AB R5, R115, R123 ;  /* 0x0000007b7305723e */ /* 0x002fe400000018ff */
[----:B----4-:R-:W-:Y:S02]  /*5940*/  F2FP.RELU.BF16.PACK_AB R7, R242, R243 ;  /* 0x000000f3f207723e */ /* 0x010fe400000018ff */
[----:B------:R-:W-:Y:S03]  /*5950*/  F2FP.RELU.BF16.PACK_AB R6, R175, R114 ;  /* 0x00000072af06723e */ /* 0x000fe600000018ff */
[----:B------:R1:W-:Y:S04]  /*5960*/  STS [R193+0xf400], R7 ;  /* 0x00f40007c1007388 */ /* 0x0003e80000000800 */
[----:B------:R3:W-:Y:S01]  /*5970*/  STS [R192+0xe000], R6 ;  /* 0x00e00006c0007388 */ /* 0x0007e20000000800 */
[----:B--2---:R-:W-:Y:S03]  /*5980*/  F2FP.RELU.BF16.PACK_AB R8, R130, R131 ;  /* 0x000000838208723e */ /* 0x004fe600000018ff */
[----:B------:R2:W-:Y:S04]  /*5990*/  STS [R192+0xe400], R5 ;  /* 0x00e40005c0007388 */ /* 0x0005e80000000800 */
[----:B------:R4:W-:Y:S01]  /*59a0*/  STS [R224+0xe000], R4 ;  /* 0x00e00004e0007388 */ /* 0x0009e20000000800 */
[----:B-1----:R-:W-:Y:S02]  /*59b0*/  F2FP.RELU.BF16.PACK_AB R7, R127, R128 ;  /* 0x000000807f07723e */ /* 0x002fe400000018ff */
[----:B---3--:R-:W-:Y:S02]  /*59c0*/  F2FP.RELU.BF16.PACK_AB R6, R111, R116 ;  /* 0x000000746f06723e */ /* 0x008fe400000018ff */
[----:B--2---:R-:W-:Y:S03]  /*59d0*/  F2FP.RELU.BF16.PACK_AB R5, R129, R112 ;  /* 0x000000708105723e */ /* 0x004fe600000018ff */
[----:B------:R-:W-:Y:S01]  /*59e0*/  STS [R224+0xe400], R6 ;  /* 0x00e40006e0007388 */ /* 0x000fe20000000800 */
[----:B----4-:R-:W-:Y:S03]  /*59f0*/  F2FP.RELU.BF16.PACK_AB R4, R113, R126 ;  /* 0x0000007e7104723e */ /* 0x010fe600000018ff */
[----:B------:R-:W-:Y:S04]  /*5a00*/  STS [R192+0xf000], R8 ;  /* 0x00f00008c0007388 */ /* 0x000fe80000000800 */
[----:B------:R-:W-:Y:S04]  /*5a10*/  STS [R192+0xf400], R7 ;  /* 0x00f40007c0007388 */ /* 0x000fe80000000800 */
[----:B------:R-:W-:Y:S04]  /*5a20*/  STS [R224+0xf000], R5 ;  /* 0x00f00005e0007388 */ /* 0x000fe80000000800 */
[----:B------:R-:W-:Y:S04]  /*5a30*/  STS [R224+0xf400], R4 ;  /* 0x00f40004e0007388 */ /* 0x000fe80000000800 */
[----:B------:R-:W1:Y:S08]  /*5a40*/  LDSM.16.M88.4 R32, [R169+0x4000] ;  /* 0x00400000a920783b */ /* 0x000e700000000200 */
[----:B------:R-:W2:Y:S08]  /*5a50*/  LDSM.16.M88.4 R28, [R169+0x5000] ;  /* 0x00500000a91c783b */ /* 0x000eb00000000200 */
[----:B------:R-:W3:Y:S08]  /*5a60*/  LDSM.16.M88.4 R100, [R108+0x4000] ;  /* 0x004000006c64783b */ /* 0x000ef00000000200 */
[----:B------:R4:W3:Y:S01]  /*5a70*/  LDSM.16.M88.4 R104, [R108+0x5000] ;  /* 0x005000006c68783b */ /* 0x0008e20000000200 */
[-C--:B-1----:R-:W-:Y:S01]  /*5a80*/  HMMA.16816.F32.BF16 R4, R32, R132.reuse, RZ ;  /* 0x000000842004723c */ /* 0x082fe200000418ff */
[----:B----4-:R-:W-:Y:S07]  /*5a90*/  IMAD.IADD R108, R174, 0x1, R108 ;  /* 0x00000001ae6c7824 */ /* 0x010fee00078e026c */
[C---:B--2---:R-:W-:Y:S08]  /*5aa0*/  HMMA.16816.F32.BF16 R8, R28.reuse, R132, RZ ;  /* 0x000000841c08723c */ /* 0x044ff000000418ff */
[-C--:B------:R-:W-:Y:S08]  /*5ab0*/  HMMA.16816.F32.BF16 R12, R28, R134.reuse, RZ ;  /* 0x000000861c0c723c */ /* 0x080ff000000418ff */
[C---:B------:R-:W-:Y:S08]  /*5ac0*/  HMMA.16816.F32.BF16 R16, R32.reuse, R134, RZ ;  /* 0x000000862010723c */ /* 0x040ff000000418ff */
[-C--:B------:R-:W-:Y:S08]  /*5ad0*/  HMMA.16816.F32.BF16 R20, R32, R136.reuse, RZ ;  /* 0x000000882014723c */ /* 0x080ff000000418ff */
[C---:B------:R-:W-:Y:S08]  /*5ae0*/  HMMA.16816.F32.BF16 R24, R28.reuse, R136, RZ ;  /* 0x000000881c18723c */ /* 0x040ff000000418ff */
[-C--:B------:R-:W-:Y:S08]  /*5af0*/  HMMA.16816.F32.BF16 R28, R28, R138.reuse, RZ ;  /* 0x0000008a1c1c723c */ /* 0x080ff000000418ff */
[----:B------:R-:W-:Y:S08]  /*5b00*/  HMMA.16816.F32.BF16 R32, R32, R138, RZ ;  /* 0x0000008a2020723c */ /* 0x000ff000000418ff */
[-C--:B---3--:R-:W-:Y:S08]  /*5b10*/  HMMA.16816.F32.BF16 R4, R100, R140.reuse, R4 ;  /* 0x0000008c6404723c */ /* 0x088ff00000041804 */
        /* <DEDUP_REMOVED lines=23> */
[C---:B------:R-:W-:Y:S03]  /*5c90*/  HMMA.16816.F32.BF16 R16, R100.reuse, R158, R16 ;  /* 0x0000009e6410723c */ /* 0x040fe60000041810 */
[----:B------:R-:W-:Y:S01]  /*5ca0*/  FADD.FTZ R5, -R240, R6 ;  /* 0x00000006f0057221 */ /* 0x000fe20000010100 */
[----:B------:R-:W-:Y:S01]  /*5cb0*/  FSEL R6, R108, R241, P3 ;  /* 0x000000f16c067208 */ /* 0x000fe20001800000 */
[----:B------:R-:W-:Y:S01]  /*5cc0*/  FADD.FTZ R109, -R241, R4 ;  /* 0x00000004f16d7221 */ /* 0x000fe20000010100 */
[----:B------:R-:W-:Y:S01]  /*5cd0*/  FSETP.GE.FTZ.AND P3, PT, R247, RZ, PT ;  /* 0x000000fff700720b */ /* 0x000fe20003f76000 */
[----:B------:R-:W-:Y:S01]  /*5ce0*/  FADD.FTZ R4, -R240, R7 ;  /* 0x00000007f0047221 */ /* 0x000fe20000010100 */
[-C--:B------:R-:W-:Y:S01]  /*5cf0*/  HMMA.16816.F32.BF16 R20, R100, R160.reuse, R20 ;  /* 0x000000a06414723c */ /* 0x080fe20000041814 */
[C---:B------:R-:W-:Y:S03]  /*5d00*/  FADD.FTZ R10, -R201.reuse, R10 ;  /* 0x0000000ac90a7221 */ /* 0x040fe60000010100 */
[----:B------:R-:W-:Y:S01]  /*5d10*/  FADD.FTZ R11, -R201, R11 ;  /* 0x0000000bc90b7221 */ /* 0x000fe20000010100 */
[-C--:B------:R-:W-:Y:S01]  /*5d20*/  FSEL R5, R5, R240.reuse, P1 ;  /* 0x000000f005057208 */ /* 0x080fe20000800000 */
[----:B------:R-:W-:Y:S01]  /*5d30*/  FADD.FTZ R9, -R239, R9 ;  /* 0x00000009ef097221 */ /* 0x000fe20000010100 */
[----:B------:R-:W-:Y:S01]  /*5d40*/  FSETP.GE.FTZ.AND P1, PT, R246, RZ, PT ;  /* 0x000000fff600720b */ /* 0x000fe20003f36000 */
[C---:B------:R-:W-:Y:S01]  /*5d50*/  FADD.FTZ R14, -R201.reuse, R14 ;  /* 0x0000000ec90e7221 */ /* 0x040fe20000010100 */
[C---:B------:R-:W-:Y:S03]  /*5d60*/  HMMA.16816.F32.BF16 R24, R104.reuse, R160, R24 ;  /* 0x000000a06818723c */ /* 0x040fe60000041818 */
[----:B------:R-:W-:Y:S01]  /*5d70*/  FADD.FTZ R15, -R201, R15 ;  /* 0x0000000fc90f7221 */ /* 0x000fe20000010100 */
[-C--:B------:R-:W-:Y:S01]  /*5d80*/  FSEL R4, R4, R240.reuse, P0 ;  /* 0x000000f004047208 */ /* 0x080fe20000000000 */
[----:B------:R-:W-:Y:S01]  /*5d90*/  FADD.FTZ R13, -R239, R13 ;  /* 0x0000000def0d7221 */ /* 0x000fe20000010100 */
[----:B------:R-:W-:Y:S01]  /*5da0*/  FSETP.GE.FTZ.AND P0, PT, R245, RZ, PT ;  /* 0x000000fff500720b */ /* 0x000fe20003f16000 */
[C---:B------:R-:W-:Y:S01]  /*5db0*/  FADD.FTZ R18, -R240.reuse, R18 ;  /* 0x00000012f0127221 */ /* 0x040fe20000010100 */
[-C--:B------:R-:W-:Y:S01]  /*5dc0*/  HMMA.16816.F32.BF16 R28, R104, R162.reuse, R28 ;  /* 0x000000a2681c723c */ /* 0x080fe2000004181c */
[----:B------:R-:W-:Y:S03]  /*5dd0*/  FADD.FTZ R19, -R240, R19 ;  /* 0x00000013f0137221 */ /* 0x000fe60000010100 */
[----:B------:R-:W-:Y:S01]  /*5de0*/  FADD.FTZ R8, -R239, R8 ;  /* 0x00000008ef087221 */ /* 0x000fe20000010100 */
[-C--:B------:R-:W-:Y:S01]  /*5df0*/  FSEL R10, R10, R201.reuse, P1 ;  /* 0x000000c90a0a7208 */ /* 0x080fe20000800000 */
[----:B------:R-:W-:Y:S01]  /*5e00*/  FADD.FTZ R17, -R241, R17 ;  /* 0x00000011f1117221 */ /* 0x000fe20000010100 */
[----:B------:R-:W-:Y:S01]  /*5e10*/  FSETP.GE.FTZ.AND P1, PT, R243, RZ, PT ;  /* 0x000000fff300720b */ /* 0x000fe20003f36000 */
[C---:B------:R-:W-:Y:S01]  /*5e20*/  FADD.FTZ R22, -R240.reuse, R22 ;  /* 0x00000016f0167221 */ /* 0x040fe20000010100 */
[----:B------:R-:W-:Y:S03]  /*5e30*/  HMMA.16816.F32.BF16 R32, R100, R162, R32 ;  /* 0x000000a26420723c */ /* 0x000fe60000041820 */
[----:B------:R-:W-:Y:S01]  /*5e40*/  FADD.FTZ R23, -R240, R23 ;  /* 0x00000017f0177221 */ /* 0x000fe20000010100 */
[-C--:B------:R-:W-:Y:S01]  /*5e50*/  FSEL R11, R11, R201.reuse, P0 ;  /* 0x000000c90b0b7208 */ /* 0x080fe20000000000 */
[----:B------:R-:W-:Y:S01]  /*5e60*/  FADD.FTZ R12, -R239, R12 ;  /* 0x0000000cef0c7221 */ /* 0x000fe20000010100 */
[----:B------:R-:W-:Y:S01]  /*5e70*/  FSETP.GE.FTZ.AND P0, PT, R242, RZ, PT ;  /* 0x000000fff200720b */ /* 0x000fe20003f16000 */
[C---:B------:R-:W-:Y:S01]  /*5e80*/  FADD.FTZ R26, -R201.reuse, R26 ;  /* 0x0000001ac91a7221 */ /* 0x040fe20000010100 */
[-C--:B------:R-:W-:Y:S01]  /*5e90*/  FSEL R14, R14, R201.reuse, P1 ;  /* 0x000000c90e0e7208 */ /* 0x080fe20000800000 */
[----:B------:R-:W-:Y:S01]  /*5ea0*/  FADD.FTZ R27, -R201, R27 ;  /* 0x0000001bc91b7221 */ /* 0x000fe20000010100 */
[----:B------:R-:W-:Y:S02]  /*5eb0*/  FSETP.GE.FTZ.AND P1, PT, R119, RZ, PT ;  /* 0x000000ff7700720b */ /* 0x000fe40003f36000 */
[----:B------:R-:W-:Y:S01]  /*5ec0*/  FADD.FTZ R21, -R241, R21 ;  /* 0x00000015f1157221 */ /* 0x000fe20000010100 */
[----:B------:R-:W-:Y:S01]  /*5ed0*/  FSEL R15, R15, R201, P0 ;  /* 0x000000c90f0f7208 */ /* 0x000fe20000000000 */
[----:B------:R-:W-:Y:S01]  /*5ee0*/  FADD.FTZ R16, -R241, R16 ;  /* 0x00000010f1107221 */ /* 0x000fe20000010100 */
[----:B------:R-:W-:Y:S01]  /*5ef0*/  FSETP.GE.FTZ.AND P0, PT, R118, RZ, PT ;  /* 0x000000ff7600720b */ /* 0x000fe20003f16000 */
        /* <DEDUP_REMOVED lines=9> */
[-C--:B------:R-:W-:Y:S01]  /*5f90*/  FSEL R18, R18, R240.reuse, P1 ;  /* 0x000000f012127208 */ /* 0x080fe20000800000 */
[----:B------:R-:W-:Y:S01]  /*5fa0*/  FADD.FTZ R28, -R239, R28 ;  /* 0x0000001cef1c7221 */ /* 0x000fe20000010100 */
        /* <DEDUP_REMOVED lines=30> */
[-C--:B------:R-:W-:Y:S01]  /*6190*/  FSEL R26, R26, R201.reuse, P1 ;  /* 0x000000c91a1a7208 */ /* 0x080fe20000800000 */
        /* <DEDUP_REMOVED lines=9> */
[----:B------:R-:W-:Y:S02]  /*6230*/  FSETP.GE.FTZ.AND P3, PT, R131, RZ, PT ;  /* 0x000000ff8300720b */ /* 0x000fe40003f76000 */
[----:B------:R-:W-:Y:S01]  /*6240*/  FSEL R16, R16, R241, P4 ;  /* 0x000000f110107208 */ /* 0x000fe20002000000 */
[----:B------:R-:W-:Y:S01]  /*6250*/  FMUL.FTZ R21, R175, R21 ;  /* 0x00000015af157220 */ /* 0x000fe20000410000 */
[----:B------:R-:W-:Y:S02]  /*6260*/  FSETP.GE.FTZ.AND P4, PT, R114, RZ, PT ;  /* 0x000000ff7200720b */ /* 0x000fe40003f96000 */
[----:B------:R-:W-:Y:S01]  /*6270*/  FSEL R30, R30, R201, P1 ;  /* 0x000000c91e1e7208 */ /* 0x000fe20000800000 */
[----:B------:R-:W-:Y:S01]  /*6280*/  FMUL.FTZ R16, R117, R16 ;  /* 0x0000001075107220 */ /* 0x000fe20000410000 */
[----:B------:R-:W-:Y:S01]  /*6290*/  FSETP.GE.FTZ.AND P1, PT, R110, RZ, PT ;  /* 0x000000ff6e00720b */ /* 0x000fe20003f36000 */
[----:B------:R-:W-:Y:S01]  /*62a0*/  @P0 FADD.FTZ R201, -R201, R31 ;  /* 0x0000001fc9c90221 */ /* 0x000fe20000010100 */
[----:B------:R-:W-:Y:S01]  /*62b0*/  FSEL R24, R24, R239, P3 ;  /* 0x000000ef18187208 */ /* 0x000fe20001800000 */
[----:B------:R-:W-:Y:S01]  /*62c0*/  FMUL.FTZ R30, R126, R30 ;  /* 0x0000001e7e1e7220 */ /* 0x000fe20000410000 */
[----:B------:R-:W-:Y:S01]  /*62d0*/  FSETP.GE.FTZ.AND P3, PT, R129, RZ, PT ;  /* 0x000000ff8100720b */ /* 0x000fe20003f76000 */
[----:B------:R-:W-:Y:S01]  /*62e0*/  FMUL.FTZ R113, R113, R201 ;  /* 0x000000c971717220 */ /* 0x000fe20000410000 */
[-C--:B------:R-:W-:Y:S01]  /*62f0*/  FSEL R20, R20, R241.reuse, P4 ;  /* 0x000000f114147208 */ /* 0x080fe20002000000 */
[----:B------:R-:W-:Y:S01]  /*6300*/  FMUL.FTZ R24, R131, R24 ;  /* 0x0000001883187220 */ /* 0x000fe20000410000 */
[----:B------:R-:W-:Y:S01]  /*6310*/  FSEL R32, R32, R241, P1 ;  /* 0x000000f120207208 */ /* 0x000fe20000800000 */
[----:B------:R-:W-:Y:S01]  /*6320*/  @P6 FADD.FTZ R241, -R241, R33 ;  /* 0x00000021f1f16221 */ /* 0x000fe20000010100 */
[----:B------:R-:W-:Y:S01]  /*6330*/  ISETP.GT.AND P6, PT, R219, R195, PT ;  /* 0x000000c3db00720c */ /* 0x000fe20003fc4270 */
[----:B------:R-:W-:Y:S01]  /*6340*/  FMUL.FTZ R20, R114, R20 ;  /* 0x0000001472147220 */ /* 0x000fe20000410000 */
[----:B------:R-:W-:Y:S01]  /*6350*/  FSETP.GE.FTZ.AND P4, PT, R130, RZ, PT ;  /* 0x000000ff8200720b */ /* 0x000fe20003f96000 */
[----:B------:R-:W-:Y:S01]  /*6360*/  FMUL.FTZ R32, R110, R32 ;  /* 0x000000206e207220 */ /* 0x000fe20000410000 */
[----:B------:R-:W-:Y:S01]  /*6370*/  FSETP.GE.FTZ.AND P0, PT, R116, RZ, PT ;  /* 0x000000ff7400720b */ /* 0x000fe20003f16000 */
[----:B------:R-:W-:Y:S01]  /*6380*/  FMUL.FTZ R124, R124, R241 ;  /* 0x000000f17c7c7220 */ /* 0x000fe20000410000 */
[-C--:B------:R-:W-:Y:S02]  /*6390*/  FSEL R25, R25, R239.reuse, P4 ;  /* 0x000000ef19197208 */ /* 0x080fe40002000000 */
[----:B------:R-:W-:Y:S02]  /*63a0*/  FSETP.GE.FTZ.AND P4, PT, R112, RZ, PT ;  /* 0x000000ff7000720b */ /* 0x000fe40003f96000 */
[----:B------:R-:W-:Y:S01]  /*63b0*/  FSEL R34, R34, R240, P0 ;  /* 0x000000f022227208 */ /* 0x000fe20000000000 */
[----:B------:R-:W-:Y:S01]  /*63c0*/  @P5 FADD.FTZ R240, -R240, R35 ;  /* 0x00000023f0f05221 */ /* 0x000fe20000010100 */
[----:B------:R-:W-:Y:S01]  /*63d0*/  FSEL R28, R28, R239, P4 ;  /* 0x000000ef1c1c7208 */ /* 0x000fe20002000000 */
[----:B------:R-:W-:Y:S02]  /*63e0*/  @P3 FADD.FTZ R239, -R239, R29 ;  /* 0x0000001defef3221 */ /* 0x000fe40000010100 */
        /* <DEDUP_REMOVED lines=38> */
.L_x_1096:
[----:B------:R-:W-:Y:S01]  /*6650*/  F2FP.BF16.PACK_AB R125, R250, R125 ;  /* 0x0000007dfa7d723e */ /* 0x000fe200000010ff */
[----:B------:R-:W-:Y:S01]  /*6660*/  IMAD.SHL.U32 R116, R172, 0x2, RZ ;  /* 0x00000002ac747824 */ /* 0x000fe200078e00ff */
[----:B------:R-:W-:Y:S02]  /*6670*/  F2FP.BF16.PACK_AB R122, R122, R249 ;  /* 0x000000f97a7a723e */ /* 0x000fe400000010ff */
[----:B------:R-:W-:Y:S01]  /*6680*/  F2FP.BF16.PACK_AB R16, R17, R16 ;  /* 0x000000101110723e */ /* 0x000fe200000010ff */
[----:B------:R-:W-:Y:S01]  /*6690*/  STS [R188+0xa000], R125 ;  /* 0x00a0007dbc007388 */ /* 0x000fe20000000800 */
[----:B------:R-:W-:Y:S02]  /*66a0*/  F2FP.BF16.PACK_AB R18, R19, R18 ;  /* 0x000000121312723e */ /* 0x000fe400000010ff */
[----:B------:R-:W-:Y:S01]  /*66b0*/  F2FP.BF16.PACK_AB R9, R9, R248 ;  /* 0x000000f80909723e */ /* 0x000fe200000010ff */
[----:B------:R2:W-:Y:S01]  /*66c0*/  STS [R188+0xa400], R122 ;  /* 0x00a4007abc007388 */ /* 0x0005e20000000800 */
        /* <DEDUP_REMOVED lines=18> */
[----:B-1----:R-:W-:Y:S01]  /*67f0*/  IADD3 R100, R116, 0x4040, RZ ;  /* 0x0000404074647810 */ /* 0x002fe20007ffe0ff */
[----:B--2---:R-:W-:Y:S01]  /*6800*/  IMAD.SHL.U32 R122, R185, 0x2, RZ ;  /* 0x00000002b97a7824 */ /* 0x004fe200078e00ff */
        /* <DEDUP_REMOVED lines=79> */
.L_x_1097:
[----:B------:R-:W-:Y:S01]  /*6d00*/  LDSM.16.M88.4 R16, [R170] ;  /* 0x00000000aa10783b */ /* 0x000fe20000000200 */
[--C-:B------:R-:W-:Y:S01]  /*6d10*/  IMAD.IADD R117, R116, 0x1, R174.reuse ;  /* 0x0000000174757824 */ /* 0x100fe200078e02ae */
[----:B------:R-:W-:Y:S01]  /*6d20*/  LEA R231, P0, R198, R120, 0x2 ;  /* 0x00000078c6e77211 */ /* 0x000fe200078010ff */
[----:B------:R-:W-:Y:S01]  /*6d30*/  IMAD.IADD R119, R170, 0x1, R174 ;  /* 0x00000001aa777824 */ /* 0x000fe200078e02ae */
[----:B------:R-:W2:Y:S01]  /*6d40*/  LDSM.16.MT88.4 R8, [R116+0x6000] ;  /* 0x006000007408783b */ /* 0x000ea20000004200 */
[----:B------:R-:W-:Y:S01]  /*6d50*/  IMAD.IADD R118, R174, 0x1, R0 ;  /* 0x00000001ae767824 */ /* 0x000fe200078e0200 */
        /* <DEDUP_REMOVED lines=52> */
[----:B------:R-:W-:Y:S01]  /*70a0*/  @P6 IADD3 R20, R184, -0x40, RZ ;  /* 0xffffffc0b8146810 */ /* 0x000fe20007ffe0ff */
[----:B------:R-:W-:Y:S04]  /*70b0*/  HMMA.16816.F32.BF16 R16, R108, R22, R16 ;  /* 0x000000166c10723c */ /* 0x000fe80000041810 */
[----:B------:R-:W-:Y:S04]  /*70c0*/  @P6 IMAD.WIDE R20, R20, 0x4, R236 ;  /* 0x0000000414146825 */ /* 0x000fe800078e02ec */
[C---:B---3--:R-:W-:Y:S01]  /*70d0*/  HMMA.16816.F32.BF16 R4, R28.reuse, R32, R4 ;  /* 0x000000201c04723c */ /* 0x048fe20000041804 */
[----:B------:R1:W5:Y:S04]  /*70e0*/  @P6 LDG.E R216, [R20.64] ;  /* 0x0000000614d86981 */ /* 0x000368000c1e1900 */
[----:B------:R1:W5:Y:S03]  /*70f0*/  @P6 LDG.E R217, [R20.64+0x20] ;  /* 0x0000200614d96981 */ /* 0x000366000c1e1900 */
[C---:B------:R-:W-:Y:S01]  /*7100*/  HMMA.16816.F32.BF16 R8, R28.reuse, R34, R8 ;  /* 0x000000221c08723c */ /* 0x040fe20000041808 */
[----:B------:R-:W-:Y:S04]  /*7110*/  LDSM.16.MT88.4 R32, [R168+0xc800] ;  /* 0x00c80000a820783b */ /* 0x000fe80000004200 */
[----:B------:R1:W5:Y:S03]  /*7120*/  @P6 LDG.E R214, [R20.64+0x80] ;  /* 0x0000800614d66981 */ /* 0x000366000c1e1900 */
[C---:B--2---:R-:W-:Y:S01]  /*7130*/  HMMA.16816.F32.BF16 R12, R28.reuse, R24, R12 ;  /* 0x000000181c0c723c */ /* 0x044fe2000004180c */
[----:B------:R1:W5:Y:S06]  /*7140*/  @P6 LDG.E R215, [R20.64+0xa0] ;  /* 0x0000a00614d76981 */ /* 0x00036c000c1e1900 */
[----:B------:R-:W-:Y:S01]  /*7150*/  IMAD.MOV.U32 R24, RZ, RZ, R231 ;  /* 0x000000ffff187224 */ /* 0x000fe200078e00e7 */
[----:B------:R-:W-:Y:S01]  /*7160*/  HMMA.16816.F32.BF16 R16, R28, R26, R16 ;  /* 0x0000001a1c10723c */ /* 0x000fe20000041810 */
[----:B------:R-:W-:Y:S03]  /*7170*/  LDSM.16.MT88.4 R28, [R168+0xa800] ;  /* 0x00a80000a81c783b */ /* 0x000fe60000004200 */
[----:B------:R-:W-:Y:S01]  /*7180*/  IMAD.MOV.U32 R25, RZ, RZ, R238 ;  /* 0x000000ffff197224 */ /* 0x000fe200078e00ee */
[CC--:B------:R-:W-:Y:S04]  /*7190*/  LEA R22, P1, R211.reuse, R24.reuse, 0x2 ;  /* 0x00000018d3167211 */ /* 0x0c0fe800078210ff */
[-C--:B------:R-:W-:Y:S01]  /*71a0*/  LEA.HI.X.SX32 R23, R211, R25.reuse, 0x2, P1 ;  /* 0x00000019d3177211 */ /* 0x080fe200008f16ff */
[----:B------:R2:W-:Y:S04]  /*71b0*/  RED.E.ADD.F32.FTZ.RN.STRONG.GPU [R24.64], R4 ;  /* 0x000000041800798e */ /* 0x0005e8000c10e786 */
[----:B------:R3:W-:Y:S01]  /*71c0*/  RED.E.ADD.F32.FTZ.RN.STRONG.GPU [R22.64], R5 ;  /* 0x000000051600798e */ /* 0x0007e2000c10e786 */
        /* <DEDUP_REMOVED lines=21> */
[----:B------:R-:W-:Y:S01]  /*7320*/  RED.E.ADD.F32.FTZ.RN.STRONG.GPU [R24.64+0x80], R12 ;  /* 0x0000800c1800798e */ /* 0x000fe2000c10e786 */
[-C--:B-1----:R-:W-:Y:S03]  /*7330*/  LEA R20, P4, R228, R24.reuse, 0x2 ;  /* 0x00000018e4147211 */ /* 0x082fe600078810ff */
[----:B------:R-:W-:Y:S01]  /*7340*/  RED.E.ADD.F32.FTZ.RN.STRONG.GPU [R22.64+0x80], R13 ;  /* 0x0000800d1600798e */ /* 0x000fe2000c10e786 */
[-C--:B------:R-:W-:Y:S02]  /*7350*/  LEA.HI.X.SX32 R9, R226, R25.reuse, 0x2, P1 ;  /* 0x00000019e2097211 */ /* 0x080fe400008f16ff */
[----:B------:R-:W-:Y:S02]  /*7360*/  LEA.HI.X.SX32 R21, R228, R25, 0x2, P4 ;  /* 0x00000019e4157211 */ /* 0x000fe400020f16ff */
[----:B------:R-:W-:Y:S02]  /*7370*/  ISETP.GT.AND P4, PT, R219, R195, PT ;  /* 0x000000c3db00720c */ /* 0x000fe40003f84270 */
[----:B------:R-:W-:Y:S04]  /*7380*/  @P6 IADD3 R200, P1, R200, -0x100, RZ ;  /* 0xffffff00c8c86810 */ /* 0x000fe80007f3e0ff */
[----:B------:R-:W-:Y:S02]  /*7390*/  @P6 IADD3.X R199, R199, -0x1, RZ, P1, !PT ;  /* 0xffffffffc7c76810 */ /* 0x000fe40000ffe4ff */
[CC--:B--2---:R-:W-:Y:S02]  /*73a0*/  LEA R6, P0, R204.reuse, R24.reuse, 0x2 ;  /* 0x00000018cc067211 */ /* 0x0c4fe400078010ff */
[CC--:B------:R-:W-:Y:S02]  /*73b0*/  LEA R10, P3, R227.reuse, R24.reuse, 0x2 ;  /* 0x00000018e30a7211 */ /* 0x0c0fe400078610ff */
[-C--:B------:R-:W-:Y:S02]  /*73c0*/  LEA.HI.X.SX32 R7, R204, R25.reuse, 0x2, P0 ;  /* 0x00000019cc077211 */ /* 0x080fe400000f16ff */
[-C--:B---3--:R-:W-:Y:S02]  /*73d0*/  LEA.HI.X.SX32 R11, R227, R25.reuse, 0x2, P3 ;  /* 0x00000019e30b7211 */ /* 0x088fe400018f16ff */
[C---:B------:R-:W-:Y:S01]  /*73e0*/  LEA R4, P0, R225.reuse, R24, 0x2 ;  /* 0x00000018e1047211 */ /* 0x040fe200078010ff */
[----:B------:R-:W-:Y:S03]  /*73f0*/  RED.E.ADD.F32.FTZ.RN.STRONG.GPU [R6.64], R14 ;  /* 0x0000000e0600798e */ /* 0x000fe6000c10e786 */
[----:B------:R-:W-:Y:S01]  /*7400*/  LEA.HI.X.SX32 R5, R225, R25, 0x2, P0 ;  /* 0x00000019e1057211 */ /* 0x000fe200000f16ff */
[----:B------:R-:W-:Y:S04]  /*7410*/  RED.E.ADD.F32.FTZ.RN.STRONG.GPU [R26.64], R15 ;  /* 0x0000000f1a00798e */ /* 0x000fe8000c10e786 */
        /* <DEDUP_REMOVED lines=63> */
[----:B------:R-:W-:-:S02]  /*7810*/  FMUL.FTZ R69, R69, c[0x0][0x2e0] ;  /* 0x0000b80045457a20 */ /* 0x000fc40000410000 */
[----:B------:R-:W-:Y:S02]  /*7820*/  FMUL.FTZ R70, R70, c[0x0][0x2e0] ;  /* 0x0000b80046467a20 */ /* 0x000fe40000410000 */
        /* <DEDUP_REMOVED lines=119> */
[----:B------:R-:W-:Y:S01]  /*7fa0*/  @P0 IMAD.WIDE.U32 R4, R35, c[0x0][0x3a0], RZ ;  /* 0x0000e80023040a25 */ /* 0x000fe200078e00ff */
[----:B------:R1:W-:Y:S02]  /*7fb0*/  STS [R197+0x4000], R64 ;  /* 0x00400040c5007388 */ /* 0x0003e40000000800 */
[----:B------:R-:W-:Y:S01]  /*7fc0*/  F2FP.BF16.PACK_AB R62, R63, R62 ;  /* 0x0000003e3f3e723e */ /* 0x000fe200000010ff */
[----:B------:R-:W-:Y:S01]  /*7fd0*/  @P0 IMAD R35, R35, c[0x0][0x3a4], R5 ;  /* 0x0000e90023230a24 */ /* 0x000fe200078e0205 */
[----:B------:R1:W-:Y:S01]  /*7fe0*/  STS [R197+0x4400], R66 ;  /* 0x00440042c5007388 */ /* 0x0003e20000000800 */
[----:B------:R-:W-:-:S02]  /*7ff0*/  @P0 MOV R33, R4 ;  /* 0x0000000400210202 */ /* 0x000fc40000000f00 */
[----:B------:R-:W-:Y:S01]  /*8000*/  SHF.R.S32.HI R4, RZ, 0x1f, R181 ;  /* 0x0000001fff047819 */ /* 0x000fe200000114b5 */
        /* <DEDUP_REMOVED lines=15> */
.L_x_1099:
        /* <DEDUP_REMOVED lines=15> */
.L_x_1100:
[----:B------:R-:W-:Y:S01]  /*81f0*/  BAR.SYNC.DEFER_BLOCKING 0x0 ;  /* 0x0000000000007b1d */ /* 0x000fe20000010000 */
[--C-:B------:R-:W-:Y:S01]  /*8200*/  SHF.R.S32.HI R41, RZ, 0x1f, R182.reuse ;  /* 0x0000001fff297819 */ /* 0x100fe200000114b6 */
[----:B-1----:R-:W-:Y:S01]  /*8210*/  IMAD.MOV.U32 R40, RZ, RZ, R182 ;  /* 0x000000ffff287224 */ /* 0x002fe200078e00b6 */
[----:B------:R-:W-:Y:S01]  /*8220*/  SHF.R.S32.HI R34, RZ, 0x1f, R196 ;  /* 0x0000001fff227819 */ /* 0x000fe200000114c4 */
[----:B------:R-:W-:Y:S01]  /*8230*/  IMAD R220, R186, -0x80, R220 ;  /* 0xffffff80badc7824 */ /* 0x000fe200078e02dc */
[----:B------:R-:W-:Y:S01]  /*8240*/  ISETP.GE.AND P1, PT, R182, c[0x0][0x220], PT ;  /* 0x00008800b6007a0c */ /* 0x000fe20003f26270 */
[----:B------:R-:W-:Y:S01]  /*8250*/  IMAD.WIDE.U32 R38, R196, c[0x0][0x3a0], R40 ;  /* 0x0000e800c4267a25 */ /* 0x000fe200078e0028 */
[----:B------:R-:W-:Y:S02]  /*8260*/  BSSY B0, `(.L_x_1101) ;  /* 0x000001e000007945 */ /* 0x000fe40003800000 */
[----:B------:R-:W-:Y:S01]  /*8270*/  ISETP.GE.OR P4, PT, R180, R220, P1 ;  /* 0x000000dcb400720c */ /* 0x000fe20000f86670 */
[----:B------:R-:W-:Y:S01]  /*8280*/  IMAD R36, R34, c[0x0][0x3a0], RZ ;  /* 0x0000e80022247a24 */ /* 0x000fe200078e02ff */
[----:B------:R-:W-:-:S02]  /*8290*/  IADD3 R42, P0, R33, R38, RZ ;  /* 0x00000026212a7210 */ /* 0x000fc40007f1e0ff */
[----:B------:R-:W-:Y:S01]  /*82a0*/  SHF.R.S32.HI R33, RZ, 0x1f, R203 ;  /* 0x0000001fff217819 */ /* 0x000fe200000114cb */
[----:B------:R-:W-:-:S05]  /*82b0*/  IMAD R36, R196, c[0x0][0x3a4], R36 ;  /* 0x0000e900c4247a24 */ /* 0x000fca00078e0224 */
[----:B------:R-:W-:Y:S01]  /*82c0*/  IADD3.X R43, R35, R39, R36, P0, !PT ;  /* 0x00000027232b7210 */ /* 0x000fe200007fe424 */
[----:B------:R-:W-:Y:S01]  /*82d0*/  IMAD R36, R33, c[0x0][0x3b8], RZ ;  /* 0x0000ee0021247a24 */ /* 0x000fe200078e02ff */
[----:B------:R-:W-:Y:S01]  /*82e0*/  SHF.R.S32.HI R35, RZ, 0x1f, R180 ;  /* 0x0000001fff237819 */ /* 0x000fe200000114b4 */
[----:B------:R1:W2:Y:S02]  /*82f0*/  LDS.128 R28, [R122+0x7000] ;  /* 0x007000007a1c7984 */ /* 0x0002a40000000c00 */
        /* <DEDUP_REMOVED lines=10> */
[----:B-1----:R-:W1:Y:S01]  /*83a0*/  LDS.128 R120, [R122+0x6000] ;  /* 0x006000007a787984 */ /* 0x002e620000000c00 */
        /* <DEDUP_REMOVED lines=9> */
.L_x_1102:
[----:B------:R-:W-:Y:S05]  /*8440*/  BSYNC B0 ;  /* 0x0000000000007941 */ /* 0x000fea0003800000 */
.L_x_1101:
[----:B------:R-:W-:Y:S01]  /*8450*/  IADD3 R37, R180, 0x20, RZ ;  /* 0x00000020b4257810 */ /* 0x000fe20007ffe0ff */
[----:B------:R-:W-:Y:S03]  /*8460*/  BSSY B0, `(.L_x_1103) ;  /* 0x000000e000007945 */ /* 0x000fe60003800000 */
[----:B------:R-:W-:-:S13]  /*8470*/  ISETP.GE.OR P3, PT, R37, R220, P1 ;  /* 0x000000dc2500720c */ /* 0x000fda0000f66670 */
[----:B------:R-:W-:Y:S05]  /*8480*/  @P3 BRA `(.L_x_1104) ;  /* 0x000000b000003947 */ /* 0x000fea0003800000 */
[----:B------:R-:W-:Y:S01]  /*8490*/  IADD3 R38, P0, R180, 0x20, RZ ;  /* 0x00000020b4267810 */ /* 0x000fe20007f1e0ff */
[----:B-1----:R-:W-:Y:S01]  /*84a0*/  IMAD.MOV.U32 R44, RZ, RZ, R42 ;  /* 0x000000ffff2c7224 */ /* 0x002fe200078e002a */
        /* <DEDUP_REMOVED lines=8> */
[----:B--2---:R1:W-:Y:S02]  /*8530*/  STG.E.128 [R38.64], R28 ;  /* 0x0000001c26007986 */ /* 0x0043e4000c101d06 */
.L_x_1104:
[----:B------:R-:W-:Y:S05]  /*8540*/  BSYNC B0 ;  /* 0x0000000000007941 */ /* 0x000fea0003800000 */
.L_x_1103:
[----:B-12---:R-:W-:Y:S01]  /*8550*/  IADD3 R28, R180, 0x40, RZ ;  /* 0x00000040b41c7810 */ /* 0x006fe20007ffe0ff */
        /* <DEDUP_REMOVED lines=14> */
.L_x_1106:
[----:B------:R-:W-:Y:S05]  /*8640*/  BSYNC B0 ;  /* 0x0000000000007941 */ /* 0x000fea0003800000 */
.L_x_1105:
[----:B-1-3--:R-:W-:Y:S01]  /*8650*/  IADD3 R24, R180, 0x60, RZ ;  /* 0x00000060b4187810 */ /* 0x00afe20007ffe0ff */
        /* <DEDUP_REMOVED lines=13> */
[----:B----4-:R1:W-:Y:S02]  /*8730*/  STG.E.128 [R28.64], R20 ;  /* 0x000000141c007986 */ /* 0x0103e4000c101d06 */
.L_x_1108:
[----:B------:R-:W-:Y:S05]  /*8740*/  BSYNC B0 ;  /* 0x0000000000007941 */ /* 0x000fea0003800000 */
.L_x_1107:
[----:B------:R-:W-:Y:S01]  /*8750*/  IMAD.WIDE.U32 R40, R196, c[0x0][0x3a8], R40 ;  /* 0x0000ea00c4287a25 */ /* 0x000fe200078e0028 */
[----:B------:R-:W-:Y:S03]  /*8760*/  BSSY B0, `(.L_x_1109) ;  /* 0x0000013000007945 */ /* 0x000fe60003800000 */
[----:B------:R-:W-:Y:S01]  /*8770*/  IMAD R34, R34, c[0x0][0x3a8], RZ ;  /* 0x0000ea0022227a24 */ /* 0x000fe200078e02ff */
[----:B-1--4-:R-:W-:Y:S01]  /*8780*/  IADD3 R22, P0, R32, R40, RZ ;  /* 0x0000002820167210 */ /* 0x012fe20007f1e0ff */
        /* <DEDUP_REMOVED lines=16> */
.L_x_1110:
[----:B------:R-:W-:Y:S05]  /*8890*/  BSYNC B0 ;  /* 0x0000000000007941 */ /* 0x000fea0003800000 */
.L_x_1109:
        /* <DEDUP_REMOVED lines=13> */
.L_x_1112:
[----:B------:R-:W-:Y:S05]  /*8970*/  BSYNC B0 ;  /* 0x0000000000007941 */ /* 0x000fea0003800000 */
.L_x_1111:
        /* <DEDUP_REMOVED lines=13> */
.L_x_1114:
[----:B------:R-:W-:Y:S05]  /*8a50*/  BSYNC B0 ;  /* 0x0000000000007941 */ /* 0x000fea0003800000 */
.L_x_1113:
        /* <DEDUP_REMOVED lines=12> */
.L_x_1069:
[----:B------:R-:W-:Y:S05]  /*8b20*/  BSYNC B1 ;  /* 0x0000000000017941 */ /* 0x000fea0003800000 */
.L_x_1047:
        /* <DEDUP_REMOVED lines=9> */
.L_x_1115:
[----:B------:R-:W-:Y:S05]  /*8bc0*/  EXIT ;  /* 0x000000000000794d */ /* 0x000fea0003800000 */
.L_x_1117:
        /* <DEDUP_REMOVED lines=11> */
.L_x_2470:


//--------------------- .text._ZN5flash44flash_bwd_dq_dk_dv_loop_seqk_parallel_kernelI23Flash_bwd_kernel_traitsILi64ELi64ELi128ELi8ELi2ELi4ELi4ELb1ELb0EN7cutlass10bfloat16_tE19Flash_kernel_traitsILi64ELi64ELi128ELi8ES3_EELb0ELb0ELb1ELb0ELb0ELb0ELb1EEEvNS_16Flash_bwd_paramsE --------------------------
	.section	.text._ZN5flash44flash_bwd_dq_dk_dv_loop_seqk_parallel_kernelI23Flash_bwd_kernel_traitsILi64ELi64ELi128ELi8ELi2ELi4ELi4ELb1ELb0EN7cutlass10bfloat16_tE19Flash_kernel_traitsILi64ELi64ELi128ELi8ES3_EELb0ELb0ELb1ELb0ELb0ELb0ELb1EEEvNS_16Flash_bwd_paramsE,"ax",@progbits
	.sectioninfo	@"SHI_REGISTERS=255"
	.align	128
        .global         _ZN5flash44flash_bwd_dq_dk_dv_loop_seqk_parallel_kernelI23Flash_bwd_kernel_traitsILi64ELi64ELi128ELi8ELi2ELi4ELi4ELb1ELb0EN7cutlass10bfloat16_tE19Flash_kernel_traitsILi64ELi64ELi128ELi8ES3_EELb0ELb0ELb1ELb0ELb0ELb0ELb1EEEvNS_16Flash_bwd_paramsE
        .type           _ZN5flash44flash_bwd_dq_dk_dv_loop_seqk_parallel_kernelI23Flash_bwd_kernel_traitsILi64ELi64ELi128ELi8ELi2ELi4ELi4ELb1ELb0EN7cutlass10bfloat16_tE19Flash_kernel_traitsILi64ELi64ELi128ELi8ES3_EELb0ELb0ELb1ELb0ELb0ELb0ELb1EEEvNS_16Flash_bwd_paramsE,@function
        .size           _ZN5flash44flash_bwd_dq_dk_dv_loop_seqk_parallel_kernelI23Flash_bwd_kernel_traitsILi64ELi64ELi128ELi8ELi2ELi4ELi4ELb1ELb0EN7cutlass10bfloat16_tE19Flash_kernel_traitsILi64ELi64ELi128ELi8ES3_EELb0ELb0ELb1ELb0ELb0ELb0ELb1EEEvNS_16Flash_bwd_paramsE,(.L_x_2471 - _ZN5flash44flash_bwd_dq_dk_dv_loop_seqk_parallel_kernelI23Flash_bwd_kernel_traitsILi64ELi64ELi128ELi8ELi2ELi4ELi4ELb1ELb0EN7cutlass10bfloat16_tE19Flash_kernel_traitsILi64ELi64ELi128ELi8ES3_EELb0ELb0ELb1ELb0ELb0ELb0ELb1EEEvNS_16Flash_bwd_paramsE)
        .other          _ZN5flash44flash_bwd_dq_dk_dv_loop_seqk_parallel_kernelI23Flash_bwd_kernel_traitsILi64ELi64ELi128ELi8ELi2ELi4ELi4ELb1ELb0EN7cutlass10bfloat16_tE19Flash_kernel_traitsILi64ELi64ELi128ELi8ES3_EELb0ELb0ELb1ELb0ELb0ELb0ELb1EEEvNS_16Flash_bwd_paramsE,@"STO_CUDA_ENTRY STV_DEFAULT"
_ZN5flash44flash_bwd_dq_dk_dv_loop_seqk_parallel_kernelI23Flash_bwd_kernel_traitsILi64ELi64ELi128ELi8ELi2ELi4ELi4ELb1ELb0EN7cutlass10bfloat16_tE19Flash_kernel_traitsILi64ELi64ELi128ELi8ES3_EELb0ELb0ELb1ELb0ELb0ELb0ELb1EEEvNS_16Flash_bwd_paramsE:
.text._ZN5flash44flash_bwd_dq_dk_dv_loop_seqk_parallel_kernelI23Flash_bwd_kernel_traitsILi64ELi64ELi128ELi8ELi2ELi4ELi4ELb1ELb0EN7cutlass10bfloat16_tE19Flash_kernel_traitsILi64ELi64ELi128ELi8ES3_EELb0ELb0ELb1ELb0ELb0ELb0ELb1EEEvNS_16Flash_bwd_paramsE:
        /* <DEDUP_REMOVED lines=12> */
[----:B------:R-:W-:Y:S01]  /*00c0*/  UMOV UR6, 0x80 ;  /* 0x0000008000067882 */ /* 0x000fe20000000000 */
[----:B------:R-:W2:Y:S01]  /*00d0*/  S2UR UR51, SR_CTAID.Z ;  /* 0x00000000003379c3 */ /* 0x000ea20000002700 */
[----:B------:R-:W-:Y:S01]  /*00e0*/  ULDC UR5, c[0x0][0x210] ;  /* 0x0000840000057ab9 */ /* 0x000fe20000000800 */
[----:B------:R-:W-:Y:S01]  /*00f0*/  IMAD.MOV.U32 R194, RZ, RZ, -0x10 ;  /* 0xfffffff0ffc27424 */ /* 0x000fe200078e00ff */
[----:B------:R-:W-:Y:S02]  /*0100*/  ULDC UR4, c[0x0][0x234] ;  /* 0x00008d0000047ab9 */ /* 0x000fe40000000800 */
[----:B------:R-:W-:Y:S02]  /*0110*/  UIMAD UR4, UR6, UR5, UR4 ;  /* 0x00000005060472a4 */ /* 0x000fe4000f8e0204 */
[----:B------:R-:W-:Y:S01]  /*0120*/  ULDC UR61, c[0x0][0x22c] ;  /* 0x00008b00003d7ab9 */ /* 0x000fe20000000800 */
[----:B------:R-:W3:Y:S01]  /*0130*/  S2UR UR48, SR_CTAID.Y ;  /* 0x00000000003079c3 */ /* 0x000ee20000002600 */
[----:B------:R-:W-:-:S02]  /*0140*/  ULDC UR14, c[0x0][0x1c8] ;  /* 0x00007200000e7ab9 */ /* 0x000fc40000000800 */
[----:B------:R-:W-:Y:S02]  /*0150*/  ULDC.U8 UR10, c[0x0][0x328] ;  /* 0x0000ca00000a7ab9 */ /* 0x000fe40000000000 */
[----:B------:R-:W-:Y:S02]  /*0160*/  UISETP.NE.AND UP5, UPT, UR10, URZ, UPT ;  /* 0x0000003f0a00728c */ /* 0x000fe4000bfa5270 */
[----:B------:R-:W-:Y:S02]  /*0170*/  ULDC UR7, c[0x0][0x1c0] ;  /* 0x0000700000077ab9 */ /* 0x000fe40000000800 */
[----:B------:R-:W-:Y:S02]  /*0180*/  ULDC UR52, c[0x0][0x1c0] ;  /* 0x0000700000347ab9 */ /* 0x000fe40000000800 */
[----:B------:R-:W-:Y:S02]  /*0190*/  ULDC UR13, c[0x0][0x1c0] ;  /* 0x00007000000d7ab9 */ /* 0x000fe40000000800 */
[----:B------:R-:W-:Y:S01]  /*01a0*/  ULDC UR12, c[0x0][0x214] ;  /* 0x00008500000c7ab9 */ /* 0x000fe20000000800 */
[----:B-1----:R-:W-:Y:S01]  /*01b0*/  SHF.R.S32.HI R7, RZ, 0x1f, R9 ;  /* 0x0000001fff077819 */ /* 0x002fe20000011409 */
[----:B------:R-:W-:Y:S01]  /*01c0*/  UIMAD.WIDE UR52, UR61, UR52, URZ ;  /* 0x000000343d3472a5 */ /* 0x000fe2000f8e023f */
[----:B------:R-:W-:Y:S01]  /*01d0*/  IMAD.SHL.U32 R245, R9, 0x2, RZ ;  /* 0x0000000209f57824 */ /* 0x000fe200078e00ff */
[----:B--2---:R-:W-:Y:S01]  /*01e0*/  UIMAD UR17, UR51, UR61, URZ ;  /* 0x0000003d331172a4 */ /* 0x004fe2000f8e023f */
[CC--:B------:R-:W-:Y:S01]  /*01f0*/  LEA.HI R4, R7.reuse, R9.reuse, RZ, 0x5 ;  /* 0x0000000907047211 */ /* 0x0c0fe200078f28ff */
[----:B------:R-:W-:Y:S01]  /*0200*/  ULOP3.LUT UR6, UR51, UR14, URZ, 0x3c, !UPT ;  /* 0x0000000e33067292 */ /* 0x000fe2000f8e3c3f */
[C---:B------:R-:W-:Y:S01]  /*0210*/  LEA.HI R6, R7.reuse, R9, RZ, 0x4 ;  /* 0x0000000907067211 */ /* 0x040fe200078f20ff */
[----:B------:R-:W-:Y:S01]  /*0220*/  UIMAD UR61, UR61, UR13, URZ ;  /* 0x0000000d3d3d72a4 */ /* 0x000fe2000f8e023f */
[--C-:B------:R-:W-:Y:S01]  /*0230*/  SHF.R.S32.HI R3, RZ, 0x5, R4.reuse ;  /* 0x00000005ff037819 */ /* 0x100fe20000011404 */
[----:B------:R-:W-:Y:S01]  /*0240*/  ULDC UR18, c[0x0][0x224] ;  /* 0x0000890000127ab9 */ /* 0x000fe20000000800 */
[----:B------:R-:W-:Y:S01]  /*0250*/  SHF.R.S32.HI R0, RZ, 0x1f, R4 ;  /* 0x0000001fff007819 */ /* 0x000fe20000011404 */
[----:B---3--:R-:W-:Y:S01]  /*0260*/  @UP5 UIMAD UR13, UR48, UR12, URZ ;  /* 0x0000000c300d52a4 */ /* 0x008fe2000f8e023f */
[-C--:B------:R-:W-:Y:S01]  /*0270*/  LEA.HI R2, R4, R3.reuse, RZ, 0x1 ;  /* 0x0000000304027211 */ /* 0x080fe200078f08ff */
[----:B------:R-:W-:Y:S01]  /*0280*/  USHF.R.S32.HI UR5, URZ, 0x1f, UR18 ;  /* 0x0000001f3f057899 */ /* 0x000fe20008011412 */
[----:B------:R-:W-:Y:S01]  /*0290*/  LEA.HI R0, R0, R3, RZ, 0x2 ;  /* 0x0000000300007211 */ /* 0x000fe200078f10ff */
[----:B------:R-:W-:Y:S01]  /*02a0*/  ULDC UR16, c[0x0][0x224] ;  /* 0x0000890000107ab9 */ /* 0x000fe20000000800 */
[----:B------:R-:W-:Y:S01]  /*02b0*/  LOP3.LUT R2, R2, 0xfffffffe, RZ, 0xc0, !PT ;  /* 0xfffffffe02027812 */ /* 0x000fe200078ec0ff */
[----:B------:R-:W-:Y:S01]  /*02c0*/  ULDC.U8 UR11, c[0x0][0x3d0] ;  /* 0x0000f400000b7ab9 */ /* 0x000fe20000000000 */
[----:B------:R-:W-:Y:S01]  /*02d0*/  LOP3.LUT R0, R0, 0xfffffffc, RZ, 0xc0, !PT ;  /* 0xfffffffc00007812 */ /* 0x000fe200078ec0ff */
[----:B------:R-:W-:Y:S01]  /*02e0*/  UISETP.NE.AND UP6, UPT, UR11, URZ, UPT ;  /* 0x0000003f0b00728c */ /* 0x000fe2000bfc5270 */
[-C--:B------:R-:W-:Y:S01]  /*02f0*/  LEA.HI R15, R7, R9.reuse, RZ, 0x2 ;  /* 0x00000009070f7211 */ /* 0x080fe200078f10ff */
[C---:B------:R-:W-:Y:S01]  /*0300*/  IMAD.IADD R12, R3.reuse, 0x1, -R2 ;  /* 0x00000001030c7824 */ /* 0x040fe200078e0a02 */
[----:B------:R-:W-:Y:S01]  /*0310*/  SHF.R.S32.HI R2, RZ, 0x4, R6 ;  /* 0x00000004ff027819 */ /* 0x000fe20000011406 */
[----:B------:R-:W-:Y:S01]  /*0320*/  IMAD.IADD R174, R3, 0x1, -R0 ;  /* 0x0000000103ae7824 */ /* 0x000fe200078e0a00 */
[--C-:B------:R-:W-:Y:S01]  /*0330*/  SHF.R.S32.HI R5, RZ, 0x2, R15.reuse ;  /* 0x00000002ff057819 */ /* 0x100fe2000001140f */
[----:B------:R-:W-:Y:S01]  /*0340*/  UIMAD.WIDE.U32 UR10, UR48, UR18, URZ ;  /* 0x00000012300a72a5 */ /* 0x000fe2000f8e003f */
[----:B------:R-:W-:Y:S01]  /*0350*/  LEA.HI R0, R6, R2, RZ, 0x1 ;  /* 0x0000000206007211 */ /* 0x000fe200078f08ff */
[----:B------:R-:W-:Y:S01]  /*0360*/  ULDC UR15, c[0x0][0x1c0] ;  /* 0x00007000000f7ab9 */ /* 0x000fe20000000800 */
[----:B------:R-:W-:Y:S01]  /*0370*/  SHF.R.S32.HI R3, RZ, 0x1f, R15 ;  /* 0x0000001fff037819 */ /* 0x000fe2000001140f */
[----:B------:R-:W-:Y:S01]  /*0380*/  USHF.L.U32 UR25, UR61, 0x4, URZ ;  /* 0x000000043d197899 */ /* 0x000fe2000800063f */
[----:B------:R-:W-:Y:S01]  /*0390*/  LOP3.LUT R0, R0, 0xfffffffe, RZ, 0xc0, !PT ;  /* 0xfffffffe00007812 */ /* 0x000fe200078ec0ff */
[----:B------:R-:W-:Y:S01]  /*03a0*/  USHF.L.U32 UR19, UR61, 0x3, URZ ;  /* 0x000000033d137899 */ /* 0x000fe2000800063f */
[----:B------:R-:W-:Y:S01]  /*03b0*/  LEA.HI R14, R7, R9, RZ, 0x3 ;  /* 0x00000009070e7211 */ /* 0x000fe200078f18ff */
[----:B------:R-:W-:Y:S01]  /*03c0*/  UIADD3 UR24, UR25, 0x20, URZ ;  /* 0x0000002019187890 */ /* 0x000fe2000fffe03f */
[----:B------:R-:W-:Y:S01]  /*03d0*/  IMAD.U32 R18, RZ, RZ, UR10 ;  /* 0x0000000aff127e24 */ /* 0x000fe2000f8e00ff */
[----:B------:R-:W-:Y:S01]  /*03e0*/  USHF.L.U32 UR60, UR61, 0x6, URZ ;  /* 0x000000063d3c7899 */ /* 0x000fe2000800063f */
[----:B------:R-:W-:Y:S01]  /*03f0*/  IMAD.IADD R10, R2, 0x1, -R0 ;  /* 0x00000001020a7824 */ /* 0x000fe200078e0a00 */
[----:B------:R-:W-:Y:S01]  /*0400*/  LEA.HI R0, R3, R5, RZ, 0x3 ;  /* 0x0000000503007211 */ /* 0x000fe200078f18ff */
[----:B------:R-:W-:Y:S01]  /*0410*/  UIADD3 UR23, UR19, UR24, URZ ;  /* 0x0000001813177290 */ /* 0x000fe2000fffe03f */
[----:B------:R-:W-:Y:S01]  /*0420*/  LOP3.LUT R3, R4, 0xffffffe0, RZ, 0xc0, !PT ;  /* 0xffffffe004037812 */ /* 0x000fe200078ec0ff */
[----:B------:R-:W-:Y:S01]  /*0430*/  IMAD.U32 R19, RZ, RZ, UR11 ;  /* 0x0000000bff137e24 */ /* 0x000fe2000f8e00ff */
[----:B------:R-:W-:Y:S01]  /*0440*/  LOP3.LUT R2, R0, 0xfffffff8, RZ, 0xc0, !PT ;  /* 0xfffffff800027812 */ /* 0x000fe200078ec0ff */
[----:B------:R-:W-:Y:S01]  /*0450*/  UIADD3 UR22, UR19, UR23, URZ ;  /* 0x0000001713167290 */ /* 0x000fe2000fffe03f */
[----:B------:R-:W-:Y:S01]  /*0460*/  SHF.R.S32.HI R238, RZ, 0x3, R14 ;  /* 0x00000003ffee7819 */ /* 0x000fe2000001140e */
[----:B------:R-:W-:Y:S01]  /*0470*/  IMAD.IADD R0, R9, 0x1, -R3 ;  /* 0x0000000109007824 */ /* 0x000fe200078e0a03 */
[----:B------:R-:W-:Y:S01]  /*0480*/  ULDC.64 UR8, c[0x0][0x118] ;  /* 0x0000460000087ab9 */ /* 0x000fe20000000a00 */
[----:B------:R-:W-:Y:S01]  /*0490*/  IMAD.IADD R8, R5, 0x1, -R2 ;  /* 0x0000000105087824 */ /* 0x000fe200078e0a02 */
[----:B------:R-:W-:Y:S01]  /*04a0*/  UIADD3 UR21, UR19, UR22, URZ ;  /* 0x0000001613157290 */ /* 0x000fe2000fffe03f */
[----:B------:R-:W-:Y:S01]  /*04b0*/  IMAD.U32 R3, RZ, RZ, UR4 ;  /* 0x00000004ff037e24 */ /* 0x000fe2000f8e00ff */
[----:B------:R-:W-:Y:S01]  /*04c0*/  SHF.R.S32.HI R2, RZ, 0x1f, R0 ;  /* 0x0000001fff027819 */ /* 0x000fe20000011400 */
[----:B------:R-:W-:-:S02]  /*04d0*/  UIMAD UR4, UR48, UR7, UR51 ;  /* 0x00000007300472a4 */ /* 0x000fc4000f8e0233 */
[----:B------:R-:W-:Y:S01]  /*04e0*/  USHF.R.S32.HI UR7, URZ, 0x1f, UR51 ;  /* 0x0000001f3f077899 */ /* 0x000fe20008011433 */
[----:B------:R-:W-:Y:S01]  /*04f0*/  LEA.HI R16, R2, R0, RZ, 0x2 ;  /* 0x0000000002107211 */ /* 0x000fe200078f10ff */
[----:B------:R1:W-:Y:S01]  /*0500*/  STL [R1+0x20], R3 ;  /* 0x0000200301007387 */ /* 0x0003e20000100800 */
[----:B------:R-:W-:Y:S01]  /*0510*/  LOP3.LUT R0, R14, 0xfffffff8, RZ, 0xc0, !PT ;  /* 0xfffffff80e007812 */ /* 0x000fe200078ec0ff */
[----:B------:R-:W-:Y:S01]  /*0520*/  UIADD3 UR20, UR19, UR21, URZ ;  /* 0x0000001513147290 */ /* 0x000fe2000fffe03f */
[----:B------:R-:W-:Y:S01]  /*0530*/  LOP3.LUT R2, R6, 0xfffffff0, RZ, 0xc0, !PT ;  /* 0xfffffff006027812 */ /* 0x000fe200078ec0ff */
[----:B------:R-:W-:Y:S01]  /*0540*/  IMAD.U32 R6, RZ, RZ, UR17 ;  /* 0x00000011ff067e24 */ /* 0x000fe2000f8e00ff */
[----:B------:R-:W-:Y:S01]  /*0550*/  ULDC UR57, c[0x0][0x2e8] ;  /* 0x0000ba0000397ab9 */ /* 0x000fe20000000800 */
[C---:B------:R-:W-:Y:S01]  /*0560*/  IMAD.IADD R0, R9.reuse, 0x1, -R0 ;  /* 0x0000000109007824 */ /* 0x040fe200078e0a00 */
[----:B------:R-:W-:Y:S01]  /*0570*/  UIMAD.WIDE.U32 UR58, UR52, UR10, URZ ;  /* 0x0000000a343a72a5 */ /* 0x000fe2000f8e003f */
[----:B------:R-:W-:Y:S01]  /*0580*/  IMAD.IADD R2, R9, 0x1, -R2 ;  /* 0x0000000109027824 */ /* 0x000fe200078e0a02 */
[----:B------:R2:W-:Y:S01]  /*0590*/  STL [R1+0x1c], R6 ;  /* 0x00001c0601007387 */ /* 0x0005e20000100800 */
[C---:B------:R-:W-:Y:S01]  /*05a0*/  IMAD.SHL.U32 R232, R0.reuse, 0x8, RZ ;  /* 0x0000000800e87824 */ /* 0x040fe200078e00ff */
[C---:B------:R-:W-:Y:S01]  /*05b0*/  LOP3.LUT P4, RZ, R0.reuse, 0x2, RZ, 0xc0, !PT ;  /* 0x0000000200ff7812 */ /* 0x040fe2000788c0ff */
[----:B------:R-:W-:Y:S01]  /*05c0*/  UIMAD UR31, UR61, 0x18, URZ ;  /* 0x000000183d1f78a4 */ /* 0x000fe2000f8e023f */
[----:B------:R-:W-:Y:S01]  /*05d0*/  SHF.R.S32.HI R5, RZ, 0x1f, R2 ;  /* 0x0000001fff057819 */ /* 0x000fe20000011402 */
[----:B------:R-:W-:Y:S01]  /*05e0*/  USHF.L.U32 UR30, UR61, 0x5, URZ ;  /* 0x000000053d1e7899 */ /* 0x000fe2000800063f */
[C---:B------:R-:W-:Y:S01]  /*05f0*/  LOP3.LUT P3, RZ, R0.reuse, 0x4, RZ, 0xc0, !PT ;  /* 0x0000000400ff7812 */ /* 0x040fe2000786c0ff */
[----:B------:R-:W-:Y:S01]  /*0600*/  IMAD.SHL.U32 R0, R0, 0x40, RZ ;  /* 0x0000004000007824 */ /* 0x000fe200078e00ff */
[----:B------:R-:W-:Y:S01]  /*0610*/  LEA.HI R11, R5, R2, RZ, 0x3 ;  /* 0x00000002050b7211 */ /* 0x000fe200078f18ff */
[----:B------:R-:W-:Y:S01]  /*0620*/  IMAD.SHL.U32 R5, R10, 0x200, RZ ;  /* 0x000002000a057824 */ /* 0x000fe200078e00ff */
[----:B------:R-:W-:-:S02]  /*0630*/  UIMAD UR29, UR61, 0x28, URZ ;  /* 0x000000283d1d78a4 */ /* 0x000fc4000f8e023f */
[----:B------:R-:W-:Y:S01]  /*0640*/  LOP3.LUT R0, R0, 0x1c0, RZ, 0xc0, !PT ;  /* 0x000001c000007812 */ /* 0x000fe200078ec0ff */
[----:B------:R-:W-:Y:S02]  /*0650*/  UIMAD UR28, UR61, 0x30, URZ ;  /* 0x000000303d1c78a4 */ /* 0x000fe4000f8e023f */
[----:B------:R-:W-:Y:S01]  /*0660*/  UIMAD UR27, UR61, 0x38, URZ ;  /* 0x000000383d1b78a4 */ /* 0x000fe2000f8e023f */
[----:B-1----:R-:W-:Y:S01]  /*0670*/  IMAD.SHL.U32 R3, R238, 0x40, RZ ;  /* 0x00000040ee037824 */ /* 0x002fe200078e00ff */
[----:B------:R-:W-:Y:S01]  /*0680*/  LOP3.LUT R176, R0, 0x8, R14, 0xf8, !PT ;  /* 0x0000000800b07812 */ /* 0x000fe200078ef80e */
[----:B------:R-:W-:Y:S02]  /*0690*/  UIADD3 UR26, UR19, UR20, URZ ;  /* 0x00000014131a7290 */ /* 0x000fe4000fffe03f */
[----:B------:R-:W-:Y:S01]  /*06a0*/  UMOV UR56, 0xffffe000 ;  /* 0xffffe00000387882 */ /* 0x000fe20000000000 */
[----:B------:R-:W-:-:S04]  /*06b0*/  LOP3.LUT R3, R3, 0x1c0, RZ, 0xc0, !PT ;  /* 0x000001c003037812 */ /* 0x000fc800078ec0ff */
[----:B------:R-:W-:Y:S02]  /*06c0*/  SHF.R.U32.HI R4, RZ, 0x3, R3 ;  /* 0x00000003ff047819 */ /* 0x000fe40000011603 */
[----:B------:R-:W-:-:S04]  /*06d0*/  LOP3.LUT R3, R3, 0x38, R232, 0xf8, !PT ;  /* 0x0000003803037812 */ /* 0x000fc800078ef8e8 */
[----:B------:R-:W-:Y:S01]  /*06e0*/  LOP3.LUT R242, R3, R4, RZ, 0x3c, !PT ;  /* 0x0000000403f27212 */ /* 0x000fe200078e3cff */
[----:B------:R-:W-:Y:S01]  /*06f0*/  IMAD.U32 R4, RZ, RZ, UR6 ;  /* 0x00000006ff047e24 */ /* 0x000fe2000f8e00ff */
[----:B------:R-:W-:Y:S01]  /*0700*/  LOP3.LUT R3, R11, 0xfffffff8, RZ, 0xc0, !PT ;  /* 0xfffffff80b037812 */ /* 0x000fe200078ec0ff */
[----:B------:R-:W-:-:S03]  /*0710*/  USHF.R.S32.HI UR6, URZ, 0x1f, UR51 ;  /* 0x0000001f3f067899 */ /* 0x000fc60008011433 */
[----:B------:R1:W-:Y:S01]  /*0720*/  STL [R1+0x18], R4 ;  /* 0x0000180401007387 */ /* 0x0003e20000100800 */
[----:B------:R-:W-:Y:S01]  /*0730*/  IMAD.IADD R13, R2, 0x1, -R3 ;  /* 0x00000001020d7824 */ /* 0x000fe200078e0a03 */
[----:B------:R-:W-:Y:S01]  /*0740*/  LEA.HI R2, R7, R9, RZ, 0x6 ;  /* 0x0000000907027211 */ /* 0x000fe200078f30ff */
[----:B------:R-:W-:-:S03]  /*0750*/  IMAD.SHL.U32 R3, R174, 0x10, RZ ;  /* 0x00000010ae037824 */ /* 0x000fc600078e00ff */
[----:B------:R-:W-:Y:S02]  /*0760*/  SHF.R.S32.HI R2, RZ, 0x6, R2 ;  /* 0x00000006ff027819 */ /* 0x000fe40000011402 */
[----:B--2---:R-:W-:Y:S02]  /*0770*/  LOP3.LUT R6, R0, 0x30, R3, 0xf8, !PT ;  /* 0x0000003000067812 */ /* 0x004fe400078ef803 */
[----:B------:R-:W-:Y:S01]  /*0780*/  SHF.R.U32.HI R0, RZ, 0x3, R0 ;  /* 0x00000003ff007819 */ /* 0x000fe20000011600 */
[C---:B------:R-:W-:Y:S02]  /*0790*/  IMAD R3, R2.reuse, 0x800, R5 ;  /* 0x0000080002037824 */ /* 0x040fe400078e0205 */
[----:B------:R-:W-:Y:S01]  /*07a0*/  IMAD R242, R2, 0x200, R242 ;  /* 0x0000020002f27824 */ /* 0x000fe200078e02f2 */
[----:B------:R-:W-:-:S05]  /*07b0*/  LOP3.LUT R176, R176, R0, RZ, 0x3c, !PT ;  /* 0x00000000b0b07212 */ /* 0x000fca00078e3cff */
[----:B------:R-:W-:Y:S02]  /*07c0*/  IMAD.IADD R176, R3, 0x1, R176 ;  /* 0x0000000103b07824 */ /* 0x000fe400078e02b0 */
[----:B------:R-:W-:Y:S01]  /*07d0*/  IMAD.U32 R3, RZ, RZ, UR7 ;  /* 0x00000007ff037e24 */ /* 0x000fe2000f8e00ff */
[----:B------:R-:W-:Y:S01]  /*07e0*/  UIMAD UR7, UR4, UR16, URZ ;  /* 0x00000010040772a4 */ /* 0x000fe2000f8e023f */
[----:B------:R-:W-:Y:S01]  /*07f0*/  IMAD.U32 R3, RZ, RZ, UR13 ;  /* 0x0000000dff037e24 */ /* 0x000fe2000f8e00ff */
[----:B------:R-:W-:Y:S01]  /*0800*/  UIMAD UR4, UR5, UR48, URZ ;  /* 0x00000030050472a4 */ /* 0x000fe2000f8e023f */
[----:B-1----:R-:W-:Y:S01]  /*0810*/  IMAD.U32 R4, RZ, RZ, UR6 ;  /* 0x00000006ff047e24 */ /* 0x002fe2000f8e00ff */
[----:B------:R-:W-:Y:S01]  /*0820*/  LOP3.LUT R4, R8, 0x1, RZ, 0xc0, !PT ;  /* 0x0000000108047812 */ /* 0x000fe200078ec0ff */
[----:B------:R-:W-:Y:S01]  /*0830*/  USHF.L.U32 UR6, UR48, 0x7, URZ ;  /* 0x0000000730067899 */ /* 0x000fe2000800063f */
[----:B------:R1:W-:Y:S01]  /*0840*/  STL [R1+0x14], R3 ;  /* 0x0000140301007387 */ /* 0x0003e20000100800 */
[----:B------:R-:W-:Y:S01]  /*0850*/  IMAD.SHL.U32 R176, R176, 0x2, RZ ;  /* 0x00000002b0b07824 */ /* 0x000fe200078e00ff */
[----:B------:R-:W-:-:S02]  /*0860*/  ISETP.NE.U32.AND P0, PT, R4, 0x1, PT ;  /* 0x000000010400780c */ /* 0x000fc40003f05070 */
[----:B------:R-:W-:Y:S01]  /*0870*/  LOP3.LUT R4, R6, 0x8, R14, 0xf8, !PT ;  /* 0x0000000806047812 */ /* 0x000fe200078ef80e */
[----:B------:R-:W-:Y:S01]  /*0880*/  IMAD.U32 R17, RZ, RZ, UR6 ;  /* 0x00000006ff117e24 */ /* 0x000fe2000f8e00ff */
[----:B------:R-:W-:Y:S01]  /*0890*/  USHF.R.S32.HI UR6, URZ, 0x1f, UR48 ;  /* 0x0000001f3f067899 */ /* 0x000fe20008011430 */
[----:B------:R-:W-:Y:S02]  /*08a0*/  R2P PR, R8, 0x6 ;  /* 0x0000000608007804 */ /* 0x000fe40000000000 */
[----:B------:R-:W-:Y:S02]  /*08b0*/  LOP3.LUT R5, R5, R4, R0, 0xf6, !PT ;  /* 0x0000000405057212 */ /* 0x000fe400078ef600 */
[----:B------:R-:W-:Y:S01]  /*08c0*/  LOP3.LUT R0, R15, 0x7ffffffc, RZ, 0xc0, !PT ;  /* 0x7ffffffc0f007812 */ /* 0x000fe200078ec0ff */
[----:B------:R-:W-:Y:S01]  /*08d0*/  IMAD.U32 R6, RZ, RZ, UR6 ;  /* 0x00000006ff067e24 */ /* 0x000fe2000f8e00ff */
[----:B------:R-:W-:Y:S01]  /*08e0*/  LEA.HI R4, R7, R9, RZ, 0x7 ;  /* 0x0000000907047211 */ /* 0x000fe200078f38ff */
[----:B------:R-:W-:Y:S01]  /*08f0*/  @!UP5 UIMAD UR6, UR48, UR15, UR51 ;  /* 0x0000000f3006d2a4 */ /* 0x000fe2000f8e0233 */
[----:B------:R-:W-:Y:S01]  /*0900*/  SEL R194, R194, 0x10, !P0 ;  /* 0x00000010c2c27807 */ /* 0x000fe20004000000 */
[----:B------:R-:W-:Y:S01]  /*0910*/  IMAD.IADD R7, R9, 0x1, -R0 ;  /* 0x0000000109077824 */ /* 0x000fe200078e0a00 */
[----:B------:R-:W-:Y:S01]  /*0920*/  SHF.R.S32.HI R4, RZ, 0x7, R4 ;  /* 0x00000007ff047819 */ /* 0x000fe20000011404 */
[----:B------:R-:W-:Y:S01]  /*0930*/  IMAD.U32 R0, RZ, RZ, UR4 ;  /* 0x00000004ff007e24 */ /* 0x000fe2000f8e00ff */
[----:B------:R-:W-:Y:S01]  /*0940*/  USHF.R.S32.HI UR4, URZ, 0x1f, UR17 ;  /* 0x0000001f3f047899 */ /* 0x000fe20008011411 */
[----:B------:R-:W-:-:S02]  /*0950*/  IMAD.SHL.U32 R7, R7, 0x2, RZ ;  /* 0x0000000207077824 */ /* 0x000fc400078e00ff */
[----:B------:R-:W-:Y:S02]  /*0960*/  IMAD.SHL.U32 R6, R4, 0x8, RZ ;  /* 0x0000000804067824 */ /* 0x000fe400078e00ff */
[----:B-1----:R-:W-:-:S05]  /*0970*/  IMAD.U32 R3, RZ, RZ, UR7 ;  /* 0x00000007ff037e24 */ /* 0x002fca000f8e00ff */
[----:B------:R1:W-:Y:S04]  /*0980*/  STL [R1+0x10], R3 ;  /* 0x0000100301007387 */ /* 0x0003e80000100800 */
[----:B------:R2:W-:Y:S01]  /*0990*/  STL [R1+0xc], R0 ;  /* 0x00000c0001007387 */ /* 0x0005e20000100800 */
[----:B-1----:R-:W-:Y:S01]  /*09a0*/  IMAD.U32 R3, RZ, RZ, UR4 ;  /* 0x00000004ff037e24 */ /* 0x002fe2000f8e00ff */
[----:B------:R-:W-:Y:S01]  /*09b0*/  UIMAD UR4, UR53, UR10, URZ ;  /* 0x0000000a350472a4 */ /* 0x000fe2000f8e023f */
[----:B--2---:R-:W-:-:S03]  /*09c0*/  IMAD.SHL.U32 R0, R8, 0x40, RZ ;  /* 0x0000004008007824 */ /* 0x004fc600078e00ff */
[----:B------:R1:W-:Y:S01]  /*09d0*/  STL [R1], R3 ;  /* 0x0000000301007387 */ /* 0x0003e20000100800 */
[----:B------:R-:W-:Y:S01]  /*09e0*/  IMAD.SHL.U32 R8, R10, 0x10, RZ ;  /* 0x000000100a087824 */ /* 0x000fe200078e00ff */
[----:B------:R-:W-:Y:S01]  /*09f0*/  LOP3.LUT R0, R0, 0x1c0, RZ, 0xc0, !PT ;  /* 0x000001c000007812 */ /* 0x000fe200078ec0ff */
[----:B-1----:R-:W-:Y:S01]  /*0a00*/  IMAD.SHL.U32 R3, R2, 0x20, RZ ;  /* 0x0000002002037824 */ /* 0x002fe200078e00ff */
[----:B------:R-:W-:Y:S02]  /*0a10*/  LOP3.LUT R2, R6, 0x8, RZ, 0xc0, !PT ;  /* 0x0000000806027812 */ /* 0x000fe400078ec0ff */
[----:B------:R-:W-:Y:S02]  /*0a20*/  SHF.R.U32.HI R6, RZ, 0x3, R0 ;  /* 0x00000003ff067819 */ /* 0x000fe40000011600 */
[----:B------:R-:W-:Y:S02]  /*0a30*/  LOP3.LUT R245, R3, 0x6, R245, 0xf8, !PT ;  /* 0x0000000603f57812 */ /* 0x000fe400078ef8f5 */
[----:B------:R-:W-:-:S02]  /*0a40*/  LOP3.LUT R9, R2, 0x10, R8, 0xf8, !PT ;  /* 0x0000001002097812 */ /* 0x000fc400078ef808 */
[----:B------:R-:W-:Y:S02]  /*0a50*/  LOP3.LUT R3, R0, 0x20, R3, 0xf8, !PT ;  /* 0x0000002000037812 */ /* 0x000fe400078ef803 */
[----:B------:R-:W-:Y:S01]  /*0a60*/  LOP3.LUT R8, R6, R0, R2, 0x1e, !PT ;  /* 0x0000000006087212 */ /* 0x000fe200078e1e02 */
[----:B------:R-:W-:Y:S01]  /*0a70*/  IMAD R0, R4, 0x1000, R7 ;  /* 0x0000100004007824 */ /* 0x000fe200078e0207 */
[----:B------:R-:W-:Y:S01]  /*0a80*/  LOP3.LUT R6, R3, R6, RZ, 0x3c, !PT ;  /* 0x0000000603067212 */ /* 0x000fe200078e3cff */
[----:B------:R-:W-:Y:S01]  /*0a90*/  IMAD.U32 R2, RZ, RZ, UR4 ;  /* 0x00000004ff027e24 */ /* 0x000fe2000f8e00ff */
[----:B------:R-:W-:Y:S01]  /*0aa0*/  SHF.R.S32.HI R4, RZ, 0x2, R16 ;  /* 0x00000002ff047819 */ /* 0x000fe20000011410 */
[----:B------:R-:W-:Y:S01]  /*0ab0*/  IMAD R0, R12, 0x400, R0 ;  /* 0x000004000c007824 */ /* 0x000fe200078e0200 */
[----:B------:R-:W-:Y:S01]  /*0ac0*/  @!UP5 UIMAD UR4, UR6, UR12, URZ ;  /* 0x0000000c0604d2a4 */ /* 0x000fe2000f8e023f */
[----:B------:R-:W-:Y:S01]  /*0ad0*/  IMAD.SHL.U32 R3, R13, 0x40, RZ ;  /* 0x000000400d037824 */ /* 0x000fe200078e00ff */
[----:B------:R1:W-:Y:S01]  /*0ae0*/  STL [R1+0x8], R2 ;  /* 0x0000080201007387 */ /* 0x0003e20000100800 */
[----:B------:R-:W-:-:S02]  /*0af0*/  IMAD.IADD R196, R6, 0x1, R0 ;  /* 0x0000000106c47824 */ /* 0x000fc400078e0200 */
[----:B------:R-:W-:Y:S01]  /*0b00*/  IMAD.SHL.U32 R0, R10, 0x8, RZ ;  /* 0x000000080a007824 */ /* 0x000fe200078e00ff */
[----:B------:R-:W-:Y:S01]  /*0b10*/  LOP3.LUT R3, R3, 0x1c0, RZ, 0xc0, !PT ;  /* 0x000001c003037812 */ /* 0x000fe200078ec0ff */
[----:B------:R-:W-:Y:S02]  /*0b20*/  IMAD.SHL.U32 R6, R11, 0x40, RZ ;  /* 0x000000400b067824 */ /* 0x000fe400078e00ff */
[----:B------:R-:W-:Y:S02]  /*0b30*/  IMAD R239, R12, 0x10, R4 ;  /* 0x000000100cef7824 */ /* 0x000fe400078e0204 */
[----:B------:R-:W-:-:S03]  /*0b40*/  IMAD.SHL.U32 R196, R196, 0x2, RZ ;  /* 0x00000002c4c47824 */ /* 0x000fc600078e00ff */
[----:B------:R-:W-:Y:S01]  /*0b50*/  SHF.R.S32.HI R252, RZ, 0x1f, R239 ;  /* 0x0000001ffffc7819 */ /* 0x000fe200000114ef */
[----:B------:R-:W-:Y:S02]  /*0b60*/  IMAD.IADD R197, R196, 0x1, R194 ;  /* 0x00000001c4c57824 */ /* 0x000fe400078e02c2 */
[----:B-1----:R-:W-:Y:S01]  /*0b70*/  IMAD R2, R174, 0x400, R7 ;  /* 0x00000400ae027824 */ /* 0x002fe200078e0207 */
[----:B------:R-:W-:Y:S02]  /*0b80*/  LOP3.LUT R7, R3, 0x8, R0, 0xf8, !PT ;  /* 0x0000000803077812 */ /* 0x000fe400078ef800 */
[----:B------:R-:W-:Y:S01]  /*0b90*/  LOP3.LUT R0, R6, 0xfffffe00, RZ, 0xc0, !PT ;  /* 0xfffffe0006007812 */ /* 0x000fe200078ec0ff */
[----:B------:R-:W-:Y:S01]  /*0ba0*/  IMAD.IADD R8, R2, 0x1, R8 ;  /* 0x0000000102087824 */ /* 0x000fe200078e0208 */
[----:B------:R-:W-:-:S03]  /*0bb0*/  SHF.R.U32.HI R2, RZ, 0x3, R3 ;  /* 0x00000003ff027819 */ /* 0x000fc60000011603 */
[--C-:B------:R-:W-:Y:S01]  /*0bc0*/  IMAD R4, R12, 0x400, R0.reuse ;  /* 0x000004000c047824 */ /* 0x100fe200078e0200 */
[----:B------:R-:W-:Y:S01]  /*0bd0*/  LOP3.LUT R3, R2, R9, R3, 0x1e, !PT ;  /* 0x0000000902037212 */ /* 0x000fe200078e1e03 */
[----:B------:R-:W-:Y:S01]  /*0be0*/  IMAD R174, R174, 0x400, R0 ;  /* 0x00000400aeae7824 */ /* 0x000fe200078e0200 */
[----:B------:R-:W-:Y:S02]  /*0bf0*/  LOP3.LUT R2, R7, R2, RZ, 0x3c, !PT ;  /* 0x0000000207027212 */ /* 0x000fe400078e3cff */
[----:B------:R-:W-:Y:S01]  /*0c00*/  LOP3.LUT R182, R3, R0, RZ, 0xfc, !PT ;  /* 0x0000000003b67212 */ /* 0x000fe200078efcff */
[----:B------:R-:W-:Y:S01]  /*0c10*/  IMAD.MOV.U32 R0, RZ, RZ, 0x40 ;  /* 0x00000040ff007424 */ /* 0x000fe200078e00ff */
[----:B------:R-:W-:Y:S01]  /*0c20*/  LEA R246, R8, 0x6000, 0x1 ;  /* 0x0000600008f67811 */ /* 0x000fe200078e08ff */
[----:B------:R-:W-:Y:S02]  /*0c30*/  IMAD.IADD R181, R4, 0x1, R2 ;  /* 0x0000000104b57824 */ /* 0x000fe400078e0202 */
[----:B------:R-:W-:Y:S01]  /*0c40*/  IMAD.IADD R174, R2, 0x1, R174 ;  /* 0x0000000102ae7824 */ /* 0x000fe200078e02ae */
[----:B------:R-:W-:Y:S01]  /*0c50*/  SEL R0, R0, 0xffffffc0, !P3 ;  /* 0xffffffc000007807 */ /* 0x000fe20005800000 */
[----:B------:R-:W-:Y:S01]  /*0c60*/  IMAD.MOV.U32 R4, RZ, RZ, 0x20 ;  /* 0x00000020ff047424 */ /* 0x000fe200078e00ff */
[C---:B------:R-:W-:Y:S01]  /*0c70*/  IADD3 R247, R246.reuse, 0x40, RZ ;  /* 0x00000040f6f77810 */ /* 0x040fe20007ffe0ff */
[----:B------:R-:W-:Y:S01]  /*0c80*/  IMAD.U32 R2, RZ, RZ, UR4 ;  /* 0x00000004ff027e24 */ /* 0x000fe2000f8e00ff */
[----:B------:R-:W-:Y:S01]  /*0c90*/  USHF.R.S32.HI UR4, URZ, 0x1f, UR60 ;  /* 0x0000001f3f047899 */ /* 0x000fe2000801143c */
[----:B------:R-:W-:Y:S01]  /*0ca0*/  @P2 IADD3 R247, R246, -0x40, RZ ;  /* 0xffffffc0f6f72810 */ /* 0x000fe20007ffe0ff */
[----:B------:R-:W-:Y:S01]  /*0cb0*/  IMAD.IADD R177, R176, 0x1, R0 ;  /* 0x00000001b0b17824 */ /* 0x000fe200078e0200 */
[C---:B------:R-:W-:Y:S01]  /*0cc0*/  SEL R178, R4.reuse, 0xffffffe0, !P4 ;  /* 0xffffffe004b27807 */ /* 0x040fe20006000000 */
[----:B------:R1:W-:Y:S01]  /*0cd0*/  STL [R1+0x4], R2 ;  /* 0x0000040201007387 */ /* 0x0003e20000100800 */
[----:B------:R-:W-:Y:S01]  /*0ce0*/  SEL R4, R4, 0xffffffe0, !P1 ;  /* 0xffffffe004047807 */ /* 0x000fe20004800000 */
[----:B------:R-:W-:Y:S01]  /*0cf0*/  IMAD.U32 R3, RZ, RZ, UR4 ;  /* 0x00000004ff037e24 */ /* 0x000fe2000f8e00ff */
[----:B------:R-:W-:Y:S01]  /*0d00*/  IADD3 R251, R246, 0x420, RZ ;  /* 0x00000420f6fb7810 */ /* 0x000fe20007ffe0ff */
[----:B------:R-:W-:Y:S01]  /*0d10*/  IMAD.IADD R179, R176, 0x1, R178 ;  /* 0x00000001b0b37824 */ /* 0x000fe200078e02b2 */
[----:B------:R-:W-:Y:S01]  /*0d20*/  LEA R174, R174, 0xa000, 0x1 ;  /* 0x0000a000aeae7811 */ /* 0x000fe200078e08ff */
[----:B------:R-:W-:Y:S01]  /*0d30*/  IMAD.IADD R195, R196, 0x1, R4 ;  /* 0x00000001c4c37824 */ /* 0x000fe200078e0204 */
[----:B------:R-:W-:Y:S01]  /*0d40*/  @P1 IADD3 R251, R246, 0x3e0, RZ ;  /* 0x000003e0f6fb1810 */ /* 0x000fe20007ffe0ff */
[----:B------:R-:W-:-:S02]  /*0d50*/  IMAD.IADD R178, R178, 0x1, R177 ;  /* 0x00000001b2b27824 */ /* 0x000fc400078e02b1 */
[----:B------:R-:W-:Y:S02]  /*0d60*/  IMAD.IADD R249, R4, 0x1, R246 ;  /* 0x0000000104f97824 */ /* 0x000fe400078e02f6 */
[----:B------:R-:W-:Y:S02]  /*0d70*/  IMAD.IADD R194, R194, 0x1, R195 ;  /* 0x00000001c2c27824 */ /* 0x000fe400078e02c3 */
[----:B------:R-:W-:Y:S01]  /*0d80*/  IMAD.IADD R248, R4, 0x1, R247 ;  /* 0x0000000104f87824 */ /* 0x000fe200078e02f7 */
[----:B-1----:R-:W-:-:S04]  /*0d90*/  IADD3 R2, R239, -0x40, RZ ;  /* 0xffffffc0ef027810 */ /* 0x002fc80007ffe0ff */
[----:B------:R-:W-:Y:S01]  /*0da0*/  SHF.R.S32.HI R3, RZ, 0x1f, R2 ;  /* 0x0000001fff037819 */ /* 0x000fe20000011402 */
[----:B------:R-:W-:-:S03]  /*0db0*/  IMAD.SHL.U32 R243, R2, 0x4, RZ ;  /* 0x0000000402f37824 */ /* 0x000fc600078e00ff */
[----:B------:R-:W-:Y:S01]  /*0dc0*/  SHF.L.U64.HI R244, R2, 0x2, R3 ;  /* 0x0000000202f47819 */ /* 0x000fe20000010203 */
[----:B------:R-:W-:Y:S02]  /*0dd0*/  IMAD.SHL.U32 R3, R5, 0x2, RZ ;  /* 0x0000000205037824 */ /* 0x000fe400078e00ff */
.L_x_1188:
[----:B------:R-:W-:Y:S02]  /*0de0*/  ULDC.64 UR6, c[0x0][0x250] ;  /* 0x0000940000067ab9 */ /* 0x000fe40000000a00 */
[----:B------:R-:W-:Y:S02]  /*0df0*/  UISETP.NE.U32.AND UP3, UPT, URZ, UR6, UPT ;  /* 0x000000063f00728c */ /* 0x000fe4000bf65070 */
[----:B------:R-:W-:Y:S02]  /*0e00*/  USHF.L.U32 UR11, UR48, 0x2, URZ ;  /* 0x00000002300b7899 */ /* 0x000fe4000800063f */
[----:B------:R-:W-:Y:S02]  /*0e10*/  UISETP.NE.AND.EX UP3, UPT, URZ, UR7, UPT, UP3 ;  /* 0x000000073f00728c */ /* 0x000fe4000bf65330 */
[----:B------:R-:W-:Y:S02]  /*0e20*/  USHF.R.S32.HI UR55, URZ, 0x1f, UR48 ;  /* 0x0000001f3f377899 */ /* 0x000fe40008011430 */
[----:B------:R-:W-:-:S02]  /*0e30*/  ULDC.U8 UR4, c[0x0][0x312] ;  /* 0x0000c48000047ab9 */ /* 0x000fc40000000000 */
[----:B------:R-:W-:Y:S01]  /*0e40*/  USHF.L.U64.HI UR5, UR48, 0x2, UR55 ;  /* 0x0000000230057899 */ /* 0x000fe20008010237 */
[----:B------:R-:W-:Y:S01]  /*0e50*/  PLOP3.LUT P0, PT, PT, PT, UP3, 0x80, 0x0 ;  /* 0x000000000000781c */ /* 0x000fe20003f0f038 */
[----:B------:R-:W-:-:S03]  /*0e60*/  UISETP.NE.AND UP4, UPT, UR4, URZ, UPT ;  /* 0x0000003f0400728c */ /* 0x000fc6000bf85270 */
[----:B------:R-:W-:-:S04]  /*0e70*/  @UP3 UIADD3 UR6, UP0, UR11, UR6, URZ ;  /* 0x000000060b063290 */ /* 0x000fc8000ff1e03f */
[----:B------:R-:W-:Y:S02]  /*0e80*/  @UP3 UIADD3.X UR7, UR5, UR7, URZ, UP0, !UPT ;  /* 0x0000000705073290 */ /* 0x000fe400087fe43f */
[----:B-1----:R-:W-:-:S04]  /*0e90*/  IMAD.U32 R8, RZ, RZ, UR6 ;  /* 0x00000006ff087e24 */ /* 0x002fc8000f8e00ff */
[----:B------:R-:W-:Y:S01]  /*0ea0*/  IMAD.U32 R9, RZ, RZ, UR7 ;  /* 0x00000007ff097e24 */ /* 0x000fe2000f8e00ff */
[----:B------:R-:W-:Y:S02]  /*0eb0*/  ULDC.64 UR6, c[0x0][0x240] ;  /* 0x0000900000067ab9 */ /* 0x000fe40000000a00 */
[----:B------:R-:W-:Y:S02]  /*0ec0*/  UISETP.NE.U32.AND UP1, UPT, URZ, UR6, UPT ;  /* 0x000000063f00728c */ /* 0x000fe4000bf25070 */
[----:B------:R-:W-:Y:S01]  /*0ed0*/  UIADD3 UR6, UP0, UR11, UR6, URZ ;  /* 0x000000060b067290 */ /* 0x000fe2000ff1e03f */
[----:B--2---:R-:W2:Y:S01]  /*0ee0*/  @P0 LDG.E R8, [R8.64] ;  /* 0x0000000808080981 */ /* 0x004ea2000c1e1900 */
[----:B------:R-:W-:Y:S02]  /*0ef0*/  UISETP.NE.AND.EX UP1, UPT, URZ, UR7, UPT, UP1 ;  /* 0x000000073f00728c */ /* 0x000fe4000bf25310 */
[----:B------:R-:W-:Y:S02]  /*0f00*/  UIADD3.X UR4, UR5, UR7, URZ, UP0, !UPT ;  /* 0x0000000705047290 */ /* 0x000fe400087fe43f */
[----:B------:R-:W-:Y:S01]  /*0f10*/  IMAD.U32 R6, RZ, RZ, UR6 ;  /* 0x00000006ff067e24 */ /* 0x000fe2000f8e00ff */
[----:B------:R-:W-:Y:S01]  /*0f20*/  ULDC.64 UR6, c[0x0][0x248] ;  /* 0x0000920000067ab9 */ /* 0x000fe20000000a00 */
[----:B------:R-:W-:Y:S01]  /*0f30*/  PLOP3.LUT P2, PT, PT, PT, UP1, 0x80, 0x0 ;  /* 0x000000000000781c */ /* 0x000fe20003f4f018 */
[----:B------:R-:W-:Y:S01]  /*0f40*/  UISETP.EQ.U32.AND UP2, UPT, URZ, UR6, UPT ;  /* 0x000000063f00728c */ /* 0x000fe2000bf42070 */
[----:B------:R-:W-:Y:S01]  /*0f50*/  IMAD.U32 R7, RZ, RZ, UR4 ;  /* 0x00000004ff077e24 */ /* 0x000fe2000f8e00ff */
[----:B------:R-:W-:-:S02]  /*0f60*/  UIADD3 UR6, UP0, UR11, UR6, URZ ;  /* 0x000000060b067290 */ /* 0x000fc4000ff1e03f */
[----:B------:R-:W-:Y:S02]  /*0f70*/  UISETP.EQ.OR.EX UP2, UPT, URZ, UR7, !UP4, UP2 ;  /* 0x000000073f00728c */ /* 0x000fe4000e742720 */
[----:B------:R-:W-:Y:S02]  /*0f80*/  UIADD3.X UR7, UR5, UR7, URZ, UP0, !UPT ;  /* 0x0000000705077290 */ /* 0x000fe400087fe43f */
[----:B----4-:R-:W-:Y:S02]  /*0f90*/  MOV R4, UR6 ;  /* 0x0000000600047c02 */ /* 0x010fe40008000f00 */
[----:B------:R-:W-:Y:S02]  /*0fa0*/  PLOP3.LUT P1, PT, PT, PT, UP2, 0x80, 0x0 ;  /* 0x000000000000781c */ /* 0x000fe40003f2f028 */
[----:B---3--:R1:W3:Y:S01]  /*0fb0*/  @P2 LDG.E R2, [R6.64] ;  /* 0x0000000806022981 */ /* 0x0082e2000c1e1900 */
[----:B------:R-:W-:-:S10]  /*0fc0*/  MOV R5, UR7 ;  /* 0x0000000700057c02 */ /* 0x000fd40008000f00 */
[----:B------:R-:W4:Y:S04]  /*0fd0*/  @!P1 LDG.E R0, [R4.64] ;  /* 0x0000000804009981 */ /* 0x000f28000c1e1900 */
[----:B-1---5:R-:W5:Y:S01]  /*0fe0*/  @P2 LDG.E R6, [R6.64+0x4] ;  /* 0x0000040806062981 */ /* 0x022f62000c1e1900 */
[----:B------:R-:W-:Y:S02]  /*0ff0*/  UMOV UR4, 0xffffffff ;  /* 0xffffffff00047882 */ /* 0x000fe40000000000 */
[----:B------:R-:W-:Y:S02]  /*1000*/  UMOV UR32, URZ ;  /* 0x0000003f00207c82 */ /* 0x000fe40008000000 */
[----:B------:R-:W-:Y:S02]  /*1010*/  UMOV UR37, 0xffffffff ;  /* 0xffffffff00257882 */ /* 0x000fe40000000000 */
[----:B------:R-:W-:Y:S01]  /*1020*/  ULDC UR6, c[0x0][0x218] ;  /* 0x0000860000067ab9 */ /* 0x000fe20000000800 */
[----:B--2---:R1:W2:Y:S01]  /*1030*/  @P0 R2UR UR32, R8 ;  /* 0x00000000082003c2 */ /* 0x0042a200000e0000 */
[----:B------:R-:W-:-:S07]  /*1040*/  ISETP.NE.U32.AND P0, PT, RZ, c[0x0][0x248], PT ;  /* 0x00009200ff007a0c */ /* 0x000fce0003f05070 */
[----:B---3--:R-:W3:Y:S01]  /*1050*/  @P2 R2UR UR4, R2 ;  /* 0x00000000020423c2 */ /* 0x008ee200000e0000 */
[----:B------:R-:W-:-:S07]  /*1060*/  ISETP.NE.AND.EX P0, PT, RZ, c[0x0][0x24c], PT, P0 ;  /* 0x00009300ff007a0c */ /* 0x000fce0003f05300 */
[----:B-----5:R-:W3:Y:S08]  /*1070*/  @P2 R2UR UR10, R6 ;  /* 0x00000000060a23c2 */ /* 0x020ef000000e0000 */
[----:B----4-:R1:W4:Y:S01]  /*1080*/  @!P1 R2UR UR37, R0 ;  /* 0x00000000002593c2 */ /* 0x01032200000e0000 */
[----:B---3--:R-:W-:-:S07]  /*1090*/  @UP1 UIADD3 UR10, UR10, -UR4, URZ ;  /* 0x800000040a0a1290 */ /* 0x008fce000fffe03f */
[----:B------:R-:W-:Y:S01]  /*10a0*/  @!UP1 ULDC UR10, c[0x0][0x214] ;  /* 0x00008500000a9ab9 */ /* 0x000fe20000000800 */
[----:B------:R-:W-:Y:S05]  /*10b0*/  @!P0 BRA `(.L_x_1118) ;  /* 0x0000007000008947 */ /* 0x000fea0003800000 */
[----:B-12-4-:R-:W-:-:S13]  /*10c0*/  PLOP3.LUT P0, PT, PT, PT, UP4, 0x80, 0x0 ;  /* 0x000000000000781c */ /* 0x016fda0003f0f048 */
[----:B------:R-:W2:Y:S04]  /*10d0*/  @P0 LDG.E R0, [R4.64+0x4] ;  /* 0x0000040804000981 */ /* 0x000ea8000c1e1900 */
[----:B------:R-:W3:Y:S01]  /*10e0*/  @!P0 LDG.E R4, [R4.64] ;  /* 0x0000000804048981 */ /* 0x000ee2000c1e1900 */
[----:B--2---:R-:W1:Y:S02]  /*10f0*/  @P0 R2UR UR6, R0 ;  /* 0x00000000000603c2 */ /* 0x004e6400000e0000 */
[----:B-1----:R-:W-:-:S11]  /*1100*/  @UP4 UIADD3 UR6, UR6, -UR37, URZ ;  /* 0x8000002506064290 */ /* 0x002fd6000fffe03f */
[----:B---3--:R1:W2:Y:S01]  /*1110*/  @!P0 R2UR UR6, R4 ;  /* 0x00000000040683c2 */ /* 0x0082a200000e0000 */
[----:B------:R-:W-:-:S07]  /*1120*/  DEPBAR.LE SB1, 0x0, {2} ;  /* 0x000090040000791a */ /* 0x000fce0000000000 */
.L_x_1118:
[----:B-12-4-:R-:W-:Y:S02]  /*1130*/  ULDC.64 UR12, c[0x0][0x258] ;  /* 0x00009600000c7ab9 */ /* 0x016fe40000000a00 */
        /* <DEDUP_REMOVED lines=10> */
[----:B------:R-:W2:Y:S02]  /*11e0*/  @P0 LDG.E R0, [R4.64] ;  /* 0x0000000804000981 */ /* 0x000ea4000c1e1900 */
[----:B------:R-:W-:-:S04]  /*11f0*/  @!UP2 UISETP.NE.AND.EX UP0, UPT, URZ, UR13, UPT, UP0 ;  /* 0x0000000d3f00a28c */ /* 0x000fc8000bf05300 */
[----:B------:R-:W-:Y:S02]  /*1200*/  @!UP2 USEL UR7, URZ, UR7, !UP0 ;  /* 0x000000073f07a287 */ /* 0x000fe4000c000000 */
[----:B------:R-:W-:Y:S01]  /*1210*/  USHF.L.U32 UR17, UR33, 0x7, URZ ;  /* 0x0000000721117899 */ /* 0x000fe2000800063f */
[----:B--2---:R-:W1:Y:S02]  /*1220*/  @P0 R2UR UR5, R0 ;  /* 0x00000000000503c2 */ /* 0x004e6400000e0000 */
[----:B-1----:R-:W-:Y:S02]  /*1230*/  @UP2 UIADD3 UR5, UR5, -UR32, URZ ;  /* 0x8000002005052290 */ /* 0x002fe4000fffe03f */
        /* <DEDUP_REMOVED lines=12> */
[----:B------:R-:W-:Y:S02]  /*1300*/  ULDC UR11, c[0x0][0x2e4] ;  /* 0x0000b900000b7ab9 */ /* 0x000fe40000000800 */
[----:B------:R-:W-:Y:S02]  /*1310*/  USEL UR54, UR12, UR6, !UP3 ;  /* 0x000000060c367287 */ /* 0x000fe4000d800000 */
[----:B------:R-:W-:Y:S02]  /*1320*/  UIMAD UR6, UR4, UR15, URZ ;  /* 0x0000000f040672a4 */ /* 0x000fe4000f8e023f */
[----:B------:R-:W-:-:S02]  /*1330*/  UISETP.NE.AND UP0, UPT, UR37, -0x1, UPT ;  /* 0xffffffff2500788c */ /* 0x000fc4000bf05270 */
[----:B------:R-:W-:Y:S02]  /*1340*/  @UP3 UIADD3 UR50, UR7, UR6, URZ ;  /* 0x0000000607323290 */ /* 0x000fe4000fffe03f */
[----:B------:R-:W-:Y:S02]  /*1350*/  UIADD3 UR6, UR10, 0x3f, URZ ;  /* 0x0000003f0a067890 */ /* 0x000fe4000fffe03f */
[----:B------:R-:W-:Y:S01]  /*1360*/  ULDC.64 UR12, c[0x0][0x198] ;  /* 0x00006600000c7ab9 */ /* 0x000fe20000000a00 */
[----:B------:R-:W-:Y:S01]  /*1370*/  PLOP3.LUT P1, PT, PT, PT, UP0, 0x80, 0x0 ;  /* 0x000000000000781c */ /* 0x000fe20003f2f008 */
[----:B------:R-:W-:-:S04]  /*1380*/  USHF.R.S32.HI UR7, URZ, 0x1f, UR6 ;  /* 0x0000001f3f077899 */ /* 0x000fc80008011406 */
[----:B------:R-:W-:Y:S02]  /*1390*/  ULEA.HI UR15, UR7, UR6, URZ, 0x6 ;  /* 0x00000006070f7291 */ /* 0x000fe4000f8f303f */
[----:B------:R-:W-:-:S04]  /*13a0*/  UIADD3 UR6, UR10, 0x80, UR17 ;  /* 0x000000800a067890 */ /* 0x000fc8000fffe011 */
[----:B------:R-:W-:Y:S02]  /*13b0*/  UIADD3 UR6, UR6, UR11, -UR5 ;  /* 0x0000000b06067290 */ /* 0x000fe4000fffe805 */
[----:B------:R-:W-:Y:S02]  /*13c0*/  @UP0 UIADD3 UR11, UR32, UR37, URZ ;  /* 0x00000025200b0290 */ /* 0x000fe4000fffe03f */
[----:B------:R-:W-:-:S04]  /*13d0*/  UIADD3 UR6, UR6, 0x3f, URZ ;  /* 0x0000003f06067890 */ /* 0x000fc8000fffe03f */
[----:B------:R-:W-:-:S04]  /*13e0*/  USHF.R.S32.HI UR7, URZ, 0x1f, UR6 ;  /* 0x0000001f3f077899 */ /* 0x000fc80008011406 */
[----:B------:R-:W-:Y:S02]  /*13f0*/  ULEA.HI UR14, UR7, UR6, URZ, 0x6 ;  /* 0x00000006070e7291 */ /* 0x000fe4000f8f303f */
[----:B------:R-:W-:-:S04]  /*1400*/  @UP0 UIMAD.WIDE.U32 UR6, UR11, UR12, URZ ;  /* 0x0000000c0b0602a5 */ /* 0x000fc8000f8e003f */
[----:B------:R-:W-:Y:S02]  /*1410*/  @UP0 UIMAD UR42, UR11, UR13, UR7 ;  /* 0x0000000d0b2a02a4 */ /* 0x000fe4000f8e0207 */
[----:B------:R-:W-:Y:S02]  /*1420*/  USHF.R.S32.HI UR11, URZ, 0x6, UR15 ;  /* 0x000000063f0b7899 */ /* 0x000fe4000801140f */
[----:B------:R-:W-:Y:S02]  /*1430*/  USHF.R.S32.HI UR7, URZ, 0x6, UR14 ;  /* 0x000000063f077899 */ /* 0x000fe4000801140e */
[----:B------:R-:W-:Y:S02]  /*1440*/  @UP0 UMOV UR39, UR6 ;  /* 0x0000000600270c82 */ /* 0x000fe40008000000 */
[----:B------:R-:W-:-:S04]  /*1450*/  UISETP.LT.AND UP2, UPT, UR11, UR7, UPT ;  /* 0x000000070b00728c */ /* 0x000fc8000bf41270 */
[----:B------:R-:W-:-:S04]  /*1460*/  USEL UR46, UR11, UR7, UP2 ;  /* 0x000000070b2e7287 */ /* 0x000fc80009000000 */
[----:B------:R-:W-:-:S04]  /*1470*/  ULEA UR6, UR46, 0xffffffc0, 0x6 ;  /* 0xffffffc02e067891 */ /* 0x000fc8000f8e303f */
        /* <DEDUP_REMOVED lines=14> */
.L_x_1120:
        /* <DEDUP_REMOVED lines=18> */
.L_x_1121:
[----:B------:R-:W2:Y:S01]  /*1680*/  LDL R0, [R1+0x8] ;  /* 0x0000080001007983 */ /* 0x000ea20000100800 */
[----:B------:R-:W-:-:S03]  /*1690*/  ULDC.64 UR14, c[0x0][0x370] ;  /* 0x0000dc00000e7ab9 */ /* 0x000fc60000000a00 */
[----:B------:R-:W3:Y:S04]  /*16a0*/  LDL R5, [R1+0xc] ;  /* 0x00000c0001057983 */ /* 0x000ee80000100800 */
[----:B------:R-:W4:Y:S04]  /*16b0*/  LDL R4, [R1+0x18] ;  /* 0x0000180001047983 */ /* 0x000f280000100800 */
[----:B------:R-:W2:Y:S01]  /*16c0*/  LDL R2, [R1+0x14] ;  /* 0x0000140001027983 */ /* 0x000ea20000100800 */
[----:B------:R-:W-:-:S04]  /*16d0*/  @UP3 UIMAD.WIDE.U32 UR12, UR4, UR14, URZ ;  /* 0x0000000e040c32a5 */ /* 0x000fc8000f8e003f */
[----:B------:R-:W-:-:S03]  /*16e0*/  @UP3 UIMAD UR44, UR4, UR15, UR13 ;  /* 0x0000000f042c32a4 */ /* 0x000fc6000f8e020d */
[----:B------:R-:W-:Y:S02]  /*16f0*/  @UP3 UMOV UR41, UR12 ;  /* 0x0000000c00293c82 */ /* 0x000fe40008000000 */
[----:B------:R-:W-:Y:S02]  /*1700*/  ULDC.64 UR12, c[0x0][0x368] ;  /* 0x0000da00000c7ab9 */ /* 0x000fe40000000a00 */
[----:B------:R-:W-:Y:S02]  /*1710*/  @!UP3 UIMAD UR7, UR55, UR12, URZ ;  /* 0x0000000c3707b2a4 */ /* 0x000fe4000f8e023f */
[----:B------:R-:W-:Y:S02]  /*1720*/  ULDC UR16, c[0x0][0x224] ;  /* 0x0000890000107ab9 */ /* 0x000fe40000000800 */
[----:B------:R-:W-:Y:S02]  /*1730*/  @!UP3 UIMAD UR7, UR48, UR13, UR7 ;  /* 0x0000000d3007b2a4 */ /* 0x000fe4000f8e0207 */
[----:B------:R-:W-:-:S02]  /*1740*/  @!UP3 UIMAD.WIDE.U32 UR12, UR48, UR12, URZ ;  /* 0x0000000c300cb2a5 */ /* 0x000fc4000f8e003f */
[----:B------:R-:W-:Y:S02]  /*1750*/  UIMAD.WIDE.U32 UR34, UR48, UR16, URZ ;  /* 0x00000010302272a5 */ /* 0x000fe4000f8e003f */
[----:B------:R-:W-:Y:S01]  /*1760*/  @!UP3 UIADD3 UR44, UR13, UR7, URZ ;  /* 0x000000070d2cb290 */ /* 0x000fe2000fffe03f */
[----:B------:R-:W-:Y:S01]  /*1770*/  IABS R6, c[0x0][0x1c8] ;  /* 0x0000720000067a13 */ /* 0x000fe20000000000 */
[----:B------:R-:W-:Y:S02]  /*1780*/  ULDC.64 UR14, c[0x0][0x3d8] ;  /* 0x0000f600000e7ab9 */ /* 0x000fe40000000a00 */
[----:B------:R-:W-:Y:S02]  /*1790*/  @!UP3 UMOV UR41, UR12 ;  /* 0x0000000c0029bc82 */ /* 0x000fe40008000000 */
[----:B------:R-:W-:-:S04]  /*17a0*/  UIMAD.WIDE.U32 UR12, UR52, UR4, URZ ;  /* 0x00000004340c72a5 */ /* 0x000fc8000f8e003f */
[----:B------:R-:W-:Y:S01]  /*17b0*/  USEL UR34, UR58, UR12, !UP3 ;  /* 0x0000000c3a227287 */ /* 0x000fe2000d800000 */
[----:B--2---:R1:W2:Y:S02]  /*17c0*/  R2UR UR11, R0 ;  /* 0x00000000000b73c2 */ /* 0x0042a400000e0000 */
[----:B-1----:R-:W5:Y:S06]  /*17d0*/  LDL R0, [R1+0x4] ;  /* 0x0000040001007983 */ /* 0x002f6c0000100800 */
[----:B---3--:R-:W1:Y:S02]  /*17e0*/  R2UR UR18, R5 ;  /* 0x00000000051273c2 */ /* 0x008e6400000e0000 */
[----:B-1----:R-:W-:-:S04]  /*17f0*/  UIMAD UR7, UR55, UR16, UR18 ;  /* 0x00000010370772a4 */ /* 0x002fc8000f8e0212 */
[----:B------:R-:W-:-:S04]  /*1800*/  UIADD3 UR7, UR35, UR7, URZ ;  /* 0x0000000723077290 */ /* 0x000fc8000fffe03f */
[----:B--2---:R-:W-:Y:S01]  /*1810*/  UIMAD UR7, UR52, UR7, UR11 ;  /* 0x00000007340772a4 */ /* 0x004fe2000f8e020b */
[----:B------:R-:W1:Y:S03]  /*1820*/  S2UR UR11, SR_CTAID.X ;  /* 0x00000000000b79c3 */ /* 0x000e660000002500 */
[----:B------:R-:W-:Y:S02]  /*1830*/  UIADD3 UR16, UR59, UR7, URZ ;  /* 0x000000073b107290 */ /* 0x000fe4000fffe03f */
[----:B------:R-:W-:-:S04]  /*1840*/  UIMAD UR7, UR53, UR4, URZ ;  /* 0x00000004350772a4 */ /* 0x000fc8000f8e023f */
[----:B------:R-:W-:Y:S02]  /*1850*/  @UP3 UIADD3 UR16, UR13, UR7, URZ ;  /* 0x000000070d103290 */ /* 0x000fe4000fffe03f */
[----:B-1----:R-:W-:Y:S01]  /*1860*/  UIMAD.WIDE.U32 UR12, UR11, UR14, URZ ;  /* 0x0000000e0b0c72a5 */ /* 0x002fe2000f8e003f */
[----:B----4-:R1:W2:Y:S02]  /*1870*/  R2UR UR14, R4 ;  /* 0x00000000040e73c2 */ /* 0x0102a400000e0000 */
[----:B-1----:R-:W1:Y:S08]  /*1880*/  I2F.RP R4, R6 ;  /* 0x0000000600047306 */ /* 0x002e700000209400 */
[----:B-1----:R-:W1:Y:S02]  /*1890*/  MUFU.RCP R4, R4 ;  /* 0x0000000400047308 */ /* 0x002e640000001000 */
[----:B-1----:R-:W-:-:S06]  /*18a0*/  IADD3 R4, R4, 0xffffffe, RZ ;  /* 0x0ffffffe04047810 */ /* 0x002fcc0007ffe0ff */
[----:B------:R1:W3:Y:S01]  /*18b0*/  F2I.FTZ.U32.TRUNC.NTZ R5, R4 ;  /* 0x0000000400057305 */ /* 0x0002e2000021f000 */
[----:B------:R-:W-:Y:S01]  /*18c0*/  UIMAD UR15, UR11, UR15, UR13 ;  /* 0x0000000f0b0f72a4 */ /* 0x000fe2000f8e020d */
[----:B------:R4:W2:Y:S01]  /*18d0*/  R2UR UR35, R2 ;  /* 0x00000000022373c2 */ /* 0x0008a200000e0000 */
[----:B-1----:R-:W-:Y:S01]  /*18e0*/  IMAD.MOV.U32 R4, RZ, RZ, RZ ;  /* 0x000000ffff047224 */ /* 0x002fe200078e00ff */
[----:B----4-:R-:W-:Y:S01]  /*18f0*/  IABS R2, UR51 ;  /* 0x0000003300027c13 */ /* 0x010fe20008000000 */
[----:B------:R-:W-:Y:S02]  /*1900*/  USHF.L.U32 UR11, UR48, 0x7, URZ ;  /* 0x00000007300b7899 */ /* 0x000fe4000800063f */
[----:B------:R-:W-:Y:S02]  /*1910*/  USEL UR18, UR12, URZ, UP6 ;  /* 0x0000003f0c127287 */ /* 0x000fe4000b000000 */
[----:B------:R-:W-:Y:S02]  /*1920*/  USHF.L.U64.HI UR7, UR48, 0x7, UR55 ;  /* 0x0000000730077899 */ /* 0x000fe40008010237 */
[----:B------:R-:W-:-:S02]  /*1930*/  USEL UR12, UR11, URZ, UP1 ;  /* 0x0000003f0b0c7287 */ /* 0x000fc40008800000 */
[----:B------:R-:W-:Y:S02]  /*1940*/  USEL UR7, UR7, URZ, UP1 ;  /* 0x0000003f07077287 */ /* 0x000fe40008800000 */
[----:B------:R-:W-:-:S04]  /*1950*/  UIADD3 UR12, UP1, UR6, UR12, URZ ;  /* 0x0000000c060c7290 */ /* 0x000fc8000ff3e03f */
[----:B------:R-:W-:Y:S02]  /*1960*/  UIADD3.X UR11, UR43, UR7, URZ, UP1, !UPT ;  /* 0x000000072b0b7290 */ /* 0x000fe40008ffe43f */
[----:B------:R-:W-:Y:S01]  /*1970*/  UIMAD UR7, UR53, UR12, URZ ;  /* 0x0000000c350772a4 */ /* 0x000fe2000f8e023f */
[----:B------:R-:W-:-:S03]  /*1980*/  ISETP.NE.AND P2, PT, RZ, c[0x0][0x1c8], PT ;  /* 0x00007200ff007a0c */ /* 0x000fc60003f45270 */
[----:B------:R-:W-:Y:S02]  /*1990*/  UIMAD UR11, UR52, UR11, UR7 ;  /* 0x0000000b340b72a4 */ /* 0x000fe4000f8e0207 */
[----:B--2---:R-:W-:Y:S02]  /*19a0*/  @UP5 USEL UR7, UR35, UR4, !UP3 ;  /* 0x0000000423075287 */ /* 0x004fe4000d800000 */
[----:B------:R-:W-:Y:S02]  /*19b0*/  USEL UR15, UR15, URZ, UP6 ;  /* 0x0000003f0f0f7287 */ /* 0x000fe4000b000000 */
[----:B------:R-:W-:Y:S01]  /*19c0*/  USHF.R.S32.HI UR36, URZ, 0x1f, UR17 ;  /* 0x0000001f3f247899 */ /* 0x000fe20008011411 */
[----:B-----5:R3:W1:Y:S02]  /*19d0*/  R2UR UR13, R0 ;  /* 0x00000000000d73c2 */ /* 0x02066400000e0000 */
[----:B---3--:R-:W-:-:S04]  /*19e0*/  IMAD.MOV R0, RZ, RZ, -R5 ;  /* 0x000000ffff007224 */ /* 0x008fc800078e0a05 */
[----:B------:R-:W-:-:S04]  /*19f0*/  IMAD R0, R0, R6, RZ ;  /* 0x0000000600007224 */ /* 0x000fc800078e02ff */
[----:B------:R-:W-:-:S06]  /*1a00*/  IMAD.HI.U32 R0, R5, R0, R4 ;  /* 0x0000000005007227 */ /* 0x000fcc00078e0004 */
[----:B------:R-:W-:-:S04]  /*1a10*/  IMAD.HI.U32 R0, R0, R2, RZ ;  /* 0x0000000200007227 */ /* 0x000fc800078e00ff */
[----:B------:R-:W-:-:S04]  /*1a20*/  IMAD.MOV R4, RZ, RZ, -R0 ;  /* 0x000000ffff047224 */ /* 0x000fc800078e0a00 */
[----:B------:R-:W-:-:S05]  /*1a30*/  IMAD R2, R6, R4, R2 ;  /* 0x0000000406027224 */ /* 0x000fca00078e0202 */
[----:B------:R-:W-:-:S13]  /*1a40*/  ISETP.GT.U32.AND P0, PT, R6, R2, PT ;  /* 0x000000020600720c */ /* 0x000fda0003f04070 */
[----:B------:R-:W-:-:S05]  /*1a50*/  @!P0 IMAD.IADD R2, R2, 0x1, -R6 ;  /* 0x0000000102028824 */ /* 0x000fca00078e0a06 */
[----:B------:R-:W-:Y:S02]  /*1a60*/  ISETP.GE.U32.AND P3, PT, R2, R6, PT ;  /* 0x000000060200720c */ /* 0x000fe40003f66070 */
[----:B------:R-:W-:Y:S02]  /*1a70*/  @!P0 IADD3 R0, R0, 0x1, RZ ;  /* 0x0000000100008810 */ /* 0x000fe40007ffe0ff */
[----:B------:R-:W-:Y:S01]  /*1a80*/  ISETP.LE.AND P0, PT, RZ, UR14, PT ;  /* 0x0000000eff007c0c */ /* 0x000fe2000bf03270 */
[----:B------:R-:W-:-:S08]  /*1a90*/  ULDC UR14, c[0x0][0x234] ;  /* 0x00008d00000e7ab9 */ /* 0x000fd00000000800 */
[----:B------:R-:W-:-:S05]  /*1aa0*/  @P3 IADD3 R0, R0, 0x1, RZ ;  /* 0x0000000100003810 */ /* 0x000fca0007ffe0ff */
[----:B------:R-:W-:Y:S01]  /*1ab0*/  IMAD.MOV.U32 R11, RZ, RZ, R0 ;  /* 0x000000ffff0b7224 */ /* 0x000fe200078e0000 */
[----:B------:R-:W-:-:S03]  /*1ac0*/  @UP5 UIMAD UR7, UR51, UR14, UR7 ;  /* 0x0000000e330752a4 */ /* 0x000fc6000f8e0207 */
[----:B------:R-:W-:Y:S01]  /*1ad0*/  @!P0 IMAD.MOV R11, RZ, RZ, -R11 ;  /* 0x000000ffff0b8224 */ /* 0x000fe200078e0a0b */
[----:B------:R-:W-:-:S03]  /*1ae0*/  PLOP3.LUT P0, PT, PT, PT, UP5, 0x80, 0x0 ;  /* 0x000000000000781c */ /* 0x000fc60003f0f058 */
[----:B-1----:R-:W-:Y:S02]  /*1af0*/  @!UP5 UMOV UR7, UR13 ;  /* 0x0000000d0007dc82 */ /* 0x002fe40008000000 */
[----:B------:R-:W-:Y:S01]  /*1b00*/  UIMAD.WIDE.U32 UR12, UR52, UR12, URZ ;  /* 0x0000000c340c72a5 */ /* 0x000fe2000f8e003f */
[----:B------:R-:W-:-:S03]  /*1b10*/  @!P2 LOP3.LUT R11, RZ, c[0x0][0x1c8], RZ, 0x33, !PT ;  /* 0x00007200ff0baa12 */ /* 0x000fc600078e33ff */
[----:B------:R-:W-:Y:S01]  /*1b20*/  UIADD3 UR14, UR13, UR11, URZ ;  /* 0x0000000b0d0e7290 */ /* 0x000fe2000fffe03f */
[----:B------:R-:W-:-:S03]  /*1b30*/  SHF.R.S32.HI R12, RZ, 0x1f, R11 ;  /* 0x0000001fff0c7819 */ /* 0x000fc6000001140b */
[----:B------:R-:W-:Y:S05]  /*1b40*/  @!P0 BRA `(.L_x_1122) ;  /* 0x0000007000008947 */ /* 0x000fea0003800000 */
[----:B------:R-:W2:Y:S01]  /*1b50*/  LDL R7, [R1+0x20] ;  /* 0x0000200001077983 */ /* 0x000ea20000100800 */
[----:B------:R-:W-:Y:S02]  /*1b60*/  ULDC UR35, c[0x0][0x224] ;  /* 0x0000890000237ab9 */ /* 0x000fe40000000800 */
[----:B------:R-:W-:-:S04]  /*1b70*/  @!UP3 UIMAD UR4, UR48, UR35, URZ ;  /* 0x000000233004b2a4 */ /* 0x000fc8000f8e023f */
[----:B------:R-:W-:Y:S01]  /*1b80*/  ULEA UR4, UR48, UR4, 0x7 ;  /* 0x0000000430047291 */ /* 0x000fe2000f8e383f */
[----:B--2---:R-:W1:Y:S03]  /*1b90*/  R2UR UR11, R7 ;  /* 0x00000000070b73c2 */ /* 0x004e6600000e0000 */
[----:B-1----:R-:W-:Y:S01]  /*1ba0*/  UIMAD UR11, UR11, UR51, UR4 ;  /* 0x000000330b0b72a4 */ /* 0x002fe2000f8e0204 */
[----:B------:R-:W-:Y:S05]  /*1bb0*/  BRA `(.L_x_1123) ;  /* 0x0000003000007947 */ /* 0x000fea0003800000 */
.L_x_1122:
[----:B------:R-:W2:Y:S02]  /*1bc0*/  LDL R0, [R1+0x10] ;  /* 0x0000100001007983 */ /* 0x000ea40000100800 */
[----:B--2---:R1:W2:Y:S01]  /*1bd0*/  R2UR UR11, R0 ;  /* 0x00000000000b73c2 */ /* 0x0042a200000e0000 */
[----:B------:R-:W-:-:S07]  /*1be0*/  DEPBAR.LE SB1, 0x0, {2} ;  /* 0x000090040000791a */ /* 0x000fce0000000000 */
.L_x_1123:
[----:B------:R-:W2:Y:S04]  /*1bf0*/  LDL R2, [R1+0x1c] ;  /* 0x00001c0001027983 */ /* 0x000ea80000100800 */
[----:B------:R-:W3:Y:S01]  /*1c00*/  LDL R0, [R1] ;  /* 0x0000000001007983 */ /* 0x000ee20000100800 */
[----:B------:R-:W-:Y:S01]  /*1c10*/  USHF.R.S32.HI UR4, URZ, 0x1f, UR60 ;  /* 0x0000001f3f047899 */ /* 0x000fe2000801143c */
[----:B------:R-:W-:Y:S01]  /*1c20*/  SHF.R.S32.HI R14, RZ, 0x1f, R238 ;  /* 0x0000001fff0e7819 */ /* 0x000fe200000114ee */
[----:B------:R-:W-:Y:S01]  /*1c30*/  IMAD.U32 R10, RZ, RZ, UR9 ;  /* 0x00000009ff0a7e24 */ /* 0x000fe2000f8e00ff */
[----:B------:R-:W1:Y:S01]  /*1c40*/  S2R R15, SR_TID.X ;  /* 0x00000000000f7919 */ /* 0x000e620000002100 */
[----:B------:R-:W-:Y:S01]  /*1c50*/  SHF.R.S32.HI R233, RZ, 0x1f, R232 ;  /* 0x0000001fffe97819 */ /* 0x000fe200000114e8 */
[----:B------:R-:W-:Y:S01]  /*1c60*/  IMAD.U32 R9, RZ, RZ, UR8 ;  /* 0x00000008ff097e24 */ /* 0x000fe2000f8e00ff */
[----:B------:R-:W-:Y:S01]  /*1c70*/  ULDC.64 UR8, c[0x0][0x200] ;  /* 0x0000800000087ab9 */ /* 0x000fe20000000a00 */
[----:B------:R-:W-:Y:S01]  /*1c80*/  IMAD.U32 R8, RZ, RZ, UR6 ;  /* 0x00000006ff087e24 */ /* 0x000fe2000f8e00ff */
[----:B------:R-:W-:Y:S01]  /*1c90*/  BSSY B1, `(.L_x_1119) ;  /* 0x0000752000017945 */ /* 0x000fe20003800000 */
[----:B-1----:R-:W-:Y:S01]  /*1ca0*/  SHF.R.S32.HI R16, RZ, 0x1f, R15 ;  /* 0x0000001fff107819 */ /* 0x002fe2000001140f */
[----:B--2---:R-:W1:Y:S08]  /*1cb0*/  R2UR UR35, R2 ;  /* 0x00000000022373c2 */ /* 0x004e7000000e0000 */
[----:B---3--:R2:W3:Y:S01]  /*1cc0*/  R2UR UR38, R0 ;  /* 0x00000000002673c2 */ /* 0x0084e200000e0000 */
[----:B-1----:R-:W-:-:S02]  /*1cd0*/  UIADD3 UR12, UP4, UP3, UR12, UR60, UR35 ;  /* 0x0000003c0c0c7290 */ /* 0x002fc4000fb9e023 */
[----:B------:R-:W-:Y:S02]  /*1ce0*/  USHF.R.S32.HI UR35, URZ, 0x1f, UR51 ;  /* 0x0000001f3f237899 */ /* 0x000fe40008011433 */
[----:B------:R-:W-:-:S03]  /*1cf0*/  UIADD3 UR45, UP2, UP1, UR18, UR12, UR34 ;  /* 0x0000000c122d7290 */ /* 0x000fc6000f95e022 */
[----:B------:R-:W-:Y:S01]  /*1d00*/  ULDC.64 UR12, c[0x0][0x1a8] ;  /* 0x00006a00000c7ab9 */ /* 0x000fe20000000a00 */
[----:B--2---:R-:W-:Y:S01]  /*1d10*/  IADD3 R0, P0, R238, UR6, RZ ;  /* 0x00000006ee007c10 */ /* 0x004fe2000ff1e0ff */
[----:B---3--:R-:W-:Y:S02]  /*1d20*/  UIADD3.X UR4, UR14, UR4, UR38, UP4, UP3 ;  /* 0x000000040e047290 */ /* 0x008fe4000a7e6426 */
[----:B------:R-:W-:Y:S01]  /*1d30*/  UMOV UR18, 0x4 ;  /* 0x0000000400127882 */ /* 0x000fe20000000000 */
[----:B------:R-:W-:Y:S01]  /*1d40*/  IADD3.X R2, R14, UR43, RZ, P0, !PT ;  /* 0x0000002b0e027c10 */ /* 0x000fe200087fe4ff */
[----:B------:R-:W-:Y:S01]  /*1d50*/  UIADD3.X UR40, UR15, UR4, UR16, UP2, UP1 ;  /* 0x000000040f287290 */ /* 0x000fe200097e2410 */
[----:B------:R-:W-:Y:S01]  /*1d60*/  IMAD.WIDE.U32 R4, R0, c[0x0][0x190], R232 ;  /* 0x0000640000047a25 */ /* 0x000fe200078e00e8 */
[----:B------:R-:W-:-:S03]  /*1d70*/  UIMAD UR4, UR35, UR12, URZ ;  /* 0x0000000c230472a4 */ /* 0x000fc6000f8e023f */
[----:B------:R-:W-:Y:S01]  /*1d80*/  IMAD R2, R2, c[0x0][0x190], RZ ;  /* 0x0000640002027a24 */ /* 0x000fe200078e02ff */
[----:B------:R-:W-:Y:S01]  /*1d90*/  UIMAD UR38, UR51, UR13, UR4 ;  /* 0x0000000d332672a4 */ /* 0x000fe2000f8e0204 */
[----:B------:R-:W-:Y:S02]  /*1da0*/  IADD3 R6, P0, R4, UR54, RZ ;  /* 0x0000003604067c10 */ /* 0x000fe4000ff1e0ff */
[----:B------:R-:W-:Y:S01]  /*1db0*/  ULDC.64 UR12, c[0x0][0x378] ;  /* 0x0000de00000c7ab9 */ /* 0x000fe20000000a00 */
[----:B------:R-:W-:Y:S01]  /*1dc0*/  IMAD R0, R0, c[0x0][0x194], R2 ;  /* 0x0000650000007a24 */ /* 0x000fe200078e0202 */
[----:B------:R-:W-:Y:S01]  /*1dd0*/  UIMAD UR4, UR35, UR12, URZ ;  /* 0x0000000c230472a4 */ /* 0x000fe2000f8e023f */
[----:B------:R-:W-:-:S03]  /*1de0*/  LEA.HI R2, R16, R15, RZ, 0x5 ;  /* 0x0000000f10027211 */ /* 0x000fc600078f28ff */
[----:B------:R-:W-:Y:S01]  /*1df0*/  UIMAD UR35, UR51, UR13, UR4 ;  /* 0x0000000d332372a4 */ /* 0x000fe2000f8e0204 */
[----:B------:R-:W-:Y:S02]  /*1e00*/  IADD3.X R7, R5, UR50, R0, P0, !PT ;  /* 0x0000003205077c10 */ /* 0x000fe400087fe400 */
[----:B------:R-:W-:Y:S01]  /*1e10*/  ULDC.64 UR12, c[0x0][0x370] ;  /* 0x0000dc00000c7ab9 */ /* 0x000fe20000000a00 */
[----:B------:R-:W-:Y:S01]  /*1e20*/  LOP3.LUT R0, R2, 0xffffffe0, RZ, 0xc0, !PT ;  /* 0xffffffe002007812 */ /* 0x000fe200078ec0ff */
[----:B------:R-:W-:Y:S01]  /*1e30*/  UIMAD UR4, UR43, UR12, URZ ;  /* 0x0000000c2b0472a4 */ /* 0x000fe2000f8e023f */
[----:B------:R-:W-:Y:S01]  /*1e40*/  IADD3 R4, P0, R232, UR41, RZ ;  /* 0x00000029e8047c10 */ /* 0x000fe2000ff1e0ff */
[----:B------:R-:W-:Y:S01]  /*1e50*/  UIADD3 UR12, UR6, UR7, URZ ;  /* 0x00000007060c7290 */ /* 0x000fe2000fffe03f */
[----:B------:R-:W-:Y:S01]  /*1e60*/  SHF.R.S32.HI R2, RZ, 0x5, R2 ;  /* 0x00000005ff027819 */ /* 0x000fe20000011402 */
[----:B------:R-:W-:Y:S01]  /*1e70*/  UIMAD UR34, UR6, UR13, UR4 ;  /* 0x0000000d062272a4 */ /* 0x000fe2000f8e0204 */
[----:B------:R-:W-:Y:S01]  /*1e80*/  IMAD.IADD R0, R15, 0x1, -R0 ;  /* 0x000000010f007824 */ /* 0x000fe200078e0a00 */
[----:B------:R-:W-:Y:S01]  /*1e90*/  UIADD3 UR7, UR6, UR11, URZ ;  /* 0x0000000b06077290 */ /* 0x000fe2000fffe03f */
[----:B------:R-:W-:Y:S01]  /*1ea0*/  IADD3.X R5, R233, UR44, RZ, P0, !PT ;  /* 0x0000002ce9057c10 */ /* 0x000fe200087fe4ff */
[----:B------:R-:W-:Y:S01]  /*1eb0*/  UIMAD.WIDE UR12, UR12, UR18, UR8 ;  /* 0x000000120c0c72a5 */ /* 0x000fe2000f8e0208 */
[----:B------:R-:W-:Y:S01]  /*1ec0*/  IMAD R0, R2, UR61, R0 ;  /* 0x0000003d02007c24 */ /* 0x000fe2000f8e0200 */
[----:B------:R-:W-:-:S02]  /*1ed0*/  UIADD3 UR4, -UR5, UR10, UR17 ;  /* 0x0000000a05047290 */ /* 0x000fc4000fffe111 */
[----:B------:R-:W-:Y:S01]  /*1ee0*/  ULDC.64 UR8, c[0x0][0x3c8] ;  /* 0x0000f20000087ab9 */ /* 0x000fe20000000a00 */
[----:B------:R-:W-:Y:S01]  /*1ef0*/  IMAD.WIDE.U32 R4, R8, c[0x0][0x370], R4 ;  /* 0x0000dc0008047a25 */ /* 0x000fe200078e0004 */
[----:B------:R-:W-:Y:S01]  /*1f00*/  UIMAD.WIDE UR6, UR7, UR18, UR8 ;  /* 0x00000012070672a5 */ /* 0x000fe2000f8e0208 */
[C---:B------:R-:W-:Y:S01]  /*1f10*/  IADD3 R2, P0, R0.reuse, UR45, RZ ;  /* 0x0000002d00027c10 */ /* 0x040fe2000ff1e0ff */
[----:B------:R-:W-:Y:S01]  /*1f20*/  UMOV UR14, UR12 ;  /* 0x0000000c000e7c82 */ /* 0x000fe20008000000 */
[----:B------:R1:W2:Y:S01]  /*1f30*/  R2UR UR9, R10 ;  /* 0x000000000a0973c2 */ /* 0x0002a200000e0000 */
[----:B------:R-:W-:Y:S01]  /*1f40*/  ULDC UR18, c[0x0][0x2e8] ;  /* 0x0000ba0000127ab9 */ /* 0x000fe20000000800 */
[----:B------:R-:W-:Y:S01]  /*1f50*/  IADD3 R5, R5, UR34, RZ ;  /* 0x0000002205057c10 */ /* 0x000fe2000fffe0ff */
[----:B------:R-:W-:Y:S01]  /*1f60*/  UIADD3 UR4, UR4, -UR18, URZ ;  /* 0x8000001204047290 */ /* 0x000fe2000fffe03f */
[----:B------:R-:W-:Y:S01]  /*1f70*/  LEA.HI.X.SX32 R189, R0, UR40, 0x1, P0 ;  /* 0x0000002800bd7c11 */ /* 0x000fe200080f0eff */
[----:B------:R-:W-:Y:S01]  /*1f80*/  IMAD.U32 R0, RZ, RZ, UR51 ;  /* 0x00000033ff007e24 */ /* 0x000fe2000f8e00ff */
[----:B------:R-:W-:Y:S01]  /*1f90*/  UMOV UR16, UR6 ;  /* 0x0000000600107c82 */ /* 0x000fe20008000000 */
[----:B------:R-:W-:Y:S01]  /*1fa0*/  LEA R190, P2, R2, c[0x0][0x350], 0x2 ;  /* 0x0000d40002be7a11 */ /* 0x000fe200078410ff */
[----:B------:R-:W-:Y:S01]  /*1fb0*/  USHF.R.S32.HI UR18, URZ, 0x1f, UR4 ;  /* 0x0000001f3f127899 */ /* 0x000fe20008011404 */
[----:B------:R-:W-:Y:S01]  /*1fc0*/  IMAD.WIDE.U32 R4, R0, c[0x0][0x378], R4 ;  /* 0x0000de0000047a25 */ /* 0x000fe200078e0004 */
[----:B------:R1:W3:Y:S01]  /*1fd0*/  R2UR UR8, R9 ;  /* 0x00000000090873c2 */ /* 0x0002e200000e0000 */
[----:B------:R-:W-:Y:S01]  /*1fe0*/  UMOV UR15, UR7 ;  /* 0x00000007000f7c82 */ /* 0x000fe20008000000 */
[----:B------:R-:W-:Y:S01]  /*1ff0*/  LEA.HI.X R189, R2, c[0x0][0x354], R189, 0x2, P2 ;  /* 0x0000d50002bd7a11 */ /* 0x000fe200010f14bd */
[----:B------:R-:W-:Y:S01]  /*2000*/  ULEA.HI UR18, UR18, UR4, URZ, 0x6 ;  /* 0x0000000412127291 */ /* 0x000fe2000f8f303f */
[----:B------:R-:W-:Y:S01]  /*2010*/  IADD3 R5, R5, UR35, RZ ;  /* 0x0000002305057c10 */ /* 0x000fe2000fffe0ff */
[----:B------:R-:W-:Y:S01]  /*2020*/  IMAD.WIDE.U32 R6, R0, c[0x0][0x1a8], R6 ;  /* 0x00006a0000067a25 */ /* 0x000fe200078e0006 */
[----:B------:R-:W-:-:S02]  /*2030*/  UIADD3 UR6, UR46, -0x1, URZ ;  /* 0xffffffff2e067890 */ /* 0x000fc4000fffe03f */
[----:B------:R-:W-:Y:S01]  /*2040*/  USHF.R.S32.HI UR18, URZ, 0x6, UR18 ;  /* 0x000000063f127899 */ /* 0x000fe20008011412 */
[----:B------:R-:W-:Y:S01]  /*2050*/  IMAD R0, R14, c[0x0][0x370], RZ ;  /* 0x0000dc000e007a24 */ /* 0x000fe200078e02ff */
[----:B------:R-:W-:Y:S01]  /*2060*/  IADD3 R7, R7, UR38, RZ ;  /* 0x0000002607077c10 */ /* 0x000fe2000fffe0ff */
[----:B------:R-:W-:Y:S01]  /*2070*/  IMAD.WIDE.U32 R4, R238, c[0x0][0x370], R4 ;  /* 0x0000dc00ee047a25 */ /* 0x000fe200078e0004 */
[----:B------:R-:W-:Y:S01]  /*2080*/  UISETP.LT.AND UP1, UPT, URZ, UR18, UPT ;  /* 0x000000123f00728c */ /* 0x000fe2000bf21270 */
[----:B------:R-:W-:Y:S02]  /*2090*/  LEA R200, P4, R6, c[0x0][0x160], 0x1 ;  /* 0x0000580006c87a11 */ /* 0x000fe400078808ff */
[----:B------:R-:W-:Y:S01]  /*20a0*/  IMAD R0, R238, c[0x0][0x374], R0 ;  /* 0x0000dd00ee007a24 */ /* 0x000fe200078e0200 */
[----:B------:R-:W-:Y:S01]  /*20b0*/  USEL UR18, URZ, UR18, !UP1 ;  /* 0x000000123f127287 */ /* 0x000fe2000c800000 */
[----:B------:R-:W-:Y:S02]  /*20c0*/  LEA R198, P3, R4, c[0x0][0x330], 0x1 ;  /* 0x0000cc0004c67a11 */ /* 0x000fe400078608ff */
[----:B------:R-:W-:Y:S01]  /*20d0*/  IMAD.IADD R0, R5, 0x1, R0 ;  /* 0x0000000105007824 */ /* 0x000fe200078e0200 */
[----:B------:R-:W-:Y:S01]  /*20e0*/  UISETP.GT.AND UP1, UPT, UR46, UR18, UPT ;  /* 0x000000122e00728c */ /* 0x000fe2000bf24270 */
[----:B------:R-:W-:-:S03]  /*20f0*/  LEA.HI.X R201, R6, c[0x0][0x164], R7, 0x1, P4 ;  /* 0x0000590006c97a11 */ /* 0x000fc600020f0c07 */
[----:B------:R-:W-:Y:S02]  /*2100*/  LEA.HI.X R199, R4, c[0x0][0x334], R0, 0x1, P3 ;  /* 0x0000cd0004c77a11 */ /* 0x000fe400018f0c00 */
[----:B------:R-:W-:-:S13]  /*2110*/  PLOP3.LUT P0, PT, PT, PT, UP1, 0x80, 0x0 ;  /* 0x000000000000781c */ /* 0x000fda0003f0f018 */
[----:B-123--:R-:W-:Y:S05]  /*2120*/  @P0 BRA `(.L_x_1124) ;  /* 0x00000b2000000947 */ /* 0x00efea0003800000 */
        /* <DEDUP_REMOVED lines=18> */
.L_x_1125:
[----:B------:R-:W-:Y:S02]  /*2250*/  @UP0 UIADD3 UR4, UR32, UR37, URZ ;  /* 0x0000002520040290 */ /* 0x000fe4000fffe03f */
[----:B------:R-:W-:Y:S02]  /*2260*/  ULDC.64 UR10, c[0x0][0x3a8] ;  /* 0x0000ea00000a7ab9 */ /* 0x000fe40000000a00 */
[----:B------:R-:W-:-:S04]  /*2270*/  @UP0 UIMAD.WIDE.U32 UR6, UR4, UR10, URZ ;  /* 0x0000000a040602a5 */ /* 0x000fc8000f8e003f */
[----:B------:R-:W-:Y:S01]  /*2280*/  @UP0 UIMAD UR4, UR4, UR11, UR7 ;  /* 0x0000000b040402a4 */ /* 0x000fe2000f8e0207 */
        /* <DEDUP_REMOVED lines=11> */
[----:B------:R-:W-:Y:S02]  /*2340*/  UIADD3 UR4, UR7, UR4, URZ ;  /* 0x0000000407047290 */ /* 0x000fe4000fffe03f */
.L_x_1126:
        /* <DEDUP_REMOVED lines=8> */
[----:B------:R-:W-:Y:S02]  /*23d0*/  USHF.R.S32.HI UR12, URZ, 0x1f, UR51 ;  /* 0x0000001f3f0c7899 */ /* 0x000fe40008011433 */
        /* <DEDUP_REMOVED lines=20> */
.L_x_1128:
[----:B------:R-:W-:Y:S05]  /*2520*/  BSYNC B0 ;  /* 0x0000000000007941 */ /* 0x000fea0003800000 */
.L_x_1127:
[----:B------:R-:W-:Y:S01]  /*2530*/  IADD3 R0, R238, 0x20, RZ ;  /* 0x00000020ee007810 */ /* 0x000fe20007ffe0ff */
[----:B------:R-:W-:Y:S03]  /*2540*/  BSSY B0, `(.L_x_1129) ;  /* 0x000000e000007945 */ /* 0x000fe60003800000 */
[----:B------:R-:W-:-:S13]  /*2550*/  ISETP.GE.OR P2, PT, R0, UR5, P4 ;  /* 0x0000000500007c0c */ /* 0x000fda000a746670 */
        /* <DEDUP_REMOVED lines=12> */
.L_x_1130:
[----:B------:R-:W-:Y:S05]  /*2620*/  BSYNC B0 ;  /* 0x0000000000007941 */ /* 0x000fea0003800000 */
.L_x_1129:
        /* <DEDUP_REMOVED lines=15> */
.L_x_1132:
[----:B------:R-:W-:Y:S05]  /*2720*/  BSYNC B0 ;  /* 0x0000000000007941 */ /* 0x000fea0003800000 */
.L_x_1131:
[----:B------:R-:W-:Y:S01]  /*2730*/  IADD3 R0, R238, 0x60, RZ ;  /* 0x00000060ee007810 */ /* 0x000fe20007ffe0ff */
[----:B------:R-:W-:Y:S03]  /*2740*/  BSSY B0, `(.L_x_1133) ;  /* 0x000000d000007945 */ /* 0x000fe60003800000 */
[----:B------:R-:W-:-:S13]  /*2750*/  ISETP.GE.OR P0, PT, R0, UR5, P4 ;  /* 0x0000000500007c0c */ /* 0x000fda000a706670 */
        /* <DEDUP_REMOVED lines=11> */
.L_x_1134:
[----:B------:R-:W-:Y:S05]  /*2810*/  BSYNC B0 ;  /* 0x0000000000007941 */ /* 0x000fea0003800000 */
.L_x_1133:
[----:B------:R-:W-:Y:S01]  /*2820*/  ULDC.64 UR10, c[0x0][0x3a8] ;  /* 0x0000ea00000a7ab9 */ /* 0x000fe20000000a00 */
[----:B--2---:R-:W-:Y:S01]  /*2830*/  IMAD.U32 R4, RZ, RZ, UR17 ;  /* 0x00000011ff047e24 */ /* 0x004fe2000f8e00ff */
[----:B------:R-:W-:Y:S01]  /*2840*/  UIMAD UR5, UR36, UR10, URZ ;  /* 0x0000000a240572a4 */ /* 0x000fe2000f8e023f */
[----:B------:R-:W-:Y:S01]  /*2850*/  BSSY B0, `(.L_x_1135) ;  /* 0x0000017000007945 */ /* 0x000fe20003800000 */
[----:B------:R-:W-:Y:S01]  /*2860*/  USHF.R.S32.HI UR12, URZ, 0x1f, UR51 ;  /* 0x0000001f3f0c7899 */ /* 0x000fe20008011433 */
[----:B------:R-:W-:Y:S01]  /*2870*/  IMAD.WIDE.U32 R4, R4, c[0x0][0x3a8], R232 ;  /* 0x0000ea0004047a25 */ /* 0x000fe200078e00e8 */
[----:B------:R-:W-:-:S04]  /*2880*/  UIMAD UR5, UR17, UR11, UR5 ;  /* 0x0000000b110572a4 */ /* 0x000fc8000f8e0205 */
[----:B------:R-:W-:Y:S01]  /*2890*/  IADD3 R4, P4, R4, UR6, RZ ;  /* 0x0000000604047c10 */ /* 0x000fe2000ff9e0ff */
[----:B------:R-:W-:Y:S01]  /*28a0*/  ULDC.64 UR6, c[0x0][0x3c0] ;  /* 0x0000f00000067ab9 */ /* 0x000fe20000000a00 */
[----:B------:R-:W-:Y:S01]  /*28b0*/  MOV R0, UR5 ;  /* 0x0000000500007c02 */ /* 0x000fe20008000f00 */
        /* <DEDUP_REMOVED lines=16> */
.L_x_1136:
[----:B------:R-:W-:Y:S05]  /*29c0*/  BSYNC B0 ;  /* 0x0000000000007941 */ /* 0x000fea0003800000 */
.L_x_1135:
        /* <DEDUP_REMOVED lines=13> */
.L_x_1138:
[----:B------:R-:W-:Y:S05]  /*2aa0*/  BSYNC B0 ;  /* 0x0000000000007941 */ /* 0x000fea0003800000 */
.L_x_1137:
        /* <DEDUP_REMOVED lines=13> */
.L_x_1140:
[----:B------:R-:W-:Y:S05]  /*2b80*/  BSYNC B0 ;  /* 0x0000000000007941 */ /* 0x000fea0003800000 */
.L_x_1139:
        /* <DEDUP_REMOVED lines=12> */
.L_x_1124:
[----:B------:R-:W-:Y:S01]  /*2c50*/  ULDC.64 UR34, c[0x0][0x1a0] ;  /* 0x0000680000227ab9 */ /* 0x000fe20000000a00 */
[----:B------:R-:W-:Y:S01]  /*2c60*/  IMAD.U32 R4, RZ, RZ, UR17 ;  /* 0x00000011ff047e24 */ /* 0x000fe2000f8e00ff */
[----:B------:R-:W-:Y:S01]  /*2c70*/  UIMAD UR4, UR36, UR34, URZ ;  /* 0x00000022240472a4 */ /* 0x000fe2000f8e023f */
[----:B------:R-:W-:Y:S01]  /*2c80*/  IMAD R2, R12, c[0x0][0x1b8], RZ ;  /* 0x00006e000c027a24 */ /* 0x000fe200078e02ff */
[----:B------:R-:W-:Y:S01]  /*2c90*/  BSSY B0, `(.L_x_1142) ;  /* 0x0000023000007945 */ /* 0x000fe20003800000 */
[----:B------:R-:W-:Y:S01]  /*2ca0*/  IMAD.WIDE.U32 R4, R4, c[0x0][0x1a0], R232 ;  /* 0x0000680004047a25 */ /* 0x000fe200078e00e8 */
[----:B------:R-:W-:-:S03]  /*2cb0*/  UIMAD UR4, UR17, UR35, UR4 ;  /* 0x00000023110472a4 */ /* 0x000fc6000f8e0204 */
[----:B------:R-:W-:Y:S01]  /*2cc0*/  IMAD R2, R11, c[0x0][0x1bc], R2 ;  /* 0x00006f000b027a24 */ /* 0x000fe200078e0202 */
[----:B------:R-:W-:Y:S02]  /*2cd0*/  IADD3 R4, P0, R4, UR47, RZ ;  /* 0x0000002f04047c10 */ /* 0x000fe4000ff1e0ff */
[----:B------:R-:W-:Y:S01]  /*2ce0*/  IMAD.U32 R0, RZ, RZ, UR4 ;  /* 0x00000004ff007e24 */ /* 0x000fe2000f8e00ff */
[----:B------:R-:W-:-:S04]  /*2cf0*/  ULEA.HI UR4, UR6, UR6, URZ, 0x1 ;  /* 0x0000000606047291 */ /* 0x000fc8000f8f083f */
[----:B------:R-:W-:Y:S01]  /*2d00*/  IADD3.X R5, R5, UR49, R0, P0, !PT ;  /* 0x0000003105057c10 */ /* 0x000fe200087fe400 */
[----:B------:R-:W-:Y:S01]  /*2d10*/  ULOP3.LUT UR4, UR4, 0xfffffffe, URZ, 0xc0, !UPT ;  /* 0xfffffffe04047892 */ /* 0x000fe2000f8ec03f */
[----:B------:R-:W-:Y:S02]  /*2d20*/  PLOP3.LUT P0, PT, PT, PT, UP6, 0x80, 0x0 ;  /* 0x000000000000781c */ /* 0x000fe40003f0f068 */
[----:B------:R-:W-:Y:S01]  /*2d30*/  SHF.L.U32 R0, R242, 0x1, RZ ;  /* 0x00000001f2007819 */ /* 0x000fe200000006ff */
[----:B------:R-:W-:Y:S01]  /*2d40*/  UIADD3 UR4, UR6, -UR4, URZ ;  /* 0x8000000406047290 */ /* 0x000fe2000fffe03f */
[----:B------:R-:W-:-:S03]  /*2d50*/  IMAD.WIDE.U32 R4, R11, c[0x0][0x1b8], R4 ;  /* 0x00006e000b047a25 */ /* 0x000fc600078e0004 */
[----:B------:R-:W-:Y:S02]  /*2d60*/  UISETP.NE.AND UP0, UPT, UR4, 0x1, UPT ;  /* 0x000000010400788c */ /* 0x000fe4000bf05270 */
[----:B------:R-:W-:Y:S01]  /*2d70*/  UIMAD UR4, UR33, -0x80, UR5 ;  /* 0xffffff80210478a4 */ /* 0x000fe2000f8e0205 */
[----:B------:R-:W-:-:S03]  /*2d80*/  IADD3 R10, R5, R2, RZ ;  /* 0x00000002050a7210 */ /* 0x000fc60007ffe0ff */
[----:B------:R-:W-:Y:S02]  /*2d90*/  @P0 BAR.SYNC.DEFER_BLOCKING 0x0 ;  /* 0x0000000000000b1d */ /* 0x000fe40000010000 */
        /* <DEDUP_REMOVED lines=18> */
.L_x_1143:
[----:B------:R-:W-:Y:S05]  /*2ec0*/  BSYNC B0 ;  /* 0x0000000000007941 */ /* 0x000fea0003800000 */
.L_x_1142:
        /* <DEDUP_REMOVED lines=8> */
[----:B------:R-:W-:Y:S02]  /*2f50*/  IADD3 R2, P0, R238, 0x20, RZ ;  /* 0x00000020ee027810 */ /* 0x000fe40007f1e0ff */
[----:B------:R-:W-:-:S03]  /*2f60*/  MOV R7, R10 ;  /* 0x0000000a00077202 */ /* 0x000fc60000000f00 */
[----:B------:R-:W-:-:S04]  /*2f70*/  IMAD.X R6, RZ, RZ, R14, P0 ;  /* 0x000000ffff067224 */ /* 0x000fc800000e060e */
[----:B---3--:R-:W-:Y:S02]  /*2f80*/  IMAD R8, R6, c[0x0][0x1a0], RZ ;  /* 0x0000680006087a24 */ /* 0x008fe400078e02ff */
[----:B------:R-:W-:-:S04]  /*2f90*/  IMAD.MOV.U32 R6, RZ, RZ, R4 ;  /* 0x000000ffff067224 */ /* 0x000fc800078e0004 */
        /* <DEDUP_REMOVED lines=9> */
.L_x_1145:
[----:B------:R-:W-:Y:S05]  /*3030*/  BSYNC B0 ;  /* 0x0000000000007941 */ /* 0x000fea0003800000 */
.L_x_1144:
        /* <DEDUP_REMOVED lines=22> */
.L_x_1147:
[----:B------:R-:W-:Y:S05]  /*31a0*/  BSYNC B0 ;  /* 0x0000000000007941 */ /* 0x000fea0003800000 */
.L_x_1146:
        /* <DEDUP_REMOVED lines=21> */
.L_x_1149:
[----:B------:R-:W-:Y:S05]  /*3300*/  BSYNC B0 ;  /* 0x0000000000007941 */ /* 0x000fea0003800000 */
.L_x_1148:
        /* <DEDUP_REMOVED lines=13> */
.L_x_1151:
[----:B------:R-:W-:Y:S05]  /*33e0*/  BSYNC B0 ;  /* 0x0000000000007941 */ /* 0x000fea0003800000 */
.L_x_1150:
[----:B------:R-:W-:Y:S01]  /*33f0*/  ISETP.GE.AND P1, PT, R13, UR4, PT ;  /* 0x000000040d007c0c */ /* 0x000fe2000bf26270 */
[----:B------:R-:W-:-:S12]  /*3400*/  BSSY B0, `(.L_x_1152) ;  /* 0x000000e000007945 */ /* 0x000fd80003800000 */
[----:B------:R1:W-:Y:S01]  /*3410*/  @P1 STS.128 [R0+0x5000], RZ ;  /* 0x005000ff00001388 */ /* 0x0003e20000000c00 */
[----:B------:R-:W-:Y:S05]  /*3420*/  @P1 BRA `(.L_x_1153) ;  /* 0x000000b000001947 */ /* 0x000fea0003800000 */
[----:B------:R-:W-:-:S13]  /*3430*/  ISETP.GE.AND P0, PT, R232, c[0x0][0x220], PT ;  /* 0x00008800e8007a0c */ /* 0x000fda0003f06270 */
[----:B------:R1:W-:Y:S01]  /*3440*/  @P0 STS.128 [R0+0x5000], RZ ;  /* 0x005000ff00000388 */ /* 0x0003e20000000c00 */
[----:B------:R-:W-:Y:S05]  /*3450*/  @P0 BRA `(.L_x_1153) ;  /* 0x0000008000000947 */ /* 0x000fea0003800000 */
[----:B------:R-:W-:Y:S02]  /*3460*/  IMAD.MOV.U32 R2, RZ, RZ, c[0x0][0x370] ;  /* 0x0000dc00ff027624 */ /* 0x000fe400078e00ff */
[----:B---3--:R-:W-:-:S03]  /*3470*/  IMAD.MOV.U32 R5, RZ, RZ, c[0x0][0x374] ;  /* 0x0000dd00ff057624 */ /* 0x008fc600078e00ff */
[----:B------:R-:W-:-:S04]  /*3480*/  LEA R4, P0, R2, R198, 0x6 ;  /* 0x000000c602047211 */ /* 0x000fc800078030ff */
[----:B------:R-:W-:-:S05]  /*3490*/  LEA.HI.X R5, R2, R199, R5, 0x6, P0 ;  /* 0x000000c702057211 */ /* 0x000fca00000f3405 */
[----:B------:R-:W-:Y:S01]  /*34a0*/  @!PT LDS RZ, [RZ] ;  /* 0x00000000fffff984 */ /* 0x000fe20000000800 */
[----:B------:R-:W-:Y:S01]  /*34b0*/  @!PT LDS RZ, [RZ] ;  /* 0x00000000fffff984 */ /* 0x000fe20000000800 */
[----:B------:R-:W-:Y:S01]  /*34c0*/  @!PT LDS RZ, [RZ] ;  /* 0x00000000fffff984 */ /* 0x000fe20000000800 */
[----:B------:R3:W-:Y:S04]  /*34d0*/  LDGSTS.E.BYPASS.LTC128B.128 [R0+0x5000], [R4.64] ;  /* 0x0500000004007fae */ /* 0x0007e8000b901d48 */
.L_x_1153:
[----:B------:R-:W-:Y:S05]  /*34e0*/  BSYNC B0 ;  /* 0x0000000000007941 */ /* 0x000fea0003800000 */
.L_x_1152:
[----:B------:R-:W-:Y:S01]  /*34f0*/  PLOP3.LUT P0, PT, PT, PT, UP0, 0x40, 0x0 ;  /* 0x000000000000781c */ /* 0x000fe20003f0e808 */
[----:B------:R-:W-:Y:S01]  /*3500*/  BSSY B0, `(.L_x_1154) ;  /* 0x0000013000007945 */ /* 0x000fe20003800000 */
[----:B------:R-:W-:-:S04]  /*3510*/  IADD3 R2, R242, 0x1000, RZ ;  /* 0x00001000f2027810 */ /* 0x000fc80007ffe0ff */
        /* <DEDUP_REMOVED lines=17> */
.L_x_1155:
[----:B------:R-:W-:Y:S05]  /*3630*/  BSYNC B0 ;  /* 0x0000000000007941 */ /* 0x000fea0003800000 */
.L_x_1154:
        /* <DEDUP_REMOVED lines=20> */
.L_x_1157:
[----:B------:R-:W-:Y:S05]  /*3780*/  BSYNC B0 ;  /* 0x0000000000007941 */ /* 0x000fea0003800000 */
.L_x_1156:
[----:B------:R-:W-:Y:S01]  /*3790*/  ULDC.64 UR34, c[0x0][0x198] ;  /* 0x0000660000227ab9 */ /* 0x000fe20000000a00 */
[----:B---3--:R-:W-:Y:S01]  /*37a0*/  IMAD.U32 R4, RZ, RZ, UR17 ;  /* 0x00000011ff047e24 */ /* 0x008fe2000f8e00ff */
[----:B------:R-:W-:Y:S01]  /*37b0*/  UIMAD UR7, UR36, UR34, URZ ;  /* 0x00000022240772a4 */ /* 0x000fe2000f8e023f */
[C---:B------:R-:W-:Y:S01]  /*37c0*/  SHF.L.U64.HI R8, R239.reuse, 0x2, R252 ;  /* 0x00000002ef087819 */ /* 0x040fe200000102fc */
[----:B------:R-:W-:Y:S01]  /*37d0*/  IMAD.MOV.U32 R237, RZ, RZ, 0x7f800000 ;  /* 0x7f800000ffed7424 */ /* 0x000fe200078e00ff */
[----:B------:R-:W-:Y:S01]  /*37e0*/  ISETP.GE.AND P2, PT, R239, UR4, PT ;  /* 0x00000004ef007c0c */ /* 0x000fe2000bf46270 */
[----:B------:R-:W-:Y:S01]  /*37f0*/  UIMAD UR7, UR17, UR35, UR7 ;  /* 0x00000023110772a4 */ /* 0x000fe2000f8e0207 */
[----:B------:R-:W-:-:S05]  /*3800*/  IMAD.WIDE.U32 R4, R4, c[0x0][0x198], R232 ;  /* 0x0000660004047a25 */ /* 0x000fca00078e00e8 */
[----:B------:R-:W-:Y:S01]  /*3810*/  IMAD.U32 R2, RZ, RZ, UR7 ;  /* 0x00000007ff027e24 */ /* 0x000fe2000f8e00ff */
[----:B------:R-:W-:Y:S01]  /*3820*/  IADD3 R6, P0, R4, UR39, RZ ;  /* 0x0000002704067c10 */ /* 0x000fe2000ff1e0ff */
[----:B------:R-:W-:-:S03]  /*3830*/  IMAD.SHL.U32 R4, R239, 0x4, RZ ;  /* 0x00000004ef047824 */ /* 0x000fc600078e00ff */
[----:B------:R-:W-:Y:S02]  /*3840*/  IADD3.X R7, R5, UR42, R2, P0, !PT ;  /* 0x0000002a05077c10 */ /* 0x000fe400087fe402 */
[C---:B------:R-:W-:Y:S02]  /*3850*/  IADD3 R5, R239.reuse, 0x8, RZ ;  /* 0x00000008ef057810 */ /* 0x040fe40007ffe0ff */
[----:B------:R-:W-:Y:S02]  /*3860*/  IADD3 R4, P1, R4, UR14, RZ ;  /* 0x0000000e04047c10 */ /* 0x000fe4000ff3e0ff */
[----:B------:R-:W-:Y:S02]  /*3870*/  IADD3 R2, R239, 0x28, RZ ;  /* 0x00000028ef027810 */ /* 0x000fe40007ffe0ff */
[----:B------:R-:W-:Y:S02]  /*3880*/  ISETP.GE.AND P0, PT, R5, UR4, PT ;  /* 0x0000000405007c0c */ /* 0x000fe4000bf06270 */
[----:B------:R-:W-:-:S02]  /*3890*/  IADD3.X R5, R8, UR13, RZ, P1, !PT ;  /* 0x0000000d08057c10 */ /* 0x000fc40008ffe4ff */
[----:B------:R-:W-:Y:S01]  /*38a0*/  ISETP.GE.AND P1, PT, R2, UR4, PT ;  /* 0x0000000402007c0c */ /* 0x000fe2000bf26270 */
[----:B------:R-:W-:Y:S01]  /*38b0*/  IMAD.MOV.U32 R236, RZ, RZ, 0x7f800000 ;  /* 0x7f800000ffec7424 */ /* 0x000fe200078e00ff */
[----:B------:R-:W-:Y:S01]  /*38c0*/  IADD3 R8, R239, 0x20, RZ ;  /* 0x00000020ef087810 */ /* 0x000fe20007ffe0ff */
[----:B------:R3:W5:Y:S01]  /*38d0*/  @!P2 LDG.E R237, [R4.64] ;  /* 0x0000000804eda981 */ /* 0x000762000c1e1900 */
[----:B------:R-:W-:Y:S02]  /*38e0*/  SHF.R.S32.HI R9, RZ, 0x1f, R2 ;  /* 0x0000001fff097819 */ /* 0x000fe40000011402 */
[----:B------:R-:W-:-:S03]  /*38f0*/  ISETP.GE.AND P2, PT, R8, UR4, PT ;  /* 0x0000000408007c0c */ /* 0x000fc6000bf46270 */
[----:B------:R3:W5:Y:S01]  /*3900*/  @!P0 LDG.E R236, [R4.64+0x20] ;  /* 0x0000200804ec8981 */ /* 0x000762000c1e1900 */
[----:B------:R-:W-:Y:S02]  /*3910*/  IMAD.MOV.U32 R234, RZ, RZ, 0x7f800000 ;  /* 0x7f800000ffea7424 */ /* 0x000fe400078e00ff */
[----:B------:R-:W-:Y:S01]  /*3920*/  IMAD.MOV.U32 R235, RZ, RZ, 0x7f800000 ;  /* 0x7f800000ffeb7424 */ /* 0x000fe200078e00ff */
[----:B------:R-:W-:-:S04]  /*3930*/  @!P1 LEA R8, P0, R2, UR14, 0x2 ;  /* 0x0000000e02089c11 */ /* 0x000fc8000f8010ff */
[----:B------:R-:W-:Y:S01]  /*3940*/  @!P1 LEA.HI.X R9, R2, UR13, R9, 0x2, P0 ;  /* 0x0000000d02099c11 */ /* 0x000fe200080f1409 */
[----:B------:R1:W-:Y:S04]  /*3950*/  @P6 STS.128 [R0+0x6000], RZ ;  /* 0x006000ff00006388 */ /* 0x0003e80000000c00 */
[----:B------:R1:W5:Y:S01]  /*3960*/  @!P1 LDG.E R234, [R8.64] ;  /* 0x0000000808ea9981 */ /* 0x000362000c1e1900 */
[----:B------:R-:W-:Y:S01]  /*3970*/  IMAD R2, R12, c[0x0][0x1b0], RZ ;  /* 0x00006c000c027a24 */ /* 0x000fe200078e02ff */
[----:B------:R-:W-:Y:S02]  /*3980*/  BSSY B0, `(.L_x_1158) ;  /* 0x0000015000007945 */ /* 0x000fe40003800000 */
[----:B------:R3:W5:Y:S01]  /*3990*/  @!P2 LDG.E R235, [R4.64+0x80] ;  /* 0x0000800804eba981 */ /* 0x000762000c1e1900 */
[----:B------:R-:W-:-:S02]  /*39a0*/  IMAD R2, R11, c[0x0][0x1b4], R2 ;  /* 0x00006d000b027a24 */ /* 0x000fc400078e0202 */
[----:B---3--:R-:W-:-:S04]  /*39b0*/  IMAD.WIDE.U32 R4, R11, c[0x0][0x1b0], R6 ;  /* 0x00006c000b047a25 */ /* 0x008fc800078e0006 */
        /* <DEDUP_REMOVED lines=17> */
.L_x_1159:
[----:B-1----:R-:W-:Y:S05]  /*3ad0*/  BSYNC B0 ;  /* 0x0000000000007941 */ /* 0x002fea0003800000 */
.L_x_1158:
[----:B------:R1:W-:Y:S01]  /*3ae0*/  @P5 STS.128 [R0+0x7000], RZ ;  /* 0x007000ff00005388 */ /* 0x0003e20000000c00 */
[----:B------:R-:W-:Y:S01]  /*3af0*/  BSSY B0, `(.L_x_1160) ;  /* 0x0000013000007945 */ /* 0x000fe20003800000 */
        /* <DEDUP_REMOVED lines=18> */
.L_x_1161:
[----:B------:R-:W-:Y:S05]  /*3c20*/  BSYNC B0 ;  /* 0x0000000000007941 */ /* 0x000fea0003800000 */
.L_x_1160:
        /* <DEDUP_REMOVED lines=20> */
.L_x_1163:
[----:B------:R-:W-:Y:S05]  /*3d70*/  BSYNC B0 ;  /* 0x0000000000007941 */ /* 0x000fea0003800000 */
.L_x_1162:
        /* <DEDUP_REMOVED lines=19> */
.L_x_1165:
[----:B------:R-:W-:Y:S05]  /*3eb0*/  BSYNC B0 ;  /* 0x0000000000007941 */ /* 0x000fea0003800000 */
.L_x_1164:
[----:B------:R-:W0:Y:S01]  /*3ec0*/  LDGDEPBAR ;  /* 0x00000000000079af */ /* 0x000e220000000000 */
[----:B-1234-:R-:W-:Y:S01]  /*3ed0*/  LEA.HI R0, R16, R15, RZ, 0x4 ;  /* 0x0000000f10007211 */ /* 0x01efe200078f20ff */
[----:B------:R-:W-:Y:S01]  /*3ee0*/  IMAD.MOV.U32 R180, RZ, RZ, 0x20 ;  /* 0x00000020ffb47424 */ /* 0x000fe200078e00ff */
[----:B------:R-:W-:Y:S01]  /*3ef0*/  PLOP3.LUT P3, PT, PT, PT, UP0, 0x40, 0x0 ;  /* 0x000000000000781c */ /* 0x000fe20003f6e808 */
[----:B------:R-:W-:Y:S01]  /*3f00*/  IMAD.MOV.U32 R128, RZ, RZ, 0x40 ;  /* 0x00000040ff807424 */ /* 0x000fe200078e00ff */
[----:B------:R-:W-:Y:S01]  /*3f10*/  LOP3.LUT R0, R0, 0xfffffff0, RZ, 0xc0, !PT ;  /* 0xfffffff000007812 */ /* 0x000fe200078ec0ff */
[----:B------:R-:W-:Y:S01]  /*3f20*/  UIADD3 UR4, UR17, UR10, URZ ;  /* 0x0000000a11047290 */ /* 0x000fe2000fffe03f */
[----:B------:R-:W-:Y:S01]  /*3f30*/  PLOP3.LUT P2, PT, PT, PT, UP0, 0x40, 0x0 ;  /* 0x000000000000781c */ /* 0x000fe20003f4e808 */
[----:B------:R-:W-:Y:S01]  /*3f40*/  IMAD.MOV.U32 R219, RZ, RZ, R187 ;  /* 0x000000ffffdb7224 */ /* 0x000fe200078e00bb */
[----:B------:R-:W-:Y:S01]  /*3f50*/  CS2R R94, SRZ ;  /* 0x00000000005e7805 */ /* 0x000fe2000001ff00 */
[----:B------:R-:W-:Y:S01]  /*3f60*/  IMAD.IADD R0, R15, 0x1, -R0 ;  /* 0x000000010f007824 */ /* 0x000fe200078e0a00 */
[----:B------:R-:W-:Y:S01]  /*3f70*/  UIADD3 UR4, -UR5, 0x80, UR4 ;  /* 0x0000008005047890 */ /* 0x000fe2000fffe104 */
        /* <DEDUP_REMOVED lines=12> */
[----:B------:R-:W-:-:S04]  /*4040*/  DEPBAR.LE SB0, 0x1 ;  /* 0x000080400000791a */ /* 0x000fc80000000000 */
[----:B------:R-:W-:Y:S01]  /*4050*/  BAR.SYNC.DEFER_BLOCKING 0x0 ;  /* 0x0000000000007b1d */ /* 0x000fe20000010000 */
        /* <DEDUP_REMOVED lines=42> */
[----:B------:R-:W-:Y:S01]  /*4300*/  ULDC UR7, c[0x0][0x2e8] ;  /* 0x0000ba0000077ab9 */ /* 0x000fe20000000800 */
[----:B------:R1:W1:Y:S01]  /*4310*/  LDSM.16.M88.4 R160, [R177+0xa800] ;  /* 0x00a80000b1a0783b */ /* 0x0002620000000200 */
[----:B------:R-:W-:-:S02]  /*4320*/  UIADD3 UR34, UR4, -UR7, URZ ;  /* 0x8000000704227290 */ /* 0x000fc4000fffe03f */
[----:B------:R-:W-:Y:S01]  /*4330*/  UIADD3 UR35, UR17, 0x80, URZ ;  /* 0x0000008011237890 */ /* 0x000fe2000fffe03f */
[----:B------:R1:W1:Y:S01]  /*4340*/  LDSM.16.M88.4 R164, [R178+0xa000] ;  /* 0x00a00000b2a4783b */ /* 0x0002620000000200 */
[----:B------:R-:W-:-:S03]  /*4350*/  ULDC UR12, c[0x0][0x2e4] ;  /* 0x0000b900000c7ab9 */ /* 0x000fc60000000800 */
[----:B------:R1:W1:Y:S04]  /*4360*/  LDSM.16.M88.4 R168, [R178+0xa800] ;  /* 0x00a80000b2a8783b */ /* 0x0002680000000200 */
.L_x_1170:
[----:B------:R-:W0:Y:S01]  /*4370*/  LDGDEPBAR ;  /* 0x00000000000079af */ /* 0x000e220000000000 */
[----:B------:R-:W-:Y:S01]  /*4380*/  IADD3 R8, P0, R241, UR16, RZ ;  /* 0x00000010f1087c10 */ /* 0x000fe2000ff1e0ff */
[----:B------:R-:W-:Y:S01]  /*4390*/  USHF.L.U32 UR4, UR6, 0x6, URZ ;  /* 0x0000000606047899 */ /* 0x000fe2000800063f */
[C---:B------:R-:W-:Y:S01]  /*43a0*/  IADD3 R0, R173.reuse, R180, RZ ;  /* 0x000000b4ad007210 */ /* 0x040fe20007ffe0ff */
[----:B------:R-:W-:Y:S01]  /*43b0*/  ULDC UR7, c[0x0][0x2e4] ;  /* 0x0000b90000077ab9 */ /* 0x000fe20000000800 */
[----:B------:R-:W-:Y:S01]  /*43c0*/  IADD3.X R9, R240, UR15, RZ, P0, !PT ;  /* 0x0000000ff0097c10 */ /* 0x000fe200087fe4ff */
[----:B------:R-:W-:Y:S01]  /*43d0*/  UISETP.GE.AND UP0, UPT, UR4, UR34, UPT ;  /* 0x000000220400728c */ /* 0x000fe2000bf06270 */
[----:B------:R-:W-:Y:S02]  /*43e0*/  IADD3 R2, R173, R128, RZ ;  /* 0x00000080ad027210 */ /* 0x000fe40007ffe0ff */
[----:B------:R-:W-:Y:S02]  /*43f0*/  MOV R210, R190 ;  /* 0x000000be00d27202 */ /* 0x000fe40000000f00 */
[----:B------:R-:W-:Y:S02]  /*4400*/  MOV R211, R189 ;  /* 0x000000bd00d37202 */ /* 0x000fe40000000f00 */
[----:B------:R-:W-:Y:S01]  /*4410*/  PLOP3.LUT P0, PT, PT, PT, UP0, 0x80, 0x0 ;  /* 0x000000000000781c */ /* 0x000fe20003f0f008 */
[----:B------:R-:W-:Y:S04]  /*4420*/  DEPBAR.LE SB0, 0x0 ;  /* 0x000080000000791a */ /* 0x000fe80000000000 */
[----:B------:R-:W-:Y:S08]  /*4430*/  BAR.SYNC.DEFER_BLOCKING 0x0 ;  /* 0x0000000000007b1d */ /* 0x000ff00000010000 */
[----:B------:R-:W-:Y:S08]  /*4440*/  LDSM.16.M88.4 R32, [R173] ;  /* 0x00000000ad20783b */ /* 0x000ff00000000200 */
[----:B------:R-:W4:Y:S08]  /*4450*/  LDSM.16.M88.4 R16, [R176+0x6000] ;  /* 0x00600000b010783b */ /* 0x000f300000000200 */
[----:B------:R-:W3:Y:S08]  /*4460*/  LDSM.16.M88.4 R28, [R173+0x1000] ;  /* 0x00100000ad1c783b */ /* 0x000ef00000000200 */
[----:B-----5:R3:W5:Y:S04]  /*4470*/  LDG.E R185, [R8.64] ;  /* 0x0000000808b97981 */ /* 0x020768000c1e1900 */
[----:B------:R3:W5:Y:S04]  /*4480*/  LDG.E R186, [R8.64+0x20] ;  /* 0x0000200808ba7981 */ /* 0x000768000c1e1900 */
[----:B------:R3:W5:Y:S04]  /*4490*/  LDG.E R184, [R8.64+0x80] ;  /* 0x0000800808b87981 */ /* 0x000768000c1e1900 */
[----:B------:R3:W5:Y:S04]  /*44a0*/  LDG.E R183, [R8.64+0xa0] ;  /* 0x0000a00808b77981 */ /* 0x000768000c1e1900 */
[----:B------:R-:W2:Y:S01]  /*44b0*/  LDSM.16.M88.4 R100, [R176+0x6800] ;  /* 0x00680000b064783b */ /* 0x000ea20000000200 */
[-C--:B----4-:R-:W-:Y:S07]  /*44c0*/  HMMA.16816.F32.BF16 R4, R32, R16.reuse, RZ ;  /* 0x000000102004723c */ /* 0x090fee00000418ff */
[----:B------:R-:W-:Y:S08]  /*44d0*/  LDSM.16.M88.4 R104, [R0] ;  /* 0x000000000068783b */ /* 0x000ff00000000200 */
[----:B------:R-:W4:Y:S01]  /*44e0*/  LDSM.16.M88.4 R108, [R179+0x6000] ;  /* 0x00600000b36c783b */ /* 0x000f220000000200 */
[C---:B---3--:R-:W-:Y:S07]  /*44f0*/  HMMA.16816.F32.BF16 R8, R28.reuse, R16, RZ ;  /* 0x000000101c08723c */ /* 0x048fee00000418ff */
[----:B------:R3:W1:Y:S01]  /*4500*/  LDSM.16.M88.4 R112, [R0+0x1000] ;  /* 0x001000000070783b */ /* 0x0006620000000200 */
[-C--:B------:R-:W-:Y:S07]  /*4510*/  HMMA.16816.F32.BF16 R12, R28, R18.reuse, RZ ;  /* 0x000000121c0c723c */ /* 0x080fee00000418ff */
[----:B------:R-:W1:Y:S01]  /*4520*/  LDSM.16.M88.4 R116, [R179+0x6800] ;  /* 0x00680000b374783b */ /* 0x000e620000000200 */
[C---:B------:R-:W-:Y:S07]  /*4530*/  HMMA.16816.F32.BF16 R16, R32.reuse, R18, RZ ;  /* 0x000000122010723c */ /* 0x040fee00000418ff */
[----:B------:R-:W-:Y:S01]  /*4540*/  LDSM.16.M88.4 R120, [R2] ;  /* 0x000000000278783b */ /* 0x000fe20000000200 */
[-C--:B--2---:R-:W-:Y:S07]  /*4550*/  HMMA.16816.F32.BF16 R20, R32, R100.reuse, RZ ;  /* 0x000000642014723c */ /* 0x084fee00000418ff */
[----:B------:R-:W2:Y:S01]  /*4560*/  LDSM.16.M88.4 R124, [R177+0x6000] ;  /* 0x00600000b17c783b */ /* 0x000ea20000000200 */
[----:B---3--:R-:W-:Y:S01]  /*4570*/  IADD3 R0, R0, R128, RZ ;  /* 0x0000008000007210 */ /* 0x008fe20007ffe0ff */
[C---:B------:R-:W-:Y:S06]  /*4580*/  HMMA.16816.F32.BF16 R24, R28.reuse, R100, RZ ;  /* 0x000000641c18723c */ /* 0x040fec00000418ff */
[----:B------:R-:W-:Y:S02]  /*4590*/  LDSM.16.M88.4 R128, [R177+0x6800] ;  /* 0x00680000b180783b */ /* 0x000fe40000000200 */
[-C--:B------:R-:W-:Y:S06]  /*45a0*/  HMMA.16816.F32.BF16 R28, R28, R102.reuse, RZ ;  /* 0x000000661c1c723c */ /* 0x080fec00000418ff */
[----:B------:R-:W-:Y:S02]  /*45b0*/  LDSM.16.M88.4 R132, [R0] ;  /* 0x000000000084783b */ /* 0x000fe40000000200 */
[----:B------:R-:W-:Y:S06]  /*45c0*/  HMMA.16816.F32.BF16 R32, R32, R102, RZ ;  /* 0x000000662020723c */ /* 0x000fec00000418ff */
[----:B------:R-:W3:Y:S02]  /*45d0*/  LDSM.16.M88.4 R100, [R2+0x1000] ;  /* 0x001000000264783b */ /* 0x000ee40000000200 */
[-C--:B----4-:R-:W-:Y:S06]  /*45e0*/  HMMA.16816.F32.BF16 R4, R104, R108.reuse, R4 ;  /* 0x0000006c6804723c */ /* 0x090fec0000041804 */
[----:B------:R-:W4:Y:S02]  /*45f0*/  LDSM.16.M88.4 R136, [R178+0x6000] ;  /* 0x00600000b288783b */ /* 0x000f240000000200 */
[C---:B-1----:R-:W-:Y:S08]  /*4600*/  HMMA.16816.F32.BF16 R8, R112.reuse, R108, R8 ;  /* 0x0000006c7008723c */ /* 0x042ff00000041808 */
[-C--:B------:R-:W-:Y:S08]  /*4610*/  HMMA.16816.F32.BF16 R12, R112, R110.reuse, R12 ;  /* 0x0000006e700c723c */ /* 0x080ff0000004180c */
[C---:B------:R-:W-:Y:S08]  /*4620*/  HMMA.16816.F32.BF16 R16, R104.reuse, R110, R16 ;  /* 0x0000006e6810723c */ /* 0x040ff00000041810 */
[-C--:B------:R-:W-:Y:S08]  /*4630*/  HMMA.16816.F32.BF16 R20, R104, R116.reuse, R20 ;  /* 0x000000746814723c */ /* 0x080ff00000041814 */
[C---:B------:R-:W-:Y:S08]  /*4640*/  HMMA.16816.F32.BF16 R24, R112.reuse, R116, R24 ;  /* 0x000000747018723c */ /* 0x040ff00000041818 */
[-C--:B------:R-:W-:Y:S08]  /*4650*/  HMMA.16816.F32.BF16 R28, R112, R118.reuse, R28 ;  /* 0x00000076701c723c */ /* 0x080ff0000004181c */
[----:B------:R-:W-:Y:S01]  /*4660*/  HMMA.16816.F32.BF16 R32, R104, R118, R32 ;  /* 0x000000766820723c */ /* 0x000fe20000041820 */
[----:B------:R-:W1:Y:S07]  /*4670*/  LDSM.16.M88.4 R104, [R0+0x1000] ;  /* 0x001000000068783b */ /* 0x000e6e0000000200 */
[-C--:B--2---:R-:W-:Y:S08]  /*4680*/  HMMA.16816.F32.BF16 R4, R120, R124.reuse, R4 ;  /* 0x0000007c7804723c */ /* 0x084ff00000041804 */
[C---:B---3--:R-:W-:Y:S08]  /*4690*/  HMMA.16816.F32.BF16 R8, R100.reuse, R124, R8 ;  /* 0x0000007c6408723c */ /* 0x048ff00000041808 */
[-C--:B------:R-:W-:Y:S08]  /*46a0*/  HMMA.16816.F32.BF16 R12, R100, R126.reuse, R12 ;  /* 0x0000007e640c723c */ /* 0x080ff0000004180c */
[C---:B------:R-:W-:Y:S08]  /*46b0*/  HMMA.16816.F32.BF16 R16, R120.reuse, R126, R16 ;  /* 0x0000007e7810723c */ /* 0x040ff00000041810 */
[-C--:B------:R-:W-:Y:S08]  /*46c0*/  HMMA.16816.F32.BF16 R20, R120, R128.reuse, R20 ;  /* 0x000000807814723c */ /* 0x080ff00000041814 */
[C---:B------:R-:W-:Y:S08]  /*46d0*/  HMMA.16816.F32.BF16 R24, R100.reuse, R128, R24 ;  /* 0x000000806418723c */ /* 0x040ff00000041818 */
[-C--:B------:R-:W-:Y:S08]  /*46e0*/  HMMA.16816.F32.BF16 R28, R100, R130.reuse, R28 ;  /* 0x00000082641c723c */ /* 0x080ff0000004181c */
[----:B------:R-:W-:Y:S08]  /*46f0*/  HMMA.16816.F32.BF16 R32, R120, R130, R32 ;  /* 0x000000827820723c */ /* 0x000ff00000041820 */
[-C--:B----4-:R-:W-:Y:S08]  /*4700*/  HMMA.16816.F32.BF16 R4, R132, R136.reuse, R4 ;  /* 0x000000888404723c */ /* 0x090ff00000041804 */
        /* <DEDUP_REMOVED lines=9> */
[----:B------:R-:W2:Y:S01]  /*47a0*/  MUFU.TANH R110, R5 ;  /* 0x00000005006e7308 */ /* 0x000ea20000002400 */
        /* <DEDUP_REMOVED lines=8> */
[----:B------:R-:W-:Y:S02]  /*4830*/  FMUL.FTZ R16, R16, c[0x0][0x2ec] ;  /* 0x0000bb0010107a20 */ /* 0x000fe40000410000 */
[----:B------:R-:W-:Y:S02]  /*4840*/  FMUL.FTZ R17, R17, c[0x0][0x2ec] ;  /* 0x0000bb0011117a20 */ /* 0x000fe40000410000 */
[----:B------:R-:W-:Y:S01]  /*4850*/  FMUL.FTZ R18, R18, c[0x0][0x2ec] ;  /* 0x0000bb0012127a20 */ /* 0x000fe20000410000 */
[----:B------:R4:W1:Y:S01]  /*4860*/  MUFU.TANH R108, R7 ;  /* 0x00000007006c7308 */ /* 0x0008620000002400 */
[----:B------:R-:W-:Y:S09]  /*4870*/  FMUL.FTZ R19, R19, c[0x0][0x2ec] ;  /* 0x0000bb0013137a20 */ /* 0x000ff20000410000 */
[----:B------:R1:W1:Y:S10]  /*4880*/  MUFU.TANH R119, R8 ;  /* 0x0000000800777308 */ /* 0x0002740000002400 */
[----:B------:R1:W1:Y:S01]  /*4890*/  MUFU.TANH R114, R9 ;  /* 0x0000000900727308 */ /* 0x0002620000002400 */
[----:B----4-:R-:W4:Y:S09]  /*48a0*/  LDSM.16.M88.4 R4, [R178+0x6800] ;  /* 0x00680000b204783b */ /* 0x010f320000000200 */
[----:B------:R1:W1:Y:S10]  /*48b0*/  MUFU.TANH R113, R10 ;  /* 0x0000000a00717308 */ /* 0x0002740000002400 */
[----:B------:R1:W1:Y:S10]  /*48c0*/  MUFU.TANH R112, R11 ;  /* 0x0000000b00707308 */ /* 0x0002740000002400 */
[----:B------:R1:W1:Y:S10]  /*48d0*/  MUFU.TANH R118, R12 ;  /* 0x0000000c00767308 */ /* 0x0002740000002400 */
[----:B------:R1:W1:Y:S01]  /*48e0*/  MUFU.TANH R117, R13 ;  /* 0x0000000d00757308 */ /* 0x0002620000002400 */
[-C--:B----4-:R-:W-:Y:S09]  /*48f0*/  HMMA.16816.F32.BF16 R20, R132, R4.reuse, R20 ;  /* 0x000000048414723c */ /* 0x090ff20000041814 */
[----:B------:R4:W1:Y:S01]  /*4900*/  MUFU.TANH R116, R14 ;  /* 0x0000000e00747308 */ /* 0x0008620000002400 */
[C---:B------:R-:W-:Y:S09]  /*4910*/  HMMA.16816.F32.BF16 R24, R104.reuse, R4, R24 ;  /* 0x000000046818723c */ /* 0x040ff20000041818 */
[----:B------:R4:W1:Y:S01]  /*4920*/  MUFU.TANH R115, R15 ;  /* 0x0000000f00737308 */ /* 0x0008620000002400 */
[-C--:B------:R-:W-:Y:S04]  /*4930*/  HMMA.16816.F32.BF16 R28, R104, R6.reuse, R28 ;  /* 0x00000006681c723c */ /* 0x080fe8000004181c */
[----:B------:R-:W-:Y:S04]  /*4940*/  FMUL.FTZ R20, R20, c[0x0][0x2ec] ;  /* 0x0000bb0014147a20 */ /* 0x000fe80000410000 */
[----:B------:R-:W-:Y:S01]  /*4950*/  HMMA.16816.F32.BF16 R32, R132, R6, R32 ;  /* 0x000000068420723c */ /* 0x000fe20000041820 */
[----:B------:R4:W1:Y:S03]  /*4960*/  MUFU.TANH R123, R16 ;  /* 0x00000010007b7308 */ /* 0x0008660000002400 */
[----:B------:R-:W-:Y:S02]  /*4970*/  FMUL.FTZ R21, R21, c[0x0][0x2ec] ;  /* 0x0000bb0015157a20 */ /* 0x000fe40000410000 */
[----:B------:R-:W-:Y:S02]  /*4980*/  FMUL.FTZ R22, R22, c[0x0][0x2ec] ;  /* 0x0000bb0016167a20 */ /* 0x000fe40000410000 */
[----:B------:R-:W-:Y:S03]  /*4990*/  FMUL.FTZ R23, R23, c[0x0][0x2ec] ;  /* 0x0000bb0017177a20 */ /* 0x000fe60000410000 */
[----:B------:R4:W1:Y:S01]  /*49a0*/  MUFU.TANH R122, R17 ;  /* 0x00000011007a7308 */ /* 0x0008620000002400 */
[----:B------:R-:W-:Y:S02]  /*49b0*/  FMUL.FTZ R24, R24, c[0x0][0x2ec] ;  /* 0x0000bb0018187a20 */ /* 0x000fe40000410000 */
[----:B------:R-:W-:Y:S02]  /*49c0*/  FMUL.FTZ R25, R25, c[0x0][0x2ec] ;  /* 0x0000bb0019197a20 */ /* 0x000fe40000410000 */
[----:B------:R-:W-:Y:S02]  /*49d0*/  FMUL.FTZ R26, R26, c[0x0][0x2ec] ;  /* 0x0000bb001a1a7a20 */ /* 0x000fe40000410000 */
[----:B------:R-:W-:Y:S02]  /*49e0*/  FMUL.FTZ R27, R27, c[0x0][0x2ec] ;  /* 0x0000bb001b1b7a20 */ /* 0x000fe40000410000 */
[----:B------:R-:W-:Y:S01]  /*49f0*/  FMUL.FTZ R28, R28, c[0x0][0x2ec] ;  /* 0x0000bb001c1c7a20 */ /* 0x000fe20000410000 */
        /* <DEDUP_REMOVED lines=8> */
[----:B------:R-:W-:Y:S07]  /*4a80*/  FMUL.FTZ R35, R35, c[0x0][0x2ec] ;  /* 0x0000bb0023237a20 */ /* 0x000fee0000410000 */
[----:B------:R4:W1:Y:S10]  /*4a90*/  MUFU.TANH R127, R20 ;  /* 0x00000014007f7308 */ /* 0x0008740000002400 */
        /* <DEDUP_REMOVED lines=14> */
[----:B------:R4:W1:Y:S01]  /*4b80*/  MUFU.TANH R133, R35 ;  /* 0x0000002300857308 */ /* 0x0008620000002400 */
[----:B------:R-:W-:-:S05]  /*4b90*/  @!P0 BRA `(.L_x_1166) ;  /* 0x000002a000008947 */ /* 0x000fca0003800000 */
[----:B-123--:R-:W-:Y:S01]  /*4ba0*/  MOV R11, R129 ;  /* 0x00000081000b7202 */ /* 0x00efe20000000f00 */
[----:B------:R-:W-:Y:S01]  /*4bb0*/  UIADD3 UR7, UR17, UR10, URZ ;  /* 0x0000000a11077290 */ /* 0x000fe2000fffe03f */
[----:B----4-:R-:W-:Y:S01]  /*4bc0*/  MOV R17, R131 ;  /* 0x0000008300117202 */ /* 0x010fe20000000f00 */
[----:B------:R-:W-:Y:S01]  /*4bd0*/  IMAD.U32 R0, RZ, RZ, UR35 ;  /* 0x00000023ff007e24 */ /* 0x000fe2000f8e00ff */
[----:B------:R-:W-:Y:S01]  /*4be0*/  MOV R31, R133 ;  /* 0x00000085001f7202 */ /* 0x000fe20000000f00 */
[----:B------:R-:W-:Y:S01]  /*4bf0*/  IMAD.MOV.U32 R10, RZ, RZ, R130 ;  /* 0x000000ffff0a7224 */ /* 0x000fe200078e0082 */
[----:B------:R-:W-:Y:S01]  /*4c00*/  MOV R101, R135 ;  /* 0x0000008700657202 */ /* 0x000fe20000000f00 */
[----:B------:R-:W-:Y:S01]  /*4c10*/  IMAD.MOV.U32 R16, RZ, RZ, R132 ;  /* 0x000000ffff107224 */ /* 0x000fe200078e0084 */
[----:B------:R-:W-:Y:S01]  /*4c20*/  ISETP.LT.AND P0, PT, R0, UR5, PT ;  /* 0x0000000500007c0c */ /* 0x000fe2000bf01270 */
[----:B------:R-:W-:Y:S01]  /*4c30*/  IMAD.MOV.U32 R30, RZ, RZ, R134 ;  /* 0x000000ffff1e7224 */ /* 0x000fe200078e0086 */
[----:B------:R-:W-:Y:S01]  /*4c40*/  MOV R9, R136 ;  /* 0x0000008800097202 */ /* 0x000fe20000000f00 */
        /* <DEDUP_REMOVED lines=17> */
[----:B------:R-:W-:Y:S01]  /*4d60*/  UIADD3 UR11, UR12, UR7, -UR5 ;  /* 0x000000070c0b7290 */ /* 0x000fe2000fffe805 */
[----:B------:R-:W-:Y:S01]  /*4d70*/  MOV R21, R114 ;  /* 0x0000007200157202 */ /* 0x000fe20000000f00 */
[----:B------:R-:W-:Y:S01]  /*4d80*/  IMAD.MOV.U32 R12, RZ, RZ, R113 ;  /* 0x000000ffff0c7224 */ /* 0x000fe200078e0071 */
[----:B------:R-:W-:Y:S01]  /*4d90*/  UIADD3 UR7, UR4, 0x40, URZ ;  /* 0x0000004004077890 */ /* 0x000fe2000fffe03f */
[----:B------:R-:W-:Y:S01]  /*4da0*/  MOV R25, R108 ;  /* 0x0000006c00197202 */ /* 0x000fe20000000f00 */
[----:B------:R-:W-:Y:S01]  /*4db0*/  IMAD.MOV.U32 R20, RZ, RZ, R119 ;  /* 0x000000ffff147224 */ /* 0x000fe200078e0077 */
[----:B------:R-:W-:Y:S01]  /*4dc0*/  MOV R33, R110 ;  /* 0x0000006e00217202 */ /* 0x000fe20000000f00 */
[----:B------:R-:W-:Y:S01]  /*4dd0*/  UISETP.GE.AND UP0, UPT, UR7, UR11, UPT ;  /* 0x0000000b0700728c */ /* 0x000fe2000bf06270 */
[----:B------:R-:W-:Y:S02]  /*4de0*/  IMAD.MOV.U32 R24, RZ, RZ, R109 ;  /* 0x000000ffff187224 */ /* 0x000fe400078e006d */
[----:B------:R-:W-:Y:S01]  /*4df0*/  UMOV UR7, UR12 ;  /* 0x0000000c00077c82 */ /* 0x000fe20008000000 */
[----:B------:R-:W-:Y:S02]  /*4e00*/  IMAD.MOV.U32 R32, RZ, RZ, R111 ;  /* 0x000000ffff207224 */ /* 0x000fe400078e006f */
[----:B------:R-:W-:Y:S11]  /*4e10*/  PLOP3.LUT P2, PT, PT, PT, UP0, 0x80, 0x0 ;  /* 0x000000000000781c */ /* 0x000ff60003f4f008 */
[----:B------:R-:W-:Y:S02]  /*4e20*/  @!UPT UIADD3 URZ, URZ, URZ, URZ ;  /* 0x0000003f3f3ff290 */ /* 0x000fe4000fffe03f */
[----:B------:R-:W-:-:S05]  /*4e30*/  @!P2 BRA P0, `(.L_x_1167) ;  /* 0x000008100000a947 */ /* 0x000fca0000000000 */
.L_x_1166:
[----:B--23--:R-:W-:Y:S01]  /*4e40*/  IADD3 R0, R239, UR4, RZ ;  /* 0x00000004ef007c10 */ /* 0x00cfe2000fffe0ff */
[----:B------:R-:W-:Y:S02]  /*4e50*/  UIADD3 UR4, -UR7, UR5, -UR10 ;  /* 0x0000000507047290 */ /* 0x000fe4000fffe90a */
[----:B------:R-:W-:Y:S01]  /*4e60*/  UMOV UR12, UR7 ;  /* 0x00000007000c7c82 */ /* 0x000fe20008000000 */
[C---:B------:R-:W-:Y:S02]  /*4e70*/  IADD3 R5, R0.reuse, 0x8, RZ ;  /* 0x0000000800057810 */ /* 0x040fe40007ffe0ff */
[C---:B------:R-:W-:Y:S02]  /*4e80*/  IADD3 R4, R0.reuse, 0x20, RZ ;  /* 0x0000002000047810 */ /* 0x040fe40007ffe0ff */
[C---:B------:R-:W-:Y:S02]  /*4e90*/  IADD3 R2, R0.reuse, 0x28, RZ ;  /* 0x0000002800027810 */ /* 0x040fe40007ffe0ff */
[----:B------:R-:W-:Y:S02]  /*4ea0*/  IADD3 R6, R0, UR4, RZ ;  /* 0x0000000400067c10 */ /* 0x000fe4000fffe0ff */
[----:B----4-:R-:W-:Y:S02]  /*4eb0*/  IADD3 R14, R5, UR4, RZ ;  /* 0x00000004050e7c10 */ /* 0x010fe4000fffe0ff */
[----:B------:R-:W-:Y:S02]  /*4ec0*/  IADD3 R16, R4, UR4, RZ ;  /* 0x0000000404107c10 */ /* 0x000fe4000fffe0ff */
[----:B------:R-:W-:Y:S01]  /*4ed0*/  IADD3 R22, R2, UR4, RZ ;  /* 0x0000000402167c10 */ /* 0x000fe2000fffe0ff */
[----:B------:R-:W-:Y:S04]  /*4ee0*/  UIADD3 UR4, UR5, 0x1, -UR10 ;  /* 0x0000000105047890 */ /* 0x000fe8000fffe80a */
[----:B------:R-:W-:Y:S06]  /*4ef0*/  UIADD3 UR4, UR4, UR57, URZ ;  /* 0x0000003904047290 */ /* 0x000fec000fffe03f */
[----:B-1----:R-:W-:Y:S01]  /*4f00*/  IADD3 R13, R0, UR4, RZ ;  /* 0x00000004000d7c10 */ /* 0x002fe2000fffe0ff */
[----:B------:R-:W-:Y:S01]  /*4f10*/  IMAD.U32 R0, RZ, RZ, UR33 ;  /* 0x00000021ff007e24 */ /* 0x000fe2000f8e00ff */
[----:B------:R-:W-:Y:S02]  /*4f20*/  IADD3 R17, R2, UR4, RZ ;  /* 0x0000000402117c10 */ /* 0x000fe4000fffe0ff */
[----:B------:R-:W-:Y:S01]  /*4f30*/  IMNMX R2, RZ, R6, !PT ;  /* 0x00000006ff027217 */ /* 0x000fe20007800200 */
[----:B------:R-:W-:Y:S01]  /*4f40*/  IMAD R0, R0, 0x80, R245 ;  /* 0x0000008000007824 */ /* 0x000fe200078e02f5 */
[----:B------:R-:W-:Y:S02]  /*4f50*/  IADD3 R15, R4, UR4, RZ ;  /* 0x00000004040f7c10 */ /* 0x000fe4000fffe0ff */
[----:B------:R-:W-:Y:S02]  /*4f60*/  IMNMX R4, R13, UR5, PT ;  /* 0x000000050d047c17 */ /* 0x000fe4000b800200 */
        /* <DEDUP_REMOVED lines=13> */
[----:B------:R-:W-:Y:S02]  /*5040*/  IADD3 R5, R5, UR4, RZ ;  /* 0x0000000405057c10 */ /* 0x000fe4000fffe0ff */
        /* <DEDUP_REMOVED lines=96> */
.L_x_1167:
[C---:B------:R-:W-:Y:S01]  /*5650*/  FMUL.FTZ R5, R237.reuse, 1.4426950216293334961 ;  /* 0x3fb8aa3bed057820 */ /* 0x040fe20000410000 */
[----:B------:R-:W-:Y:S01]  /*5660*/  FSETP.NEU.FTZ.AND P0, PT, R237, -INF , PT ;  /* 0xff800000ed00780b */ /* 0x000fe20003f1d000 */
[----:B------:R-:W-:Y:S01]  /*5670*/  FMUL.FTZ R4, R236, 1.4426950216293334961 ;  /* 0x3fb8aa3bec047820 */ /* 0x000fe20000410000 */
[----:B------:R-:W-:Y:S01]  /*5680*/  MOV R128, 0x40 ;  /* 0x0000004000807802 */ /* 0x000fe20000000f00 */
[----:B------:R-:W-:Y:S01]  /*5690*/  FMUL.FTZ R2, R235, 1.4426950216293334961 ;  /* 0x3fb8aa3beb027820 */ /* 0x000fe20000410000 */
[----:B------:R-:W-:Y:S01]  /*56a0*/  FSEL R5, R5, RZ, P0 ;  /* 0x000000ff05057208 */ /* 0x000fe20000000000 */
[----:B------:R-:W-:Y:S01]  /*56b0*/  UISETP.GT.AND UP3, UPT, UR6, UR18, UPT ;  /* 0x000000120600728c */ /* 0x000fe2000bf64270 */
[----:B------:R-:W-:Y:S02]  /*56c0*/  SEL R128, R128, 0xffffffc0, !P1 ;  /* 0xffffffc080807807 */ /* 0x000fe40004800000 */
[----:B------:R-:W-:Y:S01]  /*56d0*/  FSETP.NEU.FTZ.AND P0, PT, R236, -INF , PT ;  /* 0xff800000ec00780b */ /* 0x000fe20003f1d000 */
[--C-:B------:R-:W-:Y:S02]  /*56e0*/  FFMA.FTZ R0, R32, c[0x0][0x23c], -R5.reuse ;  /* 0x00008f0020007a23 */ /* 0x100fe40000010805 */
[----:B------:R-:W-:Y:S02]  /*56f0*/  PLOP3.LUT P2, PT, PT, PT, UP3, 0x80, 0x0 ;  /* 0x000000000000781c */ /* 0x000fe40003f4f038 */
[----:B------:R1:W-:Y:S01]  /*5700*/  MUFU.EX2 R189, R0 ;  /* 0x0000000000bd7308 */ /* 0x0003e20000000800 */
[----:B------:R-:W-:Y:S02]  /*5710*/  FSEL R4, R4, RZ, P0 ;  /* 0x000000ff04047208 */ /* 0x000fe40000000000 */
[----:B------:R-:W-:Y:S04]  /*5720*/  FSETP.NEU.FTZ.AND P0, PT, R235, -INF , PT ;  /* 0xff800000eb00780b */ /* 0x000fe80003f1d000 */
[----:B------:R-:W-:Y:S02]  /*5730*/  FSEL R2, R2, RZ, P0 ;  /* 0x000000ff02027208 */ /* 0x000fe40000000000 */
[----:B------:R-:W-:Y:S01]  /*5740*/  FSETP.NEU.FTZ.AND P0, PT, R234, -INF , PT ;  /* 0xff800000ea00780b */ /* 0x000fe20003f1d000 */
[--C-:B-1----:R-:W-:Y:S04]  /*5750*/  FFMA.FTZ R0, R33, c[0x0][0x23c], -R5.reuse ;  /* 0x00008f0021007a23 */ /* 0x102fe80000010805 */
[----:B------:R1:W-:Y:S02]  /*5760*/  MUFU.EX2 R202, R0 ;  /* 0x0000000000ca7308 */ /* 0x0003e40000000800 */
[--C-:B-1----:R-:W-:Y:S08]  /*5770*/  FFMA.FTZ R0, R24, c[0x0][0x23c], -R4.reuse ;  /* 0x00008f0018007a23 */ /* 0x102ff00000010804 */
[----:B------:R1:W-:Y:S02]  /*5780*/  MUFU.EX2 R204, R0 ;  /* 0x0000000000cc7308 */ /* 0x0003e40000000800 */
[--C-:B-1----:R-:W-:Y:S08]  /*5790*/  FFMA.FTZ R0, R25, c[0x0][0x23c], -R4.reuse ;  /* 0x00008f0019007a23 */ /* 0x102ff00000010804 */
[----:B------:R1:W-:Y:S02]  /*57a0*/  MUFU.EX2 R203, R0 ;  /* 0x0000000000cb7308 */ /* 0x0003e40000000800 */
[--C-:B-1----:R-:W-:Y:S08]  /*57b0*/  FFMA.FTZ R0, R26, c[0x0][0x23c], -R5.reuse ;  /* 0x00008f001a007a23 */ /* 0x102ff00000010805 */
[----:B------:R1:W-:Y:S02]  /*57c0*/  MUFU.EX2 R216, R0 ;  /* 0x0000000000d87308 */ /* 0x0003e40000000800 */
[--C-:B-1----:R-:W-:Y:S08]  /*57d0*/  FFMA.FTZ R0, R27, c[0x0][0x23c], -R5.reuse ;  /* 0x00008f001b007a23 */ /* 0x102ff00000010805 */
[----:B------:R1:W-:Y:S02]  /*57e0*/  MUFU.EX2 R214, R0 ;  /* 0x0000000000d67308 */ /* 0x0003e40000000800 */
[--C-:B-1----:R-:W-:Y:S02]  /*57f0*/  FFMA.FTZ R0, R18, c[0x0][0x23c], -R4.reuse ;  /* 0x00008f0012007a23 */ /* 0x102fe40000010804 */
[----:B------:R-:W-:Y:S06]  /*5800*/  FMUL.FTZ R18, R234, 1.4426950216293334961 ;  /* 0x3fb8aa3bea127820 */ /* 0x000fec0000410000 */
[----:B------:R1:W-:Y:S02]  /*5810*/  MUFU.EX2 R212, R0 ;  /* 0x0000000000d47308 */ /* 0x0003e40000000800 */
[----:B-1----:R-:W-:Y:S08]  /*5820*/  FFMA.FTZ R0, R19, c[0x0][0x23c], -R4 ;  /* 0x00008f0013007a23 */ /* 0x002ff00000010804 */
[----:B------:R1:W-:Y:S02]  /*5830*/  MUFU.EX2 R209, R0 ;  /* 0x0000000000d17308 */ /* 0x0003e40000000800 */
[--C-:B-1----:R-:W-:Y:S08]  /*5840*/  FFMA.FTZ R0, R20, c[0x0][0x23c], -R2.reuse ;  /* 0x00008f0014007a23 */ /* 0x102ff00000010802 */
[----:B------:R1:W-:Y:S02]  /*5850*/  MUFU.EX2 R192, R0 ;  /* 0x0000000000c07308 */ /* 0x0003e40000000800 */
[----:B-1----:R-:W-:Y:S08]  /*5860*/  FFMA.FTZ R0, R21, c[0x0][0x23c], -R2 ;  /* 0x00008f0015007a23 */ /* 0x002ff00000010802 */
[----:B------:R1:W2:Y:S02]  /*5870*/  MUFU.EX2 R193, R0 ;  /* 0x0000000000c17308 */ /* 0x0002a40000000800 */
[----:B-1----:R-:W-:Y:S05]  /*5880*/  FSEL R0, R18, RZ, P0 ;  /* 0x000000ff12007208 */ /* 0x002fea0000000000 */
[--C-:B------:R-:W-:Y:S02]  /*5890*/  FFMA.FTZ R6, R6, c[0x0][0x23c], -R0.reuse ;  /* 0x00008f0006067a23 */ /* 0x100fe40000010800 */
[--C-:B------:R-:W-:Y:S02]  /*58a0*/  FFMA.FTZ R12, R12, c[0x0][0x23c], -R0.reuse ;  /* 0x00008f000c0c7a23 */ /* 0x100fe40000010800 */
[----:B------:R1:W-:Y:S10]  /*58b0*/  MUFU.EX2 R206, R6 ;  /* 0x0000000600ce7308 */ /* 0x0003f40000000800 */
[----:B------:R3:W-:Y:S01]  /*58c0*/  MUFU.EX2 R191, R12 ;  /* 0x0000000c00bf7308 */ /* 0x0007e20000000800 */
[--C-:B-1----:R-:W-:Y:S09]  /*58d0*/  FFMA.FTZ R6, R7, c[0x0][0x23c], -R0.reuse ;  /* 0x00008f0007067a23 */ /* 0x102ff20000010800 */
[----:B------:R1:W-:Y:S01]  /*58e0*/  MUFU.EX2 R205, R6 ;  /* 0x0000000600cd7308 */ /* 0x0003e20000000800 */
[----:B---3--:R-:W-:Y:S09]  /*58f0*/  FFMA.FTZ R12, R13, c[0x0][0x23c], -R0 ;  /* 0x00008f000d0c7a23 */ /* 0x008ff20000010800 */
[----:B------:R3:W4:Y:S01]  /*5900*/  MUFU.EX2 R190, R12 ;  /* 0x0000000c00be7308 */ /* 0x0007220000000800 */
[--C-:B-1----:R-:W-:Y:S09]  /*5910*/  FFMA.FTZ R6, R34, c[0x0][0x23c], -R5.reuse ;  /* 0x00008f0022067a23 */ /* 0x102ff20000010805 */
[----:B------:R1:W-:Y:S01]  /*5920*/  MUFU.EX2 R218, R6 ;  /* 0x0000000600da7308 */ /* 0x0003e20000000800 */
[--C-:B---3--:R-:W-:Y:S09]  /*5930*/  FFMA.FTZ R12, R22, c[0x0][0x23c], -R2.reuse ;  /* 0x00008f00160c7a23 */ /* 0x108ff20000010802 */
[----:B------:R3:W-:Y:S01]  /*5940*/  MUFU.EX2 R208, R12 ;  /* 0x0000000c00d07308 */ /* 0x0007e20000000800 */
[--C-:B-1----:R-:W-:Y:S09]  /*5950*/  FFMA.FTZ R6, R35, c[0x0][0x23c], -R5.reuse ;  /* 0x00008f0023067a23 */ /* 0x102ff20000010805 */
[----:B------:R1:W-:Y:S01]  /*5960*/  MUFU.EX2 R217, R6 ;  /* 0x0000000600d97308 */ /* 0x0003e20000000800 */
[----:B---3--:R-:W-:Y:S09]  /*5970*/  FFMA.FTZ R12, R23, c[0x0][0x23c], -R2 ;  /* 0x00008f00170c7a23 */ /* 0x008ff20000010802 */
[----:B------:R-:W3:Y:S01]  /*5980*/  MUFU.EX2 R207, R12 ;  /* 0x0000000c00cf7308 */ /* 0x000ee20000000800 */
[--C-:B-1----:R-:W-:Y:S09]  /*5990*/  FFMA.FTZ R6, R28, c[0x0][0x23c], -R4.reuse ;  /* 0x00008f001c067a23 */ /* 0x102ff20000010804 */
[----:B------:R1:W-:Y:S02]  /*59a0*/  MUFU.EX2 R215, R6 ;  /* 0x0000000600d77308 */ /* 0x0003e40000000800 */
[----:B-1----:R-:W-:Y:S08]  /*59b0*/  FFMA.FTZ R6, R29, c[0x0][0x23c], -R4 ;  /* 0x00008f001d067a23 */ /* 0x002ff00000010804 */
[----:B------:R1:W1:Y:S02]  /*59c0*/  MUFU.EX2 R213, R6 ;  /* 0x0000000600d57308 */ /* 0x0002640000000800 */
[--C-:B-1----:R-:W-:Y:S02]  /*59d0*/  FFMA.FTZ R6, R100, c[0x0][0x23c], -R5.reuse ;  /* 0x00008f0064067a23 */ /* 0x102fe40000010805 */
[----:B------:R-:W-:Y:S06]  /*59e0*/  FFMA.FTZ R5, R101, c[0x0][0x23c], -R5 ;  /* 0x00008f0065057a23 */ /* 0x000fec0000010805 */
[----:B------:R1:W-:Y:S10]  /*59f0*/  MUFU.EX2 R231, R6 ;  /* 0x0000000600e77308 */ /* 0x0003f40000000800 */
[----:B------:R2:W2:Y:S01]  /*5a00*/  MUFU.EX2 R230, R5 ;  /* 0x0000000500e67308 */ /* 0x0004a20000000800 */
[----:B-1----:R-:W-:Y:S09]  /*5a10*/  FFMA.FTZ R6, R14, c[0x0][0x23c], -R2 ;  /* 0x00008f000e067a23 */ /* 0x002ff20000010802 */
[----:B------:R-:W-:Y:S01]  /*5a20*/  MUFU.EX2 R223, R6 ;  /* 0x0000000600df7308 */ /* 0x000fe20000000800 */
[--C-:B--2---:R-:W-:Y:S02]  /*5a30*/  FFMA.FTZ R5, R30, c[0x0][0x23c], -R4.reuse ;  /* 0x00008f001e057a23 */ /* 0x104fe40000010804 */
[----:B------:R-:W-:Y:S07]  /*5a40*/  FFMA.FTZ R4, R31, c[0x0][0x23c], -R4 ;  /* 0x00008f001f047a23 */ /* 0x000fee0000010804 */
[----:B------:R-:W-:Y:S10]  /*5a50*/  MUFU.EX2 R229, R5 ;  /* 0x0000000500e57308 */ /* 0x000ff40000000800 */
[----:B------:R1:W2:Y:S02]  /*5a60*/  MUFU.EX2 R228, R4 ;  /* 0x0000000400e47308 */ /* 0x0002a40000000800 */
[----:B-1----:R-:W-:Y:S01]  /*5a70*/  FFMA.FTZ R4, R15, c[0x0][0x23c], -R2 ;  /* 0x00008f000f047a23 */ /* 0x002fe20000010802 */
[----:B------:R-:W-:Y:S02]  /*5a80*/  F2FP.BF16.PACK_AB R6, R193, R192 ;  /* 0x000000c0c106723e */ /* 0x000fe400000010ff */
[----:B----4-:R-:W-:Y:S05]  /*5a90*/  F2FP.BF16.PACK_AB R5, R190, R191 ;  /* 0x000000bfbe05723e */ /* 0x010fea00000010ff */
[----:B------:R1:W4:Y:S02]  /*5aa0*/  MUFU.EX2 R222, R4 ;  /* 0x0000000400de7308 */ /* 0x0003240000000800 */
[--C-:B-1----:R-:W-:Y:S08]  /*5ab0*/  FFMA.FTZ R4, R8, c[0x0][0x23c], -R0.reuse ;  /* 0x00008f0008047a23 */ /* 0x102ff00000010800 */
[----:B------:R1:W-:Y:S02]  /*5ac0*/  MUFU.EX2 R221, R4 ;  /* 0x0000000400dd7308 */ /* 0x0003e40000000800 */
[----:B-1----:R-:W-:Y:S08]  /*5ad0*/  FFMA.FTZ R4, R9, c[0x0][0x23c], -R0 ;  /* 0x00008f0009047a23 */ /* 0x002ff00000010800 */
[----:B------:R1:W1:Y:S02]  /*5ae0*/  MUFU.EX2 R220, R4 ;  /* 0x0000000400dc7308 */ /* 0x0002640000000800 */
[--C-:B-1----:R-:W-:Y:S02]  /*5af0*/  FFMA.FTZ R4, R16, c[0x0][0x23c], -R2.reuse ;  /* 0x00008f0010047a23 */ /* 0x102fe40000010802 */
[----:B------:R-:W-:Y:S06]  /*5b00*/  FFMA.FTZ R2, R17, c[0x0][0x23c], -R2 ;  /* 0x00008f0011027a23 */ /* 0x000fec0000010802 */
[----:B------:R1:W-:Y:S10]  /*5b10*/  MUFU.EX2 R227, R4 ;  /* 0x0000000400e37308 */ /* 0x0003f40000000800 */
[----:B------:R2:W2:Y:S01]  /*5b20*/  MUFU.EX2 R226, R2 ;  /* 0x0000000200e27308 */ /* 0x0004a20000000800 */
[----:B-1----:R-:W-:Y:S05]  /*5b30*/  F2FP.BF16.PACK_AB R4, R202, R189 ;  /* 0x000000bdca04723e */ /* 0x002fea00000010ff */
[----:B------:R1:W-:Y:S01]  /*5b40*/  STS [R196+0xe000], R4 ;  /* 0x00e00004c4007388 */ /* 0x0003e20000000800 */
[--C-:B--2---:R-:W-:Y:S02]  /*5b50*/  FFMA.FTZ R2, R10, c[0x0][0x23c], -R0.reuse ;  /* 0x00008f000a027a23 */ /* 0x104fe40000010800 */
[----:B------:R-:W-:Y:S02]  /*5b60*/  FFMA.FTZ R0, R11, c[0x0][0x23c], -R0 ;  /* 0x00008f000b007a23 */ /* 0x000fe40000010800 */
[----:B------:R2:W-:Y:S10]  /*5b70*/  MUFU.EX2 R225, R2 ;  /* 0x0000000200e17308 */ /* 0x0005f40000000800 */
[----:B------:R3:W3:Y:S01]  /*5b80*/  MUFU.EX2 R224, R0 ;  /* 0x0000000000e07308 */ /* 0x0006e20000000800 */
[----:B-1----:R-:W-:Y:S02]  /*5b90*/  F2FP.BF16.PACK_AB R4, R214, R216 ;  /* 0x000000d8d604723e */ /* 0x002fe400000010ff */
[----:B--2---:R-:W-:Y:S05]  /*5ba0*/  F2FP.BF16.PACK_AB R2, R203, R204 ;  /* 0x000000cccb02723e */ /* 0x004fea00000010ff */
[----:B------:R1:W-:Y:S04]  /*5bb0*/  STS [R196+0xe400], R2 ;  /* 0x00e40002c4007388 */ /* 0x0003e80000000800 */
[----:B------:R2:W-:Y:S01]  /*5bc0*/  STS [R197+0xe000], R4 ;  /* 0x00e00004c5007388 */ /* 0x0005e20000000800 */
[----:B---3--:R-:W-:Y:S02]  /*5bd0*/  F2FP.BF16.PACK_AB R0, R207, R208 ;  /* 0x000000d0cf00723e */ /* 0x008fe400000010ff */
[----:B-1----:R-:W-:Y:S02]  /*5be0*/  F2FP.BF16.PACK_AB R2, R209, R212 ;  /* 0x000000d4d102723e */ /* 0x002fe400000010ff */
[----:B--2---:R-:W-:Y:S03]  /*5bf0*/  F2FP.BF16.PACK_AB R4, R213, R215 ;  /* 0x000000d7d504723e */ /* 0x004fe600000010ff */
[----:B------:R1:W-:Y:S04]  /*5c00*/  STS [R197+0xe400], R2 ;  /* 0x00e40002c5007388 */ /* 0x0003e80000000800 */
[----:B------:R2:W-:Y:S04]  /*5c10*/  STS [R196+0xf000], R6 ;  /* 0x00f00006c4007388 */ /* 0x0005e80000000800 */
[----:B------:R3:W-:Y:S04]  /*5c20*/  STS [R196+0xf400], R5 ;  /* 0x00f40005c4007388 */ /* 0x0007e80000000800 */
[----:B------:R4:W-:Y:S01]  /*5c30*/  STS [R197+0xf000], R0 ;  /* 0x00f00000c5007388 */ /* 0x0009e20000000800 */
[----:B-1----:R-:W-:Y:S02]  /*5c40*/  F2FP.BF16.PACK_AB R2, R230, R231 ;  /* 0x000000e7e602723e */ /* 0x002fe400000010ff */
[----:B--2---:R-:W-:Y:S02]  /*5c50*/  F2FP.BF16.PACK_AB R6, R205, R206 ;  /* 0x000000cecd06723e */ /* 0x004fe400000010ff */
[----:B---3--:R-:W-:Y:S03]  /*5c60*/  F2FP.BF16.PACK_AB R5, R217, R218 ;  /* 0x000000dad905723e */ /* 0x008fe600000010ff */
[----:B------:R1:W-:Y:S01]  /*5c70*/  STS [R197+0xf400], R6 ;  /* 0x00f40006c5007388 */ /* 0x0003e20000000800 */
[----:B----4-:R-:W-:Y:S03]  /*5c80*/  F2FP.BF16.PACK_AB R0, R228, R229 ;  /* 0x000000e5e400723e */ /* 0x010fe600000010ff */
        /* <DEDUP_REMOVED lines=36> */
[----:B------:R1:W2:Y:S03]  /*5ed0*/  LDSM.16.M88.4 R100, [R0+0x4000] ;  /* 0x004000000064783b */ /* 0x0002a60000000200 */
[----:B-1----:R-:W-:Y:S04]  /*5ee0*/  FFMA.FTZ R0, -R111, R111, 1 ;  /* 0x3f8000006f007423 */ /* 0x002fe8000001016f */
[-C--:B--2---:R-:W-:Y:S08]  /*5ef0*/  HMMA.16816.F32.BF16 R4, R100, R156.reuse, R4 ;  /* 0x0000009c6404723c */ /* 0x084ff00000041804 */
[C---:B------:R-:W-:Y:S08]  /*5f00*/  HMMA.16816.F32.BF16 R8, R104.reuse, R156, R8 ;  /* 0x0000009c6808723c */ /* 0x040ff00000041808 */
[-C--:B------:R-:W-:Y:S08]  /*5f10*/  HMMA.16816.F32.BF16 R12, R104, R158.reuse, R12 ;  /* 0x0000009e680c723c */ /* 0x080ff0000004180c */
[C---:B------:R-:W-:Y:S08]  /*5f20*/  HMMA.16816.F32.BF16 R16, R100.reuse, R158, R16 ;  /* 0x0000009e6410723c */ /* 0x040ff00000041810 */
[-C--:B------:R-:W-:Y:S08]  /*5f30*/  HMMA.16816.F32.BF16 R20, R100, R160.reuse, R20 ;  /* 0x000000a06414723c */ /* 0x080ff00000041814 */
[C---:B------:R-:W-:Y:S08]  /*5f40*/  HMMA.16816.F32.BF16 R24, R104.reuse, R160, R24 ;  /* 0x000000a06818723c */ /* 0x040ff00000041818 */
[-C--:B------:R-:W-:Y:S07]  /*5f50*/  HMMA.16816.F32.BF16 R28, R104, R162.reuse, R28 ;  /* 0x000000a2681c723c */ /* 0x080fee000004181c */
[----:B------:R-:W-:Y:S01]  /*5f60*/  IADD3 R104, R128, R2, RZ ;  /* 0x0000000280687210 */ /* 0x000fe20007ffe0ff */
[----:B------:R-:W-:Y:S01]  /*5f70*/  FFMA.FTZ R2, -R109, R109, 1 ;  /* 0x3f8000006d027423 */ /* 0x000fe2000001016d */
[----:B------:R-:W-:Y:S03]  /*5f80*/  HMMA.16816.F32.BF16 R32, R100, R162, R32 ;  /* 0x000000a26420723c */ /* 0x000fe60000041820 */
[----:B------:R-:W1:Y:S01]  /*5f90*/  LDSM.16.M88.4 R100, [R104+0x4000] ;  /* 0x004000006864783b */ /* 0x000e620000000200 */
[----:B------:R-:W-:Y:S07]  /*5fa0*/  FMUL.FTZ R2, R2, c[0x0][0x2ec] ;  /* 0x0000bb0002027a20 */ /* 0x000fee0000410000 */
[----:B------:R-:W2:Y:S01]  /*5fb0*/  LDSM.16.M88.4 R104, [R104+0x5000] ;  /* 0x005000006868783b */ /* 0x000ea20000000200 */
[-C--:B-1----:R-:W-:Y:S08]  /*5fc0*/  HMMA.16816.F32.BF16 R4, R100, R164.reuse, R4 ;  /* 0x000000a46404723c */ /* 0x082ff00000041804 */
[C---:B--2---:R-:W-:Y:S08]  /*5fd0*/  HMMA.16816.F32.BF16 R8, R104.reuse, R164, R8 ;  /* 0x000000a46808723c */ /* 0x044ff00000041808 */
[-C--:B------:R-:W-:Y:S08]  /*5fe0*/  HMMA.16816.F32.BF16 R12, R104, R166.reuse, R12 ;  /* 0x000000a6680c723c */ /* 0x080ff0000004180c */
[C---:B-----5:R-:W-:Y:S01]  /*5ff0*/  FADD.FTZ R4, -R185.reuse, R4 ;  /* 0x00000004b9047221 */ /* 0x060fe20000010100 */
[C---:B------:R-:W-:Y:S04]  /*6000*/  HMMA.16816.F32.BF16 R16, R100.reuse, R166, R16 ;  /* 0x000000a66410723c */ /* 0x040fe80000041810 */
[----:B------:R-:W-:Y:S02]  /*6010*/  FADD.FTZ R7, -R186, R7 ;  /* 0x00000007ba077221 */ /* 0x000fe40000010100 */
[----:B------:R-:W-:Y:S02]  /*6020*/  FADD.FTZ R5, -R185, R5 ;  /* 0x00000005b9057221 */ /* 0x000fe40000010100 */
[----:B------:R-:W-:Y:S01]  /*6030*/  FADD.FTZ R8, -R184, R8 ;  /* 0x00000008b8087221 */ /* 0x000fe20000010100 */
[-C--:B------:R-:W-:Y:S03]  /*6040*/  HMMA.16816.F32.BF16 R20, R100, R168.reuse, R20 ;  /* 0x000000a86414723c */ /* 0x080fe60000041814 */
[----:B------:R-:W-:Y:S02]  /*6050*/  FMUL.FTZ R192, R192, R8 ;  /* 0x00000008c0c07220 */ /* 0x000fe40000410000 */
[----:B------:R-:W-:Y:S02]  /*6060*/  FMUL.FTZ R8, R0, c[0x0][0x2ec] ;  /* 0x0000bb0000087a20 */ /* 0x000fe40000410000 */
[----:B------:R-:W-:Y:S01]  /*6070*/  FFMA.FTZ R0, -R108, R108, 1 ;  /* 0x3f8000006c007423 */ /* 0x000fe2000001016c */
[C---:B------:R-:W-:Y:S04]  /*6080*/  HMMA.16816.F32.BF16 R24, R104.reuse, R168, R24 ;  /* 0x000000a86818723c */ /* 0x040fe80000041818 */
[----:B------:R-:W-:Y:S02]  /*6090*/  FADD.FTZ R6, -R186, R6 ;  /* 0x00000006ba067221 */ /* 0x000fe40000010100 */
[----:B------:R-:W-:Y:S02]  /*60a0*/  FMUL.FTZ R189, R189, R4 ;  /* 0x00000004bdbd7220 */ /* 0x000fe40000410000 */
[----:B------:R-:W-:Y:S01]  /*60b0*/  FMUL.FTZ R7, R203, R7 ;  /* 0x00000007cb077220 */ /* 0x000fe20000410000 */
[-C--:B------:R-:W-:Y:S03]  /*60c0*/  HMMA.16816.F32.BF16 R28, R104, R170.reuse, R28 ;  /* 0x000000aa681c723c */ /* 0x080fe6000004181c */
[----:B------:R-:W-:Y:S02]  /*60d0*/  FADD.FTZ R9, -R184, R9 ;  /* 0x00000009b8097221 */ /* 0x000fe40000010100 */
[----:B------:R-:W-:Y:S02]  /*60e0*/  FFMA.FTZ R4, -R110, R110, 1 ;  /* 0x3f8000006e047423 */ /* 0x000fe4000001016e */
[----:B------:R-:W-:Y:S01]  /*60f0*/  FMUL.FTZ R0, R0, c[0x0][0x2ec] ;  /* 0x0000bb0000007a20 */ /* 0x000fe20000410000 */
[----:B------:R-:W-:Y:S04]  /*6100*/  HMMA.16816.F32.BF16 R32, R100, R170, R32 ;  /* 0x000000aa6420723c */ /* 0x000fe80000041820 */
[----:B------:R-:W-:Y:S02]  /*6110*/  FMUL.FTZ R5, R202, R5 ;  /* 0x00000005ca057220 */ /* 0x000fe40000410000 */
[----:B------:R-:W-:Y:S02]  /*6120*/  FMUL.FTZ R6, R204, R6 ;  /* 0x00000006cc067220 */ /* 0x000fe40000410000 */
[C---:B------:R-:W-:Y:S04]  /*6130*/  FADD.FTZ R10, -R183.reuse, R10 ;  /* 0x0000000ab70a7221 */ /* 0x040fe80000010100 */
[----:B------:R-:W-:Y:S02]  /*6140*/  FADD.FTZ R11, -R183, R11 ;  /* 0x0000000bb70b7221 */ /* 0x000fe40000010100 */
[----:B------:R-:W-:Y:S02]  /*6150*/  FMUL.FTZ R9, R193, R9 ;  /* 0x00000009c1097220 */ /* 0x000fe40000410000 */
[----:B------:R-:W-:Y:S02]  /*6160*/  FMUL.FTZ R4, R4, c[0x0][0x2ec] ;  /* 0x0000bb0004047a20 */ /* 0x000fe40000410000 */
[----:B------:R-:W-:Y:S02]  /*6170*/  FMUL.FTZ R193, R189, R8 ;  /* 0x00000008bdc17220 */ /* 0x000fe40000410000 */
[----:B------:R-:W-:Y:S02]  /*6180*/  FMUL.FTZ R189, R7, R0 ;  /* 0x0000000007bd7220 */ /* 0x000fe40000410000 */
[----:B------:R-:W-:Y:S02]  /*6190*/  FFMA.FTZ R0, -R119, R119, 1 ;  /* 0x3f80000077007423 */ /* 0x000fe40000010177 */
[----:B------:R-:W-:Y:S02]  /*61a0*/  FMUL.FTZ R10, R191, R10 ;  /* 0x0000000abf0a7220 */ /* 0x000fe40000410000 */
[----:B------:R-:W-:Y:S02]  /*61b0*/  FMUL.FTZ R11, R190, R11 ;  /* 0x0000000bbe0b7220 */ /* 0x000fe40000410000 */
[----:B------:R-:W-:Y:S02]  /*61c0*/  FMUL.FTZ R191, R5, R4 ;  /* 0x0000000405bf7220 */ /* 0x000fe40000410000 */
[----:B------:R-:W-:Y:S02]  /*61d0*/  FMUL.FTZ R190, R6, R2 ;  /* 0x0000000206be7220 */ /* 0x000fe40000410000 */
[----:B------:R-:W-:Y:S02]  /*61e0*/  FFMA.FTZ R4, -R114, R114, 1 ;  /* 0x3f80000072047423 */ /* 0x000fe40000010172 */
[----:B------:R-:W-:Y:S02]  /*61f0*/  FFMA.FTZ R2, -R113, R113, 1 ;  /* 0x3f80000071027423 */ /* 0x000fe40000010171 */
[----:B------:R-:W-:Y:S02]  /*6200*/  FMUL.FTZ R119, R0, c[0x0][0x2ec] ;  /* 0x0000bb0000777a20 */ /* 0x000fe40000410000 */
[----:B------:R-:W-:Y:S02]  /*6210*/  FFMA.FTZ R0, -R112, R112, 1 ;  /* 0x3f80000070007423 */ /* 0x000fe40000010170 */
[----:B------:R-:W-:Y:S02]  /*6220*/  FMUL.FTZ R4, R4, c[0x0][0x2ec] ;  /* 0x0000bb0004047a20 */ /* 0x000fe40000410000 */
[----:B------:R-:W-:Y:S02]  /*6230*/  FMUL.FTZ R2, R2, c[0x0][0x2ec] ;  /* 0x0000bb0002027a20 */ /* 0x000fe40000410000 */
[----:B------:R-:W-:Y:S02]  /*6240*/  FMUL.FTZ R0, R0, c[0x0][0x2ec] ;  /* 0x0000bb0000007a20 */ /* 0x000fe40000410000 */
[C---:B------:R-:W-:Y:S02]  /*6250*/  FADD.FTZ R12, -R184.reuse, R12 ;  /* 0x0000000cb80c7221 */ /* 0x040fe40000010100 */
[----:B------:R-:W-:Y:S02]  /*6260*/  FADD.FTZ R13, -R184, R13 ;  /* 0x0000000db80d7221 */ /* 0x000fe40000010100 */
[C---:B------:R-:W-:Y:S02]  /*6270*/  FADD.FTZ R14, -R183.reuse, R14 ;  /* 0x0000000eb70e7221 */ /* 0x040fe40000010100 */
[----:B------:R-:W-:Y:S02]  /*6280*/  FADD.FTZ R15, -R183, R15 ;  /* 0x0000000fb70f7221 */ /* 0x000fe40000010100 */
[----:B------:R-:W-:Y:S02]  /*6290*/  FMUL.FTZ R113, R9, R4 ;  /* 0x0000000409717220 */ /* 0x000fe40000410000 */
[----:B------:R-:W-:Y:S02]  /*62a0*/  FMUL.FTZ R114, R10, R2 ;  /* 0x000000020a727220 */ /* 0x000fe40000410000 */
[----:B------:R-:W-:Y:S02]  /*62b0*/  FMUL.FTZ R112, R11, R0 ;  /* 0x000000000b707220 */ /* 0x000fe40000410000 */
        /* <DEDUP_REMOVED lines=151> */
.L_x_1168:
        /* <DEDUP_REMOVED lines=109> */
.L_x_1169:
        /* <DEDUP_REMOVED lines=8> */
[----:B------:R-:W3:Y:S01]  /*7380*/  LDSM.16.MT88.4 R20, [R2+0x6000] ;  /* 0x006000000214783b */ /* 0x000ee20000004200 */
[----:B------:R-:W-:Y:S02]  /*7390*/  UISETP.GT.AND UP2, UPT, UR6, UR18, UPT ;  /* 0x000000120600728c */ /* 0x000fe4000bf44270 */
[----:B------:R-:W-:Y:S01]  /*73a0*/  UISETP.NE.U32.AND UP0, UPT, UR4, 0x1, UPT ;  /* 0x000000010400788c */ /* 0x000fe2000bf05070 */
[----:B------:R-:W-:Y:S01]  /*73b0*/  LDSM.16.M88.4 R24, [R175] ;  /* 0x00000000af18783b */ /* 0x000fe20000000200 */
[----:B------:R-:W-:Y:S03]  /*73c0*/  UIADD3 UR6, UR6, -0x1, URZ ;  /* 0xffffffff06067890 */ /* 0x000fe6000fffe03f */
        /* <DEDUP_REMOVED lines=133> */
[----:B------:R-:W-:Y:S02]  /*7c20*/  PLOP3.LUT P0, PT, PT, PT, UP2, 0x80, 0x0 ;  /* 0x000000000000781c */ /* 0x000fe40003f0f028 */
[----:B------:R-:W-:Y:S01]  /*7c30*/  @UP3 UIADD3.X UR15, UR15, -0x1, URZ, UP0, !UPT ;  /* 0xffffffff0f0f3890 */ /* 0x000fe200087fe43f */
        /* <DEDUP_REMOVED lines=170> */
.L_x_1171:
        /* <DEDUP_REMOVED lines=12> */
[----:B------:R-:W-:Y:S02]  /*87a0*/  UIMAD UR4, UR15, UR10, URZ ;  /* 0x0000000a0f0472a4 */ /* 0x000fe4000f8e023f */
[----:B------:R-:W-:Y:S02]  /*87b0*/  UIADD3 UR7, UR7, UR12, URZ ;  /* 0x0000000c07077290 */ /* 0x000fe4000fffe03f */
[----:B------:R-:W-:Y:S02]  /*87c0*/  UIMAD UR4, UR48, UR11, UR4 ;  /* 0x0000000b300472a4 */ /* 0x000fe4000f8e0204 */
[----:B------:R-:W-:-:S04]  /*87d0*/  UIMAD.WIDE.U32 UR6, UR48, UR10, UR6 ;  /* 0x0000000a300672a5 */ /* 0x000fc8000f8e0006 */
[----:B------:R-:W-:Y:S02]  /*87e0*/  UIADD3 UR7, UR7, UR4, URZ ;  /* 0x0000000407077290 */ /* 0x000fe4000fffe03f */
.L_x_1172:
[----:B------:R-:W-:Y:S01]  /*87f0*/  BAR.SYNC.DEFER_BLOCKING 0x0 ;  /* 0x0000000000007b1d */ /* 0x000fe20000010000 */
[----:B------:R-:W-:Y:S01]  /*8800*/  USHF.R.S32.HI UR4, URZ, 0x1f, UR17 ;  /* 0x0000001f3f047899 */ /* 0x000fe20008011411 */
[--C-:B-1----:R-:W-:Y:S01]  /*8810*/  SHF.R.S32.HI R7, RZ, 0x1f, R232.reuse ;  /* 0x0000001fff077819 */ /* 0x102fe200000114e8 */
[----:B------:R-:W-:Y:S01]  /*8820*/  IMAD.U32 R4, RZ, RZ, UR17 ;  /* 0x00000011ff047e24 */ /* 0x000fe2000f8e00ff */
[----:B------:R-:W-:Y:S01]  /*8830*/  UIMAD UR5, UR33, -0x80, UR5 ;  /* 0xffffff80210578a4 */ /* 0x000fe2000f8e0205 */
[----:B------:R-:W-:Y:S01]  /*8840*/  IMAD.MOV.U32 R6, RZ, RZ, R232 ;  /* 0x000000ffff067224 */ /* 0x000fe200078e00e8 */
[----:B------:R-:W-:Y:S01]  /*8850*/  ULDC.64 UR10, c[0x0][0x3a0] ;  /* 0x0000e800000a7ab9 */ /* 0x000fe20000000a00 */
[----:B------:R-:W-:Y:S01]  /*8860*/  ISETP.GE.AND P1, PT, R232, c[0x0][0x220], PT ;  /* 0x00008800e8007a0c */ /* 0x000fe20003f26270 */
[----:B------:R-:W-:Y:S01]  /*8870*/  UIMAD UR10, UR4, UR10, URZ ;  /* 0x0000000a040a72a4 */ /* 0x000fe2000f8e023f */
[----:B------:R-:W-:Y:S01]  /*8880*/  IMAD.WIDE.U32 R4, R4, c[0x0][0x3a0], R6 ;  /* 0x0000e80004047a25 */ /* 0x000fe200078e0006 */
[----:B------:R-:W-:Y:S01]  /*8890*/  USHF.R.S32.HI UR12, URZ, 0x1f, UR51 ;  /* 0x0000001f3f0c7899 */ /* 0x000fe20008011433 */
[----:B------:R-:W-:Y:S01]  /*88a0*/  ISETP.GE.OR P4, PT, R238, UR5, P1 ;  /* 0x00000005ee007c0c */ /* 0x000fe20008f86670 */
[----:B------:R-:W-:Y:S01]  /*88b0*/  UIMAD UR10, UR17, UR11, UR10 ;  /* 0x0000000b110a72a4 */ /* 0x000fe2000f8e020a */
[----:B------:R-:W-:Y:S01]  /*88c0*/  BSSY B0, `(.L_x_1173) ;  /* 0x000001d000007945 */ /* 0x000fe20003800000 */
[----:B------:R-:W-:-:S02]  /*88d0*/  IADD3 R4, P0, R4, UR13, RZ ;  /* 0x0000000d04047c10 */ /* 0x000fc4000ff1e0ff */
[----:B------:R-:W-:Y:S02]  /*88e0*/  SHF.R.S32.HI R13, RZ, 0x1f, R238 ;  /* 0x0000001fff0d7819 */ /* 0x000fe400000114ee */
[----:B------:R-:W-:Y:S01]  /*88f0*/  IMAD.U32 R0, RZ, RZ, UR10 ;  /* 0x0000000aff007e24 */ /* 0x000fe2000f8e00ff */
[----:B------:R-:W-:Y:S02]  /*8900*/  ULDC.64 UR10, c[0x0][0x3b8] ;  /* 0x0000ee00000a7ab9 */ /* 0x000fe40000000a00 */
[----:B------:R-:W-:Y:S02]  /*8910*/  UIMAD UR10, UR12, UR10, URZ ;  /* 0x0000000a0c0a72a4 */ /* 0x000fe4000f8e023f */
[----:B------:R-:W-:Y:S01]  /*8920*/  IADD3.X R5, R5, UR14, R0, P0, !PT ;  /* 0x0000000e05057c10 */ /* 0x000fe200087fe400 */
[----:B------:R1:W2:Y:S01]  /*8930*/  LDS.128 R16, [R114+0x7000] ;  /* 0x0070000072107984 */ /* 0x0002a20000000c00 */
[----:B------:R-:W-:Y:S01]  /*8940*/  IMAD.U32 R0, RZ, RZ, UR51 ;  /* 0x00000033ff007e24 */ /* 0x000fe2000f8e00ff */
[----:B------:R-:W-:-:S02]  /*8950*/  UIMAD UR10, UR51, UR11, UR10 ;  /* 0x0000000b330a72a4 */ /* 0x000fc4000f8e020a */
[----:B------:R1:W3:Y:S01]  /*8960*/  LDS.128 R20, [R114+0x8000] ;  /* 0x0080000072147984 */ /* 0x0002e20000000c00 */
[----:B------:R-:W-:-:S03]  /*8970*/  IMAD.WIDE.U32 R4, R0, c[0x0][0x3b8], R4 ;  /* 0x0000ee0000047a25 */ /* 0x000fc600078e0004 */
[----:B------:R1:W4:Y:S02]  /*8980*/  LDS.128 R24, [R114+0x9000] ;  /* 0x0090000072187984 */ /* 0x0003240000000c00 */
[----:B------:R-:W-:Y:S02]  /*8990*/  IADD3 R12, R5, UR10, RZ ;  /* 0x0000000a050c7c10 */ /* 0x000fe4000fffe0ff */
        /* <DEDUP_REMOVED lines=15> */
.L_x_1174:
[----:B------:R-:W-:Y:S05]  /*8a90*/  BSYNC B0 ;  /* 0x0000000000007941 */ /* 0x000fea0003800000 */
.L_x_1173:
        /* <DEDUP_REMOVED lines=14> */
[----:B--2---:R1:W-:Y:S02]  /*8b80*/  STG.E.128 [R10.64], R16 ;  /* 0x000000100a007986 */ /* 0x0043e4000c101d08 */
.L_x_1176:
[----:B------:R-:W-:Y:S05]  /*8b90*/  BSYNC B0 ;  /* 0x0000000000007941 */ /* 0x000fea0003800000 */
.L_x_1175:
        /* <DEDUP_REMOVED lines=14> */
[----:B---3--:R1:W-:Y:S02]  /*8c80*/  STG.E.128 [R10.64], R20 ;  /* 0x000000140a007986 */ /* 0x0083e4000c101d08 */
.L_x_1178:
[----:B------:R-:W-:Y:S05]  /*8c90*/  BSYNC B0 ;  /* 0x0000000000007941 */ /* 0x000fea0003800000 */
.L_x_1177:
        /* <DEDUP_REMOVED lines=13> */
[----:B----4-:R4:W-:Y:S02]  /*8d70*/  STG.E.128 [R4.64], R24 ;  /* 0x0000001804007986 */ /* 0x0109e4000c101d08 */
.L_x_1180:
[----:B------:R-:W-:Y:S05]  /*8d80*/  BSYNC B0 ;  /* 0x0000000000007941 */ /* 0x000fea0003800000 */
.L_x_1179:
[----:B------:R-:W-:Y:S01]  /*8d90*/  ULDC.64 UR10, c[0x0][0x3a8] ;  /* 0x0000ea00000a7ab9 */ /* 0x000fe20000000a00 */
[----:B------:R-:W-:Y:S01]  /*8da0*/  IMAD.U32 R0, RZ, RZ, UR17 ;  /* 0x00000011ff007e24 */ /* 0x000fe2000f8e00ff */
[----:B------:R-:W-:Y:S01]  /*8db0*/  UIMAD UR4, UR4, UR10, URZ ;  /* 0x0000000a040472a4 */ /* 0x000fe2000f8e023f */
[----:B------:R-:W-:Y:S01]  /*8dc0*/  BSSY B0, `(.L_x_1181) ;  /* 0x0000017000007945 */ /* 0x000fe20003800000 */
[----:B------:R-:W-:Y:S01]  /*8dd0*/  USHF.R.S32.HI UR12, URZ, 0x1f, UR51 ;  /* 0x0000001f3f0c7899 */ /* 0x000fe20008011433 */
[----:B------:R-:W-:Y:S01]  /*8de0*/  IMAD.WIDE.U32 R6, R0, c[0x0][0x3a8], R6 ;  /* 0x0000ea0000067a25 */ /* 0x000fe200078e0006 */
[----:B------:R-:W-:-:S04]  /*8df0*/  UIMAD UR4, UR17, UR11, UR4 ;  /* 0x0000000b110472a4 */ /* 0x000fc8000f8e0204 */
[----:B----4-:R-:W-:Y:S02]  /*8e00*/  IADD3 R4, P0, R6, UR6, RZ ;  /* 0x0000000606047c10 */ /* 0x010fe4000ff1e0ff */
[----:B------:R-:W-:Y:S01]  /*8e10*/  MOV R0, UR4 ;  /* 0x0000000400007c02 */ /* 0x000fe20008000f00 */
[----:B------:R-:W-:Y:S02]  /*8e20*/  ULDC.64 UR4, c[0x0][0x3c0] ;  /* 0x0000f00000047ab9 */ /* 0x000fe40000000a00 */
[----:B------:R-:W-:Y:S01]  /*8e30*/  UIMAD UR4, UR12, UR4, URZ ;  /* 0x000000040c0472a4 */ /* 0x000fe2000f8e023f */
[----:B------:R-:W-:Y:S01]  /*8e40*/  IADD3.X R5, R7, UR7, R0, P0, !PT ;  /* 0x0000000707057c10 */ /* 0x000fe200087fe400 */
[----:B------:R-:W-:Y:S02]  /*8e50*/  IMAD.U32 R0, RZ, RZ, UR51 ;  /* 0x00000033ff007e24 */ /* 0x000fe4000f8e00ff */
[----:B------:R-:W-:Y:S02]  /*8e60*/  UIMAD UR4, UR51, UR5, UR4 ;  /* 0x00000005330472a4 */ /* 0x000fe4000f8e0204 */
        /* <DEDUP_REMOVED lines=12> */
.L_x_1182:
[----:B------:R-:W-:Y:S05]  /*8f30*/  BSYNC B0 ;  /* 0x0000000000007941 */ /* 0x000fea0003800000 */
.L_x_1181:
        /* <DEDUP_REMOVED lines=13> */
.L_x_1184:
[----:B------:R-:W-:Y:S05]  /*9010*/  BSYNC B0 ;  /* 0x0000000000007941 */ /* 0x000fea0003800000 */
.L_x_1183:
        /* <DEDUP_REMOVED lines=13> */
.L_x_1186:
[----:B------:R-:W-:Y:S05]  /*90f0*/  BSYNC B0 ;  /* 0x0000000000007941 */ /* 0x000fea0003800000 */
.L_x_1185:
        /* <DEDUP_REMOVED lines=11> */
.L_x_1141:
[----:B------:R-:W-:Y:S05]  /*91b0*/  BSYNC B1 ;  /* 0x0000000000017941 */ /* 0x000fea0003800000 */
.L_x_1119:
        /* <DEDUP_REMOVED lines=11> */
.L_x_1187:
[----:B------:R-:W-:Y:S05]  /*9270*/  EXIT ;  /* 0x000000000000794d */ /* 0x000fea0003800000 */
.L_x_1189:
        /* <DEDUP_REMOVED lines=16> */
.L_x_2471:


//--------------------- .text._ZN5flash44flash_bwd_dq_dk_dv_loop_seqk_parallel_kernelI23Flash_bwd_kernel_traitsILi64ELi64ELi128ELi8ELi2ELi4ELi4ELb1ELb0EN7cutlass10bfloat16_tE19Flash_kernel_traitsILi64ELi64ELi128ELi8ES3_EELb1ELb0ELb0ELb0ELb1ELb1ELb0EEEvNS_16Flash_bwd_paramsE --------------------------
	.section	.text._ZN5flash44flash_bwd_dq_dk_dv_loop_seqk_parallel_kernelI23Flash_bwd_kernel_traitsILi64ELi64ELi128ELi8ELi2ELi4ELi4ELb1ELb0EN7cutlass10bfloat16_tE19Flash_kernel_traitsILi64ELi64ELi128ELi8ES3_EELb1ELb0ELb0ELb0ELb1ELb1ELb0EEEvNS_16Flash_bwd_paramsE,"ax",@progbits
	.sectioninfo	@"SHI_REGISTERS=255"
	.align	128
        .global         _ZN5flash44flash_bwd_dq_dk_dv_loop_seqk_parallel_kernelI23Flash_bwd_kernel_traitsILi64ELi64ELi128ELi8ELi2ELi4ELi4ELb1ELb0EN7cutlass10bfloat16_tE19Flash_kernel_traitsILi64ELi64ELi128ELi8ES3_EELb1ELb0ELb0ELb0ELb1ELb1ELb0EEEvNS_16Flash_bwd_paramsE
        .type           _ZN5flash44flash_bwd_dq_dk_dv_loop_seqk_parallel_kernelI23Flash_bwd_kernel_traitsILi64ELi64ELi128ELi8ELi2ELi4ELi4ELb1ELb0EN7cutlass10bfloat16_tE19Flash_kernel_traitsILi64ELi64ELi128ELi8ES3_EELb1ELb0ELb0ELb0ELb1ELb1ELb0EEEvNS_16Flash_bwd_paramsE,@function
        .size           _ZN5flash44flash_bwd_dq_dk_dv_loop_seqk_parallel_kernelI23Flash_bwd_kernel_traitsILi64ELi64ELi128ELi8ELi2ELi4ELi4ELb1ELb0EN7cutlass10bfloat16_tE19Flash_kernel_traitsILi64ELi64ELi128ELi8ES3_EELb1ELb0ELb0ELb0ELb1ELb1ELb0EEEvNS_16Flash_bwd_paramsE,(.L_x_2472 - _ZN5flash44flash_bwd_dq_dk_dv_loop_seqk_parallel_kernelI23Flash_bwd_kernel_traitsILi64ELi64ELi128ELi8ELi2ELi4ELi4ELb1ELb0EN7cutlass10bfloat16_tE19Flash_kernel_traitsILi64ELi64ELi128ELi8ES3_EELb1ELb0ELb0ELb0ELb1ELb1ELb0EEEvNS_16Flash_bwd_paramsE)
        .other          _ZN5flash44flash_bwd_dq_dk_dv_loop_seqk_parallel_kernelI23Flash_bwd_kernel_traitsILi64ELi64ELi128ELi8ELi2ELi4ELi4ELb1ELb0EN7cutlass10bfloat16_tE19Flash_kernel_traitsILi64ELi64ELi128ELi8ES3_EELb1ELb0ELb0ELb0ELb1ELb1ELb0EEEvNS_16Flash_bwd_paramsE,@"STO_CUDA_ENTRY STV_DEFAULT"
_ZN5flash44flash_bwd_dq_dk_dv_loop_seqk_parallel_kernelI23Flash_bwd_kernel_traitsILi64ELi64ELi128ELi8ELi2ELi4ELi4ELb1ELb0EN7cutlass10bfloat16_tE19Flash_kernel_traitsILi64ELi64ELi128ELi8ES3_EELb1ELb0ELb0ELb0ELb1ELb1ELb0EEEvNS_16Flash_bwd_paramsE:
.text._ZN5flash44flash_bwd_dq_dk_dv_loop_seqk_parallel_kernelI23Flash_bwd_kernel_traitsILi64ELi64ELi128ELi8ELi2ELi4ELi4ELb1ELb0EN7cutlass10bfloat16_tE19Flash_kernel_traitsILi64ELi64ELi128ELi8ES3_EELb1ELb0ELb0ELb0ELb1ELb1ELb0EEEvNS_16Flash_bwd_paramsE:
        /* <DEDUP_REMOVED lines=11> */
[----:B------:R-:W-:Y:S01]  /*00b0*/  ULDC UR4, c[0x0][0x22c] ;  /* 0x00008b0000047ab9 */ /* 0x000fe20000000800 */
[----:B------:R-:W-:Y:S01]  /*00c0*/  IMAD.MOV.U32 R200, RZ, RZ, 0x20 ;  /* 0x00000020ffc87424 */ /* 0x000fe200078e00ff */
[----:B------:R-:W-:Y:S01]  /*00d0*/  ULDC UR5, c[0x0][0x1c0] ;  /* 0x0000700000057ab9 */ /* 0x000fe20000000800 */
[----:B------:R-:W-:Y:S01]  /*00e0*/  IMAD.MOV.U32 R211, RZ, RZ, -0x10 ;  /* 0xfffffff0ffd37424 */ /* 0x000fe200078e00ff */
[----:B------:R-:W-:Y:S02]  /*00f0*/  UIMAD UR25, UR4, UR5, URZ ;  /* 0x00000005041972a4 */ /* 0x000fe4000f8e023f */
[----:B------:R-:W-:Y:S02]  /*0100*/  UMOV UR9, 0x80 ;  /* 0x0000008000097882 */ /* 0x000fe40000000000 */
[----:B------:R-:W-:Y:S02]  /*0110*/  USHF.L.U32 UR22, UR25, 0x4, URZ ;  /* 0x0000000419167899 */ /* 0x000fe4000800063f */
[----:B------:R-:W-:-:S02]  /*0120*/  USHF.L.U32 UR23, UR25, 0x3, URZ ;  /* 0x0000000319177899 */ /* 0x000fc4000800063f */
[----:B------:R-:W-:Y:S02]  /*0130*/  UIADD3 UR16, UR22, 0x20, URZ ;  /* 0x0000002016107890 */ /* 0x000fe4000fffe03f */
[----:B------:R-:W-:Y:S02]  /*0140*/  ULDC UR10, c[0x0][0x210] ;  /* 0x00008400000a7ab9 */ /* 0x000fe40000000800 */
[----:B------:R-:W-:Y:S02]  /*0150*/  UIADD3 UR15, UR23, UR16, URZ ;  /* 0x00000010170f7290 */ /* 0x000fe4000fffe03f */
[----:B------:R-:W-:Y:S02]  /*0160*/  ULDC UR27, c[0x0][0x234] ;  /* 0x00008d00001b7ab9 */ /* 0x000fe40000000800 */
[----:B------:R-:W-:Y:S02]  /*0170*/  ULDC UR26, c[0x0][0x224] ;  /* 0x00008900001a7ab9 */ /* 0x000fe40000000800 */
[----:B------:R-:W-:Y:S01]  /*0180*/  UIMAD UR27, UR9, UR10, UR27 ;  /* 0x0000000a091b72a4 */ /* 0x000fe2000f8e021b */
[----:B-1----:R-:W-:Y:S01]  /*0190*/  SHF.R.S32.HI R8, RZ, 0x1f, R3 ;  /* 0x0000001fff087819 */ /* 0x002fe20000011403 */
[----:B------:R-:W-:-:S02]  /*01a0*/  UIADD3 UR26, UR9, UR26, URZ ;  /* 0x0000001a091a7290 */ /* 0x000fc4000fffe03f */
[----:B------:R-:W-:Y:S01]  /*01b0*/  USHF.R.S32.HI UR9, URZ, 0x1f, UR4 ;  /* 0x0000001f3f097899 */ /* 0x000fe20008011404 */
[CC--:B------:R-:W-:Y:S01]  /*01c0*/  LEA.HI R6, R8.reuse, R3.reuse, RZ, 0x5 ;  /* 0x0000000308067211 */ /* 0x0c0fe200078f28ff */
[----:B------:R-:W-:Y:S01]  /*01d0*/  UIADD3 UR14, UR23, UR15, URZ ;  /* 0x0000000f170e7290 */ /* 0x000fe2000fffe03f */
[CC--:B------:R-:W-:Y:S01]  /*01e0*/  LEA.HI R14, R8.reuse, R3.reuse, RZ, 0x2 ;  /* 0x00000003080e7211 */ /* 0x0c0fe200078f10ff */
[----:B------:R-:W-:Y:S01]  /*01f0*/  ULDC UR6, c[0x0][0x1c0] ;  /* 0x0000700000067ab9 */ /* 0x000fe20000000800 */
[CC--:B------:R-:W-:Y:S01]  /*0200*/  LEA.HI R11, R8.reuse, R3.reuse, RZ, 0x3 ;  /* 0x00000003080b7211 */ /* 0x0c0fe200078f18ff */
[----:B------:R-:W-:Y:S01]  /*0210*/  UIMAD.WIDE.U32 UR30, UR4, UR5, URZ ;  /* 0x00000005041e72a5 */ /* 0x000fe2000f8e003f */
[----:B------:R-:W-:Y:S01]  /*0220*/  LEA.HI R0, R8, R3, RZ, 0x4 ;  /* 0x0000000308007211 */ /* 0x000fe200078f20ff */
[----:B------:R-:W-:Y:S01]  /*0230*/  USHF.R.S32.HI UR6, URZ, 0x1f, UR6 ;  /* 0x0000001f3f067899 */ /* 0x000fe20008011406 */
[--C-:B------:R-:W-:Y:S01]  /*0240*/  SHF.R.S32.HI R5, RZ, 0x5, R6.reuse ;  /* 0x00000005ff057819 */ /* 0x100fe20000011406 */
[----:B------:R-:W-:Y:S01]  /*0250*/  UIMAD UR5, UR9, UR5, URZ ;  /* 0x00000005090572a4 */ /* 0x000fe2000f8e023f */
[----:B------:R-:W-:Y:S01]  /*0260*/  SHF.R.S32.HI R4, RZ, 0x1f, R6 ;  /* 0x0000001fff047819 */ /* 0x000fe20000011406 */
[----:B------:R-:W-:Y:S01]  /*0270*/  UIADD3 UR13, UR23, UR14, URZ ;  /* 0x0000000e170d7290 */ /* 0x000fe2000fffe03f */
[--C-:B------:R-:W-:Y:S01]  /*0280*/  SHF.R.S32.HI R189, RZ, 0x2, R14.reuse ;  /* 0x00000002ffbd7819 */ /* 0x100fe2000001140e */
[----:B------:R-:W-:Y:S01]  /*0290*/  USHF.L.U32 UR24, UR25, 0x6, URZ ;  /* 0x0000000619187899 */ /* 0x000fe2000800063f */
[----:B------:R-:W-:Y:S01]  /*02a0*/  SHF.R.S32.HI R2, RZ, 0x1f, R14 ;  /* 0x0000001fff027819 */ /* 0x000fe2000001140e */
[----:B------:R-:W-:Y:S01]  /*02b0*/  UIMAD UR5, UR6, UR4, UR5 ;  /* 0x00000004060572a4 */ /* 0x000fe2000f8e0205 */
[----:B------:R-:W-:Y:S01]  /*02c0*/  LOP3.LUT R14, R14, 0x7ffffffc, RZ, 0xc0, !PT ;  /* 0x7ffffffc0e0e7812 */ /* 0x000fe200078ec0ff */
[----:B------:R-:W-:Y:S01]  /*02d0*/  UIADD3 UR12, UR23, UR13, URZ ;  /* 0x0000000d170c7290 */ /* 0x000fe2000fffe03f */
[----:B------:R-:W-:Y:S01]  /*02e0*/  LOP3.LUT R16, R6, 0xffffffe0, RZ, 0xc0, !PT ;  /* 0xffffffe006107812 */ /* 0x000fe200078ec0ff */
[----:B------:R-:W-:Y:S01]  /*02f0*/  ULDC.64 UR32, c[0x0][0x118] ;  /* 0x0000460000207ab9 */ /* 0x000fe20000000a00 */
[----:B------:R-:W-:Y:S01]  /*0300*/  LOP3.LUT R10, R11, 0xfffffff8, RZ, 0xc0, !PT ;  /* 0xfffffff80b0a7812 */ /* 0x000fe200078ec0ff */
[C---:B------:R-:W-:Y:S01]  /*0310*/  IMAD.IADD R9, R3.reuse, 0x1, -R14 ;  /* 0x0000000103097824 */ /* 0x040fe200078e0a0e */
[----:B------:R-:W-:Y:S01]  /*0320*/  LOP3.LUT R12, R0, 0xfffffff0, RZ, 0xc0, !PT ;  /* 0xfffffff0000c7812 */ /* 0x000fe200078ec0ff */
[C---:B------:R-:W-:Y:S01]  /*0330*/  IMAD.IADD R13, R3.reuse, 0x1, -R16 ;  /* 0x00000001030d7824 */ /* 0x040fe200078e0a10 */
[-C--:B------:R-:W-:Y:S01]  /*0340*/  LEA.HI R6, R6, R5.reuse, RZ, 0x1 ;  /* 0x0000000506067211 */ /* 0x080fe200078f08ff */
[----:B------:R-:W-:Y:S01]  /*0350*/  IMAD.IADD R10, R3, 0x1, -R10 ;  /* 0x00000001030a7824 */ /* 0x000fe200078e0a0a */
[----:B------:R-:W-:Y:S01]  /*0360*/  LEA.HI R4, R4, R5, RZ, 0x2 ;  /* 0x0000000504047211 */ /* 0x000fe200078f10ff */
[----:B------:R-:W-:Y:S01]  /*0370*/  IMAD.SHL.U32 R9, R9, 0x2, RZ ;  /* 0x0000000209097824 */ /* 0x000fe200078e00ff */
[-C--:B------:R-:W-:Y:S01]  /*0380*/  LEA.HI R187, R8, R3.reuse, RZ, 0x6 ;  /* 0x0000000308bb7211 */ /* 0x080fe200078f30ff */
[----:B------:R-:W-:Y:S01]  /*0390*/  IMAD.SHL.U32 R190, R10, 0x8, RZ ;  /* 0x000000080abe7824 */ /* 0x000fe200078e00ff */
[----:B------:R-:W-:Y:S01]  /*03a0*/  LEA.HI R8, R8, R3, RZ, 0x7 ;  /* 0x0000000308087211 */ /* 0x000fe200078f38ff */
[----:B------:R-:W-:Y:S01]  /*03b0*/  IMAD.IADD R3, R3, 0x1, -R12 ;  /* 0x0000000103037824 */ /* 0x000fe200078e0a0c */
[----:B------:R-:W-:Y:S01]  /*03c0*/  LOP3.LUT R6, R6, 0xfffffffe, RZ, 0xc0, !PT ;  /* 0xfffffffe06067812 */ /* 0x000fe200078ec0ff */
[----:B------:R-:W-:Y:S01]  /*03d0*/  ULDC.U8 UR8, c[0x0][0x3d0] ;  /* 0x0000f40000087ab9 */ /* 0x000fe20000000000 */
[----:B------:R-:W-:Y:S01]  /*03e0*/  LOP3.LUT R4, R4, 0xfffffffc, RZ, 0xc0, !PT ;  /* 0xfffffffc04047812 */ /* 0x000fe200078ec0ff */
[----:B------:R-:W-:Y:S01]  /*03f0*/  UMOV UR7, 0x6 ;  /* 0x0000000600077882 */ /* 0x000fe20000000000 */
[----:B------:R-:W-:Y:S01]  /*0400*/  LEA.HI R2, R2, R189, RZ, 0x3 ;  /* 0x000000bd02027211 */ /* 0x000fe200078f18ff */
[C---:B------:R-:W-:Y:S01]  /*0410*/  IMAD.IADD R185, R5.reuse, 0x1, -R6 ;  /* 0x0000000105b97824 */ /* 0x040fe200078e0a06 */
[----:B------:R-:W-:Y:S01]  /*0420*/  SHF.R.S32.HI R6, RZ, 0x1f, R3 ;  /* 0x0000001fff067819 */ /* 0x000fe20000011403 */
[----:B------:R-:W-:Y:S01]  /*0430*/  IMAD.IADD R4, R5, 0x1, -R4 ;  /* 0x0000000105047824 */ /* 0x000fe200078e0a04 */
[----:B------:R-:W-:Y:S01]  /*0440*/  SHF.R.S32.HI R5, RZ, 0x4, R0 ;  /* 0x00000004ff057819 */ /* 0x000fe20000011400 */
[----:B------:R-:W-:Y:S01]  /*0450*/  UIMAD UR21, UR25, 0x18, URZ ;  /* 0x00000018191578a4 */ /* 0x000fe2000f8e023f */
[----:B------:R-:W-:Y:S01]  /*0460*/  LEA.HI R6, R6, R3, RZ, 0x3 ;  /* 0x0000000306067211 */ /* 0x000fe200078f18ff */
[----:B------:R-:W-:Y:S01]  /*0470*/  USHF.L.U32 UR20, UR25, 0x5, URZ ;  /* 0x0000000519147899 */ /* 0x000fe2000800063f */
[----:B------:R-:W-:Y:S01]  /*0480*/  LOP3.LUT R2, R2, 0xfffffff8, RZ, 0xc0, !PT ;  /* 0xfffffff802027812 */ /* 0x000fe200078ec0ff */
[----:B------:R-:W-:Y:S01]  /*0490*/  UIMAD UR19, UR25, 0x28, URZ ;  /* 0x00000028191378a4 */ /* 0x000fe2000f8e023f */
[----:B------:R-:W-:Y:S01]  /*04a0*/  LEA.HI R0, R0, R5, RZ, 0x1 ;  /* 0x0000000500007211 */ /* 0x000fe200078f08ff */
[----:B------:R-:W-:Y:S01]  /*04b0*/  UIMAD UR18, UR25, 0x30, URZ ;  /* 0x00000030191278a4 */ /* 0x000fe2000f8e023f */
[----:B------:R-:W-:Y:S01]  /*04c0*/  SHF.R.S32.HI R188, RZ, 0x3, R11 ;  /* 0x00000003ffbc7819 */ /* 0x000fe2000001140b */
[----:B------:R-:W-:Y:S01]  /*04d0*/  IMAD.IADD R189, R189, 0x1, -R2 ;  /* 0x00000001bdbd7824 */ /* 0x000fe200078e0a02 */
[C---:B------:R-:W-:Y:S01]  /*04e0*/  LOP3.LUT R184, R6.reuse, 0xfffffff8, RZ, 0xc0, !PT ;  /* 0xfffffff806b87812 */ /* 0x040fe200078ec0ff */
[----:B------:R-:W-:Y:S01]  /*04f0*/  IMAD.SHL.U32 R6, R6, 0x40, RZ ;  /* 0x0000004006067824 */ /* 0x000fe200078e00ff */
[----:B------:R-:W-:Y:S01]  /*0500*/  LOP3.LUT R0, R0, 0xfffffffe, RZ, 0xc0, !PT ;  /* 0xfffffffe00007812 */ /* 0x000fe200078ec0ff */
[----:B------:R-:W-:Y:S01]  /*0510*/  IMAD.SHL.U32 R7, R188, 0x40, RZ ;  /* 0x00000040bc077824 */ /* 0x000fe200078e00ff */
[C---:B------:R-:W-:Y:S01]  /*0520*/  LOP3.LUT P4, RZ, R10.reuse, 0x2, RZ, 0xc0, !PT ;  /* 0x000000020aff7812 */ /* 0x040fe2000788c0ff */
[----:B------:R-:W-:Y:S01]  /*0530*/  IMAD.IADD R184, R3, 0x1, -R184 ;  /* 0x0000000103b87824 */ /* 0x000fe200078e0ab8 */
[C---:B------:R-:W-:Y:S01]  /*0540*/  LOP3.LUT P3, RZ, R10.reuse, 0x4, RZ, 0xc0, !PT ;  /* 0x000000040aff7812 */ /* 0x040fe2000786c0ff */
[----:B------:R-:W-:Y:S01]  /*0550*/  IMAD.SHL.U32 R10, R10, 0x40, RZ ;  /* 0x000000400a0a7824 */ /* 0x000fe200078e00ff */
[----:B------:R-:W-:Y:S01]  /*0560*/  LOP3.LUT R7, R7, 0x1c0, RZ, 0xc0, !PT ;  /* 0x000001c007077812 */ /* 0x000fe200078ec0ff */
[----:B------:R-:W-:Y:S01]  /*0570*/  IMAD.IADD R5, R5, 0x1, -R0 ;  /* 0x0000000105057824 */ /* 0x000fe200078e0a00 */
[----:B------:R-:W-:Y:S01]  /*0580*/  LOP3.LUT R0, R189, 0x1, RZ, 0xc0, !PT ;  /* 0x00000001bd007812 */ /* 0x000fe200078ec0ff */
[----:B------:R-:W-:Y:S01]  /*0590*/  IMAD.SHL.U32 R3, R4, 0x10, RZ ;  /* 0x0000001004037824 */ /* 0x000fe200078e00ff */
[----:B------:R-:W-:Y:S01]  /*05a0*/  LOP3.LUT R10, R10, 0x1c0, RZ, 0xc0, !PT ;  /* 0x000001c00a0a7812 */ /* 0x000fe200078ec0ff */
[----:B------:R-:W-:Y:S01]  /*05b0*/  UIMAD UR17, UR25, 0x38, URZ ;  /* 0x00000038191178a4 */ /* 0x000fe2000f8e023f */
[----:B------:R-:W-:Y:S01]  /*05c0*/  ISETP.NE.U32.AND P0, PT, R0, 0x1, PT ;  /* 0x000000010000780c */ /* 0x000fe20003f05070 */
[----:B------:R-:W-:Y:S01]  /*05d0*/  USHF.R.S32.HI UR10, URZ, 0x1f, UR24 ;  /* 0x0000001f3f0a7899 */ /* 0x000fe20008011418 */
[C---:B------:R-:W-:Y:S01]  /*05e0*/  LOP3.LUT R176, R10.reuse, 0x30, R3, 0xf8, !PT ;  /* 0x000000300ab07812 */ /* 0x040fe200078ef803 */
[----:B------:R-:W-:Y:S01]  /*05f0*/  UIADD3 UR9, UR31, UR5, URZ ;  /* 0x000000051f097290 */ /* 0x000fe2000fffe03f */
[----:B------:R-:W-:Y:S01]  /*0600*/  SHF.R.U32.HI R186, RZ, 0x3, R7 ;  /* 0x00000003ffba7819 */ /* 0x000fe20000011607 */
[----:B------:R-:W-:Y:S01]  /*0610*/  UIADD3 UR11, UR23, UR12, URZ ;  /* 0x0000000c170b7290 */ /* 0x000fe2000fffe03f */
[----:B------:R-:W-:Y:S01]  /*0620*/  LOP3.LUT R12, R10, 0x8, R11, 0xf8, !PT ;  /* 0x000000080a0c7812 */ /* 0x000fe200078ef80b */
[----:B------:R-:W-:Y:S01]  /*0630*/  UMOV UR6, 0x6 ;  /* 0x0000000600067882 */ /* 0x000fe20000000000 */
[----:B------:R-:W-:Y:S01]  /*0640*/  SHF.R.U32.HI R3, RZ, 0x3, R10 ;  /* 0x00000003ff037819 */ /* 0x000fe2000001160a */
[----:B------:R-:W-:Y:S01]  /*0650*/  IMAD.SHL.U32 R10, R5, 0x200, RZ ;  /* 0x00000200050a7824 */ /* 0x000fe200078e00ff */
[----:B------:R-:W-:-:S02]  /*0660*/  LOP3.LUT R7, R7, 0x38, R190, 0xf8, !PT ;  /* 0x0000003807077812 */ /* 0x000fc400078ef8be */
[----:B------:R-:W-:Y:S02]  /*0670*/  SHF.R.S32.HI R187, RZ, 0x6, R187 ;  /* 0x00000006ffbb7819 */ /* 0x000fe400000114bb */
[----:B------:R-:W-:Y:S02]  /*0680*/  LOP3.LUT R176, R176, 0x8, R11, 0xf8, !PT ;  /* 0x00000008b0b07812 */ /* 0x000fe400078ef80b */
[----:B------:R-:W-:Y:S02]  /*0690*/  SHF.R.S32.HI R8, RZ, 0x7, R8 ;  /* 0x00000007ff087819 */ /* 0x000fe40000011408 */
[C---:B------:R-:W-:Y:S01]  /*06a0*/  R2P PR, R189.reuse, 0x6 ;  /* 0x00000006bd007804 */ /* 0x040fe20000000000 */
[----:B------:R-:W-:Y:S01]  /*06b0*/  IMAD.SHL.U32 R189, R189, 0x40, RZ ;  /* 0x00000040bdbd7824 */ /* 0x000fe200078e00ff */
[----:B------:R-:W-:Y:S01]  /*06c0*/  LOP3.LUT R186, R7, R186, RZ, 0x3c, !PT ;  /* 0x000000ba07ba7212 */ /* 0x000fe200078e3cff */
[C---:B------:R-:W-:Y:S01]  /*06d0*/  IMAD R7, R187.reuse, 0x800, R10 ;  /* 0x00000800bb077824 */ /* 0x040fe200078e020a */
[----:B------:R-:W-:Y:S01]  /*06e0*/  LOP3.LUT R0, R12, R3, RZ, 0x3c, !PT ;  /* 0x000000030c007212 */ /* 0x000fe200078e3cff */
[----:B------:R-:W-:Y:S01]  /*06f0*/  IMAD.SHL.U32 R12, R8, 0x8, RZ ;  /* 0x00000008080c7824 */ /* 0x000fe200078e00ff */
[----:B------:R-:W-:Y:S01]  /*0700*/  LOP3.LUT R176, R10, R176, R3, 0xf6, !PT ;  /* 0x000000b00ab07212 */ /* 0x000fe200078ef603 */
[----:B------:R-:W-:Y:S01]  /*0710*/  IMAD.SHL.U32 R10, R187, 0x20, RZ ;  /* 0x00000020bb0a7824 */ /* 0x000fe200078e00ff */
[----:B------:R-:W-:Y:S01]  /*0720*/  LOP3.LUT R189, R189, 0x1c0, RZ, 0xc0, !PT ;  /* 0x000001c0bdbd7812 */ /* 0x000fe200078ec0ff */
[----:B------:R-:W-:Y:S01]  /*0730*/  IMAD.IADD R0, R7, 0x1, R0 ;  /* 0x0000000107007824 */ /* 0x000fe200078e0200 */
[----:B------:R-:W-:Y:S01]  /*0740*/  LOP3.LUT R12, R12, 0x8, RZ, 0xc0, !PT ;  /* 0x000000080c0c7812 */ /* 0x000fe200078ec0ff */
[----:B------:R-:W-:Y:S01]  /*0750*/  IMAD.SHL.U32 R3, R5, 0x10, RZ ;  /* 0x0000001005037824 */ /* 0x000fe200078e00ff */
[----:B------:R-:W-:Y:S01]  /*0760*/  SHF.R.U32.HI R7, RZ, 0x3, R189 ;  /* 0x00000003ff077819 */ /* 0x000fe200000116bd */
[--C-:B------:R-:W-:Y:S01]  /*0770*/  IMAD R192, R8, 0x1000, R9.reuse ;  /* 0x0000100008c07824 */ /* 0x100fe200078e0209 */
[----:B------:R-:W-:Y:S01]  /*0780*/  LOP3.LUT R10, R189, 0x20, R10, 0xf8, !PT ;  /* 0x00000020bd0a7812 */ /* 0x000fe200078ef80a */
[----:B------:R-:W-:Y:S01]  /*0790*/  IMAD R8, R4, 0x400, R9 ;  /* 0x0000040004087824 */ /* 0x000fe200078e0209 */
[----:B------:R-:W-:Y:S01]  /*07a0*/  LOP3.LUT R189, R7, R189, R12, 0x1e, !PT ;  /* 0x000000bd07bd7212 */ /* 0x000fe200078e1e0c */
[----:B------:R-:W-:Y:S01]  /*07b0*/  IMAD R192, R185, 0x400, R192 ;  /* 0x00000400b9c07824 */ /* 0x000fe200078e02c0 */
[----:B------:R-:W-:Y:S01]  /*07c0*/  LOP3.LUT R11, R10, R7, RZ, 0x3c, !PT ;  /* 0x000000070a0b7212 */ /* 0x000fe200078e3cff */
[----:B------:R-:W-:Y:S01]  /*07d0*/  IMAD.SHL.U32 R7, R184, 0x40, RZ ;  /* 0x00000040b8077824 */ /* 0x000fe200078e00ff */
[----:B------:R-:W-:Y:S01]  /*07e0*/  LOP3.LUT R3, R12, 0x10, R3, 0xf8, !PT ;  /* 0x000000100c037812 */ /* 0x000fe200078ef803 */
[----:B------:R-:W-:Y:S01]  /*07f0*/  IMAD.IADD R189, R8, 0x1, R189 ;  /* 0x0000000108bd7824 */ /* 0x000fe200078e02bd */
[----:B------:R-:W-:Y:S01]  /*0800*/  LOP3.LUT R6, R6, 0xfffffe00, RZ, 0xc0, !PT ;  /* 0xfffffe0006067812 */ /* 0x000fe200078ec0ff */
[----:B------:R-:W-:Y:S01]  /*0810*/  IMAD.IADD R192, R11, 0x1, R192 ;  /* 0x000000010bc07824 */ /* 0x000fe200078e02c0 */
[----:B------:R-:W-:Y:S01]  /*0820*/  LOP3.LUT R10, R7, 0x1c0, RZ, 0xc0, !PT ;  /* 0x000001c0070a7812 */ /* 0x000fe200078ec0ff */
[----:B------:R-:W-:Y:S01]  /*0830*/  IMAD.SHL.U32 R7, R5, 0x8, RZ ;  /* 0x0000000805077824 */ /* 0x000fe200078e00ff */
[----:B------:R-:W-:Y:S01]  /*0840*/  SHF.R.S32.HI R2, RZ, 0x1f, R13 ;  /* 0x0000001fff027819 */ /* 0x000fe2000001140d */
[----:B------:R-:W-:Y:S01]  /*0850*/  IMAD R4, R4, 0x400, R6 ;  /* 0x0000040004047824 */ /* 0x000fe200078e0206 */
[----:B------:R-:W-:Y:S01]  /*0860*/  SHF.R.U32.HI R5, RZ, 0x3, R10 ;  /* 0x00000003ff057819 */ /* 0x000fe2000001160a */
[----:B------:R-:W-:Y:S01]  /*0870*/  IMAD.SHL.U32 R192, R192, 0x2, RZ ;  /* 0x00000002c0c07824 */ /* 0x000fe200078e00ff */
[----:B------:R-:W-:Y:S01]  /*0880*/  LOP3.LUT R8, R10, 0x8, R7, 0xf8, !PT ;  /* 0x000000080a087812 */ /* 0x000fe200078ef807 */
[----:B------:R-:W-:Y:S01]  /*0890*/  IMAD R180, R185, 0x400, R6 ;  /* 0x00000400b9b47824 */ /* 0x000fe200078e0206 */
[----:B------:R-:W-:Y:S01]  /*08a0*/  LOP3.LUT R3, R5, R3, R10, 0x1e, !PT ;  /* 0x0000000305037212 */ /* 0x000fe200078e1e0a */
[----:B------:R-:W-:Y:S01]  /*08b0*/  IMAD R186, R187, 0x200, R186 ;  /* 0x00000200bbba7824 */ /* 0x000fe200078e02ba */
[----:B------:R-:W-:Y:S01]  /*08c0*/  LOP3.LUT R5, R8, R5, RZ, 0x3c, !PT ;  /* 0x0000000508057212 */ /* 0x000fe200078e3cff */
[----:B------:R-:W-:Y:S01]  /*08d0*/  IMAD.SHL.U32 R178, R0, 0x2, RZ ;  /* 0x0000000200b27824 */ /* 0x000fe200078e00ff */
[----:B------:R-:W-:Y:S01]  /*08e0*/  LOP3.LUT R179, R3, R6, RZ, 0xfc, !PT ;  /* 0x0000000603b37212 */ /* 0x000fe200078efcff */
[----:B------:R-:W-:Y:S01]  /*08f0*/  IMAD.MOV.U32 R3, RZ, RZ, 0x40 ;  /* 0x00000040ff037424 */ /* 0x000fe200078e00ff */
[----:B------:R-:W-:Y:S01]  /*0900*/  SEL R167, R200, 0xffffffe0, !P4 ;  /* 0xffffffe0c8a77807 */ /* 0x000fe20006000000 */
[----:B------:R-:W-:Y:S01]  /*0910*/  IMAD.IADD R177, R5, 0x1, R4 ;  /* 0x0000000105b17824 */ /* 0x000fe200078e0204 */
[----:B------:R-:W-:Y:S01]  /*0920*/  LEA R189, R189, 0x6000, 0x1 ;  /* 0x00006000bdbd7811 */ /* 0x000fe200078e08ff */
[----:B------:R-:W-:Y:S01]  /*0930*/  IMAD.IADD R180, R180, 0x1, R5 ;  /* 0x00000001b4b47824 */ /* 0x000fe200078e0205 */
[----:B------:R-:W-:Y:S01]  /*0940*/  LEA.HI R2, R2, R13, RZ, 0x2 ;  /* 0x0000000d02027211 */ /* 0x000fe200078f10ff */
[----:B------:R-:W-:Y:S01]  /*0950*/  IMAD R169, R0, 0x2, R167 ;  /* 0x0000000200a97824 */ /* 0x000fe200078e02a7 */
[----:B------:R-:W-:Y:S01]  /*0960*/  SEL R3, R3, 0xffffffc0, !P3 ;  /* 0xffffffc003037807 */ /* 0x000fe20005800000 */
[----:B------:R-:W-:Y:S01]  /*0970*/  IMAD.SHL.U32 R176, R176, 0x2, RZ ;  /* 0x00000002b0b07824 */ /* 0x000fe200078e00ff */
[----:B------:R-:W-:Y:S01]  /*0980*/  SEL R200, R200, 0xffffffe0, !P1 ;  /* 0xffffffe0c8c87807 */ /* 0x000fe20004800000 */
[----:B------:R-:W-:Y:S01]  /*0990*/  IMAD.SHL.U32 R175, R179, 0x2, RZ ;  /* 0x00000002b3af7824 */ /* 0x000fe200078e00ff */
[----:B------:R-:W-:Y:S01]  /*09a0*/  SEL R211, R211, 0x10, !P0 ;  /* 0x00000010d3d37807 */ /* 0x000fe20004000000 */
[----:B------:R-:W-:Y:S01]  /*09b0*/  IMAD R168, R0, 0x2, R3 ;  /* 0x0000000200a87824 */ /* 0x000fe200078e0203 */
[C---:B------:R-:W-:Y:S01]  /*09c0*/  IADD3 R193, R189.reuse, 0x40, RZ ;  /* 0x00000040bdc17810 */ /* 0x040fe20007ffe0ff */
[C---:B------:R-:W-:Y:S01]  /*09d0*/  IMAD.IADD R196, R192.reuse, 0x1, R200 ;  /* 0x00000001c0c47824 */ /* 0x040fe200078e02c8 */
[----:B------:R-:W-:Y:S01]  /*09e0*/  SHF.R.S32.HI R2, RZ, 0x2, R2 ;  /* 0x00000002ff027819 */ /* 0x000fe20000011402 */
[----:B------:R-:W-:Y:S01]  /*09f0*/  IMAD.IADD R197, R192, 0x1, R211 ;  /* 0x00000001c0c57824 */ /* 0x000fe200078e02d3 */
[C---:B------:R-:W-:Y:S01]  /*0a00*/  @P2 IADD3 R193, R189.reuse, -0x40, RZ ;  /* 0xffffffc0bdc12810 */ /* 0x040fe20007ffe0ff */
        /* <DEDUP_REMOVED lines=8> */
.L_x_1198:
        /* <DEDUP_REMOVED lines=11> */
[----:B------:R-:W2:Y:S04]  /*0b40*/  @P0 LDG.E R199, [R4.64] ;  /* 0x0000002004c70981 */ /* 0x000ea8000c1e1900 */
        /* <DEDUP_REMOVED lines=14> */
[----:B------:R-:W-:Y:S02]  /*0c30*/  SHF.R.S32.HI R198, RZ, 0x1f, R199 ;  /* 0x0000001fffc67819 */ /* 0x000fe400000114c7 */
[----:B------:R-:W-:-:S05]  /*0c40*/  ISETP.NE.AND.EX P1, PT, RZ, c[0x0][0x244], PT, P1 ;  /* 0x00009100ff007a0c */ /* 0x000fca0003f25310 */
[----:B--2---:R-:W2:Y:S01]  /*0c50*/  MUFU.RCP R6, R5 ;  /* 0x0000000500067308 */ /* 0x004ea20000001000 */
[----:B-1----:R-:W-:Y:S02]  /*0c60*/  IABS R4, R0 ;  /* 0x0000000000047213 */ /* 0x002fe40000000000 */
[----:B------:R-:W-:Y:S02]  /*0c70*/  SHF.R.S32.HI R12, RZ, 0x1f, R0 ;  /* 0x0000001fff0c7819 */ /* 0x000fe40000011400 */
[----:B--2---:R-:W-:Y:S01]  /*0c80*/  IADD3 R6, R6, 0xffffffe, RZ ;  /* 0x0ffffffe06067810 */ /* 0x004fe20007ffe0ff */
[----:B------:R-:W1:Y:S03]  /*0c90*/  S2R R5, SR_CTAID.Y ;  /* 0x0000000000057919 */ /* 0x000e660000002600 */
[----:B------:R-:W2:Y:S02]  /*0ca0*/  F2I.FTZ.U32.TRUNC.NTZ R7, R6 ;  /* 0x0000000600077305 */ /* 0x000ea4000021f000 */
[----:B--2---:R-:W-:-:S02]  /*0cb0*/  IMAD.MOV R3, RZ, RZ, -R7 ;  /* 0x000000ffff037224 */ /* 0x004fc400078e0a07 */
[----:B------:R-:W-:Y:S02]  /*0cc0*/  IMAD.MOV.U32 R6, RZ, RZ, RZ ;  /* 0x000000ffff067224 */ /* 0x000fe400078e00ff */
[----:B------:R-:W-:Y:S01]  /*0cd0*/  IMAD R3, R3, R2, RZ ;  /* 0x0000000203037224 */ /* 0x000fe200078e02ff */
[----:B-1----:R-:W-:Y:S01]  /*0ce0*/  SHF.R.S32.HI R14, RZ, 0x1f, R5 ;  /* 0x0000001fff0e7819 */ /* 0x002fe20000011405 */
[----:B------:R-:W-:-:S04]  /*0cf0*/  IMAD.WIDE R8, R5, 0x80, RZ ;  /* 0x0000008005087825 */ /* 0x000fc800078e02ff */
[----:B------:R-:W-:Y:S02]  /*0d00*/  IMAD.HI.U32 R3, R7, R3, R6 ;  /* 0x0000000307037227 */ /* 0x000fe400078e0006 */
[----:B------:R-:W1:Y:S04]  /*0d10*/  S2R R6, SR_CTAID.X ;  /* 0x0000000000067919 */ /* 0x000e680000002500 */
[----:B------:R-:W-:Y:S02]  /*0d20*/  IMAD.HI.U32 R16, R3, R4, RZ ;  /* 0x0000000403107227 */ /* 0x000fe400078e00ff */
[----:B------:R-:W2:Y:S02]  /*0d30*/  LDC.U8 R3, c[0x0][0x328] ;  /* 0x0000ca00ff037b82 */ /* 0x000ea40000000000 */
[----:B------:R-:W-:-:S04]  /*0d40*/  IMAD.MOV R7, RZ, RZ, -R16 ;  /* 0x000000ffff077224 */ /* 0x000fc800078e0a10 */
[----:B------:R-:W-:Y:S01]  /*0d50*/  IMAD R7, R2, R7, R4 ;  /* 0x0000000702077224 */ /* 0x000fe200078e0204 */
[----:B------:R-:W-:-:S04]  /*0d60*/  SEL R4, R8, RZ, P1 ;  /* 0x000000ff08047207 */ /* 0x000fc80000800000 */
[----:B------:R-:W-:Y:S01]  /*0d70*/  ISETP.GT.U32.AND P3, PT, R2, R7, PT ;  /* 0x000000070200720c */ /* 0x000fe20003f64070 */
[----:B-1----:R-:W-:-:S04]  /*0d80*/  IMAD.WIDE.U32 R10, R6, c[0x0][0x3d8], RZ ;  /* 0x0000f600060a7a25 */ /* 0x002fc800078e00ff */
[----:B------:R-:W-:-:S08]  /*0d90*/  IMAD R6, R6, c[0x0][0x3dc], R11 ;  /* 0x0000f70006067a24 */ /* 0x000fd000078e020b */
[----:B------:R-:W-:Y:S01]  /*0da0*/  @!P3 IMAD.IADD R7, R7, 0x1, -R2 ;  /* 0x000000010707b824 */ /* 0x000fe200078e0a02 */
[----:B--2---:R-:W-:Y:S02]  /*0db0*/  ISETP.NE.AND P0, PT, R3, RZ, PT ;  /* 0x000000ff0300720c */ /* 0x004fe40003f05270 */
[----:B------:R-:W-:Y:S02]  /*0dc0*/  SEL R3, R9, RZ, P1 ;  /* 0x000000ff09037207 */ /* 0x000fe40000800000 */
[----:B------:R-:W-:Y:S01]  /*0dd0*/  ISETP.GE.U32.AND P4, PT, R7, R2, PT ;  /* 0x000000020700720c */ /* 0x000fe20003f86070 */
[----:B------:R-:W-:Y:S01]  /*0de0*/  IMAD.MOV.U32 R2, RZ, RZ, c[0x0][0x214] ;  /* 0x00008500ff027624 */ /* 0x000fe200078e00ff */
[----:B------:R-:W-:Y:S02]  /*0df0*/  LOP3.LUT R7, R0, c[0x0][0x1c8], RZ, 0x3c, !PT ;  /* 0x0000720000077a12 */ /* 0x000fe400078e3cff */
[----:B------:R-:W-:Y:S02]  /*0e00*/  @!P3 IADD3 R16, R16, 0x1, RZ ;  /* 0x000000011010b810 */ /* 0x000fe40007ffe0ff */
[----:B------:R-:W-:-:S02]  /*0e10*/  IADD3 R9, R2, 0x3f, RZ ;  /* 0x0000003f02097810 */ /* 0x000fc40007ffe0ff */
[----:B------:R-:W-:Y:S01]  /*0e20*/  ISETP.GE.AND P2, PT, R7, RZ, PT ;  /* 0x000000ff0700720c */ /* 0x000fe20003f46270 */
[C---:B------:R-:W-:Y:S01]  /*0e30*/  @P0 IMAD R13, R5.reuse, c[0x0][0x214], RZ ;  /* 0x00008500050d0a24 */ /* 0x040fe200078e02ff */
[----:B------:R-:W-:Y:S01]  /*0e40*/  ISETP.NE.AND P3, PT, RZ, c[0x0][0x1c8], PT ;  /* 0x00007200ff007a0c */ /* 0x000fe20003f65270 */
[----:B------:R-:W-:Y:S01]  /*0e50*/  @!P0 IMAD R8, R5, c[0x0][0x1c0], R0 ;  /* 0x0000700005088a24 */ /* 0x000fe200078e0200 */
[----:B------:R-:W-:Y:S01]  /*0e60*/  SHF.R.S32.HI R212, RZ, 0x1f, R9 ;  /* 0x0000001fffd47819 */ /* 0x000fe20000011409 */
[----:B------:R-:W-:Y:S01]  /*0e70*/  @P0 IMAD R13, R0, c[0x0][0x234], R13 ;  /* 0x00008d00000d0a24 */ /* 0x000fe200078e020d */
[----:B------:R-:W-:Y:S01]  /*0e80*/  ISETP.NE.AND P1, PT, RZ, UR8, PT ;  /* 0x00000008ff007c0c */ /* 0x000fe2000bf25270 */
[----:B------:R-:W-:Y:S01]  /*0e90*/  @!P0 IMAD R13, R8, c[0x0][0x214], RZ ;  /* 0x00008500080d8a24 */ /* 0x000fe200078e02ff */
[----:B------:R-:W-:Y:S01]  /*0ea0*/  LEA.HI R212, R212, R9, RZ, 0x6 ;  /* 0x00000009d4d47211 */ /* 0x000fe200078f30ff */
[----:B------:R-:W-:Y:S01]  /*0eb0*/  IMAD R9, R0, c[0x0][0x22c], RZ ;  /* 0x00008b0000097a24 */ /* 0x000fe200078e02ff */
[----:B------:R-:W-:-:S02]  /*0ec0*/  @P4 IADD3 R16, R16, 0x1, RZ ;  /* 0x0000000110104810 */ /* 0x000fc40007ffe0ff */
[----:B------:R-:W-:Y:S02]  /*0ed0*/  SEL R7, R10, RZ, P1 ;  /* 0x000000ff0a077207 */ /* 0x000fe40000800000 */
[----:B------:R-:W-:Y:S01]  /*0ee0*/  LOP3.LUT R10, R212, 0xffffffc0, RZ, 0xc0, !PT ;  /* 0xffffffc0d40a7812 */ /* 0x000fe200078ec0ff */
[----:B------:R-:W-:Y:S01]  /*0ef0*/  @!P2 IMAD.MOV R16, RZ, RZ, -R16 ;  /* 0x000000ffff10a224 */ /* 0x000fe200078e0a10 */
[----:B------:R-:W-:Y:S02]  /*0f00*/  @!P3 LOP3.LUT R16, RZ, c[0x0][0x1c8], RZ, 0x33, !PT ;  /* 0x00007200ff10ba12 */ /* 0x000fe400078e33ff */
[----:B------:R-:W-:Y:S02]  /*0f10*/  IADD3 R10, R10, -0x40, RZ ;  /* 0xffffffc00a0a7810 */ /* 0x000fe40007ffe0ff */
[----:B------:R-:W-:Y:S02]  /*0f20*/  SHF.R.S32.HI R8, RZ, 0x1f, R9 ;  /* 0x0000001fff087819 */ /* 0x000fe40000011409 */
[----:B------:R-:W-:-:S02]  /*0f30*/  SHF.R.S32.HI R11, RZ, 0x1f, R10 ;  /* 0x0000001fff0b7819 */ /* 0x000fc4000001140a */
[----:B------:R-:W-:Y:S02]  /*0f40*/  SEL R6, R6, RZ, P1 ;  /* 0x000000ff06067207 */ /* 0x000fe40000800000 */
[----:B------:R-:W-:Y:S01]  /*0f50*/  SHF.R.S32.HI R15, RZ, 0x1f, R16 ;  /* 0x0000001fff0f7819 */ /* 0x000fe20000011410 */
[----:B------:R-:W-:Y:S05]  /*0f60*/  @!P0 BRA `(.L_x_1191) ;  /* 0x0000003000008947 */ /* 0x000fea0003800000 */
[----:B------:R-:W-:-:S04]  /*0f70*/  IMAD R203, R5, UR26, RZ ;  /* 0x0000001a05cb7c24 */ /* 0x000fc8000f8e02ff */
[----:B------:R-:W-:Y:S01]  /*0f80*/  IMAD R203, R0, UR27, R203 ;  /* 0x0000001b00cb7c24 */ /* 0x000fe2000f8e02cb */
[----:B------:R-:W-:Y:S05]  /*0f90*/  BRA `(.L_x_1192) ;  /* 0x0000002000007947 */ /* 0x000fea0003800000 */
.L_x_1191:
[----:B------:R-:W-:-:S04]  /*0fa0*/  IMAD R203, R5, c[0x0][0x1c0], R0 ;  /* 0x0000700005cb7a24 */ /* 0x000fc800078e0200 */
[----:B------:R-:W-:Y:S02]  /*0fb0*/  IMAD R203, R203, c[0x0][0x224], RZ ;  /* 0x00008900cbcb7a24 */ /* 0x000fe400078e02ff */
.L_x_1192:
[----:B------:R-:W-:Y:S01]  /*0fc0*/  SHF.R.S32.HI R191, RZ, 0x1f, R190 ;  /* 0x0000001fffbf7819 */ /* 0x000fe200000114be */
[C---:B------:R-:W-:Y:S01]  /*0fd0*/  IMAD R26, R14.reuse, c[0x0][0x188], RZ ;  /* 0x000062000e1a7a24 */ /* 0x040fe200078e02ff */
[----:B------:R-:W-:Y:S01]  /*0fe0*/  SHF.R.S32.HI R25, RZ, 0x1f, R188 ;  /* 0x0000001fff197819 */ /* 0x000fe200000114bc */
[----:B------:R-:W-:Y:S01]  /*0ff0*/  IMAD R28, R14, c[0x0][0x368], RZ ;  /* 0x0000da000e1c7a24 */ /* 0x000fe200078e02ff */
[----:B------:R-:W-:Y:S01]  /*1000*/  IADD3 R17, P0, R188, R10, RZ ;  /* 0x0000000abc117210 */ /* 0x000fe20007f1e0ff */
[----:B------:R-:W-:Y:S01]  /*1010*/  IMAD R26, R5, c[0x0][0x18c], R26 ;  /* 0x00006300051a7a24 */ /* 0x000fe200078e021a */
[----:B------:R-:W-:Y:S01]  /*1020*/  IADD3 R199, P2, R199, UR5, RZ ;  /* 0x00000005c7c77c10 */ /* 0x000fe2000ff5e0ff */
[C---:B------:R-:W-:Y:S01]  /*1030*/  IMAD.WIDE.U32 R18, R5.reuse, c[0x0][0x188], R190 ;  /* 0x0000620005127a25 */ /* 0x040fe200078e00be */
[----:B------:R-:W-:Y:S01]  /*1040*/  LEA.HI.SX32 R212, R212, 0xffffffff, 0x1a ;  /* 0xffffffffd4d47811 */ /* 0x000fe200078fd2ff */
[----:B------:R-:W-:Y:S01]  /*1050*/  @P1 BAR.SYNC.DEFER_BLOCKING 0x0 ;  /* 0x0000000000001b1d */ /* 0x000fe20000010000 */
[----:B------:R-:W-:Y:S01]  /*1060*/  IADD3.X R198, R198, UR4, RZ, P2, !PT ;  /* 0x00000004c6c67c10 */ /* 0x000fe200097fe4ff */
[----:B------:R-:W-:Y:S01]  /*1070*/  IMAD R28, R5, c[0x0][0x36c], R28 ;  /* 0x0000db00051c7a24 */ /* 0x000fe200078e021c */
[----:B------:R-:W-:Y:S01]  /*1080*/  IADD3 R27, R19, R26, RZ ;  /* 0x0000001a131b7210 */ /* 0x000fe20007ffe0ff */
[----:B------:R-:W-:Y:S01]  /*1090*/  IMAD.WIDE.U32 R20, R5, c[0x0][0x368], R190 ;  /* 0x0000da0005147a25 */ /* 0x000fe200078e00be */
[----:B------:R-:W-:Y:S01]  /*10a0*/  MOV R26, R18 ;  /* 0x00000012001a7202 */ /* 0x000fe20000000f00 */
[----:B------:R-:W-:Y:S01]  /*10b0*/  ULDC.64 UR4, c[0x0][0x1a0] ;  /* 0x0000680000047ab9 */ /* 0x000fe20000000a00 */
[----:B------:R-:W-:Y:S01]  /*10c0*/  LEA.HI R23, R212, R212, RZ, 0x1 ;  /* 0x000000d4d4177211 */ /* 0x000fe200078f08ff */
[----:B------:R-:W-:Y:S01]  /*10d0*/  IMAD R31, R25, c[0x0][0x1a0], RZ ;  /* 0x00006800191f7a24 */ /* 0x000fe200078e02ff */
[----:B------:R-:W-:Y:S01]  /*10e0*/  USHF.L.U32 UR34, UR4, 0x6, URZ ;  /* 0x0000000604227899 */ /* 0x000fe2000800063f */
[----:B------:R-:W-:Y:S01]  /*10f0*/  IMAD.IADD R29, R21, 0x1, R28 ;  /* 0x00000001151d7824 */ /* 0x000fe200078e021c */
[----:B------:R-:W-:Y:S01]  /*1100*/  USHF.L.U64.HI UR29, UR4, UR7, UR5 ;  /* 0x00000007041d7299 */ /* 0x000fe20008010205 */
[----:B------:R-:W-:Y:S01]  /*1110*/  IMAD R18, R14, c[0x0][0x180], RZ ;  /* 0x000060000e127a24 */ /* 0x000fe200078e02ff */
[----:B------:R-:W-:Y:S01]  /*1120*/  LOP3.LUT R23, R23, 0xfffffffe, RZ, 0xc0, !PT ;  /* 0xfffffffe17177812 */ /* 0x000fe200078ec0ff */
[C---:B------:R-:W-:Y:S01]  /*1130*/  IMAD.X R21, R25.reuse, 0x1, R11, P0 ;  /* 0x0000000119157824 */ /* 0x040fe200000e060b */
[----:B------:R-:W-:Y:S01]  /*1140*/  ULDC.64 UR4, c[0x0][0x198] ;  /* 0x0000660000047ab9 */ /* 0x000fe20000000a00 */
[----:B------:R-:W-:Y:S01]  /*1150*/  IMAD.MOV.U32 R28, RZ, RZ, R20 ;  /* 0x000000ffff1c7224 */ /* 0x000fe200078e0014 */
[----:B------:R-:W-:Y:S01]  /*1160*/  IADD3 R13, R10, R13, RZ ;  /* 0x0000000d0a0d7210 */ /* 0x000fe20007ffe0ff */
[----:B------:R-:W-:Y:S01]  /*1170*/  IMAD R25, R25, c[0x0][0x198], RZ ;  /* 0x0000660019197a24 */ /* 0x000fe200078e02ff */
[----:B------:R-:W-:Y:S01]  /*1180*/  USHF.L.U64.HI UR5, UR4, UR7, UR5 ;  /* 0x0000000704057299 */ /* 0x000fe20008010205 */
[----:B------:R-:W-:Y:S01]  /*1190*/  IMAD R20, R188, c[0x0][0x1a4], R31 ;  /* 0x00006900bc147a24 */ /* 0x000fe200078e021f */
[----:B------:R-:W-:Y:S01]  /*11a0*/  SHF.L.U32 R210, R186, 0x1, RZ ;  /* 0x00000001bad27819 */ /* 0x000fe200000006ff */
[----:B------:R-:W-:-:S04]  /*11b0*/  IMAD.WIDE.U32 R34, R188, c[0x0][0x1a0], RZ ;  /* 0x00006800bc227a25 */ /* 0x000fc800078e00ff */
[----:B------:R-:W-:Y:S01]  /*11c0*/  IMAD R19, R5, c[0x0][0x184], R18 ;  /* 0x0000610005137a24 */ /* 0x000fe200078e0212 */
[----:B------:R-:W-:Y:S01]  /*11d0*/  IADD3 R35, R35, R20, RZ ;  /* 0x0000001423237210 */ /* 0x000fe20007ffe0ff */
[----:B------:R-:W-:-:S04]  /*11e0*/  IMAD.WIDE.U32 R30, R5, c[0x0][0x180], R190 ;  /* 0x00006000051e7a25 */ /* 0x000fc800078e00be */
[----:B------:R-:W-:Y:S01]  /*11f0*/  IMAD R22, R21, c[0x0][0x190], RZ ;  /* 0x0000640015167a24 */ /* 0x000fe200078e02ff */
[----:B------:R-:W-:Y:S01]  /*1200*/  IADD3 R31, R31, R19, RZ ;  /* 0x000000131f1f7210 */ /* 0x000fe20007ffe0ff */
[----:B------:R-:W-:-:S04]  /*1210*/  IMAD.WIDE.U32 R32, R188, c[0x0][0x198], RZ ;  /* 0x00006600bc207a25 */ /* 0x000fc800078e00ff */
[----:B------:R-:W-:Y:S02]  /*1220*/  IMAD R18, R188, c[0x0][0x19c], R25 ;  /* 0x00006700bc127a24 */ /* 0x000fe400078e0219 */
[----:B------:R-:W-:-:S04]  /*1230*/  IMAD.WIDE.U32 R36, R17, c[0x0][0x190], R190 ;  /* 0x0000640011247a25 */ /* 0x000fc800078e00be */
[----:B------:R-:W-:Y:S02]  /*1240*/  IMAD R22, R17, c[0x0][0x194], R22 ;  /* 0x0000650011167a24 */ /* 0x000fe400078e0216 */
[----:B------:R-:W-:Y:S02]  /*1250*/  IMAD R19, R15, c[0x0][0x1b8], RZ ;  /* 0x00006e000f137a24 */ /* 0x000fe400078e02ff */
[----:B------:R-:W-:Y:S01]  /*1260*/  IMAD.IADD R33, R33, 0x1, R18 ;  /* 0x0000000121217824 */ /* 0x000fe200078e0212 */
[----:B------:R-:W-:Y:S01]  /*1270*/  IADD3 R37, R37, R22, RZ ;  /* 0x0000001625257210 */ /* 0x000fe20007ffe0ff */
[----:B------:R-:W-:Y:S02]  /*1280*/  IMAD R15, R15, c[0x0][0x1b0], RZ ;  /* 0x00006c000f0f7a24 */ /* 0x000fe400078e02ff */
[----:B------:R-:W-:-:S04]  /*1290*/  IMAD.WIDE.U32 R26, R16, c[0x0][0x1b8], R26 ;  /* 0x00006e00101a7a25 */ /* 0x000fc800078e001a */
[----:B------:R-:W-:-:S04]  /*12a0*/  IMAD.WIDE.U32 R34, R199, c[0x0][0x1a0], R34 ;  /* 0x00006800c7227a25 */ /* 0x000fc800078e0022 */
[C---:B------:R-:W-:Y:S02]  /*12b0*/  IMAD R15, R16.reuse, c[0x0][0x1b4], R15 ;  /* 0x00006d00100f7a24 */ /* 0x040fe400078e020f */
[----:B------:R-:W-:-:S04]  /*12c0*/  IMAD.WIDE.U32 R30, R16, c[0x0][0x1b0], R30 ;  /* 0x00006c00101e7a25 */ /* 0x000fc800078e001e */
[----:B------:R-:W-:Y:S01]  /*12d0*/  IMAD.WIDE.U32 R32, R199, c[0x0][0x198], R32 ;  /* 0x00006600c7207a25 */ /* 0x000fe200078e0020 */
[----:B------:R-:W-:-:S03]  /*12e0*/  IADD3 R15, R31, R15, RZ ;  /* 0x0000000f1f0f7210 */ /* 0x000fc60007ffe0ff */
[----:B------:R-:W-:Y:S01]  /*12f0*/  IMAD R24, R14, c[0x0][0x178], RZ ;  /* 0x00005e000e187a24 */ /* 0x000fe200078e02ff */
[----:B------:R-:W-:Y:S01]  /*1300*/  IADD3 R14, P2, R30, R32, RZ ;  /* 0x000000201e0e7210 */ /* 0x000fe20007f5e0ff */
[----:B------:R-:W-:Y:S02]  /*1310*/  IMAD R20, R198, c[0x0][0x198], RZ ;  /* 0x00006600c6147a24 */ /* 0x000fe400078e02ff */
[----:B------:R-:W-:Y:S01]  /*1320*/  IMAD R19, R16, c[0x0][0x1bc], R19 ;  /* 0x00006f0010137a24 */ /* 0x000fe200078e0213 */
[----:B------:R-:W-:Y:S01]  /*1330*/  IADD3 R16, P3, R26, R34, RZ ;  /* 0x000000221a107210 */ /* 0x000fe20007f7e0ff */
[----:B------:R-:W-:Y:S02]  /*1340*/  IMAD R22, R198, c[0x0][0x1a0], RZ ;  /* 0x00006800c6167a24 */ /* 0x000fe400078e02ff */
[----:B------:R-:W-:Y:S02]  /*1350*/  IMAD R18, R21, c[0x0][0x370], RZ ;  /* 0x0000dc0015127a24 */ /* 0x000fe400078e02ff */
[----:B------:R-:W-:-:S02]  /*1360*/  IMAD R20, R199, c[0x0][0x19c], R20 ;  /* 0x00006700c7147a24 */ /* 0x000fc400078e0214 */
[C---:B------:R-:W-:Y:S02]  /*1370*/  IMAD R24, R5.reuse, c[0x0][0x17c], R24 ;  /* 0x00005f0005187a24 */ /* 0x040fe400078e0218 */
[----:B------:R-:W-:Y:S01]  /*1380*/  IMAD.WIDE.U32 R36, R5, c[0x0][0x178], R36 ;  /* 0x00005e0005247a25 */ /* 0x000fe200078e0024 */
[----:B------:R-:W-:-:S03]  /*1390*/  IADD3.X R15, R15, R33, R20, P2, !PT ;  /* 0x000000210f0f7210 */ /* 0x000fc600017fe414 */
[----:B------:R-:W-:Y:S01]  /*13a0*/  IMAD.IADD R19, R27, 0x1, R19 ;  /* 0x000000011b137824 */ /* 0x000fe200078e0213 */
[----:B------:R-:W-:Y:S01]  /*13b0*/  IADD3 R37, R37, R24, RZ ;  /* 0x0000001825257210 */ /* 0x000fe20007ffe0ff */
[----:B------:R-:W-:Y:S01]  /*13c0*/  IMAD R34, R199, c[0x0][0x1a4], R22 ;  /* 0x00006900c7227a24 */ /* 0x000fe200078e0216 */
[----:B------:R-:W-:Y:S01]  /*13d0*/  LEA R24, P2, R16, c[0x0][0x170], 0x1 ;  /* 0x00005c0010187a11 */ /* 0x000fe200078408ff */
[C---:B------:R-:W-:Y:S02]  /*13e0*/  IMAD R18, R17.reuse, c[0x0][0x374], R18 ;  /* 0x0000dd0011127a24 */ /* 0x040fe400078e0212 */
[----:B------:R-:W-:Y:S01]  /*13f0*/  IMAD.WIDE.U32 R28, R17, c[0x0][0x370], R28 ;  /* 0x0000dc00111c7a25 */ /* 0x000fe200078e001c */
[----:B------:R-:W-:-:S03]  /*1400*/  IADD3.X R19, R19, R35, R34, P3, !PT ;  /* 0x0000002313137210 */ /* 0x000fc60001ffe422 */
[----:B------:R-:W-:Y:S01]  /*1410*/  IMAD.IADD R29, R29, 0x1, R18 ;  /* 0x000000011d1d7824 */ /* 0x000fe200078e0212 */
[----:B------:R-:W-:Y:S01]  /*1420*/  LEA.HI.X R25, R16, c[0x0][0x174], R19, 0x1, P2 ;  /* 0x00005d0010197a11 */ /* 0x000fe200010f0c13 */
[----:B------:R-:W-:Y:S01]  /*1430*/  IMAD R17, R12, c[0x0][0x378], RZ ;  /* 0x0000de000c117a24 */ /* 0x000fe200078e02ff */
[----:B------:R-:W-:Y:S01]  /*1440*/  LEA R16, P2, R14, c[0x0][0x168], 0x1 ;  /* 0x00005a000e107a11 */ /* 0x000fe200078408ff */
[C---:B------:R-:W-:Y:S02]  /*1450*/  IMAD.WIDE.U32 R28, R0.reuse, c[0x0][0x378], R28 ;  /* 0x0000de00001c7a25 */ /* 0x040fe400078e001c */
[----:B------:R-:W-:Y:S01]  /*1460*/  @!PT LDS RZ, [RZ] ;  /* 0x00000000fffff984 */ /* 0x000fe20000000800 */
[----:B------:R-:W-:Y:S01]  /*1470*/  @!PT LDS RZ, [RZ] ;  /* 0x00000000fffff984 */ /* 0x000fe20000000800 */
[----:B------:R-:W-:Y:S01]  /*1480*/  @!PT LDS RZ, [RZ] ;  /* 0x00000000fffff984 */ /* 0x000fe20000000800 */
[----:B------:R1:W-:Y:S02]  /*1490*/  LDGSTS.E.BYPASS.LTC128B.128 [R210+0xa000], [R24.64] ;  /* 0x0a00000018d27fae */ /* 0x0003e4000b901d60 */
[----:B------:R-:W-:Y:S01]  /*14a0*/  IMAD R17, R0, c[0x0][0x37c], R17 ;  /* 0x0000df0000117a24 */ /* 0x000fe200078e0211 */
[----:B------:R-:W-:Y:S01]  /*14b0*/  LEA R218, P3, R28, c[0x0][0x330], 0x1 ;  /* 0x0000cc001cda7a11 */ /* 0x000fe200078608ff */
[----:B------:R-:W-:-:S02]  /*14c0*/  IMAD R19, R12, c[0x0][0x1a8], RZ ;  /* 0x00006a000c137a24 */ /* 0x000fc400078e02ff */
[----:B------:R-:W-:Y:S01]  /*14d0*/  IMAD.IADD R18, R29, 0x1, R17 ;  /* 0x000000011d127824 */ /* 0x000fe200078e0211 */
[----:B------:R-:W-:Y:S01]  /*14e0*/  LEA.HI.X R17, R14, c[0x0][0x16c], R15, 0x1, P2 ;  /* 0x00005b000e117a11 */ /* 0x000fe200010f0c0f */
[----:B------:R-:W-:Y:S01]  /*14f0*/  IMAD R19, R0, c[0x0][0x1ac], R19 ;  /* 0x00006b0000137a24 */ /* 0x000fe200078e0213 */
[----:B------:R-:W-:Y:S01]  /*1500*/  IADD3 R30, P2, R24, UR34, RZ ;  /* 0x00000022181e7c10 */ /* 0x000fe2000ff5e0ff */
[----:B------:R-:W-:Y:S01]  /*1510*/  IMAD.WIDE.U32 R36, R0, c[0x0][0x1a8], R36 ;  /* 0x00006a0000247a25 */ /* 0x000fe200078e0024 */
[----:B------:R-:W-:Y:S02]  /*1520*/  LEA.HI.X R219, R28, c[0x0][0x334], R18, 0x1, P3 ;  /* 0x0000cd001cdb7a11 */ /* 0x000fe400018f0c12 */
[----:B------:R-:W-:Y:S01]  /*1530*/  IADD3.X R31, R25, UR29, RZ, P2, !PT ;  /* 0x0000001d191f7c10 */ /* 0x000fe200097fe4ff */
[----:B------:R-:W-:Y:S01]  /*1540*/  IMAD.IADD R19, R37, 0x1, R19 ;  /* 0x0000000125137824 */ /* 0x000fe200078e0213 */
[----:B------:R-:W-:Y:S01]  /*1550*/  IADD3 R26, P1, R30, UR34, RZ ;  /* 0x000000221e1a7c10 */ /* 0x000fe2000ff3e0ff */
[----:B------:R-:W-:Y:S01]  /*1560*/  IMAD.IADD R23, R212, 0x1, -R23 ;  /* 0x00000001d4177824 */ /* 0x000fe200078e0a17 */
[C---:B------:R-:W-:Y:S01]  /*1570*/  LEA R220, P2, R36.reuse, c[0x0][0x160], 0x1 ;  /* 0x0000580024dc7a11 */ /* 0x040fe200078408ff */
[----:B------:R-:W-:Y:S01]  /*1580*/  IMAD.MOV.U32 R202, RZ, RZ, 0x4 ;  /* 0x00000004ffca7424 */ /* 0x000fe200078e00ff */
[----:B------:R-:W-:Y:S01]  /*1590*/  IADD3.X R27, R31, UR29, RZ, P1, !PT ;  /* 0x0000001d1f1b7c10 */ /* 0x000fe20008ffe4ff */
[----:B------:R-:W-:Y:S01]  /*15a0*/  IMAD.MOV.U32 R15, RZ, RZ, c[0x0][0x194] ;  /* 0x00006500ff0f7624 */ /* 0x000fe200078e00ff */
[----:B------:R-:W-:Y:S01]  /*15b0*/  LEA.HI.X R221, R36, c[0x0][0x164], R19, 0x1, P2 ;  /* 0x0000590024dd7a11 */ /* 0x000fe200010f0c13 */
[----:B------:R-:W-:Y:S01]  /*15c0*/  IMAD.WIDE R222, R13, R202, c[0x0][0x200] ;  /* 0x000080000dde7625 */ /* 0x000fe200078e02ca */
[----:B------:R-:W-:Y:S01]  /*15d0*/  IADD3 R28, P1, R26, UR34, RZ ;  /* 0x000000221a1c7c10 */ /* 0x000fe2000ff3e0ff */
[----:B------:R-:W-:Y:S01]  /*15e0*/  USHF.L.U32 UR34, UR4, 0x6, URZ ;  /* 0x0000000604227899 */ /* 0x000fe2000800063f */
[----:B------:R-:W-:Y:S01]  /*15f0*/  MOV R19, c[0x0][0x190] ;  /* 0x0000640000137a02 */ /* 0x000fe20000000f00 */
[----:B------:R-:W-:Y:S01]  /*1600*/  IMAD.MOV.U32 R21, RZ, RZ, c[0x0][0x374] ;  /* 0x0000dd00ff157624 */ /* 0x000fe200078e00ff */
[----:B------:R-:W-:Y:S01]  /*1610*/  ISETP.NE.AND P0, PT, R23, 0x1, PT ;  /* 0x000000011700780c */ /* 0x000fe20003f05270 */
[----:B------:R-:W2:Y:S01]  /*1620*/  S2R R13, SR_TID.X ;  /* 0x00000000000d7919 */ /* 0x000ea20000002100 */
[----:B------:R-:W-:Y:S01]  /*1630*/  IADD3.X R29, R27, UR29, RZ, P1, !PT ;  /* 0x0000001d1b1d7c10 */ /* 0x000fe20008ffe4ff */
[----:B-1----:R-:W-:Y:S01]  /*1640*/  IMAD.WIDE R24, R183, 0x4, R222 ;  /* 0x00000004b7187825 */ /* 0x002fe200078e02de */
[----:B------:R-:W-:Y:S01]  /*1650*/  MOV R23, c[0x0][0x370] ;  /* 0x0000dc0000177a02 */ /* 0x000fe20000000f00 */
[----:B------:R1:W-:Y:S01]  /*1660*/  LDGSTS.E.BYPASS.LTC128B.128 [R210+0xb000], [R30.64] ;  /* 0x0b0000001ed27fae */ /* 0x0003e2000b901d60 */
[----:B------:R-:W-:-:S02]  /*1670*/  LEA R14, P1, R19, R220, 0x6 ;  /* 0x000000dc130e7211 */ /* 0x000fc400078230ff */
[----:B------:R-:W-:Y:S01]  /*1680*/  LEA R20, P2, R23, R218, 0x6 ;  /* 0x000000da17147211 */ /* 0x000fe200078430ff */
[----:B------:R3:W-:Y:S01]  /*1690*/  LDGSTS.E.BYPASS.LTC128B.128 [R210+0xc000], [R26.64] ;  /* 0x0c0000001ad27fae */ /* 0x0007e2000b901d60 */
[----:B------:R-:W-:Y:S02]  /*16a0*/  LEA.HI.X R15, R19, R221, R15, 0x6, P1 ;  /* 0x000000dd130f7211 */ /* 0x000fe400008f340f */
[----:B------:R-:W-:Y:S01]  /*16b0*/  IADD3 R19, R186, 0x1000, RZ ;  /* 0x00001000ba137810 */ /* 0x000fe20007ffe0ff */
[----:B------:R1:W-:Y:S01]  /*16c0*/  LDGSTS.E.BYPASS.LTC128B.128 [R210+0xd000], [R28.64] ;  /* 0x0d0000001cd27fae */ /* 0x0003e2000b901d60 */
[----:B------:R-:W-:Y:S02]  /*16d0*/  IADD3 R22, P1, R16, UR34, RZ ;  /* 0x0000002210167c10 */ /* 0x000fe4000ff3e0ff */
[----:B------:R-:W-:Y:S01]  /*16e0*/  LEA.HI.X R21, R23, R219, R21, 0x6, P2 ;  /* 0x000000db17157211 */ /* 0x000fe200010f3415 */
[----:B------:R-:W0:Y:S01]  /*16f0*/  LDGDEPBAR ;  /* 0x00000000000079af */ /* 0x000e220000000000 */
[----:B------:R-:W-:-:S02]  /*1700*/  SEL R19, R19, R186, !P0 ;  /* 0x000000ba13137207 */ /* 0x000fc40004000000 */
[----:B------:R-:W-:Y:S01]  /*1710*/  IADD3.X R23, R17, UR5, RZ, P1, !PT ;  /* 0x0000000511177c10 */ /* 0x000fe20008ffe4ff */
[----:B------:R1:W-:Y:S01]  /*1720*/  LDGSTS.E.BYPASS.LTC128B.128 [R210+0x4000], [R218.64] ;  /* 0x04000000dad27fae */ /* 0x0003e2000b901d60 */
[----:B------:R-:W-:Y:S02]  /*1730*/  IADD3 R18, P1, R22, UR34, RZ ;  /* 0x0000002216127c10 */ /* 0x000fe4000ff3e0ff */
[----:B------:R-:W-:Y:S01]  /*1740*/  SHF.L.U32 R209, R19, 0x1, RZ ;  /* 0x0000000113d17819 */ /* 0x000fe200000006ff */
[----:B------:R1:W-:Y:S01]  /*1750*/  LDGSTS.E.BYPASS.LTC128B.128 [R210+0x5000], [R20.64] ;  /* 0x0500000014d27fae */ /* 0x0003e2000b901d60 */
[----:B------:R-:W-:-:S03]  /*1760*/  IADD3.X R19, R23, UR5, RZ, P1, !PT ;  /* 0x0000000517137c10 */ /* 0x000fc60008ffe4ff */
[----:B------:R1:W-:Y:S04]  /*1770*/  LDGSTS.E.BYPASS.LTC128B.128 [R209], [R220.64] ;  /* 0x00000000dcd17fae */ /* 0x0003e8000b901d60 */
[----:B------:R4:W-:Y:S01]  /*1780*/  LDGSTS.E.BYPASS.LTC128B.128 [R209+0x1000], [R14.64] ;  /* 0x010000000ed17fae */ /* 0x0009e2000b901d60 */
[----:B---3--:R-:W-:-:S03]  /*1790*/  IADD3 R26, P1, R18, UR34, RZ ;  /* 0x00000022121a7c10 */ /* 0x008fc6000ff3e0ff */
[----:B------:R3:W-:Y:S01]  /*17a0*/  LDGSTS.E.BYPASS.LTC128B.128 [R210+0x6000], [R16.64] ;  /* 0x0600000010d27fae */ /* 0x0007e2000b901d60 */
[----:B------:R-:W-:-:S03]  /*17b0*/  IADD3.X R27, R19, UR5, RZ, P1, !PT ;  /* 0x00000005131b7c10 */ /* 0x000fc60008ffe4ff */
[----:B------:R1:W-:Y:S04]  /*17c0*/  LDGSTS.E.BYPASS.LTC128B.128 [R210+0x7000], [R22.64] ;  /* 0x0700000016d27fae */ /* 0x0003e8000b901d60 */
[----:B------:R1:W-:Y:S04]  /*17d0*/  LDGSTS.E.BYPASS.LTC128B.128 [R210+0x8000], [R18.64] ;  /* 0x0800000012d27fae */ /* 0x0003e8000b901d60 */
[----:B------:R1:W-:Y:S04]  /*17e0*/  LDGSTS.E.BYPASS.LTC128B.128 [R210+0x9000], [R26.64] ;  /* 0x090000001ad27fae */ /* 0x0003e8000b901d60 */
[----:B------:R-:W0:Y:S01]  /*17f0*/  LDGDEPBAR ;  /* 0x00000000000079af */ /* 0x000e220000000000 */
[----:B--2---:R-:W-:-:S03]  /*1800*/  SHF.R.S32.HI R12, RZ, 0x1f, R13 ;  /* 0x0000001fff0c7819 */ /* 0x004fc6000001140d */
[----:B------:R1:W5:Y:S01]  /*1810*/  LDG.E R208, [R24.64] ;  /* 0x0000002018d07981 */ /* 0x000362000c1e1900 */
[----:B------:R-:W-:-:S03]  /*1820*/  LEA.HI R12, R12, R13, RZ, 0x5 ;  /* 0x0000000d0c0c7211 */ /* 0x000fc600078f28ff */
[----:B------:R1:W5:Y:S01]  /*1830*/  LDG.E R207, [R24.64+0x20] ;  /* 0x0000202018cf7981 */ /* 0x000362000c1e1900 */
[----:B------:R-:W-:-:S03]  /*1840*/  LOP3.LUT R214, R12, 0xffffffe0, RZ, 0xc0, !PT ;  /* 0xffffffe00cd67812 */ /* 0x000fc600078ec0ff */
[----:B------:R1:W5:Y:S02]  /*1850*/  LDG.E R206, [R24.64+0x80] ;  /* 0x0000802018ce7981 */ /* 0x000364000c1e1900 */
[----:B------:R-:W-:Y:S01]  /*1860*/  IMAD.IADD R214, R13, 0x1, -R214 ;  /* 0x000000010dd67824 */ /* 0x000fe200078e0ad6 */
[----:B------:R-:W-:Y:S01]  /*1870*/  SHF.R.S32.HI R13, RZ, 0x5, R12 ;  /* 0x00000005ff0d7819 */ /* 0x000fe2000001140c */
[----:B------:R1:W5:Y:S01]  /*1880*/  LDG.E R205, [R24.64+0xa0] ;  /* 0x0000a02018cd7981 */ /* 0x000362000c1e1900 */
[----:B---3--:R-:W-:Y:S01]  /*1890*/  IMAD.WIDE R16, R5, c[0x0][0x224], R10 ;  /* 0x0000890005107a25 */ /* 0x008fe200078e020a */
[----:B------:R-:W-:Y:S01]  /*18a0*/  CS2R R94, SRZ ;  /* 0x00000000005e7805 */ /* 0x000fe2000001ff00 */
[----:B------:R-:W-:Y:S01]  /*18b0*/  CS2R R92, SRZ ;  /* 0x00000000005c7805 */ /* 0x000fe2000001ff00 */
[----:B------:R-:W-:Y:S01]  /*18c0*/  CS2R R98, SRZ ;  /* 0x0000000000627805 */ /* 0x000fe2000001ff00 */
[----:B------:R-:W-:Y:S01]  /*18d0*/  IMAD R12, R13, UR25, R214 ;  /* 0x000000190d0c7c24 */ /* 0x000fe2000f8e02d6 */
[----:B------:R-:W-:Y:S01]  /*18e0*/  CS2R R96, SRZ ;  /* 0x0000000000607805 */ /* 0x000fe2000001ff00 */
[----:B------:R-:W-:Y:S01]  /*18f0*/  IMAD.IADD R203, R10, 0x1, R203 ;  /* 0x000000010acb7824 */ /* 0x000fe200078e02cb */
[----:B------:R-:W-:-:S04]  /*1900*/  DEPBAR.LE SB0, 0x1 ;  /* 0x000080400000791a */ /* 0x000fc80000000000 */
[----:B------:R-:W-:Y:S01]  /*1910*/  BAR.SYNC.DEFER_BLOCKING 0x0 ;  /* 0x0000000000007b1d */ /* 0x000fe20000010000 */
[----:B----4-:R-:W-:Y:S01]  /*1920*/  IADD3 R14, P2, P1, R12, UR24, R9 ;  /* 0x000000180c0e7c10 */ /* 0x010fe2000f95e009 */
[----:B------:R-:W-:Y:S01]  /*1930*/  CS2R R90, SRZ ;  /* 0x00000000005a7805 */ /* 0x000fe2000001ff00 */
[----:B------:R-:W-:Y:S01]  /*1940*/  SHF.R.S32.HI R9, RZ, 0x1f, R12 ;  /* 0x0000001fff097819 */ /* 0x000fe2000001140c */
[----:B------:R-:W-:Y:S01]  /*1950*/  CS2R R88, SRZ ;  /* 0x0000000000587805 */ /* 0x000fe2000001ff00 */
[----:B------:R-:W-:Y:S01]  /*1960*/  CS2R R86, SRZ ;  /* 0x0000000000567805 */ /* 0x000fe2000001ff00 */
[----:B------:R-:W-:Y:S01]  /*1970*/  CS2R R84, SRZ ;  /* 0x0000000000547805 */ /* 0x000fe2000001ff00 */
[----:B------:R-:W-:Y:S01]  /*1980*/  IADD3.X R9, R9, UR10, R8, P2, P1 ;  /* 0x0000000a09097c10 */ /* 0x000fe200097e2408 */
[----:B------:R-:W-:Y:S01]  /*1990*/  CS2R R78, SRZ ;  /* 0x00000000004e7805 */ /* 0x000fe2000001ff00 */
[----:B------:R-:W-:Y:S01]  /*19a0*/  IADD3 R4, P2, R16, R4, RZ ;  /* 0x0000000410047210 */ /* 0x000fe20007f5e0ff */
[----:B------:R-:W-:Y:S01]  /*19b0*/  CS2R R76, SRZ ;  /* 0x00000000004c7805 */ /* 0x000fe2000001ff00 */
[----:B------:R-:W-:Y:S01]  /*19c0*/  IADD3 R14, P1, R14, R7, RZ ;  /* 0x000000070e0e7210 */ /* 0x000fe20007f3e0ff */
[----:B------:R-:W-:Y:S01]  /*19d0*/  CS2R R82, SRZ ;  /* 0x0000000000527805 */ /* 0x000fe2000001ff00 */
[----:B------:R-:W-:Y:S01]  /*19e0*/  IADD3.X R3, R17, R3, RZ, P2, !PT ;  /* 0x0000000311037210 */ /* 0x000fe200017fe4ff */
[----:B------:R-:W-:Y:S01]  /*19f0*/  CS2R R80, SRZ ;  /* 0x0000000000507805 */ /* 0x000fe2000001ff00 */
[----:B------:R-:W-:Y:S01]  /*1a00*/  ISETP.GE.AND P2, PT, R2, 0x1, PT ;  /* 0x000000010200780c */ /* 0x000fe20003f46270 */
[----:B------:R-:W-:Y:S01]  /*1a10*/  IMAD.X R15, R9, 0x1, R6, P1 ;  /* 0x00000001090f7824 */ /* 0x000fe200008e0606 */
[----:B------:R-:W-:Y:S01]  /*1a20*/  CS2R R74, SRZ ;  /* 0x00000000004a7805 */ /* 0x000fe2000001ff00 */
[C---:B------:R-:W-:Y:S01]  /*1a30*/  IMAD R6, R4.reuse, UR9, RZ ;  /* 0x0000000904067c24 */ /* 0x040fe2000f8e02ff */
[----:B------:R-:W-:Y:S01]  /*1a40*/  CS2R R72, SRZ ;  /* 0x0000000000487805 */ /* 0x000fe2000001ff00 */
[----:B------:R-:W-:Y:S01]  /*1a50*/  IMAD.WIDE.U32 R14, R4, UR30, R14 ;  /* 0x0000001e040e7c25 */ /* 0x000fe2000f8e000e */
[----:B------:R-:W-:Y:S01]  /*1a60*/  CS2R R70, SRZ ;  /* 0x0000000000467805 */ /* 0x000fe2000001ff00 */
[----:B------:R-:W-:Y:S01]  /*1a70*/  CS2R R68, SRZ ;  /* 0x0000000000447805 */ /* 0x000fe2000001ff00 */
[----:B------:R-:W-:Y:S01]  /*1a80*/  CS2R R62, SRZ ;  /* 0x00000000003e7805 */ /* 0x000fe2000001ff00 */
[----:B------:R-:W-:Y:S01]  /*1a90*/  IMAD R3, R3, UR30, R6 ;  /* 0x0000001e03037c24 */ /* 0x000fe2000f8e0206 */
[C---:B------:R-:W-:Y:S01]  /*1aa0*/  LEA R216, P1, R14.reuse, c[0x0][0x350], 0x2 ;  /* 0x0000d4000ed87a11 */ /* 0x040fe200078210ff */
[----:B------:R1:W2:Y:S01]  /*1ab0*/  LDSM.16.M88.4 R132, [R178+0xa000] ;  /* 0x00a00000b284783b */ /* 0x0002a20000000200 */
[----:B------:R-:W-:Y:S01]  /*1ac0*/  CS2R R60, SRZ ;  /* 0x00000000003c7805 */ /* 0x000fe2000001ff00 */
[----:B------:R-:W-:Y:S01]  /*1ad0*/  CS2R R66, SRZ ;  /* 0x0000000000427805 */ /* 0x000fe2000001ff00 */
[----:B------:R-:W-:Y:S01]  /*1ae0*/  IADD3 R3, R15, R3, RZ ;  /* 0x000000030f037210 */ /* 0x000fe20007ffe0ff */
[----:B------:R1:W3:Y:S01]  /*1af0*/  LDSM.16.M88.4 R136, [R178+0xa800] ;  /* 0x00a80000b288783b */ /* 0x0002e20000000200 */
[----:B------:R-:W-:Y:S01]  /*1b00*/  CS2R R64, SRZ ;  /* 0x0000000000407805 */ /* 0x000fe2000001ff00 */
[----:B------:R-:W-:Y:S01]  /*1b10*/  CS2R R58, SRZ ;  /* 0x00000000003a7805 */ /* 0x000fe2000001ff00 */
[----:B------:R-:W-:Y:S01]  /*1b20*/  LEA.HI.X R217, R14, c[0x0][0x354], R3, 0x2, P1 ;  /* 0x0000d5000ed97a11 */ /* 0x000fe200008f1403 */
        /* <DEDUP_REMOVED lines=16> */
[----:B------:R1:W1:Y:S04]  /*1c30*/  LDSM.16.M88.4 R156, [R167+0xa000] ;  /* 0x00a00000a79c783b */ /* 0x0002680000000200 */
[----:B------:R1:W1:Y:S01]  /*1c40*/  LDSM.16.M88.4 R160, [R167+0xa800] ;  /* 0x00a80000a7a0783b */ /* 0x0002620000000200 */
[----:B------:R-:W-:Y:S05]  /*1c50*/  @!P2 BRA `(.L_x_1193) ;  /* 0x000036f00000a947 */ /* 0x000fea0003800000 */
[----:B------:R-:W-:Y:S02]  /*1c60*/  IMAD.MOV.U32 R8, RZ, RZ, c[0x0][0x308] ;  /* 0x0000c200ff087624 */ /* 0x000fe400078e00ff */
[----:B------:R-:W-:-:S05]  /*1c70*/  IMAD.MOV.U32 R9, RZ, RZ, c[0x0][0x30c] ;  /* 0x0000c300ff097624 */ /* 0x000fca00078e00ff */
[----:B----4-:R-:W4:Y:S04]  /*1c80*/  LDG.E.64 R2, [R8.64] ;  /* 0x0000002008027981 */ /* 0x010f28000c1e1b00 */
[----:B---3--:R-:W3:Y:S01]  /*1c90*/  LDG.E.64 R6, [R8.64+0x8] ;  /* 0x0000082008067981 */ /* 0x008ee2000c1e1b00 */
[----:B------:R-:W-:Y:S01]  /*1ca0*/  IMAD R5, R5, c[0x0][0x1c0], R0 ;  /* 0x0000700005057a24 */ /* 0x000fe200078e0200 */
[----:B------:R-:W-:Y:S01]  /*1cb0*/  SHF.R.S32.HI R204, RZ, 0x1f, R214 ;  /* 0x0000001fffcc7819 */ /* 0x000fe200000114d6 */
[----:B------:R-:W-:Y:S01]  /*1cc0*/  IMAD.U32 R0, RZ, RZ, UR28 ;  /* 0x0000001cff007e24 */ /* 0x000fe2000f8e00ff */
[----:B------:R-:W-:Y:S01]  /*1cd0*/  IADD3 R174, R179, 0x1000, RZ ;  /* 0x00001000b3ae7810 */ /* 0x000fe20007ffe0ff */
[----:B------:R-:W-:Y:S01]  /*1ce0*/  IMAD.SHL.U32 R5, R5, 0x20, RZ ;  /* 0x0000002005057824 */ /* 0x000fe200078e00ff */
[----:B------:R-:W-:Y:S01]  /*1cf0*/  IADD3 R173, R180, 0x1000, RZ ;  /* 0x00001000b4ad7810 */ /* 0x000fe20007ffe0ff */
[----:B------:R-:W-:Y:S01]  /*1d00*/  IMAD.MOV.U32 R201, RZ, RZ, R203 ;  /* 0x000000ffffc97224 */ /* 0x000fe200078e00cb */
[----:B------:R-:W-:Y:S01]  /*1d10*/  SEL R174, R174, R179, !P0 ;  /* 0x000000b3aeae7207 */ /* 0x000fe20004000000 */
[----:B------:R-:W-:Y:S01]  /*1d20*/  IMAD.MOV.U32 R95, RZ, RZ, RZ ;  /* 0x000000ffff5f7224 */ /* 0x000fe200078e00ff */
[----:B------:R-:W-:-:S03]  /*1d30*/  SEL R173, R173, R180, !P0 ;  /* 0x000000b4adad7207 */ /* 0x000fc60004000000 */
[----:B------:R-:W-:Y:S02]  /*1d40*/  IMAD.SHL.U32 R174, R174, 0x2, RZ ;  /* 0x00000002aeae7824 */ /* 0x000fe400078e00ff */
[----:B------:R-:W-:Y:S01]  /*1d50*/  IMAD.SHL.U32 R173, R173, 0x2, RZ ;  /* 0x00000002adad7824 */ /* 0x000fe200078e00ff */
[----:B----4-:R4:W2:Y:S01]  /*1d60*/  R2UR UR35, R3 ;  /* 0x00000000032373c2 */ /* 0x0108a200000e0000 */
[----:B---3--:R-:W-:Y:S02]  /*1d70*/  IADD3 R214, P2, P1, R5, R6, R214 ;  /* 0x0000000605d67210 */ /* 0x008fe4000795e0d6 */
[----:B------:R-:W-:-:S05]  /*1d80*/  SHF.R.S32.HI R5, RZ, 0x1f, R5 ;  /* 0x0000001fff057819 */ /* 0x000fca0000011405 */
[----:B------:R-:W3:Y:S01]  /*1d90*/  R2UR UR36, R2 ;  /* 0x00000000022473c2 */ /* 0x000ee200000e0000 */
[----:B------:R-:W-:Y:S01]  /*1da0*/  IADD3.X R204, R5, R7, R204, P2, P1 ;  /* 0x0000000705cc7210 */ /* 0x000fe200017e24cc */
[----:B----4-:R-:W-:-:S05]  /*1db0*/  IMAD R3, R0, 0x4, R187 ;  /* 0x0000000400037824 */ /* 0x010fca00078e02bb */
[----:B--2---:R-:W-:Y:S02]  /*1dc0*/  LOP3.LUT R3, R3, UR35, RZ, 0x3c, !PT ;  /* 0x0000002303037c12 */ /* 0x004fe4000f8e3cff */
[----:B---3--:R-:W-:Y:S02]  /*1dd0*/  LOP3.LUT R204, R204, UR36, RZ, 0x3c, !PT ;  /* 0x00000024cccc7c12 */ /* 0x008fe4000f8e3cff */
[----:B------:R-:W-:Y:S01]  /*1de0*/  LOP3.LUT P0, RZ, R184, 0x2, RZ, 0xc0, !PT ;  /* 0x00000002b8ff7812 */ /* 0x000fe2000780c0ff */
[----:B------:R-:W-:Y:S01]  /*1df0*/  IMAD.WIDE.U32 R214, R214, -0x2daee0ad, RZ ;  /* 0xd2511f53d6d67825 */ /* 0x000fe200078e00ff */
[----:B------:R-:W-:Y:S02]  /*1e00*/  MOV R171, 0x20 ;  /* 0x0000002000ab7802 */ /* 0x000fe40000000f00 */
[----:B------:R-:W-:Y:S01]  /*1e10*/  LOP3.LUT P1, RZ, R184, 0x4, RZ, 0xc0, !PT ;  /* 0x00000004b8ff7812 */ /* 0x000fe2000782c0ff */
[----:B------:R-:W-:Y:S01]  /*1e20*/  IMAD.MOV.U32 R170, RZ, RZ, 0x40 ;  /* 0x00000040ffaa7424 */ /* 0x000fe200078e00ff */
[----:B------:R-:W-:Y:S01]  /*1e30*/  SEL R171, R171, 0xffffffe0, !P0 ;  /* 0xffffffe0abab7807 */ /* 0x000fe20004000000 */
[----:B------:R-:W-:Y:S01]  /*1e40*/  IMAD.MOV.U32 R213, RZ, RZ, c[0x0][0x22c] ;  /* 0x00008b00ffd57624 */ /* 0x000fe200078e00ff */
[----:B------:R-:W-:-:S02]  /*1e50*/  SHF.L.U32 R172, R180, 0x1, RZ ;  /* 0x00000001b4ac7819 */ /* 0x000fc400000006ff */
[----:B------:R-:W-:Y:S01]  /*1e60*/  LOP3.LUT R224, R215, R3, RZ, 0x3c, !PT ;  /* 0x00000003d7e07212 */ /* 0x000fe200078e3cff */
[----:B------:R-:W-:Y:S01]  /*1e70*/  IMAD R213, R213, c[0x0][0x1c0], RZ ;  /* 0x00007000d5d57a24 */ /* 0x000fe200078e02ff */
[----:B------:R-:W-:Y:S02]  /*1e80*/  SEL R170, R170, 0xffffffc0, !P1 ;  /* 0xffffffc0aaaa7807 */ /* 0x000fe40004800000 */
[-C--:B------:R-:W-:Y:S01]  /*1e90*/  IADD3 R3, R177, R171.reuse, RZ ;  /* 0x000000abb1037210 */ /* 0x080fe20007ffe0ff */
[----:B------:R-:W-:Y:S01]  /*1ea0*/  IMAD.U32 R213, R213, -0x40, RZ ;  /* 0xffffffc0d5d57824 */ /* 0x000fe200078e00ff */
[C---:B------:R-:W-:Y:S01]  /*1eb0*/  IADD3 R166, R172.reuse, R171, RZ ;  /* 0x000000abaca67210 */ /* 0x040fe20007ffe0ff */
[----:B------:R-:W-:Y:S02]  /*1ec0*/  IMAD.IADD R165, R172, 0x1, R170 ;  /* 0x00000001aca57824 */ /* 0x000fe400078e02aa */
[----:B------:R-:W-:Y:S01]  /*1ed0*/  IMAD.WIDE.U32 R224, R224, -0x326172a9, RZ ;  /* 0xcd9e8d57e0e07825 */ /* 0x000fe200078e00ff */
[----:B------:R-:W-:-:S03]  /*1ee0*/  IADD3 R164, R170, R166, RZ ;  /* 0x000000a6aaa47210 */ /* 0x000fc60007ffe0ff */
[----:B------:R-:W-:Y:S02]  /*1ef0*/  IMAD.IADD R2, R177, 0x1, R170 ;  /* 0x00000001b1027824 */ /* 0x000fe400078e02aa */
[----:B------:R-:W-:Y:S02]  /*1f00*/  IMAD.IADD R0, R170, 0x1, R3 ;  /* 0x00000001aa007824 */ /* 0x000fe400078e0203 */
.L_x_1196:
[----:B------:R-:W0:Y:S01]  /*1f10*/  LDGDEPBAR ;  /* 0x00000000000079af */ /* 0x000e220000000000 */
[C---:B------:R-:W-:Y:S01]  /*1f20*/  IMAD.IADD R181, R173.reuse, 0x1, R171 ;  /* 0x00000001adb57824 */ /* 0x040fe200078e02ab */
[C---:B-----5:R-:W-:Y:S01]  /*1f30*/  FSETP.NEU.FTZ.AND P0, PT, R208.reuse, -INF , PT ;  /* 0xff800000d000780b */ /* 0x060fe20003f1d000 */
[----:B------:R-:W-:Y:S01]  /*1f40*/  IMAD.IADD R182, R173, 0x1, R170 ;  /* 0x00000001adb67824 */ /* 0x000fe200078e02aa */
[----:B------:R-:W-:Y:S01]  /*1f50*/  UIADD3 UR5, UR35, -0x4498517b, URZ ;  /* 0xbb67ae8523057890 */ /* 0x000fe2000fffe03f */
[----:B------:R-:W-:Y:S01]  /*1f60*/  FMUL.FTZ R203, R208, 1.4426950216293334961 ;  /* 0x3fb8aa3bd0cb7820 */ /* 0x000fe20000410000 */
[----:B------:R-:W-:Y:S02]  /*1f70*/  UIADD3 UR4, UR36, -0x61c88647, URZ ;  /* 0x9e3779b924047890 */ /* 0x000fe4000fffe03f */
[----:B------:R-:W-:Y:S02]  /*1f80*/  UIADD3 UR29, UR35, 0x76cf5d0a, URZ ;  /* 0x76cf5d0a231d7890 */ /* 0x000fe4000fffe03f */
[----:B------:R-:W-:Y:S01]  /*1f90*/  UIADD3 UR34, UR35, 0x646e171e, URZ ;  /* 0x646e171e23227890 */ /* 0x000fe2000fffe03f */
[----:B------:R-:W-:Y:S04]  /*1fa0*/  DEPBAR.LE SB0, 0x0 ;  /* 0x000080000000791a */ /* 0x000fe80000000000 */
[----:B------:R-:W-:Y:S08]  /*1fb0*/  BAR.SYNC.DEFER_BLOCKING 0x0 ;  /* 0x0000000000007b1d */ /* 0x000ff00000010000 */
[----:B------:R-:W-:Y:S08]  /*1fc0*/  LDSM.16.M88.4 R100, [R173] ;  /* 0x00000000ad64783b */ /* 0x000ff00000000200 */
[----:B------:R-:W2:Y:S08]  /*1fd0*/  LDSM.16.M88.4 R104, [R178+0x6000] ;  /* 0x00600000b268783b */ /* 0x000eb00000000200 */
[----:B------:R-:W3:Y:S08]  /*1fe0*/  LDSM.16.M88.4 R108, [R173+0x1000] ;  /* 0x00100000ad6c783b */ /* 0x000ef00000000200 */
[----:B------:R-:W4:Y:S08]  /*1ff0*/  LDSM.16.M88.4 R112, [R178+0x6800] ;  /* 0x00680000b270783b */ /* 0x000f300000000200 */
[----:B------:R-:W-:Y:S08]  /*2000*/  LDSM.16.M88.4 R116, [R181] ;  /* 0x00000000b574783b */ /* 0x000ff00000000200 */
[----:B------:R-:W1:Y:S01]  /*2010*/  LDSM.16.M88.4 R120, [R169+0x6000] ;  /* 0x00600000a978783b */ /* 0x000e620000000200 */
[-C--:B--2---:R-:W-:Y:S07]  /*2020*/  HMMA.16816.F32.BF16 R4, R100, R104.reuse, RZ ;  /* 0x000000686404723c */ /* 0x084fee00000418ff */
[----:B------:R-:W2:Y:S01]  /*2030*/  LDSM.16.M88.4 R124, [R181+0x1000] ;  /* 0x00100000b57c783b */ /* 0x000ea20000000200 */
[C---:B---3--:R-:W-:Y:S07]  /*2040*/  HMMA.16816.F32.BF16 R8, R108.reuse, R104, RZ ;  /* 0x000000686c08723c */ /* 0x048fee00000418ff */
[----:B------:R-:W3:Y:S01]  /*2050*/  LDSM.16.M88.4 R128, [R169+0x6800] ;  /* 0x00680000a980783b */ /* 0x000ee20000000200 */
[-C--:B------:R-:W-:Y:S08]  /*2060*/  HMMA.16816.F32.BF16 R12, R108, R106.reuse, RZ ;  /* 0x0000006a6c0c723c */ /* 0x080ff000000418ff */
[C---:B-1----:R-:W-:Y:S01]  /*2070*/  HMMA.16816.F32.BF16 R16, R100.reuse, R106, RZ ;  /* 0x0000006a6410723c */ /* 0x042fe200000418ff */
[----:B------:R-:W-:Y:S07]  /*2080*/  LDSM.16.M88.4 R104, [R168+0x6000] ;  /* 0x00600000a868783b */ /* 0x000fee0000000200 */
[-C--:B----4-:R-:W-:Y:S08]  /*2090*/  HMMA.16816.F32.BF16 R20, R100, R112.reuse, RZ ;  /* 0x000000706414723c */ /* 0x090ff000000418ff */
[C---:B------:R-:W-:Y:S08]  /*20a0*/  HMMA.16816.F32.BF16 R24, R108.reuse, R112, RZ ;  /* 0x000000706c18723c */ /* 0x040ff000000418ff */
[-C--:B------:R-:W-:Y:S01]  /*20b0*/  HMMA.16816.F32.BF16 R28, R108, R114.reuse, RZ ;  /* 0x000000726c1c723c */ /* 0x080fe200000418ff */
[----:B------:R-:W-:Y:S07]  /*20c0*/  LDSM.16.M88.4 R108, [R182+0x1000] ;  /* 0x00100000b66c783b */ /* 0x000fee0000000200 */
[----:B------:R-:W-:Y:S01]  /*20d0*/  HMMA.16816.F32.BF16 R32, R100, R114, RZ ;  /* 0x000000726420723c */ /* 0x000fe200000418ff */
[----:B------:R-:W1:Y:S07]  /*20e0*/  LDSM.16.M88.4 R100, [R182] ;  /* 0x00000000b664783b */ /* 0x000e6e0000000200 */
[-C--:B------:R-:W-:Y:S01]  /*20f0*/  HMMA.16816.F32.BF16 R4, R116, R120.reuse, R4 ;  /* 0x000000787404723c */ /* 0x080fe20000041804 */
[----:B------:R-:W4:Y:S07]  /*2100*/  LDSM.16.M88.4 R112, [R168+0x6800] ;  /* 0x00680000a870783b */ /* 0x000f2e0000000200 */
[C---:B--2---:R-:W-:Y:S08]  /*2110*/  HMMA.16816.F32.BF16 R8, R124.reuse, R120, R8 ;  /* 0x000000787c08723c */ /* 0x044ff00000041808 */
[-C--:B------:R-:W-:Y:S08]  /*2120*/  HMMA.16816.F32.BF16 R12, R124, R122.reuse, R12 ;  /* 0x0000007a7c0c723c */ /* 0x080ff0000004180c */
[C---:B------:R-:W-:Y:S08]  /*2130*/  HMMA.16816.F32.BF16 R16, R116.reuse, R122, R16 ;  /* 0x0000007a7410723c */ /* 0x040ff00000041810 */
[-C--:B---3--:R-:W-:Y:S08]  /*2140*/  HMMA.16816.F32.BF16 R20, R116, R128.reuse, R20 ;  /* 0x000000807414723c */ /* 0x088ff00000041814 */
[C---:B------:R-:W-:Y:S07]  /*2150*/  HMMA.16816.F32.BF16 R24, R124.reuse, R128, R24 ;  /* 0x000000807c18723c */ /* 0x040fee0000041818 */
[----:B------:R-:W-:Y:S01]  /*2160*/  IMAD.IADD R128, R170, 0x1, R181 ;  /* 0x00000001aa807824 */ /* 0x000fe200078e02b5 */
[-C--:B------:R-:W-:Y:S01]  /*2170*/  HMMA.16816.F32.BF16 R28, R124, R130.reuse, R28 ;  /* 0x000000827c1c723c */ /* 0x080fe2000004181c */
[----:B------:R-:W-:Y:S07]  /*2180*/  LDSM.16.M88.4 R124, [R167+0x6000] ;  /* 0x00600000a77c783b */ /* 0x000fee0000000200 */
[----:B------:R-:W-:Y:S01]  /*2190*/  HMMA.16816.F32.BF16 R32, R116, R130, R32 ;  /* 0x000000827420723c */ /* 0x000fe20000041820 */
[----:B------:R-:W2:Y:S07]  /*21a0*/  LDSM.16.M88.4 R120, [R128] ;  /* 0x000000008078783b */ /* 0x000eae0000000200 */
[-C--:B-1----:R-:W-:Y:S08]  /*21b0*/  HMMA.16816.F32.BF16 R4, R100, R104.reuse, R4 ;  /* 0x000000686404723c */ /* 0x082ff00000041804 */
[C---:B------:R-:W-:Y:S08]  /*21c0*/  HMMA.16816.F32.BF16 R8, R108.reuse, R104, R8 ;  /* 0x000000686c08723c */ /* 0x040ff00000041808 */
[-C--:B------:R-:W-:Y:S08]  /*21d0*/  HMMA.16816.F32.BF16 R12, R108, R106.reuse, R12 ;  /* 0x0000006a6c0c723c */ /* 0x080ff0000004180c */
[C---:B------:R-:W-:Y:S01]  /*21e0*/  HMMA.16816.F32.BF16 R16, R100.reuse, R106, R16 ;  /* 0x0000006a6410723c */ /* 0x040fe20000041810 */
[----:B------:R-:W-:Y:S07]  /*21f0*/  LDSM.16.M88.4 R104, [R167+0x6800] ;  /* 0x00680000a768783b */ /* 0x000fee0000000200 */
[-C--:B----4-:R-:W-:Y:S08]  /*2200*/  HMMA.16816.F32.BF16 R20, R100, R112.reuse, R20 ;  /* 0x000000706414723c */ /* 0x090ff00000041814 */
[C---:B------:R-:W-:Y:S07]  /*2210*/  HMMA.16816.F32.BF16 R24, R108.reuse, R112, R24 ;  /* 0x000000706c18723c */ /* 0x040fee0000041818 */
[----:B------:R-:W-:Y:S01]  /*2220*/  FSEL R113, R203, RZ, P0 ;  /* 0x000000ffcb717208 */ /* 0x000fe20000000000 */
[-C--:B------:R-:W-:Y:S01]  /*2230*/  HMMA.16816.F32.BF16 R28, R108, R114.reuse, R28 ;  /* 0x000000726c1c723c */ /* 0x080fe2000004181c */
[C---:B------:R-:W-:Y:S03]  /*2240*/  FSETP.NEU.FTZ.AND P0, PT, R207.reuse, -INF , PT ;  /* 0xff800000cf00780b */ /* 0x040fe60003f1d000 */
[----:B------:R-:W-:Y:S04]  /*2250*/  FMUL.FTZ R203, R207, 1.4426950216293334961 ;  /* 0x3fb8aa3bcfcb7820 */ /* 0x000fe80000410000 */
[----:B------:R-:W-:Y:S01]  /*2260*/  HMMA.16816.F32.BF16 R32, R100, R114, R32 ;  /* 0x000000726420723c */ /* 0x000fe20000041820 */
[----:B------:R-:W1:Y:S07]  /*2270*/  LDSM.16.M88.4 R100, [R128+0x1000] ;  /* 0x001000008064783b */ /* 0x000e6e0000000200 */
[-C--:B--2---:R-:W-:Y:S11]  /*2280*/  HMMA.16816.F32.BF16 R4, R120, R124.reuse, R4 ;  /* 0x0000007c7804723c */ /* 0x084ff60000041804 */
[----:B------:R-:W-:Y:S11]  /*2290*/  @!UPT UIADD3 URZ, URZ, URZ, URZ ;  /* 0x0000003f3f3ff290 */ /* 0x000ff6000fffe03f */
[----:B------:R-:W-:Y:S02]  /*22a0*/  @!UPT UIADD3 URZ, URZ, URZ, URZ ;  /* 0x0000003f3f3ff290 */ /* 0x000fe4000fffe03f */
[--C-:B------:R-:W-:Y:S01]  /*22b0*/  FFMA.FTZ R227, R5, c[0x0][0x23c], -R113.reuse ;  /* 0x00008f0005e37a23 */ /* 0x100fe20000010871 */
[----:B------:R-:W-:Y:S01]  /*22c0*/  FSEL R5, R203, RZ, P0 ;  /* 0x000000ffcb057208 */ /* 0x000fe20000000000 */
[C---:B------:R-:W-:Y:S01]  /*22d0*/  FMUL.FTZ R203, R206.reuse, 1.4426950216293334961 ;  /* 0x3fb8aa3bcecb7820 */ /* 0x040fe20000410000 */
[----:B------:R-:W-:Y:S01]  /*22e0*/  FSETP.NEU.FTZ.AND P0, PT, R206, -INF , PT ;  /* 0xff800000ce00780b */ /* 0x000fe20003f1d000 */
[----:B------:R-:W-:Y:S02]  /*22f0*/  FFMA.FTZ R226, R4, c[0x0][0x23c], -R113 ;  /* 0x00008f0004e27a23 */ /* 0x000fe40000010871 */
[--C-:B------:R-:W-:Y:S01]  /*2300*/  FFMA.FTZ R228, R6, c[0x0][0x23c], -R5.reuse ;  /* 0x00008f0006e47a23 */ /* 0x100fe20000010805 */
[----:B------:R-:W-:Y:S01]  /*2310*/  FSEL R130, R203, RZ, P0 ;  /* 0x000000ffcb827208 */ /* 0x000fe20000000000 */
[C---:B------:R-:W-:Y:S01]  /*2320*/  FMUL.FTZ R203, R205.reuse, 1.4426950216293334961 ;  /* 0x3fb8aa3bcdcb7820 */ /* 0x040fe20000410000 */
[----:B------:R-:W-:Y:S01]  /*2330*/  FSETP.NEU.FTZ.AND P0, PT, R205, -INF , PT ;  /* 0xff800000cd00780b */ /* 0x000fe20003f1d000 */
[C---:B-1----:R-:W-:Y:S01]  /*2340*/  HMMA.16816.F32.BF16 R8, R100.reuse, R124, R8 ;  /* 0x0000007c6408723c */ /* 0x042fe20000041808 */
[----:B------:R-:W-:Y:S01]  /*2350*/  FFMA.FTZ R229, R7, c[0x0][0x23c], -R5 ;  /* 0x00008f0007e57a23 */ /* 0x000fe20000010805 */
[----:B------:R-:W1:Y:S01]  /*2360*/  MUFU.EX2 R226, R226 ;  /* 0x000000e200e27308 */ /* 0x000e620000000800 */
[----:B------:R-:W-:Y:S01]  /*2370*/  FSEL R6, R203, RZ, P0 ;  /* 0x000000ffcb067208 */ /* 0x000fe20000000000 */
[----:B------:R-:W-:Y:S04]  /*2380*/  IMAD R203, R212, 0x4, R185 ;  /* 0x00000004d4cb7824 */ /* 0x000fe800078e02b9 */
[-C--:B------:R-:W-:Y:S01]  /*2390*/  HMMA.16816.F32.BF16 R12, R100, R126.reuse, R12 ;  /* 0x0000007e640c723c */ /* 0x080fe2000004180c */
[C---:B------:R-:W-:Y:S03]  /*23a0*/  IMAD.WIDE.U32 R238, R203.reuse, -0x326172a9, RZ ;  /* 0xcd9e8d57cbee7825 */ /* 0x040fe600078e00ff */
[----:B------:R-:W-:Y:S01]  /*23b0*/  IADD3 R203, R203, 0x2, RZ ;  /* 0x00000002cbcb7810 */ /* 0x000fe20007ffe0ff */
[----:B------:R-:W2:Y:S01]  /*23c0*/  MUFU.EX2 R227, R227 ;  /* 0x000000e300e37308 */ /* 0x000ea20000000800 */
[-C--:B------:R-:W-:Y:S02]  /*23d0*/  LOP3.LUT R234, R239, R204.reuse, RZ, 0x3c, !PT ;  /* 0x000000ccefea7212 */ /* 0x080fe400078e3cff */
[----:B------:R-:W-:Y:S01]  /*23e0*/  LOP3.LUT R238, R225, UR4, R238, 0x96, !PT ;  /* 0x00000004e1ee7c12 */ /* 0x000fe2000f8e96ee */
[----:B------:R-:W-:Y:S01]  /*23f0*/  IMAD.WIDE.U32 R244, R203, -0x326172a9, RZ ;  /* 0xcd9e8d57cbf47825 */ /* 0x000fe200078e00ff */
[C---:B------:R-:W-:Y:S02]  /*2400*/  HMMA.16816.F32.BF16 R16, R120.reuse, R126, R16 ;  /* 0x0000007e7810723c */ /* 0x040fe40000041810 */
[----:B------:R-:W-:Y:S01]  /*2410*/  LOP3.LUT R203, R214, UR5, RZ, 0x3c, !PT ;  /* 0x00000005d6cb7c12 */ /* 0x000fe2000f8e3cff */
[----:B------:R-:W-:Y:S01]  /*2420*/  IMAD.WIDE.U32 R242, R234, -0x2daee0ad, RZ ;  /* 0xd2511f53eaf27825 */ /* 0x000fe200078e00ff */
[----:B------:R-:W-:Y:S01]  /*2430*/  LOP3.LUT R236, R245, R204, RZ, 0x3c, !PT ;  /* 0x000000ccf5ec7212 */ /* 0x000fe200078e3cff */
[----:B------:R-:W-:Y:S01]  /*2440*/  UIADD3 UR5, UR36, 0x3c6ef372, URZ ;  /* 0x3c6ef37224057890 */ /* 0x000fe2000fffe03f */
[----:B------:R-:W-:Y:S01]  /*2450*/  LOP3.LUT R244, R225, UR4, R244, 0x96, !PT ;  /* 0x00000004e1f47c12 */ /* 0x000fe2000f8e96f4 */
[----:B------:R-:W-:Y:S01]  /*2460*/  FFMA.FTZ R230, R8, c[0x0][0x23c], -R130 ;  /* 0x00008f0008e67a23 */ /* 0x000fe20000010882 */
[----:B------:R-:W-:Y:S01]  /*2470*/  LOP3.LUT R235, R203, R243, RZ, 0x3c, !PT ;  /* 0x000000f3cbeb7212 */ /* 0x000fe200078e3cff */
[----:B------:R-:W-:Y:S01]  /*2480*/  IMAD.WIDE.U32 R238, R238, -0x2daee0ad, RZ ;  /* 0xd2511f53eeee7825 */ /* 0x000fe200078e00ff */
[-C--:B------:R-:W-:Y:S01]  /*2490*/  HMMA.16816.F32.BF16 R20, R120, R104.reuse, R20 ;  /* 0x000000687814723c */ /* 0x080fe20000041814 */
[----:B------:R-:W-:Y:S01]  /*24a0*/  UIADD3 UR4, UR36, -0x255992d5, URZ ;  /* 0xdaa66d2b24047890 */ /* 0x000fe2000fffe03f */
[----:B------:R-:W-:Y:S01]  /*24b0*/  LOP3.LUT R237, R224, UR5, RZ, 0x3c, !PT ;  /* 0x00000005e0ed7c12 */ /* 0x000fe2000f8e3cff */
[----:B------:R-:W-:Y:S01]  /*24c0*/  IMAD.WIDE.U32 R250, R235, -0x326172a9, RZ ;  /* 0xcd9e8d57ebfa7825 */ /* 0x000fe200078e00ff */
[----:B------:R-:W-:Y:S01]  /*24d0*/  LOP3.LUT R242, R239, UR29, R242, 0x96, !PT ;  /* 0x0000001deff27c12 */ /* 0x000fe2000f8e96f2 */
[----:B------:R-:W-:Y:S01]  /*24e0*/  UIADD3 UR5, UR35, 0x32370b8f, URZ ;  /* 0x32370b8f23057890 */ /* 0x000fe2000fffe03f */
[----:B------:R-:W3:Y:S01]  /*24f0*/  MUFU.EX2 R229, R229 ;  /* 0x000000e500e57308 */ /* 0x000ee20000000800 */
[----:B------:R-:W-:Y:S01]  /*2500*/  FFMA.FTZ R241, R13, c[0x0][0x23c], -R130 ;  /* 0x00008f000df17a23 */ /* 0x000fe20000010882 */
[----:B------:R-:W-:Y:S01]  /*2510*/  LOP3.LUT R239, R237, R251, RZ, 0x3c, !PT ;  /* 0x000000fbedef7212 */ /* 0x000fe200078e3cff */
[----:B------:R-:W-:Y:S01]  /*2520*/  IMAD.WIDE.U32 R246, R236, -0x2daee0ad, RZ ;  /* 0xd2511f53ecf67825 */ /* 0x000fe200078e00ff */
[C---:B------:R-:W-:Y:S03]  /*2530*/  HMMA.16816.F32.BF16 R24, R100.reuse, R104, R24 ;  /* 0x000000686418723c */ /* 0x040fe60000041818 */
[----:B------:R-:W-:Y:S01]  /*2540*/  IMAD.WIDE.U32 R244, R244, -0x2daee0ad, RZ ;  /* 0xd2511f53f4f47825 */ /* 0x000fe200078e00ff */
[----:B------:R-:W-:Y:S02]  /*2550*/  LOP3.LUT R203, R203, R247, RZ, 0x3c, !PT ;  /* 0x000000f7cbcb7212 */ /* 0x000fe400078e3cff */
[----:B------:R4:W-:Y:S01]  /*2560*/  MUFU.EX2 R235, R241 ;  /* 0x000000f100eb7308 */ /* 0x0009e20000000800 */
[----:B------:R-:W-:Y:S01]  /*2570*/  IMAD.WIDE.U32 R248, R239, -0x2daee0ad, RZ ;  /* 0xd2511f53eff87825 */ /* 0x000fe200078e00ff */
[----:B------:R-:W-:Y:S01]  /*2580*/  LOP3.LUT R240, R245, UR29, R246, 0x96, !PT ;  /* 0x0000001df5f07c12 */ /* 0x000fe2000f8e96f6 */
[----:B------:R-:W-:Y:S01]  /*2590*/  UIADD3 UR29, UR35, -0x126145ec, URZ ;  /* 0xed9eba14231d7890 */ /* 0x000fe2000fffe03f */
[-C--:B------:R-:W-:Y:S02]  /*25a0*/  HMMA.16816.F32.BF16 R28, R100, R106.reuse, R28 ;  /* 0x0000006a641c723c */ /* 0x080fe4000004181c */
[----:B------:R-:W-:Y:S04]  /*25b0*/  IMAD.WIDE.U32 R242, R242, -0x326172a9, RZ ;  /* 0xcd9e8d57f2f27825 */ /* 0x000fe800078e00ff */
[----:B------:R-:W-:Y:S01]  /*25c0*/  IMAD.WIDE.U32 R246, R203, -0x326172a9, RZ ;  /* 0xcd9e8d57cbf67825 */ /* 0x000fe200078e00ff */
[----:B------:R-:W-:Y:S01]  /*25d0*/  LOP3.LUT R250, R243, UR4, R250, 0x96, !PT ;  /* 0x00000004f3fa7c12 */ /* 0x000fe2000f8e96fa */
[----:B------:R-:W-:Y:S01]  /*25e0*/  HMMA.16816.F32.BF16 R32, R120, R106, R32 ;  /* 0x0000006a7820723c */ /* 0x000fe20000041820 */
[----:B------:R-:W1:Y:S03]  /*25f0*/  MUFU.EX2 R228, R228 ;  /* 0x000000e400e47308 */ /* 0x000e660000000800 */
[----:B------:R-:W-:Y:S01]  /*2600*/  LOP3.LUT R237, R237, R247, RZ, 0x3c, !PT ;  /* 0x000000f7eded7212 */ /* 0x000fe200078e3cff */
[----:B------:R-:W-:Y:S04]  /*2610*/  IMAD.WIDE.U32 R128, R240, -0x326172a9, RZ ;  /* 0xcd9e8d57f0807825 */ /* 0x000fe800078e00ff */
[----:B------:R-:W-:Y:S02]  /*2620*/  IMAD.MOV.U32 R203, RZ, RZ, R201 ;  /* 0x000000ffffcb7224 */ /* 0x000fe400078e00c9 */
[----:B------:R-:W1:Y:S01]  /*2630*/  MUFU.EX2 R230, R230 ;  /* 0x000000e600e67308 */ /* 0x000e620000000800 */
[----:B------:R-:W-:Y:S01]  /*2640*/  LOP3.LUT R246, R129, UR4, R246, 0x96, !PT ;  /* 0x0000000481f67c12 */ /* 0x000fe2000f8e96f6 */
[--C-:B------:R-:W-:Y:S01]  /*2650*/  FFMA.FTZ R232, R10, c[0x0][0x23c], -R6.reuse ;  /* 0x00008f000ae87a23 */ /* 0x100fe20000010806 */
[----:B------:R-:W-:Y:S01]  /*2660*/  LEA R10, P0, R183, R202, 0x2 ;  /* 0x000000cab70a7211 */ /* 0x000fe200078010ff */
[----:B------:R-:W-:Y:S01]  /*2670*/  IMAD.WIDE.U32 R250, R250, -0x2daee0ad, RZ ;  /* 0xd2511f53fafa7825 */ /* 0x000fe200078e00ff */
[----:B------:R-:W-:Y:S03]  /*2680*/  UIADD3 UR4, UR36, 0x78dde6e4, URZ ;  /* 0x78dde6e424047890 */ /* 0x000fe6000fffe03f */
[----:B------:R-:W-:Y:S01]  /*2690*/  FFMA.FTZ R233, R11, c[0x0][0x23c], -R6 ;  /* 0x00008f000be97a23 */ /* 0x000fe20000010806 */
[----:B------:R-:W-:Y:S01]  /*26a0*/  LOP3.LUT R248, R251, UR29, R248, 0x96, !PT ;  /* 0x0000001dfbf87c12 */ /* 0x000fe2000f8e96f8 */
[----:B----4-:R-:W-:Y:S01]  /*26b0*/  FFMA.FTZ R241, R15, c[0x0][0x23c], -R6 ;  /* 0x00008f000ff17a23 */ /* 0x010fe20000010806 */
[----:B------:R-:W-:Y:S01]  /*26c0*/  LEA.HI.X.SX32 R11, R183, R203, 0x2, P0 ;  /* 0x000000cbb70b7211 */ /* 0x000fe200000f16ff */
[----:B------:R-:W-:Y:S01]  /*26d0*/  FFMA.FTZ R240, R16, c[0x0][0x23c], -R113 ;  /* 0x00008f0010f07a23 */ /* 0x000fe20000010871 */
[----:B------:R-:W-:Y:S01]  /*26e0*/  LOP3.LUT R203, R249, UR5, R238, 0x96, !PT ;  /* 0x00000005f9cb7c12 */ /* 0x000fe2000f8e96ee */
[----:B------:R-:W-:Y:S01]  /*26f0*/  FFMA.FTZ R236, R14, c[0x0][0x23c], -R6 ;  /* 0x00008f000eec7a23 */ /* 0x000fe20000010806 */
[----:B------:R-:W-:Y:S01]  /*2700*/  MUFU.EX2 R232, R232 ;  /* 0x000000e800e87308 */ /* 0x000fe20000000800 */
[----:B------:R-:W-:Y:S01]  /*2710*/  IMAD.WIDE.U32 R14, R237, -0x2daee0ad, RZ ;  /* 0xd2511f53ed0e7825 */ /* 0x000fe200078e00ff */
[----:B------:R4:W4:Y:S03]  /*2720*/  LDG.E R239, [R10.64] ;  /* 0x000000200aef7981 */ /* 0x000926000c1e1900 */
[----:B------:R-:W-:Y:S01]  /*2730*/  IMAD.WIDE.U32 R246, R246, -0x2daee0ad, RZ ;  /* 0xd2511f53f6f67825 */ /* 0x000fe200078e00ff */
[----:B------:R-:W-:Y:S01]  /*2740*/  LOP3.LUT R243, R15, UR5, R244, 0x96, !PT ;  /* 0x000000050ff37c12 */ /* 0x000fe2000f8e96f4 */
[----:B------:R-:W-:Y:S02]  /*2750*/  UIADD3 UR5, UR36, 0x1715609d, URZ ;  /* 0x1715609d24057890 */ /* 0x000fe4000fffe03f */
[----:B------:R-:W-:Y:S01]  /*2760*/  IMAD.WIDE.U32 R114, R203, -0x326172a9, RZ ;  /* 0xcd9e8d57cb727825 */ /* 0x000fe200078e00ff */
[----:B------:R-:W-:Y:S01]  /*2770*/  LOP3.LUT R245, R247, UR29, R14, 0x96, !PT ;  /* 0x0000001df7f57c12 */ /* 0x000fe2000f8e960e */
[----:B------:R1:W-:Y:S01]  /*2780*/  MUFU.EX2 R237, R241 ;  /* 0x000000f100ed7308 */ /* 0x0003e20000000800 */
[----:B------:R-:W-:Y:S01]  /*2790*/  UIADD3 UR29, UR35, -0x56f99767, URZ ;  /* 0xa9066899231d7890 */ /* 0x000fe2000fffe03f */
[----:B------:R-:W-:Y:S01]  /*27a0*/  IMAD.WIDE.U32 R248, R248, -0x326172a9, RZ ;  /* 0xcd9e8d57f8f87825 */ /* 0x000fe200078e00ff */
[----:B------:R-:W-:Y:S03]  /*27b0*/  LOP3.LUT R242, R115, UR4, R242, 0x96, !PT ;  /* 0x0000000473f27c12 */ /* 0x000fe6000f8e96f2 */
[--C-:B------:R-:W-:Y:S01]  /*27c0*/  FFMA.FTZ R251, R18, c[0x0][0x23c], -R5.reuse ;  /* 0x00008f0012fb7a23 */ /* 0x100fe20000010805 */
[----:B------:R-:W-:Y:S01]  /*27d0*/  LOP3.LUT R244, R249, UR5, R114, 0x96, !PT ;  /* 0x00000005f9f47c12 */ /* 0x000fe2000f8e9672 */
[----:B------:R-:W-:Y:S02]  /*27e0*/  IMAD.WIDE.U32 R118, R243, -0x326172a9, RZ ;  /* 0xcd9e8d57f3767825 */ /* 0x000fe400078e00ff */
[----:B------:R4:W4:Y:S01]  /*27f0*/  LDG.E R243, [R10.64+0xa0] ;  /* 0x0000a0200af37981 */ /* 0x000922000c1e1900 */
[----:B------:R2:W-:Y:S01]  /*2800*/  MUFU.EX2 R203, R240 ;  /* 0x000000f000cb7308 */ /* 0x0005e20000000800 */
[----:B------:R-:W-:Y:S01]  /*2810*/  IMAD.WIDE.U32 R114, R245, -0x326172a9, RZ ;  /* 0xcd9e8d57f5727825 */ /* 0x000fe200078e00ff */
[----:B------:R-:W-:Y:S01]  /*2820*/  LOP3.LUT R247, R119, UR4, R128, 0x96, !PT ;  /* 0x0000000477f77c12 */ /* 0x000fe2000f8e9680 */
[----:B------:R-:W-:Y:S02]  /*2830*/  ULDC.U8 UR4, c[0x0][0x2d8] ;  /* 0x0000b60000047ab9 */ /* 0x000fe40000000000 */
[----:B------:R-:W-:Y:S04]  /*2840*/  IMAD.WIDE.U32 R126, R242, -0x2daee0ad, RZ ;  /* 0xd2511f53f27e7825 */ /* 0x000fe800078e00ff */
[----:B------:R-:W-:Y:S01]  /*2850*/  IMAD.WIDE.U32 R14, R244, -0x2daee0ad, RZ ;  /* 0xd2511f53f40e7825 */ /* 0x000fe200078e00ff */
[----:B------:R-:W-:Y:S01]  /*2860*/  LOP3.LUT R244, R115, UR5, R118, 0x96, !PT ;  /* 0x0000000573f47c12 */ /* 0x000fe2000f8e9676 */
[----:B------:R3:W-:Y:S01]  /*2870*/  MUFU.EX2 R242, R251 ;  /* 0x000000fb00f27308 */ /* 0x0007e20000000800 */
[----:B------:R-:W-:Y:S01]  /*2880*/  LOP3.LUT R249, R127, UR29, R250, 0x96, !PT ;  /* 0x0000001d7ff97c12 */ /* 0x000fe2000f8e96fa */
[----:B------:R-:W-:Y:S01]  /*2890*/  FFMA.FTZ R245, R19, c[0x0][0x23c], -R5 ;  /* 0x00008f0013f57a23 */ /* 0x000fe20000010805 */
[----:B------:R-:W-:Y:S01]  /*28a0*/  LOP3.LUT R131, R15, UR34, R126, 0x96, !PT ;  /* 0x000000220f837c12 */ /* 0x000fe2000f8e967e */
[----:B------:R-:W-:Y:S01]  /*28b0*/  IMAD.WIDE.U32 R18, R244, -0x2daee0ad, RZ ;  /* 0xd2511f53f4127825 */ /* 0x000fe200078e00ff */
[----:B------:R-:W-:Y:S01]  /*28c0*/  UIADD3 UR5, UR36, -0x4ab325aa, URZ ;  /* 0xb54cda5624057890 */ /* 0x000fe2000fffe03f */
[----:B-1----:R4:W4:Y:S02]  /*28d0*/  LDG.E R241, [R10.64+0x20] ;  /* 0x000020200af17981 */ /* 0x002924000c1e1900 */
[----:B------:R-:W-:Y:S01]  /*28e0*/  IMAD.WIDE.U32 R128, R247, -0x2daee0ad, RZ ;  /* 0xd2511f53f7807825 */ /* 0x000fe200078e00ff */
[----:B------:R-:W-:Y:S01]  /*28f0*/  LOP3.LUT R247, R14, 0xff, RZ, 0xc0, !PT ;  /* 0x000000ff0ef77812 */ /* 0x000fe200078ec0ff */
[----:B------:R-:W-:Y:S01]  /*2900*/  MUFU.EX2 R236, R236 ;  /* 0x000000ec00ec7308 */ /* 0x000fe20000000800 */
[----:B------:R-:W-:Y:S01]  /*2910*/  LOP3.LUT R7, R18, 0xffff, RZ, 0xc0, !PT ;  /* 0x0000ffff12077812 */ /* 0x000fe200078ec0ff */
[--C-:B------:R-:W-:Y:S01]  /*2920*/  FFMA.FTZ R252, R21, c[0x0][0x23c], -R113.reuse ;  /* 0x00008f0015fc7a23 */ /* 0x100fe20000010871 */
[----:B------:R-:W-:Y:S01]  /*2930*/  LOP3.LUT R246, R129, UR29, R246, 0x96, !PT ;  /* 0x0000001d81f67c12 */ /* 0x000fe2000f8e96f6 */
[----:B------:R-:W-:Y:S01]  /*2940*/  FFMA.FTZ R231, R9, c[0x0][0x23c], -R130 ;  /* 0x00008f0009e77a23 */ /* 0x000fe20000010882 */
[----:B------:R-:W-:Y:S01]  /*2950*/  LOP3.LUT R9, R14, 0xffff, RZ, 0xc0, !PT ;  /* 0x0000ffff0e097812 */ /* 0x000fe200078ec0ff */
[----:B--2---:R4:W2:Y:S01]  /*2960*/  LDG.E R240, [R10.64+0x80] ;  /* 0x000080200af07981 */ /* 0x0048a2000c1e1900 */
[----:B------:R-:W-:Y:S01]  /*2970*/  LOP3.LUT R15, R19, UR34, R128, 0x96, !PT ;  /* 0x00000022130f7c12 */ /* 0x000fe2000f8e9680 */
[----:B------:R-:W-:Y:S01]  /*2980*/  IMAD.WIDE.U32 R128, R249, -0x326172a9, RZ ;  /* 0xcd9e8d57f9807825 */ /* 0x000fe200078e00ff */
[----:B------:R-:W-:Y:S01]  /*2990*/  ISETP.LE.U32.AND P2, PT, R247, UR4, PT ;  /* 0x00000004f7007c0c */ /* 0x000fe2000bf43070 */
[----:B------:R-:W1:Y:S01]  /*29a0*/  MUFU.EX2 R231, R231 ;  /* 0x000000e700e77308 */ /* 0x000e620000000800 */
[----:B------:R-:W-:Y:S01]  /*29b0*/  LOP3.LUT R13, R18, 0xff, RZ, 0xc0, !PT ;  /* 0x000000ff120d7812 */ /* 0x000fe200078ec0ff */
[----:B------:R-:W-:Y:S01]  /*29c0*/  FFMA.FTZ R244, R20, c[0x0][0x23c], -R113 ;  /* 0x00008f0014f47a23 */ /* 0x000fe20000010871 */
[----:B------:R-:W-:Y:S01]  /*29d0*/  LOP3.LUT R248, R129, UR5, R248, 0x96, !PT ;  /* 0x0000000581f87c12 */ /* 0x000fe2000f8e96f8 */
[----:B------:R-:W-:Y:S01]  /*29e0*/  IMAD.WIDE.U32 R20, R246, -0x326172a9, RZ ;  /* 0xcd9e8d57f6147825 */ /* 0x000fe200078e00ff */
[----:B---3--:R-:W-:Y:S02]  /*29f0*/  SHF.R.U32.HI R251, RZ, 0x18, R14 ;  /* 0x00000018fffb7819 */ /* 0x008fe4000001160e */
[----:B------:R-:W-:Y:S01]  /*2a00*/  LOP3.LUT R249, R248, 0xffff, RZ, 0xc0, !PT ;  /* 0x0000fffff8f97812 */ /* 0x000fe200078ec0ff */
[----:B------:R-:W-:Y:S01]  /*2a10*/  FFMA.FTZ R234, R12, c[0x0][0x23c], -R130 ;  /* 0x00008f000cea7a23 */ /* 0x000fe20000010882 */
[----:B------:R-:W-:Y:S01]  /*2a20*/  LOP3.LUT R250, R248, 0xff, RZ, 0xc0, !PT ;  /* 0x000000fff8fa7812 */ /* 0x000fe200078ec0ff */
[----:B------:R3:W-:Y:S01]  /*2a30*/  MUFU.EX2 R247, R252 ;  /* 0x000000fc00f77308 */ /* 0x0007e20000000800 */
[----:B------:R-:W-:Y:S01]  /*2a40*/  SHF.R.U32.HI R249, RZ, 0x8, R249 ;  /* 0x00000008fff97819 */ /* 0x000fe200000116f9 */
[----:B------:R-:W-:Y:S01]  /*2a50*/  FFMA.FTZ R238, R17, c[0x0][0x23c], -R113 ;  /* 0x00008f0011ee7a23 */ /* 0x000fe20000010871 */
[----:B------:R-:W-:Y:S01]  /*2a60*/  ISETP.LE.U32.AND P6, PT, R250, UR4, PT ;  /* 0x00000004fa007c0c */ /* 0x000fe2000bfc3070 */
[--C-:B------:R-:W-:Y:S01]  /*2a70*/  FFMA.FTZ R34, R34, c[0x0][0x23c], -R5.reuse ;  /* 0x00008f0022227a23 */ /* 0x100fe20000010805 */
[----:B------:R-:W-:Y:S01]  /*2a80*/  ISETP.LE.U32.AND P5, PT, R251, UR4, PT ;  /* 0x00000004fb007c0c */ /* 0x000fe2000bfa3070 */
[----:B------:R-:W-:Y:S01]  /*2a90*/  FFMA.FTZ R27, R27, c[0x0][0x23c], -R6 ;  /* 0x00008f001b1b7a23 */ /* 0x000fe20000010806 */
[----:B------:R-:W-:Y:S01]  /*2aa0*/  SHF.R.U32.HI R251, RZ, 0x10, R248 ;  /* 0x00000010fffb7819 */ /* 0x000fe200000116f8 */
[----:B------:R-:W-:Y:S01]  /*2ab0*/  FFMA.FTZ R30, R30, c[0x0][0x23c], -R6 ;  /* 0x00008f001e1e7a23 */ /* 0x000fe20000010806 */
[----:B------:R-:W-:Y:S01]  /*2ac0*/  LOP3.LUT R249, R249, 0xffff, RZ, 0xc0, !PT ;  /* 0x0000fffff9f97812 */ /* 0x000fe200078ec0ff */
[----:B------:R-:W-:Y:S01]  /*2ad0*/  MUFU.EX2 R123, R34 ;  /* 0x00000022007b7308 */ /* 0x000fe20000000800 */
[----:B------:R-:W-:Y:S01]  /*2ae0*/  SHF.R.U32.HI R248, RZ, 0x18, R248 ;  /* 0x00000018fff87819 */ /* 0x000fe200000116f8 */
[--C-:B------:R-:W-:Y:S01]  /*2af0*/  FFMA.FTZ R246, R22, c[0x0][0x23c], -R5.reuse ;  /* 0x00008f0016f67a23 */ /* 0x100fe20000010805 */
[----:B------:R-:W-:Y:S02]  /*2b00*/  LOP3.LUT R250, R21, UR5, R114, 0x96, !PT ;  /* 0x0000000515fa7c12 */ /* 0x000fe4000f8e9672 */
[----:B------:R-:W-:Y:S01]  /*2b10*/  LOP3.LUT R251, R251, 0xff, RZ, 0xc0, !PT ;  /* 0x000000fffbfb7812 */ /* 0x000fe200078ec0ff */
[----:B------:R-:W-:Y:S01]  /*2b20*/  @!P6 FADD.FTZ R226, -R226, -RZ ;  /* 0x800000ffe2e2e221 */ /* 0x000fe20000010100 */
[----:B------:R-:W-:Y:S01]  /*2b30*/  ISETP.LE.U32.AND P4, PT, R249, UR4, PT ;  /* 0x00000004f9007c0c */ /* 0x000fe2000bf83070 */
[--C-:B------:R-:W-:Y:S01]  /*2b40*/  FFMA.FTZ R249, R23, c[0x0][0x23c], -R5.reuse ;  /* 0x00008f0017f97a23 */ /* 0x100fe20000010805 */
[----:B------:R-:W-:Y:S01]  /*2b50*/  ISETP.LE.U32.AND P3, PT, R248, UR4, PT ;  /* 0x00000004f8007c0c */ /* 0x000fe2000bf63070 */
[----:B------:R-:W-:Y:S01]  /*2b60*/  FFMA.FTZ R5, R35, c[0x0][0x23c], -R5 ;  /* 0x00008f0023057a23 */ /* 0x000fe20000010805 */
[C---:B------:R-:W-:Y:S01]  /*2b70*/  LOP3.LUT R248, R250.reuse, 0xffff, RZ, 0xc0, !PT ;  /* 0x0000fffffaf87812 */ /* 0x040fe200078ec0ff */
[----:B------:R-:W1:Y:S01]  /*2b80*/  MUFU.EX2 R234, R234 ;  /* 0x000000ea00ea7308 */ /* 0x000e620000000800 */
[----:B------:R-:W-:Y:S02]  /*2b90*/  ISETP.LE.U32.AND P0, PT, R251, UR4, PT ;  /* 0x00000004fb007c0c */ /* 0x000fe4000bf03070 */
[----:B------:R-:W-:Y:S02]  /*2ba0*/  LOP3.LUT R251, R250, 0xff, RZ, 0xc0, !PT ;  /* 0x000000fffafb7812 */ /* 0x000fe400078ec0ff */
[----:B------:R-:W-:Y:S02]  /*2bb0*/  SHF.R.U32.HI R248, RZ, 0x8, R248 ;  /* 0x00000008fff87819 */ /* 0x000fe400000116f8 */
[----:B------:R-:W-:Y:S01]  /*2bc0*/  ISETP.LE.U32.AND P6, PT, R251, UR4, PT ;  /* 0x00000004fb007c0c */ /* 0x000fe2000bfc3070 */
[----:B------:R-:W-:Y:S01]  /*2bd0*/  @!P4 FADD.FTZ R227, -R227, -RZ ;  /* 0x800000ffe3e3c221 */ /* 0x000fe20000010100 */
[----:B------:R-:W-:Y:S01]  /*2be0*/  SHF.R.U32.HI R251, RZ, 0x10, R250 ;  /* 0x00000010fffb7819 */ /* 0x000fe200000116fa */
[----:B------:R-:W-:Y:S01]  /*2bf0*/  @!P3 FADD.FTZ R229, -R229, -RZ ;  /* 0x800000ffe5e5b221 */ /* 0x000fe20000010100 */
[----:B---3--:R-:W-:Y:S01]  /*2c00*/  LOP3.LUT R252, R248, 0xffff, RZ, 0xc0, !PT ;  /* 0x0000fffff8fc7812 */ /* 0x008fe200078ec0ff */
[--C-:B------:R-:W-:Y:S01]  /*2c10*/  FFMA.FTZ R248, R24, c[0x0][0x23c], -R130.reuse ;  /* 0x00008f0018f87a23 */ /* 0x100fe20000010882 */
[----:B------:R-:W-:Y:S01]  /*2c20*/  LOP3.LUT R251, R251, 0xff, RZ, 0xc0, !PT ;  /* 0x000000fffbfb7812 */ /* 0x000fe200078ec0ff */
[----:B------:R-:W-:Y:S01]  /*2c30*/  @!P0 FADD.FTZ R228, -R228, -RZ ;  /* 0x800000ffe4e48221 */ /* 0x000fe20000010100 */
[----:B------:R-:W-:Y:S01]  /*2c40*/  ISETP.LE.U32.AND P4, PT, R252, UR4, PT ;  /* 0x00000004fc007c0c */ /* 0x000fe2000bf83070 */
[----:B------:R-:W-:Y:S01]  /*2c50*/  MUFU.EX2 R126, R5 ;  /* 0x00000005007e7308 */ /* 0x000fe20000000800 */
[----:B------:R-:W-:Y:S02]  /*2c60*/  LOP3.LUT R252, R20, 0xff, RZ, 0xc0, !PT ;  /* 0x000000ff14fc7812 */ /* 0x000fe400078ec0ff */
[----:B------:R-:W-:Y:S01]  /*2c70*/  ISETP.LE.U32.AND P3, PT, R251, UR4, PT ;  /* 0x00000004fb007c0c */ /* 0x000fe2000bf63070 */
[----:B------:R-:W-:Y:S01]  /*2c80*/  @!P6 FADD.FTZ R230, -R230, -RZ ;  /* 0x800000ffe6e6e221 */ /* 0x000fe20000010100 */
[----:B------:R-:W-:Y:S01]  /*2c90*/  ISETP.LE.U32.AND P0, PT, R252, UR4, PT ;  /* 0x00000004fc007c0c */ /* 0x000fe2000bf03070 */
[----:B------:R-:W-:Y:S01]  /*2ca0*/  FFMA.FTZ R251, R25, c[0x0][0x23c], -R130 ;  /* 0x00008f0019fb7a23 */ /* 0x000fe20000010882 */
[----:B------:R-:W-:Y:S02]  /*2cb0*/  LOP3.LUT R252, R20, 0xffff, RZ, 0xc0, !PT ;  /* 0x0000ffff14fc7812 */ /* 0x000fe400078ec0ff */
[----:B------:R-:W-:Y:S01]  /*2cc0*/  SHF.R.U32.HI R25, RZ, 0x10, R20 ;  /* 0x00000010ff197819 */ /* 0x000fe20000011614 */
[----:B------:R-:W3:Y:S01]  /*2cd0*/  MUFU.EX2 R233, R233 ;  /* 0x000000e900e97308 */ /* 0x000ee20000000800 */
[----:B------:R-:W-:Y:S01]  /*2ce0*/  SHF.R.U32.HI R252, RZ, 0x8, R252 ;  /* 0x00000008fffc7819 */ /* 0x000fe200000116fc */
[----:B-1----:R-:W-:Y:S01]  /*2cf0*/  @!P4 FADD.FTZ R231, -R231, -RZ ;  /* 0x800000ffe7e7c221 */ /* 0x002fe20000010100 */
[----:B------:R-:W-:Y:S02]  /*2d00*/  LOP3.LUT R25, R25, 0xff, RZ, 0xc0, !PT ;  /* 0x000000ff19197812 */ /* 0x000fe400078ec0ff */
[----:B------:R-:W-:Y:S01]  /*2d10*/  LOP3.LUT R252, R252, 0xffff, RZ, 0xc0, !PT ;  /* 0x0000fffffcfc7812 */ /* 0x000fe200078ec0ff */
[----:B------:R-:W-:Y:S01]  /*2d20*/  @!P3 FADD.FTZ R232, -R232, -RZ ;  /* 0x800000ffe8e8b221 */ /* 0x000fe20000010100 */
[----:B------:R-:W-:Y:S01]  /*2d30*/  ISETP.LE.U32.AND P3, PT, R25, UR4, PT ;  /* 0x0000000419007c0c */ /* 0x000fe2000bf63070 */
[----:B------:R-:W-:Y:S01]  /*2d40*/  @!P0 FADD.FTZ R234, -R234, -RZ ;  /* 0x800000ffeaea8221 */ /* 0x000fe20000010100 */
[----:B------:R-:W-:Y:S01]  /*2d50*/  SHF.R.U32.HI R250, RZ, 0x18, R250 ;  /* 0x00000018fffa7819 */ /* 0x000fe200000116fa */
[----:B------:R-:W1:Y:S01]  /*2d60*/  MUFU.EX2 R238, R238 ;  /* 0x000000ee00ee7308 */ /* 0x000e620000000800 */
[----:B------:R-:W-:Y:S02]  /*2d70*/  ISETP.LE.U32.AND P4, PT, R252, UR4, PT ;  /* 0x00000004fc007c0c */ /* 0x000fe4000bf83070 */
[----:B------:R-:W-:Y:S01]  /*2d80*/  LOP3.LUT R252, R128, 0xffff, RZ, 0xc0, !PT ;  /* 0x0000ffff80fc7812 */ /* 0x000fe200078ec0ff */
[----:B------:R-:W-:Y:S01]  /*2d90*/  FFMA.FTZ R129, R28, c[0x0][0x23c], -R130 ;  /* 0x00008f001c817a23 */ /* 0x000fe20000010882 */
[----:B------:R-:W-:Y:S01]  /*2da0*/  SHF.R.U32.HI R25, RZ, 0x18, R20 ;  /* 0x00000018ff197819 */ /* 0x000fe20000011614 */
[----:B------:R-:W-:Y:S01]  /*2db0*/  FFMA.FTZ R130, R29, c[0x0][0x23c], -R130 ;  /* 0x00008f001d827a23 */ /* 0x000fe20000010882 */
[----:B------:R-:W-:Y:S01]  /*2dc0*/  ISETP.LE.U32.AND P6, PT, R250, UR4, PT ;  /* 0x00000004fa007c0c */ /* 0x000fe2000bfc3070 */
[----:B------:R-:W-:Y:S01]  /*2dd0*/  FFMA.FTZ R250, R26, c[0x0][0x23c], -R6 ;  /* 0x00008f001afa7a23 */ /* 0x000fe20000010806 */
[----:B------:R-:W-:Y:S01]  /*2de0*/  SHF.R.U32.HI R26, RZ, 0x8, R252 ;  /* 0x00000008ff1a7819 */ /* 0x000fe200000116fc */
[----:B------:R-:W1:Y:S01]  /*2df0*/  MUFU.EX2 R245, R245 ;  /* 0x000000f500f57308 */ /* 0x000e620000000800 */
[----:B------:R-:W-:Y:S01]  /*2e00*/  ISETP.LE.U32.AND P0, PT, R25, UR4, PT ;  /* 0x0000000419007c0c */ /* 0x000fe2000bf03070 */
[--C-:B------:R-:W-:Y:S01]  /*2e10*/  FFMA.FTZ R25, R32, c[0x0][0x23c], -R113.reuse ;  /* 0x00008f0020197a23 */ /* 0x100fe20000010871 */
[----:B------:R-:W-:Y:S01]  /*2e20*/  LOP3.LUT R26, R26, 0xffff, RZ, 0xc0, !PT ;  /* 0x0000ffff1a1a7812 */ /* 0x000fe200078ec0ff */
[----:B------:R-:W-:Y:S01]  /*2e30*/  @!P3 FADD.FTZ R236, -R236, -RZ ;  /* 0x800000ffececb221 */ /* 0x000fe20000010100 */
[--C-:B------:R-:W-:Y:S01]  /*2e40*/  SHF.R.U32.HI R22, RZ, 0x18, R128.reuse ;  /* 0x00000018ff167819 */ /* 0x100fe20000011680 */
[----:B------:R-:W-:Y:S01]  /*2e50*/  @!P4 FADD.FTZ R235, -R235, -RZ ;  /* 0x800000ffebebc221 */ /* 0x000fe20000010100 */
[----:B------:R-:W-:Y:S01]  /*2e60*/  ISETP.LE.U32.AND P3, PT, R26, UR4, PT ;  /* 0x000000041a007c0c */ /* 0x000fe2000bf63070 */
[----:B------:R-:W-:Y:S01]  /*2e70*/  FFMA.FTZ R113, R33, c[0x0][0x23c], -R113 ;  /* 0x00008f0021717a23 */ /* 0x000fe20000010871 */
[----:B------:R-:W-:Y:S01]  /*2e80*/  ISETP.LE.U32.AND P4, PT, R22, UR4, PT ;  /* 0x0000000416007c0c */ /* 0x000fe2000bf83070 */
[----:B------:R-:W1:Y:S01]  /*2e90*/  MUFU.EX2 R121, R25 ;  /* 0x0000001900797308 */ /* 0x000e620000000800 */
[----:B------:R-:W-:Y:S01]  /*2ea0*/  LOP3.LUT R22, R131, 0xffff, RZ, 0xc0, !PT ;  /* 0x0000ffff83167812 */ /* 0x000fe200078ec0ff */
[----:B---3--:R-:W-:Y:S01]  /*2eb0*/  @!P6 FADD.FTZ R233, -R233, -RZ ;  /* 0x800000ffe9e9e221 */ /* 0x008fe20000010100 */
[----:B------:R-:W-:Y:S01]  /*2ec0*/  LOP3.LUT R23, R128, 0xff, RZ, 0xc0, !PT ;  /* 0x000000ff80177812 */ /* 0x000fe200078ec0ff */
[----:B------:R-:W-:Y:S01]  /*2ed0*/  @!P0 FADD.FTZ R237, -R237, -RZ ;  /* 0x800000ffeded8221 */ /* 0x000fe20000010100 */
[----:B------:R-:W-:Y:S01]  /*2ee0*/  SHF.R.U32.HI R21, RZ, 0x10, R128 ;  /* 0x00000010ff157819 */ /* 0x000fe20000011680 */
[----:B------:R-:W-:Y:S01]  /*2ef0*/  FFMA.FTZ R6, R31, c[0x0][0x23c], -R6 ;  /* 0x00008f001f067a23 */ /* 0x000fe20000010806 */
[----:B------:R-:W-:Y:S01]  /*2f00*/  ISETP.LE.U32.AND P6, PT, R23, UR4, PT ;  /* 0x0000000417007c0c */ /* 0x000fe2000bfc3070 */
[----:B------:R-:W-:Y:S01]  /*2f10*/  @!P5 FADD.FTZ R126, -R126, -RZ ;  /* 0x800000ff7e7ed221 */ /* 0x000fe20000010100 */
[----:B------:R-:W-:Y:S01]  /*2f20*/  LOP3.LUT R21, R21, 0xff, RZ, 0xc0, !PT ;  /* 0x000000ff15157812 */ /* 0x000fe200078ec0ff */
[----:B------:R-:W3:Y:S01]  /*2f30*/  MUFU.EX2 R246, R246 ;  /* 0x000000f600f67308 */ /* 0x000ee20000000800 */
[----:B------:R-:W-:Y:S01]  /*2f40*/  SHF.R.U32.HI R23, RZ, 0x8, R22 ;  /* 0x00000008ff177819 */ /* 0x000fe20000011616 */
[----:B-1----:R-:W-:Y:S01]  /*2f50*/  @!P3 FADD.FTZ R238, -R238, -RZ ;  /* 0x800000ffeeeeb221 */ /* 0x002fe20000010100 */
[----:B------:R-:W-:Y:S01]  /*2f60*/  ISETP.LE.U32.AND P0, PT, R21, UR4, PT ;  /* 0x0000000415007c0c */ /* 0x000fe2000bf03070 */
[----:B------:R-:W-:Y:S01]  /*2f70*/  @!P4 FADD.FTZ R245, -R245, -RZ ;  /* 0x800000fff5f5c221 */ /* 0x000fe20000010100 */
[----:B------:R-:W-:Y:S02]  /*2f80*/  LOP3.LUT R21, R23, 0xffff, RZ, 0xc0, !PT ;  /* 0x0000ffff17157812 */ /* 0x000fe400078ec0ff */
[----:B------:R-:W-:Y:S02]  /*2f90*/  SHF.R.U32.HI R23, RZ, 0x10, R131 ;  /* 0x00000010ff177819 */ /* 0x000fe40000011683 */
[----:B------:R-:W-:Y:S01]  /*2fa0*/  ISETP.LE.U32.AND P3, PT, R21, UR4, PT ;  /* 0x0000000415007c0c */ /* 0x000fe2000bf63070 */
[----:B------:R-:W1:Y:S01]  /*2fb0*/  MUFU.EX2 R244, R244 ;  /* 0x000000f400f47308 */ /* 0x000e620000000800 */
[----:B------:R-:W-:Y:S01]  /*2fc0*/  LOP3.LUT R21, R15, 0xffff, RZ, 0xc0, !PT ;  /* 0x0000ffff0f157812 */ /* 0x000fe200078ec0ff */
[----:B------:R-:W-:Y:S01]  /*2fd0*/  @!P6 FADD.FTZ R203, -R203, -RZ ;  /* 0x800000ffcbcbe221 */ /* 0x000fe20000010100 */
[----:B------:R-:W-:Y:S01]  /*2fe0*/  LOP3.LUT R23, R23, 0xff, RZ, 0xc0, !PT ;  /* 0x000000ff17177812 */ /* 0x000fe200078ec0ff */
[----:B------:R-:W-:Y:S01]  /*2ff0*/  @!P2 FADD.FTZ R121, -R121, -RZ ;  /* 0x800000ff7979a221 */ /* 0x000fe20000010100 */
[----:B------:R-:W-:Y:S01]  /*3000*/  LOP3.LUT R22, R131, 0xff, RZ, 0xc0, !PT ;  /* 0x000000ff83167812 */ /* 0x000fe200078ec0ff */
[----:B------:R-:W-:Y:S01]  /*3010*/  @!P0 FADD.FTZ R242, -R242, -RZ ;  /* 0x800000fff2f28221 */ /* 0x000fe20000010100 */
[----:B------:R-:W-:Y:S02]  /*3020*/  ISETP.LE.U32.AND P4, PT, R23, UR4, PT ;  /* 0x0000000417007c0c */ /* 0x000fe4000bf83070 */
[----:B------:R-:W-:Y:S01]  /*3030*/  SHF.R.U32.HI R21, RZ, 0x8, R21 ;  /* 0x00000008ff157819 */ /* 0x000fe20000011615 */
[----:B------:R-:W1:Y:S01]  /*3040*/  MUFU.EX2 R251, R251 ;  /* 0x000000fb00fb7308 */ /* 0x000e620000000800 */
[----:B------:R-:W-:Y:S01]  /*3050*/  ISETP.LE.U32.AND P6, PT, R22, UR4, PT ;  /* 0x0000000416007c0c */ /* 0x000fe2000bfc3070 */
[----:B------:R-:W-:Y:S01]  /*3060*/  @!P3 FADD.FTZ R247, -R247, -RZ ;  /* 0x800000fff7f7b221 */ /* 0x000fe20000010100 */
[----:B------:R-:W-:Y:S02]  /*3070*/  SHF.R.U32.HI R22, RZ, 0x18, R131 ;  /* 0x00000018ff167819 */ /* 0x000fe40000011683 */
[----:B------:R-:W-:Y:S02]  /*3080*/  LOP3.LUT R21, R21, 0xffff, RZ, 0xc0, !PT ;  /* 0x0000ffff15157812 */ /* 0x000fe400078ec0ff */
[----:B------:R-:W-:Y:S02]  /*3090*/  F2FP.RELU.BF16.PACK_AB R25, R227, R226 ;  /* 0x000000e2e319723e */ /* 0x000fe400000018ff */
[----:B------:R-:W-:Y:S01]  /*30a0*/  ISETP.LE.U32.AND P0, PT, R22, UR4, PT ;  /* 0x0000000416007c0c */ /* 0x000fe2000bf03070 */
[----:B------:R-:W4:Y:S01]  /*30b0*/  MUFU.EX2 R249, R249 ;  /* 0x000000f900f97308 */ /* 0x000f220000000800 */
[----:B------:R-:W-:Y:S01]  /*30c0*/  SHF.R.U32.HI R22, RZ, 0x10, R15 ;  /* 0x00000010ff167819 */ /* 0x000fe2000001160f */
[----:B------:R4:W-:Y:S01]  /*30d0*/  STS [R192+0xe000], R25 ;  /* 0x00e00019c0007388 */ /* 0x0009e20000000800 */
[----:B------:R-:W-:Y:S01]  /*30e0*/  ISETP.LE.U32.AND P3, PT, R21, UR4, PT ;  /* 0x0000000415007c0c */ /* 0x000fe2000bf63070 */
[----:B---3--:R-:W-:Y:S01]  /*30f0*/  @!P4 FADD.FTZ R246, -R246, -RZ ;  /* 0x800000fff6f6c221 */ /* 0x008fe20000010100 */
[----:B------:R-:W-:Y:S01]  /*3100*/  LOP3.LUT R22, R22, 0xff, RZ, 0xc0, !PT ;  /* 0x000000ff16167812 */ /* 0x000fe200078ec0ff */
[----:B-1----:R-:W-:Y:S01]  /*3110*/  @!P6 FADD.FTZ R244, -R244, -RZ ;  /* 0x800000fff4f4e221 */ /* 0x002fe20000010100 */
[----:B------:R-:W-:Y:S02]  /*3120*/  LOP3.LUT R23, R15, 0xff, RZ, 0xc0, !PT ;  /* 0x000000ff0f177812 */ /* 0x000fe400078ec0ff */
[----:B------:R-:W-:Y:S01]  /*3130*/  ISETP.LE.U32.AND P4, PT, R22, UR4, PT ;  /* 0x0000000416007c0c */ /* 0x000fe2000bf83070 */
[----:B------:R1:W-:Y:S01]  /*3140*/  MUFU.EX2 R252, R27 ;  /* 0x0000001b00fc7308 */ /* 0x0003e20000000800 */
[----:B------:R-:W-:Y:S02]  /*3150*/  SHF.R.U32.HI R22, RZ, 0x8, R9 ;  /* 0x00000008ff167819 */ /* 0x000fe40000011609 */
[----:B------:R-:W-:Y:S02]  /*3160*/  ISETP.LE.U32.AND P6, PT, R23, UR4, PT ;  /* 0x0000000417007c0c */ /* 0x000fe4000bfc3070 */
[----:B------:R-:W-:Y:S01]  /*3170*/  LOP3.LUT R22, R22, 0xffff, RZ, 0xc0, !PT ;  /* 0x0000ffff16167812 */ /* 0x000fe200078ec0ff */
[----:B------:R-:W-:Y:S01]  /*3180*/  @!P3 FADD.FTZ R251, -R251, -RZ ;  /* 0x800000fffbfbb221 */ /* 0x000fe20000010100 */
[----:B------:R-:W-:Y:S02]  /*3190*/  F2FP.RELU.BF16.PACK_AB R31, R229, R228 ;  /* 0x000000e4e51f723e */ /* 0x000fe400000018ff */
[----:B------:R-:W-:Y:S01]  /*31a0*/  SHF.R.U32.HI R14, RZ, 0x10, R14 ;  /* 0x00000010ff0e7819 */ /* 0x000fe2000001160e */
[----:B------:R-:W3:Y:S01]  /*31b0*/  MUFU.EX2 R248, R248 ;  /* 0x000000f800f87308 */ /* 0x000ee20000000800 */
[----:B------:R-:W-:Y:S01]  /*31c0*/  SHF.R.U32.HI R21, RZ, 0x18, R15 ;  /* 0x00000018ff157819 */ /* 0x000fe2000001160f */
[----:B------:R-:W-:Y:S01]  /*31d0*/  STS [R192+0xe400], R31 ;  /* 0x00e4001fc0007388 */ /* 0x000fe20000000800 */
[----:B------:R-:W-:Y:S01]  /*31e0*/  ISETP.LE.U32.AND P3, PT, R22, UR4, PT ;  /* 0x0000000416007c0c */ /* 0x000fe2000bf63070 */
[----:B----4-:R-:W-:Y:S01]  /*31f0*/  @!P0 FADD.FTZ R249, -R249, -RZ ;  /* 0x800000fff9f98221 */ /* 0x010fe20000010100 */
[----:B------:R-:W-:Y:S02]  /*3200*/  F2FP.RELU.BF16.PACK_AB R23, R238, R203 ;  /* 0x000000cbee17723e */ /* 0x000fe400000018ff */
[----:B------:R-:W-:Y:S02]  /*3210*/  F2FP.RELU.BF16.PACK_AB R34, R245, R242 ;  /* 0x000000f2f522723e */ /* 0x000fe400000018ff */
[--C-:B------:R-:W-:Y:S01]  /*3220*/  SHF.R.U32.HI R11, RZ, 0x10, R18.reuse ;  /* 0x00000010ff0b7819 */ /* 0x100fe20000011612 */
[----:B------:R-:W4:Y:S01]  /*3230*/  MUFU.EX2 R122, R113 ;  /* 0x00000071007a7308 */ /* 0x000f220000000800 */
[----:B------:R-:W-:Y:S01]  /*3240*/  ISETP.LE.U32.AND P0, PT, R21, UR4, PT ;  /* 0x0000000415007c0c */ /* 0x000fe2000bf03070 */
[----:B------:R4:W-:Y:S01]  /*3250*/  STS [R197+0xe000], R23 ;  /* 0x00e00017c5007388 */ /* 0x0009e20000000800 */
[----:B------:R-:W-:Y:S02]  /*3260*/  LOP3.LUT R21, R14, 0xff, RZ, 0xc0, !PT ;  /* 0x000000ff0e157812 */ /* 0x000fe400078ec0ff */
[----:B------:R-:W-:Y:S01]  /*3270*/  F2FP.RELU.BF16.PACK_AB R29, R231, R230 ;  /* 0x000000e6e71d723e */ /* 0x000fe200000018ff */
[----:B------:R-:W-:Y:S01]  /*3280*/  STS [R197+0xe400], R34 ;  /* 0x00e40022c5007388 */ /* 0x000fe20000000800 */
[----:B-1----:R-:W-:Y:S02]  /*3290*/  F2FP.RELU.BF16.PACK_AB R27, R233, R232 ;  /* 0x000000e8e91b723e */ /* 0x002fe400000018ff */
[----:B------:R-:W-:Y:S01]  /*32a0*/  LOP3.LUT R22, R11, 0xff, RZ, 0xc0, !PT ;  /* 0x000000ff0b167812 */ /* 0x000fe200078ec0ff */
[----:B------:R1:W1:Y:S01]  /*32b0*/  MUFU.EX2 R131, R30 ;  /* 0x0000001e00837308 */ /* 0x0002620000000800 */
[----:B------:R-:W-:Y:S01]  /*32c0*/  F2FP.RELU.BF16.PACK_AB R26, R237, R236 ;  /* 0x000000eced1a723e */ /* 0x000fe200000018ff */
[----:B------:R-:W-:Y:S01]  /*32d0*/  STS [R192+0xf000], R29 ;  /* 0x00f0001dc0007388 */ /* 0x000fe20000000800 */
[----:B------:R-:W-:Y:S01]  /*32e0*/  ISETP.LE.U32.AND P2, PT, R22, UR4, PT ;  /* 0x0000000416007c0c */ /* 0x000fe2000bf43070 */
[----:B---3--:R-:W-:Y:S01]  /*32f0*/  @!P6 FADD.FTZ R248, -R248, -RZ ;  /* 0x800000fff8f8e221 */ /* 0x008fe20000010100 */
[----:B------:R-:W-:Y:S01]  /*3300*/  ISETP.LE.U32.AND P6, PT, R21, UR4, PT ;  /* 0x0000000415007c0c */ /* 0x000fe2000bfc3070 */
[----:B------:R-:W-:Y:S01]  /*3310*/  STS [R192+0xf400], R27 ;  /* 0x00f4001bc0007388 */ /* 0x000fe20000000800 */
[----:B------:R-:W-:Y:S01]  /*3320*/  SHF.R.U32.HI R21, RZ, 0x8, R7 ;  /* 0x00000008ff157819 */ /* 0x000fe20000011607 */
[----:B------:R-:W-:Y:S01]  /*3330*/  @!P0 FADD.FTZ R252, -R252, -RZ ;  /* 0x800000fffcfc8221 */ /* 0x000fe20000010100 */
[----:B------:R-:W-:Y:S01]  /*3340*/  F2FP.RELU.BF16.PACK_AB R22, R235, R234 ;  /* 0x000000eaeb16723e */ /* 0x000fe200000018ff */
[----:B------:R-:W3:Y:S01]  /*3350*/  MUFU.EX2 R250, R250 ;  /* 0x000000fa00fa7308 */ /* 0x000ee20000000800 */
[----:B------:R-:W-:Y:S01]  /*3360*/  LOP3.LUT R21, R21, 0xffff, RZ, 0xc0, !PT ;  /* 0x0000ffff15157812 */ /* 0x000fe200078ec0ff */
[----:B------:R-:W-:Y:S01]  /*3370*/  STS [R197+0xf400], R26 ;  /* 0x00f4001ac5007388 */ /* 0x000fe20000000800 */
[----:B------:R-:W-:Y:S01]  /*3380*/  F2FP.RELU.BF16.PACK_AB R25, R249, R246 ;  /* 0x000000f6f919723e */ /* 0x000fe200000018ff */
[----:B----4-:R-:W-:Y:S01]  /*3390*/  @!P3 FADD.FTZ R122, -R122, -RZ ;  /* 0x800000ff7a7ab221 */ /* 0x010fe20000010100 */
[----:B------:R-:W-:Y:S01]  /*33a0*/  ISETP.LE.U32.AND P3, PT, R21, UR4, PT ;  /* 0x0000000415007c0c */ /* 0x000fe2000bf63070 */
[----:B------:R4:W-:Y:S01]  /*33b0*/  STS [R197+0xf000], R22 ;  /* 0x00f00016c5007388 */ /* 0x0009e20000000800 */
[----:B------:R-:W-:Y:S01]  /*33c0*/  F2FP.RELU.BF16.PACK_AB R21, R247, R244 ;  /* 0x000000f4f715723e */ /* 0x000fe200000018ff */
[----:B------:R-:W-:Y:S01]  /*33d0*/  @!P6 FADD.FTZ R123, -R123, -RZ ;  /* 0x800000ff7b7be221 */ /* 0x000fe20000010100 */
[----:B------:R-:W-:Y:S01]  /*33e0*/  SHF.R.U32.HI R10, RZ, 0x18, R18 ;  /* 0x00000018ff0a7819 */ /* 0x000fe20000011612 */
[----:B------:R-:W-:Y:S01]  /*33f0*/  STS [R196+0xe400], R25 ;  /* 0x00e40019c4007388 */ /* 0x000fe20000000800 */
[----:B------:R-:W4:Y:S01]  /*3400*/  MUFU.EX2 R182, R6 ;  /* 0x0000000600b67308 */ /* 0x000f220000000800 */
[----:B------:R-:W-:Y:S02]  /*3410*/  F2FP.RELU.BF16.PACK_AB R23, R251, R248 ;  /* 0x000000f8fb17723e */ /* 0x000fe400000018ff */
[----:B-1----:R-:W-:Y:S01]  /*3420*/  F2FP.RELU.BF16.PACK_AB R30, R122, R121 ;  /* 0x000000797a1e723e */ /* 0x002fe200000018ff */
[----:B------:R1:W-:Y:S01]  /*3430*/  STS [R196+0xe000], R21 ;  /* 0x00e00015c4007388 */ /* 0x0003e20000000800 */
[----:B------:R-:W-:Y:S01]  /*3440*/  ISETP.LE.U32.AND P0, PT, R10, UR4, PT ;  /* 0x000000040a007c0c */ /* 0x000fe2000bf03070 */
[----:B------:R-:W-:Y:S01]  /*3450*/  @!P2 FADD.FTZ R131, -R131, -RZ ;  /* 0x800000ff8383a221 */ /* 0x000fe20000010100 */
[----:B------:R-:W-:Y:S01]  /*3460*/  FSETP.GE.FTZ.AND P5, PT, R226, RZ, PT ;  /* 0x000000ffe200720b */ /* 0x000fe20003fb6000 */
[----:B------:R4:W-:Y:S01]  /*3470*/  STS [R211+0xe000], R30 ;  /* 0x00e0001ed3007388 */ /* 0x0009e20000000800 */
[----:B------:R-:W-:Y:S01]  /*3480*/  FSETP.GE.FTZ.AND P2, PT, R238, RZ, PT ;  /* 0x000000ffee00720b */ /* 0x000fe20003f56000 */
[----:B------:R-:W4:Y:S01]  /*3490*/  MUFU.EX2 R129, R129 ;  /* 0x0000008100817308 */ /* 0x000f220000000800 */
[----:B---3--:R-:W-:Y:S01]  /*34a0*/  @!P4 FADD.FTZ R250, -R250, -RZ ;  /* 0x800000fffafac221 */ /* 0x008fe20000010100 */
[----:B------:R-:W-:Y:S08]  /*34b0*/  ISETP.LE.U32.AND P4, PT, R13, UR4, PT ;  /* 0x000000040d007c0c */ /* 0x000ff0000bf83070 */
[----:B------:R-:W3:Y:S01]  /*34c0*/  MUFU.EX2 R130, R130 ;  /* 0x0000008200827308 */ /* 0x000ee20000000800 */
[----:B----4-:R-:W-:Y:S01]  /*34d0*/  F2FP.RELU.BF16.PACK_AB R22, R126, R123 ;  /* 0x0000007b7e16723e */ /* 0x010fe200000018ff */
[----:B------:R-:W-:Y:S01]  /*34e0*/  @!P0 FADD.FTZ R182, -R182, -RZ ;  /* 0x800000ffb6b68221 */ /* 0x000fe20000010100 */
[C---:B------:R-:W-:Y:S03]  /*34f0*/  LEA R216, P0, R213.reuse, R216, 0x2 ;  /* 0x000000d8d5d87211 */ /* 0x040fe600078010ff */
[----:B------:R-:W-:Y:S01]  /*3500*/  STS [R211+0xe400], R22 ;  /* 0x00e40016d3007388 */ /* 0x000fe20000000800 */
[----:B-1----:R-:W-:Y:S03]  /*3510*/  F2FP.RELU.BF16.PACK_AB R21, R252, R250 ;  /* 0x000000fafc15723e */ /* 0x002fe600000018ff */
[----:B------:R-:W-:Y:S01]  /*3520*/  STS [R196+0xf000], R23 ;  /* 0x00f00017c4007388 */ /* 0x000fe20000000800 */
[----:B------:R-:W-:Y:S02]  /*3530*/  LEA.HI.X.SX32 R217, R213, R217, 0x2, P0 ;  /* 0x000000d9d5d97211 */ /* 0x000fe400000f16ff */
[----:B------:R-:W-:Y:S01]  /*3540*/  F2FP.RELU.BF16.PACK_AB R30, R182, R131 ;  /* 0x00000083b61e723e */ /* 0x000fe200000018ff */
[----:B------:R-:W-:Y:S01]  /*3550*/  @!P4 FADD.FTZ R129, -R129, -RZ ;  /* 0x800000ff8181c221 */ /* 0x000fe20000010100 */
[----:B------:R-:W-:Y:S01]  /*3560*/  STS [R196+0xf400], R21 ;  /* 0x00f40015c4007388 */ /* 0x000fe20000000800 */
[----:B------:R-:W-:Y:S02]  /*3570*/  FSETP.GE.FTZ.AND P4, PT, R227, RZ, PT ;  /* 0x000000ffe300720b */ /* 0x000fe40003f96000 */
[----:B------:R-:W-:Y:S01]  /*3580*/  FSETP.GE.FTZ.AND P0, PT, R244, RZ, PT ;  /* 0x000000fff400720b */ /* 0x000fe20003f16000 */
[----:B------:R-:W-:Y:S01]  /*3590*/  STS [R211+0xf400], R30 ;  /* 0x00f4001ed3007388 */ /* 0x000fe20000000800 */
[----:B---3--:R-:W-:Y:S01]  /*35a0*/  @!P3 FADD.FTZ R130, -R130, -RZ ;  /* 0x800000ff8282b221 */ /* 0x008fe20000010100 */
[----:B------:R-:W-:Y:S04]  /*35b0*/  FSETP.GE.FTZ.AND P3, PT, R203, RZ, PT ;  /* 0x000000ffcb00720b */ /* 0x000fe80003f76000 */
[----:B------:R-:W-:Y:S05]  /*35c0*/  F2FP.RELU.BF16.PACK_AB R26, R130, R129 ;  /* 0x00000081821a723e */ /* 0x000fea00000018ff */
[----:B------:R-:W-:Y:S04]  /*35d0*/  STS [R211+0xf000], R26 ;  /* 0x00f0001ad3007388 */ /* 0x000fe80000000800 */
[----:B------:R-:W1:Y:S08]  /*35e0*/  LDSM.16.M88.4 R100, [R172+0x4000] ;  /* 0x00400000ac64783b */ /* 0x000e700000000200 */
[----:B------:R-:W3:Y:S08]  /*35f0*/  LDSM.16.M88.4 R104, [R172+0x5000] ;  /* 0x00500000ac68783b */ /* 0x000ef00000000200 */
[----:B------:R-:W4:Y:S08]  /*3600*/  LDSM.16.M88.4 R108, [R166+0x4000] ;  /* 0x00400000a66c783b */ /* 0x000f300000000200 */
        /* <DEDUP_REMOVED lines=12> */
[-C--:B----4-:R-:W-:Y:S08]  /*36d0*/  HMMA.16816.F32.BF16 R4, R108, R140.reuse, R4 ;  /* 0x0000008c6c04723c */ /* 0x090ff00000041804 */
[C---:B--2---:R-:W-:Y:S08]  /*36e0*/  HMMA.16816.F32.BF16 R8, R112.reuse, R140, R8 ;  /* 0x0000008c7008723c */ /* 0x044ff00000041808 */
        /* <DEDUP_REMOVED lines=20> */
[----:B------:R-:W-:Y:S01]  /*3830*/  FADD.FTZ R6, -R241, R6 ;  /* 0x00000006f1067221 */ /* 0x000fe20000010100 */
[-C--:B------:R-:W-:Y:S02]  /*3840*/  FSEL R118, R118, R239.reuse, P4 ;  /* 0x000000ef76767208 */ /* 0x080fe40002000000 */
[----:B------:R-:W-:Y:S02]  /*3850*/  FSETP.GE.FTZ.AND P4, PT, R247, RZ, PT ;  /* 0x000000fff700720b */ /* 0x000fe40003f96000 */
[-C--:B------:R-:W-:Y:S01]  /*3860*/  HMMA.16816.F32.BF16 R20, R100, R160.reuse, R20 ;  /* 0x000000a06414723c */ /* 0x080fe20000041814 */
[----:B------:R-:W-:Y:S07]  /*3870*/  FMUL.FTZ R227, R227, R118 ;  /* 0x00000076e3e37220 */ /* 0x000fee0000410000 */
[C---:B------:R-:W-:Y:S08]  /*3880*/  HMMA.16816.F32.BF16 R24, R112.reuse, R160, R24 ;  /* 0x000000a07018723c */ /* 0x040ff00000041818 */
[C---:B------:R-:W-:Y:S01]  /*3890*/  FADD.FTZ R5, -R239.reuse, R16 ;  /* 0x00000010ef057221 */ /* 0x040fe20000010100 */
[-C--:B------:R-:W-:Y:S03]  /*38a0*/  HMMA.16816.F32.BF16 R28, R112, R162.reuse, R28 ;  /* 0x000000a2701c723c */ /* 0x080fe6000004181c */
[C---:B------:R-:W-:Y:S04]  /*38b0*/  FADD.FTZ R17, -R239.reuse, R17 ;  /* 0x00000011ef117221 */ /* 0x040fe80000010100 */
[C---:B------:R-:W-:Y:S01]  /*38c0*/  FADD.FTZ R114, -R239.reuse, R4 ;  /* 0x00000004ef727221 */ /* 0x040fe20000010100 */
[----:B------:R-:W-:Y:S01]  /*38d0*/  HMMA.16816.F32.BF16 R32, R100, R162, R32 ;  /* 0x000000a26420723c */ /* 0x000fe20000041820 */
[----:B------:R-:W-:Y:S03]  /*38e0*/  FADD.FTZ R21, -R239, R21 ;  /* 0x00000015ef157221 */ /* 0x000fe60000010100 */
[C---:B------:R-:W-:Y:S01]  /*38f0*/  FADD.FTZ R22, -R241.reuse, R22 ;  /* 0x00000016f1167221 */ /* 0x040fe20000010100 */
[-C--:B------:R-:W-:Y:S01]  /*3900*/  FSEL R113, R114, R239.reuse, P5 ;  /* 0x000000ef72717208 */ /* 0x080fe20002800000 */
[----:B------:R-:W-:Y:S01]  /*3910*/  FADD.FTZ R23, -R241, R23 ;  /* 0x00000017f1177221 */ /* 0x000fe20000010100 */
[-C--:B------:R-:W-:Y:S01]  /*3920*/  FSEL R114, R5, R239.reuse, P3 ;  /* 0x000000ef05727208 */ /* 0x080fe20001800000 */
[----:B------:R-:W-:Y:S01]  /*3930*/  FADD.FTZ R25, -R240, R25 ;  /* 0x00000019f0197221 */ /* 0x000fe20000010100 */
[-C--:B------:R-:W-:Y:S02]  /*3940*/  FSEL R17, R17, R239.reuse, P2 ;  /* 0x000000ef11117208 */ /* 0x080fe40001000000 */
[----:B------:R-:W-:Y:S01]  /*3950*/  FSETP.GE.FTZ.AND P2, PT, R122, RZ, PT ;  /* 0x000000ff7a00720b */ /* 0x000fe20003f56000 */
[----:B------:R-:W-:Y:S01]  /*3960*/  FMUL.FTZ R203, R203, R114 ;  /* 0x00000072cbcb7220 */ /* 0x000fe20000410000 */
[----:B------:R-:W-:Y:S01]  /*3970*/  FSETP.GE.FTZ.AND P3, PT, R121, RZ, PT ;  /* 0x000000ff7900720b */ /* 0x000fe20003f76000 */
[----:B------:R-:W-:Y:S01]  /*3980*/  FADD.FTZ R114, -R239, R20 ;  /* 0x00000014ef727221 */ /* 0x000fe20000010100 */
[-C--:B------:R-:W-:Y:S01]  /*3990*/  FSEL R21, R21, R239.reuse, P4 ;  /* 0x000000ef15157208 */ /* 0x080fe20002000000 */
[----:B------:R-:W-:Y:S01]  /*39a0*/  FADD.FTZ R26, -R243, R26 ;  /* 0x0000001af31a7221 */ /* 0x000fe20000010100 */
[----:B------:R-:W-:Y:S01]  /*39b0*/  FSETP.GE.FTZ.AND P5, PT, R249, RZ, PT ;  /* 0x000000fff900720b */ /* 0x000fe20003fb6000 */
[C---:B------:R-:W-:Y:S01]  /*39c0*/  FADD.FTZ R27, -R243.reuse, R27 ;  /* 0x0000001bf31b7221 */ /* 0x040fe20000010100 */
[----:B------:R-:W-:Y:S01]  /*39d0*/  FSEL R5, R114, R239, P0 ;  /* 0x000000ef72057208 */ /* 0x000fe20000000000 */
[----:B------:R-:W-:Y:S01]  /*39e0*/  FADD.FTZ R30, -R243, R30 ;  /* 0x0000001ef31e7221 */ /* 0x000fe20000010100 */
[----:B------:R-:W-:Y:S01]  /*39f0*/  FSETP.GE.FTZ.AND P0, PT, R228, RZ, PT ;  /* 0x000000ffe400720b */ /* 0x000fe20003f16000 */
[----:B------:R-:W-:Y:S01]  /*3a00*/  FMUL.FTZ R226, R226, R113 ;  /* 0x00000071e2e27220 */ /* 0x000fe20000410000 */
[----:B------:R-:W-:Y:S01]  /*3a10*/  FSEL R23, R23, R241, P5 ;  /* 0x000000f117177208 */ /* 0x000fe20002800000 */
[----:B------:R-:W-:Y:S01]  /*3a20*/  FADD.FTZ R118, -R239, R32 ;  /* 0x00000020ef767221 */ /* 0x000fe20000010100 */
[----:B------:R-:W-:Y:S01]  /*3a30*/  FSETP.GE.FTZ.AND P4, PT, R123, RZ, PT ;  /* 0x000000ff7b00720b */ /* 0x000fe20003f96000 */
[----:B------:R-:W-:Y:S01]  /*3a40*/  FADD.FTZ R34, -R241, R34 ;  /* 0x00000022f1227221 */ /* 0x000fe20000010100 */
[----:B------:R-:W-:Y:S01]  /*3a50*/  FSETP.GE.FTZ.AND P5, PT, R237, RZ, PT ;  /* 0x000000ffed00720b */ /* 0x000fe20003fb6000 */
[----:B------:R-:W-:Y:S01]  /*3a60*/  FMUL.FTZ R249, R249, R23 ;  /* 0x00000017f9f97220 */ /* 0x000fe20000410000 */
[----:B------:R-:W-:Y:S01]  /*3a70*/  FSEL R118, R118, R239, P3 ;  /* 0x000000ef76767208 */ /* 0x000fe20001800000 */
[----:B------:R-:W-:Y:S01]  /*3a80*/  @P2 FADD.FTZ R239, -R239, R33 ;  /* 0x00000021efef2221 */ /* 0x000fe20000010100 */
[----:B------:R-:W-:Y:S01]  /*3a90*/  FSEL R33, R6, R241, P0 ;  /* 0x000000f106217208 */ /* 0x000fe20000000000 */
[----:B------:R-:W-:Y:S01]  /*3aa0*/  FADD.FTZ R6, -R241, R7 ;  /* 0x00000007f1067221 */ /* 0x000fe20000010100 */
[----:B------:R-:W-:Y:S01]  /*3ab0*/  FSETP.GE.FTZ.AND P0, PT, R229, RZ, PT ;  /* 0x000000ffe500720b */ /* 0x000fe20003f16000 */
[----:B------:R-:W-:Y:S01]  /*3ac0*/  FADD.FTZ R23, -R240, R12 ;  /* 0x0000000cf0177221 */ /* 0x000fe20000010100 */
[----:B------:R-:W-:Y:S01]  /*3ad0*/  FSETP.GE.FTZ.AND P3, PT, R242, RZ, PT ;  /* 0x000000fff200720b */ /* 0x000fe20003f76000 */
[----:B------:R-:W-:Y:S01]  /*3ae0*/  FMUL.FTZ R228, R228, R33 ;  /* 0x00000021e4e47220 */ /* 0x000fe20000410000 */
[----:B------:R-:W-:Y:S01]  /*3af0*/  FSEL R6, R6, R241, P0 ;  /* 0x000000f106067208 */ /* 0x000fe20000000000 */
[C---:B------:R-:W-:Y:S01]  /*3b00*/  FADD.FTZ R33, -R241.reuse, R18 ;  /* 0x00000012f1217221 */ /* 0x040fe20000010100 */
[----:B------:R-:W-:Y:S01]  /*3b10*/  FSETP.GE.FTZ.AND P0, PT, R246, RZ, PT ;  /* 0x000000fff600720b */ /* 0x000fe20003f16000 */
[----:B------:R-:W-:Y:S01]  /*3b20*/  FADD.FTZ R18, -R241, R19 ;  /* 0x00000013f1127221 */ /* 0x000fe20000010100 */
[----:B------:R-:W-:Y:S01]  /*3b30*/  FSETP.GE.FTZ.AND P2, PT, R245, RZ, PT ;  /* 0x000000fff500720b */ /* 0x000fe20003f56000 */
[----:B------:R-:W-:Y:S01]  /*3b40*/  FMUL.FTZ R238, R238, R17 ;  /* 0x00000011eeee7220 */ /* 0x000fe20000410000 */
[----:B------:R-:W-:Y:S01]  /*3b50*/  FSEL R33, R33, R241, P3 ;  /* 0x000000f121217208 */ /* 0x000fe20001800000 */
[----:B------:R-:W-:Y:S01]  /*3b60*/  FMUL.FTZ R244, R244, R5 ;  /* 0x00000005f4f47220 */ /* 0x000fe20000410000 */
[----:B------:R-:W-:Y:S01]  /*3b70*/  FSEL R22, R22, R241, P0 ;  /* 0x000000f116167208 */ /* 0x000fe20000000000 */
[----:B------:R-:W-:Y:S01]  /*3b80*/  FMUL.FTZ R247, R247, R21 ;  /* 0x00000015f7f77220 */ /* 0x000fe20000410000 */
[----:B------:R-:W-:Y:S01]  /*3b90*/  FSEL R18, R18, R241, P2 ;  /* 0x000000f112127208 */ /* 0x000fe20001000000 */
[----:B------:R-:W-:Y:S01]  /*3ba0*/  FMUL.FTZ R242, R242, R33 ;  /* 0x00000021f2f27220 */ /* 0x000fe20000410000 */
        /* <DEDUP_REMOVED lines=10> */
[-C--:B------:R-:W-:Y:S01]  /*3c50*/  FSEL R22, R22, R240.reuse, P0 ;  /* 0x000000f016167208 */ /* 0x080fe20000000000 */
[----:B------:R-:W-:Y:S01]  /*3c60*/  FMUL.FTZ R230, R230, R33 ;  /* 0x00000021e6e67220 */ /* 0x000fe20000410000 */
[----:B------:R-:W-:Y:S01]  /*3c70*/  FSETP.GE.FTZ.AND P0, PT, R130, RZ, PT ;  /* 0x000000ff8200720b */ /* 0x000fe20003f16000 */
[----:B------:R-:W-:Y:S01]  /*3c80*/  FADD.FTZ R33, -R240, R13 ;  /* 0x0000000df0217221 */ /* 0x000fe20000010100 */
[----:B------:R-:W-:Y:S01]  /*3c90*/  FSEL R23, R23, R240, P2 ;  /* 0x000000f017177208 */ /* 0x000fe20001000000 */
[----:B------:R-:W-:Y:S01]  /*3ca0*/  FMUL.FTZ R231, R231, R22 ;  /* 0x00000016e7e77220 */ /* 0x000fe20000410000 */
[----:B------:R-:W-:Y:S01]  /*3cb0*/  FSEL R34, R34, R241, P4 ;  /* 0x000000f122227208 */ /* 0x000fe20002000000 */
[----:B------:R-:W-:Y:S01]  /*3cc0*/  @P3 FADD.FTZ R241, -R241, R35 ;  /* 0x00000023f1f13221 */ /* 0x000fe20000010100 */
[----:B------:R-:W-:Y:S01]  /*3cd0*/  FSETP.GE.FTZ.AND P4, PT, R235, RZ, PT ;  /* 0x000000ffeb00720b */ /* 0x000fe20003f96000 */
[----:B------:R-:W-:Y:S01]  /*3ce0*/  FADD.FTZ R35, -R240, R24 ;  /* 0x00000018f0237221 */ /* 0x000fe20000010100 */
        /* <DEDUP_REMOVED lines=14> */
[----:B------:R-:W-:Y:S01]  /*3dd0*/  FSETP.GE.FTZ.AND P0, PT, R236, RZ, PT ;  /* 0x000000ffec00720b */ /* 0x000fe20003f16000 */
[----:B------:R-:W-:Y:S01]  /*3de0*/  FADD.FTZ R29, -R243, R14 ;  /* 0x0000000ef31d7221 */ /* 0x000fe20000010100 */
[----:B------:R-:W-:Y:S01]  /*3df0*/  FSETP.GE.FTZ.AND P3, PT, R232, RZ, PT ;  /* 0x000000ffe800720b */ /* 0x000fe20003f76000 */
[----:B------:R-:W-:Y:S01]  /*3e00*/  FMUL.FTZ R240, R130, R240 ;  /* 0x000000f082f07220 */ /* 0x000fe20000410000 */
[----:B------:R-:W-:Y:S01]  /*3e10*/  FSETP.GE.FTZ.AND P2, PT, R233, RZ, PT ;  /* 0x000000ffe900720b */ /* 0x000fe20003f56000 */
[----:B------:R-:W-:Y:S01]  /*3e20*/  FADD.FTZ R130, -R243, R15 ;  /* 0x0000000ff3827221 */ /* 0x000fe20000010100 */
[-C--:B------:R-:W-:Y:S01]  /*3e30*/  FSEL R29, R29, R243.reuse, P0 ;  /* 0x000000f31d1d7208 */ /* 0x080fe20000000000 */
[C---:B------:R-:W-:Y:S01]  /*3e40*/  FADD.FTZ R23, -R243.reuse, R10 ;  /* 0x0000000af3177221 */ /* 0x040fe20000010100 */
[----:B------:R-:W-:Y:S01]  /*3e50*/  FSETP.GE.FTZ.AND P0, PT, R182, RZ, PT ;  /* 0x000000ffb600720b */ /* 0x000fe20003f16000 */
[----:B------:R-:W-:Y:S01]  /*3e60*/  FADD.FTZ R25, -R243, R11 ;  /* 0x0000000bf3197221 */ /* 0x000fe20000010100 */
[----:B------:R-:W-:Y:S01]  /*3e70*/  FSEL R130, R130, R243, P5 ;  /* 0x000000f382827208 */ /* 0x000fe20002800000 */
[----:B------:R-:W-:Y:S01]  /*3e80*/  FMUL.FTZ R34, R123, R34 ;  /* 0x000000227b227220 */ /* 0x000fe20000410000 */
[----:B------:R-:W-:Y:S01]  /*3e90*/  ISETP.GE.AND P5, PT, R212, 0x1, PT ;  /* 0x00000001d400780c */ /* 0x000fe20003fa6270 */
[----:B------:R-:W-:Y:S01]  /*3ea0*/  FMUL.FTZ R241, R126, R241 ;  /* 0x000000f17ef17220 */ /* 0x000fe20000410000 */
[----:B------:R-:W-:Y:S01]  /*3eb0*/  FSEL R23, R23, R243, P3 ;  /* 0x000000f317177208 */ /* 0x000fe20001800000 */
[----:B------:R-:W-:Y:S01]  /*3ec0*/  FMUL.FTZ R248, R248, R35 ;  /* 0x00000023f8f87220 */ /* 0x000fe20000410000 */
[----:B------:R-:W-:Y:S01]  /*3ed0*/  FSEL R25, R25, R243, P2 ;  /* 0x000000f319197208 */ /* 0x000fe20001000000 */
[----:B------:R-:W-:Y:S01]  /*3ee0*/  FMUL.FTZ R22, R129, R22 ;  /* 0x0000001681167220 */ /* 0x000fe20000410000 */
[----:B------:R-:W-:Y:S01]  /*3ef0*/  FSETP.GE.FTZ.AND P4, PT, R250, RZ, PT ;  /* 0x000000fffa00720b */ /* 0x000fe20003f96000 */
[----:B------:R-:W-:Y:S01]  /*3f00*/  FMUL.FTZ R232, R232, R23 ;  /* 0x00000017e8e87220 */ /* 0x000fe20000410000 */
[----:B------:R-:W-:Y:S01]  /*3f10*/  FSETP.GE.FTZ.AND P3, PT, R252, RZ, PT ;  /* 0x000000fffc00720b */ /* 0x000fe20003f76000 */
[----:B------:R-:W-:Y:S01]  /*3f20*/  FMUL.FTZ R233, R233, R25 ;  /* 0x00000019e9e97220 */ /* 0x000fe20000410000 */
[----:B------:R-:W-:Y:S01]  /*3f30*/  FSETP.GE.FTZ.AND P2, PT, R131, RZ, PT ;  /* 0x000000ff8300720b */ /* 0x000fe20003f56000 */
[----:B------:R-:W-:Y:S01]  /*3f40*/  FMUL.FTZ R236, R236, R29 ;  /* 0x0000001decec7220 */ /* 0x000fe20000410000 */
[-C--:B------:R-:W-:Y:S01]  /*3f50*/  FSEL R23, R26, R243.reuse, P4 ;  /* 0x000000f31a177208 */ /* 0x080fe20002000000 */
[----:B------:R-:W-:Y:S01]  /*3f60*/  FMUL.FTZ R237, R237, R130 ;  /* 0x00000082eded7220 */ /* 0x000fe20000410000 */
        /* <DEDUP_REMOVED lines=15> */
[----:B------:R-:W-:Y:S03]  /*4060*/  LEA R220, P0, R7, R220, 0x1 ;  /* 0x000000dc07dc7211 */ /* 0x000fe600078008ff */
        /* <DEDUP_REMOVED lines=11> */
.L_x_1194:
        /* <DEDUP_REMOVED lines=97> */
.L_x_1195:
        /* <DEDUP_REMOVED lines=8> */
[----:B------:R-:W-:Y:S04]  /*47b0*/  LDSM.16.M88.4 R108, [R0] ;  /* 0x00000000006c783b */ /* 0x000fe80000000200 */
        /* <DEDUP_REMOVED lines=8> */
[----:B------:R-:W-:Y:S07]  /*4840*/  LDSM.16.M88.4 R28, [R177+0x2000] ;  /* 0x00200000b11c783b */ /* 0x000fee0000000200 */
[C---:B----4-:R-:W-:Y:S08]  /*4850*/  HMMA.16816.F32.BF16 R12, R24.reuse, R32, R12 ;  /* 0x00000020180c723c */ /* 0x050ff0000004180c */
        /* <DEDUP_REMOVED lines=24> */
[C---:B----4-:R-:W-:Y:S08]  /*49e0*/  HMMA.16816.F32.BF16 R4, R100.reuse, R104, R4 ;  /* 0x000000686404723c */ /* 0x050ff00000041804 */
[C---:B------:R-:W-:Y:S08]  /*49f0*/  HMMA.16816.F32.BF16 R8, R100.reuse, R106, R8 ;  /* 0x0000006a6408723c */ /* 0x040ff00000041808 */
[C---:B--2---:R-:W-:Y:S08]  /*4a00*/  HMMA.16816.F32.BF16 R12, R100.reuse, R24, R12 ;  /* 0x00000018640c723c */ /* 0x044ff0000004180c */
[----:B------:R-:W-:Y:S01]  /*4a10*/  HMMA.16816.F32.BF16 R16, R100, R26, R16 ;  /* 0x0000001a6410723c */ /* 0x000fe20000041810 */
[----:B------:R-:W2:Y:S06]  /*4a20*/  LDSM.16.MT88.4 R24, [R116+0x9800] ;  /* 0x009800007418783b */ /* 0x000eac0000004200 */
[----:B------:R-:W-:Y:S01]  /*4a30*/  IMAD.U32 R101, RZ, RZ, UR23 ;  /* 0x00000017ff657e24 */ /* 0x000fe2000f8e00ff */
[C---:B------:R-:W-:Y:S08]  /*4a40*/  HMMA.16816.F32.BF16 R4, R108.reuse, R112, R4 ;  /* 0x000000706c04723c */ /* 0x040ff00000041804 */
[C---:B------:R-:W-:Y:S08]  /*4a50*/  HMMA.16816.F32.BF16 R8, R108.reuse, R114, R8 ;  /* 0x000000726c08723c */ /* 0x040ff00000041808 */
[C---:B-1----:R-:W-:Y:S08]  /*4a60*/  HMMA.16816.F32.BF16 R12, R108.reuse, R20, R12 ;  /* 0x000000146c0c723c */ /* 0x042ff0000004180c */
[----:B------:R-:W-:Y:S08]  /*4a70*/  HMMA.16816.F32.BF16 R16, R108, R22, R16 ;  /* 0x000000166c10723c */ /* 0x000ff00000041810 */
[C---:B---3--:R-:W-:Y:S07]  /*4a80*/  HMMA.16816.F32.BF16 R4, R28.reuse, R32, R4 ;  /* 0x000000201c04723c */ /* 0x048fee0000041804 */
[----:B------:R-:W-:Y:S01]  /*4a90*/  @P5 IADD3 R33, R183, -0x40, RZ ;  /* 0xffffffc0b7215810 */ /* 0x000fe20007ffe0ff */
[C---:B------:R-:W-:Y:S07]  /*4aa0*/  HMMA.16816.F32.BF16 R8, R28.reuse, R34, R8 ;  /* 0x000000221c08723c */ /* 0x040fee0000041808 */
[----:B------:R-:W-:Y:S01]  /*4ab0*/  @P5 IMAD.WIDE R34, R33, 0x4, R222 ;  /* 0x0000000421225825 */ /* 0x000fe200078e02de */
[C---:B--2---:R-:W-:Y:S04]  /*4ac0*/  HMMA.16816.F32.BF16 R12, R28.reuse, R24, R12 ;  /* 0x000000181c0c723c */ /* 0x044fe8000004180c */
[----:B------:R-:W-:Y:S01]  /*4ad0*/  IMAD.U32 R33, RZ, RZ, UR22 ;  /* 0x00000016ff217e24 */ /* 0x000fe2000f8e00ff */
[----:B------:R1:W5:Y:S02]  /*4ae0*/  @P5 LDG.E R208, [R34.64] ;  /* 0x0000002022d05981 */ /* 0x000364000c1e1900 */
[----:B------:R-:W-:Y:S01]  /*4af0*/  IMAD.U32 R25, RZ, RZ, UR23 ;  /* 0x00000017ff197e24 */ /* 0x000fe2000f8e00ff */
[----:B------:R-:W-:Y:S01]  /*4b00*/  HMMA.16816.F32.BF16 R16, R28, R26, R16 ;  /* 0x0000001a1c10723c */ /* 0x000fe20000041810 */
[----:B------:R1:W5:Y:S03]  /*4b10*/  @P5 LDG.E R207, [R34.64+0x20] ;  /* 0x0000202022cf5981 */ /* 0x000366000c1e1900 */
[-C--:B------:R-:W-:Y:S01]  /*4b20*/  LEA R32, P0, R25, R216.reuse, 0x2 ;  /* 0x000000d819207211 */ /* 0x080fe200078010ff */
[----:B------:R1:W5:Y:S01]  /*4b30*/  @P5 LDG.E R206, [R34.64+0x80] ;  /* 0x0000802022ce5981 */ /* 0x000362000c1e1900 */
[-C--:B------:R-:W-:Y:S01]  /*4b40*/  LEA R102, P3, R33, R216.reuse, 0x2 ;  /* 0x000000d821667211 */ /* 0x080fe200078610ff */
[----:B------:R-:W-:Y:S01]  /*4b50*/  IMAD.U32 R29, RZ, RZ, UR21 ;  /* 0x00000015ff1d7e24 */ /* 0x000fe2000f8e00ff */
[-C--:B------:R-:W-:Y:S01]  /*4b60*/  LEA.HI.X.SX32 R33, R101, R217.reuse, 0x2, P0 ;  /* 0x000000d965217211 */ /* 0x080fe200000f16ff */
[----:B------:R1:W5:Y:S03]  /*4b70*/  @P5 LDG.E R205, [R34.64+0xa0] ;  /* 0x0000a02022cd5981 */ /* 0x000366000c1e1900 */
[----:B------:R-:W-:Y:S01]  /*4b80*/  IMAD.U32 R31, RZ, RZ, UR22 ;  /* 0x00000016ff1f7e24 */ /* 0x000fe2000f8e00ff */
[----:B------:R-:W-:Y:S01]  /*4b90*/  RED.E.ADD.F32.FTZ.RN.STRONG.GPU [R216.64], R4 ;  /* 0x00000004d800798e */ /* 0x000fe2000c10e7a0 */
[----:B------:R-:W-:Y:S01]  /*4ba0*/  IMAD.U32 R25, RZ, RZ, UR21 ;  /* 0x00000015ff197e24 */ /* 0x000fe2000f8e00ff */
[-C--:B------:R-:W-:Y:S01]  /*4bb0*/  LEA R104, P2, R29, R216.reuse, 0x2 ;  /* 0x000000d81d687211 */ /* 0x080fe200078410ff */
[----:B------:R-:W-:Y:S01]  /*4bc0*/  IMAD.U32 R27, RZ, RZ, UR20 ;  /* 0x00000014ff1b7e24 */ /* 0x000fe2000f8e00ff */
[----:B------:R2:W-:Y:S01]  /*4bd0*/  RED.E.ADD.F32.FTZ.RN.STRONG.GPU [R32.64], R5 ;  /* 0x000000052000798e */ /* 0x0005e2000c10e7a0 */
[-C--:B------:R-:W-:Y:S01]  /*4be0*/  LEA.HI.X.SX32 R103, R31, R217.reuse, 0x2, P3 ;  /* 0x000000d91f677211 */ /* 0x080fe200018f16ff */
[----:B------:R-:W-:Y:S01]  /*4bf0*/  IMAD.U32 R29, RZ, RZ, UR20 ;  /* 0x00000014ff1d7e24 */ /* 0x000fe2000f8e00ff */
[-C--:B------:R-:W-:Y:S01]  /*4c00*/  LEA.HI.X.SX32 R105, R25, R217.reuse, 0x2, P2 ;  /* 0x000000d919697211 */ /* 0x080fe200010f16ff */
[----:B------:R-:W-:Y:S01]  /*4c10*/  IMAD.U32 R25, RZ, RZ, UR19 ;  /* 0x00000013ff197e24 */ /* 0x000fe2000f8e00ff */
[-C--:B------:R-:W-:Y:S01]  /*4c20*/  LEA R106, P0, R27, R216.reuse, 0x2 ;  /* 0x000000d81b6a7211 */ /* 0x080fe200078010ff */
[----:B------:R3:W-:Y:S01]  /*4c30*/  RED.E.ADD.F32.FTZ.RN.STRONG.GPU [R102.64], R6 ;  /* 0x000000066600798e */ /* 0x0007e2000c10e7a0 */
[----:B------:R-:W-:Y:S02]  /*4c40*/  IMAD.U32 R101, RZ, RZ, UR19 ;  /* 0x00000013ff657e24 */ /* 0x000fe4000f8e00ff */
[-C--:B------:R-:W-:Y:S01]  /*4c50*/  LEA.HI.X.SX32 R107, R29, R217.reuse, 0x2, P0 ;  /* 0x000000d91d6b7211 */ /* 0x080fe200000f16ff */
[----:B------:R4:W-:Y:S01]  /*4c60*/  RED.E.ADD.F32.FTZ.RN.STRONG.GPU [R104.64], R7 ;  /* 0x000000076800798e */ /* 0x0009e2000c10e7a0 */
[-C--:B------:R-:W-:Y:S01]  /*4c70*/  LEA R24, P3, R25, R216.reuse, 0x2 ;  /* 0x000000d819187211 */ /* 0x080fe200078610ff */
[----:B------:R-:W-:Y:S02]  /*4c80*/  IMAD.U32 R29, RZ, RZ, UR17 ;  /* 0x00000011ff1d7e24 */ /* 0x000fe4000f8e00ff */
[----:B------:R-:W-:Y:S01]  /*4c90*/  IMAD.U32 R31, RZ, RZ, UR18 ;  /* 0x00000012ff1f7e24 */ /* 0x000fe2000f8e00ff */
[-C--:B------:R-:W-:Y:S01]  /*4ca0*/  LEA.HI.X.SX32 R25, R101, R217.reuse, 0x2, P3 ;  /* 0x000000d965197211 */ /* 0x080fe200018f16ff */
[----:B------:R-:W-:Y:S01]  /*4cb0*/  RED.E.ADD.F32.FTZ.RN.STRONG.GPU [R106.64], R8 ;  /* 0x000000086a00798e */ /* 0x000fe2000c10e7a0 */
[----:B-1----:R-:W-:Y:S01]  /*4cc0*/  IMAD.U32 R35, RZ, RZ, UR18 ;  /* 0x00000012ff237e24 */ /* 0x002fe2000f8e00ff */
[-C--:B------:R-:W-:Y:S01]  /*4cd0*/  LEA R100, P0, R29, R216.reuse, 0x2 ;  /* 0x000000d81d647211 */ /* 0x080fe200078010ff */
[----:B------:R-:W-:Y:S01]  /*4ce0*/  IMAD.U32 R27, RZ, RZ, UR16 ;  /* 0x00000010ff1b7e24 */ /* 0x000fe2000f8e00ff */
[----:B------:R1:W-:Y:S02]  /*4cf0*/  RED.E.ADD.F32.FTZ.RN.STRONG.GPU [R24.64], R9 ;  /* 0x000000091800798e */ /* 0x0003e4000c10e7a0 */
[-C--:B------:R-:W-:Y:S01]  /*4d00*/  LEA R28, P2, R35, R216.reuse, 0x2 ;  /* 0x000000d8231c7211 */ /* 0x080fe200078410ff */
[----:B------:R-:W-:Y:S03]  /*4d10*/  IMAD.U32 R35, RZ, RZ, UR15 ;  /* 0x0000000fff237e24 */ /* 0x000fe6000f8e00ff */
[-C--:B------:R-:W-:Y:S01]  /*4d20*/  LEA.HI.X.SX32 R29, R31, R217.reuse, 0x2, P2 ;  /* 0x000000d91f1d7211 */ /* 0x080fe200010f16ff */
[----:B--2---:R-:W-:Y:S02]  /*4d30*/  IMAD.U32 R5, RZ, RZ, UR17 ;  /* 0x00000011ff057e24 */ /* 0x004fe4000f8e00ff */
[----:B------:R-:W-:Y:S02]  /*4d40*/  IMAD.U32 R31, RZ, RZ, UR14 ;  /* 0x0000000eff1f7e24 */ /* 0x000fe4000f8e00ff */
[----:B------:R2:W-:Y:S01]  /*4d50*/  RED.E.ADD.F32.FTZ.RN.STRONG.GPU [R28.64], R10 ;  /* 0x0000000a1c00798e */ /* 0x0005e2000c10e7a0 */
[-C--:B------:R-:W-:Y:S01]  /*4d60*/  LEA.HI.X.SX32 R101, R5, R217.reuse, 0x2, P0 ;  /* 0x000000d905657211 */ /* 0x080fe200000f16ff */
[----:B------:R-:W-:Y:S01]  /*4d70*/  IMAD.U32 R5, RZ, RZ, UR15 ;  /* 0x0000000fff057e24 */ /* 0x000fe2000f8e00ff */
[-C--:B---3--:R-:W-:Y:S01]  /*4d80*/  LEA R102, P2, R27, R216.reuse, 0x2 ;  /* 0x000000d81b667211 */ /* 0x088fe200078410ff */
[----:B------:R-:W-:Y:S02]  /*4d90*/  IMAD.U32 R27, RZ, RZ, UR13 ;  /* 0x0000000dff1b7e24 */ /* 0x000fe4000f8e00ff */
[----:B------:R3:W-:Y:S01]  /*4da0*/  RED.E.ADD.F32.FTZ.RN.STRONG.GPU [R100.64], R11 ;  /* 0x0000000b6400798e */ /* 0x0007e2000c10e7a0 */
[----:B----4-:R-:W-:Y:S01]  /*4db0*/  IMAD.U32 R7, RZ, RZ, UR16 ;  /* 0x00000010ff077e24 */ /* 0x010fe2000f8e00ff */
[-C--:B------:R-:W-:Y:S01]  /*4dc0*/  LEA R30, P0, R5, R216.reuse, 0x2 ;  /* 0x000000d8051e7211 */ /* 0x080fe200078010ff */
[----:B------:R-:W-:Y:S01]  /*4dd0*/  IMAD.U32 R5, RZ, RZ, UR11 ;  /* 0x0000000bff057e24 */ /* 0x000fe2000f8e00ff */
[----:B------:R-:W-:Y:S01]  /*4de0*/  RED.E.ADD.F32.FTZ.RN.STRONG.GPU [R216.64+0x80], R12 ;  /* 0x0000800cd800798e */ /* 0x000fe2000c10e7a0 */
[C---:B------:R-:W-:Y:S02]  /*4df0*/  IADD3 R104, R174.reuse, 0x40, RZ ;  /* 0x00000040ae687810 */ /* 0x040fe40007ffe0ff */
[-C--:B------:R-:W-:Y:S01]  /*4e00*/  LEA.HI.X.SX32 R103, R7, R217.reuse, 0x2, P2 ;  /* 0x000000d907677211 */ /* 0x080fe200010f16ff */
[----:B------:R4:W-:Y:S01]  /*4e10*/  RED.E.ADD.F32.FTZ.RN.STRONG.GPU [R32.64+0x80], R13 ;  /* 0x0000800d2000798e */ /* 0x0009e2000c10e7a0 */
[----:B------:R-:W-:Y:S01]  /*4e20*/  IMAD.U32 R7, RZ, RZ, UR11 ;  /* 0x0000000bff077e24 */ /* 0x000fe2000f8e00ff */
[----:B------:R-:W-:Y:S01]  /*4e30*/  @P1 IADD3 R104, R174, -0x40, RZ ;  /* 0xffffffc0ae681810 */ /* 0x000fe20007ffe0ff */
[----:B-1----:R-:W-:Y:S01]  /*4e40*/  IMAD.U32 R25, RZ, RZ, UR12 ;  /* 0x0000000cff197e24 */ /* 0x002fe2000f8e00ff */
[----:B------:R-:W-:Y:S01]  /*4e50*/  RED.E.ADD.F32.FTZ.RN.STRONG.GPU [R102.64], R14 ;  /* 0x0000000e6600798e */ /* 0x000fe2000c10e7a0 */
[----:B------:R-:W-:Y:S03]  /*4e60*/  IMAD.U32 R9, RZ, RZ, UR12 ;  /* 0x0000000cff097e24 */ /* 0x000fe6000f8e00ff */
[----:B------:R-:W-:Y:S01]  /*4e70*/  LDSM.16.MT88.4 R20, [R104] ;  /* 0x000000006814783b */ /* 0x000fe20000004200 */
[----:B--2---:R-:W-:Y:S01]  /*4e80*/  IMAD.U32 R29, RZ, RZ, UR14 ;  /* 0x0000000eff1d7e24 */ /* 0x004fe2000f8e00ff */
[-C--:B------:R-:W-:Y:S02]  /*4e90*/  LEA R28, P4, R31, R216.reuse, 0x2 ;  /* 0x000000d81f1c7211 */ /* 0x080fe400078810ff */
[-C--:B------:R-:W-:Y:S02]  /*4ea0*/  LEA.HI.X.SX32 R31, R35, R217.reuse, 0x2, P0 ;  /* 0x000000d9231f7211 */ /* 0x080fe400000f16ff */
[-C--:B------:R-:W-:Y:S01]  /*4eb0*/  LEA.HI.X.SX32 R29, R29, R217.reuse, 0x2, P4 ;  /* 0x000000d91d1d7211 */ /* 0x080fe200020f16ff */
[----:B---3--:R-:W-:Y:S01]  /*4ec0*/  IMAD.U32 R11, RZ, RZ, UR13 ;  /* 0x0000000dff0b7e24 */ /* 0x008fe2000f8e00ff */
[-C--:B------:R-:W-:Y:S01]  /*4ed0*/  LEA R100, P2, R25, R216.reuse, 0x2 ;  /* 0x000000d819647211 */ /* 0x080fe200078410ff */
[----:B------:R-:W-:Y:S01]  /*4ee0*/  RED.E.ADD.F32.FTZ.RN.STRONG.GPU [R30.64], R15 ;  /* 0x0000000f1e00798e */ /* 0x000fe2000c10e7a0 */
[-C--:B------:R-:W-:Y:S02]  /*4ef0*/  LEA R106, P0, R7, R216.reuse, 0x2 ;  /* 0x000000d8076a7211 */ /* 0x080fe400078010ff */
[-C--:B------:R-:W-:Y:S01]  /*4f00*/  LEA.HI.X.SX32 R101, R9, R217.reuse, 0x2, P2 ;  /* 0x000000d909657211 */ /* 0x080fe200010f16ff */
[----:B------:R-:W-:Y:S01]  /*4f10*/  RED.E.ADD.F32.FTZ.RN.STRONG.GPU [R28.64], R16 ;  /* 0x000000101c00798e */ /* 0x000fe2000c10e7a0 */
[-C--:B------:R-:W-:Y:S02]  /*4f20*/  LEA.HI.X.SX32 R107, R5, R217.reuse, 0x2, P0 ;  /* 0x000000d9056b7211 */ /* 0x080fe400000f16ff */
[----:B----4-:R-:W-:Y:S01]  /*4f30*/  LEA R32, P3, R27, R216, 0x2 ;  /* 0x000000d81b207211 */ /* 0x010fe200078610ff */
[----:B------:R-:W-:Y:S01]  /*4f40*/  LDSM.16.MT88.4 R4, [R176+0xa000] ;  /* 0x00a00000b004783b */ /* 0x000fe20000004200 */
[----:B------:R-:W-:Y:S02]  /*4f50*/  ISETP.GT.AND P4, PT, R212, RZ, PT ;  /* 0x000000ffd400720c */ /* 0x000fe40003f84270 */
[----:B------:R-:W-:Y:S01]  /*4f60*/  LEA.HI.X.SX32 R33, R11, R217, 0x2, P3 ;  /* 0x000000d90b217211 */ /* 0x000fe200018f16ff */
[----:B------:R-:W-:Y:S01]  /*4f70*/  LDSM.16.MT88.4 R12, [R176+0xc000] ;  /* 0x00c00000b00c783b */ /* 0x000fe20000004200 */
[----:B------:R-:W-:Y:S03]  /*4f80*/  @P5 IADD3 R202, P2, R202, -0x100, RZ ;  /* 0xffffff00caca5810 */ /* 0x000fe60007f5e0ff */
[----:B------:R-:W1:Y:S01]  /*4f90*/  LDSM.16.MT88.4 R8, [R174] ;  /* 0x00000000ae08783b */ /* 0x000e620000004200 */
[----:B------:R-:W-:Y:S03]  /*4fa0*/  @P5 IADD3.X R201, R201, -0x1, RZ, P2, !PT ;  /* 0xffffffffc9c95810 */ /* 0x000fe600017fe4ff */
[----:B------:R-:W-:Y:S04]  /*4fb0*/  RED.E.ADD.F32.FTZ.RN.STRONG.GPU [R32.64], R17 ;  /* 0x000000112000798e */ /* 0x000fe8000c10e7a0 */
[----:B------:R-:W-:Y:S04]  /*4fc0*/  RED.E.ADD.F32.FTZ.RN.STRONG.GPU [R100.64], R18 ;  /* 0x000000126400798e */ /* 0x000fe8000c10e7a0 */
[----:B------:R-:W-:Y:S04]  /*4fd0*/  RED.E.ADD.F32.FTZ.RN.STRONG.GPU [R106.64], R19 ;  /* 0x000000136a00798e */ /* 0x000fe8000c10e7a0 */
[----:B------:R-:W-:Y:S04]  /*4fe0*/  LDSM.16.MT88.4 R24, [R176+0xa800] ;  /* 0x00a80000b018783b */ /* 0x000fe80000004200 */
[----:B------:R-:W2:Y:S04]  /*4ff0*/  LDSM.16.MT88.4 R28, [R174+0x800] ;  /* 0x00080000ae1c783b */ /* 0x000ea80000004200 */
[----:B------:R-:W3:Y:S04]  /*5000*/  LDSM.16.MT88.4 R32, [R176+0xc800] ;  /* 0x00c80000b020783b */ /* 0x000ee80000004200 */
[----:B------:R-:W4:Y:S04]  /*5010*/  LDSM.16.MT88.4 R100, [R104+0x800] ;  /* 0x000800006864783b */ /* 0x000f280000004200 */
        /* <DEDUP_REMOVED lines=11> */
[----:B------:R-:W1:Y:S04]  /*50d0*/  LDSM.16.MT88.4 R4, [R104+0x1000] ;  /* 0x001000006804783b */ /* 0x000e680000004200 */
[----:B------:R-:W-:Y:S03]  /*50e0*/  LDSM.16.MT88.4 R20, [R176+0xb800] ;  /* 0x00b80000b014783b */ /* 0x000fe60000004200 */
        /* <DEDUP_REMOVED lines=10> */
[----:B------:R-:W4:Y:S07]  /*5190*/  LDSM.16.MT88.4 R24, [R104+0x1800] ;  /* 0x001800006818783b */ /* 0x000f2e0000004200 */
[-C--:B-1----:R-:W-:Y:S08]  /*51a0*/  HMMA.16816.F32.BF16 R68, R8, R12.reuse, R68 ;  /* 0x0000000c0844723c */ /* 0x082ff00000041844 */
[C---:B------:R-:W-:Y:S08]  /*51b0*/  HMMA.16816.F32.BF16 R72, R16.reuse, R12, R72 ;  /* 0x0000000c1048723c */ /* 0x040ff00000041848 */
        /* <DEDUP_REMOVED lines=13> */
[-C--:B--2---:R-:W-:Y:S05]  /*5290*/  HMMA.16816.F32.BF16 R68, R20, R28.reuse, R68 ;  /* 0x0000001c1444723c */ /* 0x084fea0000041844 */
[----:B------:R-:W-:Y:S01]  /*52a0*/  @P0 IADD3 R6, R174, 0x2000, RZ ;  /* 0x00002000ae060810 */ /* 0x000fe20007ffe0ff */
[----:B------:R-:W-:Y:S02]  /*52b0*/  @P5 IMAD.MOV.U32 R223, RZ, RZ, R4 ;  /* 0x000000ffffdf5224 */ /* 0x000fe400078e0004 */
[C---:B---3--:R-:W-:Y:S04]  /*52c0*/  HMMA.16816.F32.BF16 R72, R32.reuse, R28, R72 ;  /* 0x0000001c2048723c */ /* 0x048fe80000041848 */
[----:B------:R-:W-:Y:S04]  /*52d0*/  IMAD.MOV.U32 R174, RZ, RZ, R6 ;  /* 0x000000ffffae7224 */ /* 0x000fe800078e0006 */
[-C--:B------:R-:W-:Y:S08]  /*52e0*/  HMMA.16816.F32.BF16 R76, R32, R30.reuse, R76 ;  /* 0x0000001e204c723c */ /* 0x080ff0000004184c */
[C---:B------:R-:W-:Y:S08]  /*52f0*/  HMMA.16816.F32.BF16 R80, R20.reuse, R30, R80 ;  /* 0x0000001e1450723c */ /* 0x040ff00000041850 */
[-C--:B----4-:R-:W-:Y:S08]  /*5300*/  HMMA.16816.F32.BF16 R84, R20, R24.reuse, R84 ;  /* 0x000000181454723c */ /* 0x090ff00000041854 */
[C---:B------:R-:W-:Y:S08]  /*5310*/  HMMA.16816.F32.BF16 R88, R32.reuse, R24, R88 ;  /* 0x000000182058723c */ /* 0x040ff00000041858 */
[-C--:B------:R-:W-:Y:S08]  /*5320*/  HMMA.16816.F32.BF16 R92, R32, R26.reuse, R92 ;  /* 0x0000001a205c723c */ /* 0x080ff0000004185c */
[----:B------:R-:W-:Y:S01]  /*5330*/  HMMA.16816.F32.BF16 R96, R20, R26, R96 ;  /* 0x0000001a1460723c */ /* 0x000fe20000041860 */
[----:B------:R-:W-:-:S07]  /*5340*/  @P4 BRA `(.L_x_1196) ;  /* 0xffffcbc000004947 */ /* 0x000fce000383ffff */
.L_x_1193:
[----:B------:R-:W4:Y:S01]  /*5350*/  S2R R0, SR_CTAID.Y ;  /* 0x0000000000007919 */ /* 0x000f220000002600 */
[----:B------:R-:W-:Y:S01]  /*5360*/  FMUL.FTZ R68, R68, c[0x0][0x2e0] ;  /* 0x0000b80044447a20 */ /* 0x000fe20000410000 */
[----:B------:R-:W-:Y:S01]  /*5370*/  SHF.R.S32.HI R3, RZ, 0x1f, R188 ;  /* 0x0000001fff037819 */ /* 0x000fe200000114bc */
[----:B------:R-:W-:Y:S01]  /*5380*/  FMUL.FTZ R69, R69, c[0x0][0x2e0] ;  /* 0x0000b80045457a20 */ /* 0x000fe20000410000 */
[----:B------:R-:W-:Y:S01]  /*5390*/  BAR.SYNC.DEFER_BLOCKING 0x0 ;  /* 0x0000000000007b1d */ /* 0x000fe20000010000 */
[----:B------:R-:W-:Y:S01]  /*53a0*/  FMUL.FTZ R70, R70, c[0x0][0x2e0] ;  /* 0x0000b80046467a20 */ /* 0x000fe20000410000 */
[----:B------:R-:W-:Y:S01]  /*53b0*/  SHF.R.S32.HI R11, RZ, 0x1f, R190 ;  /* 0x0000001fff0b7819 */ /* 0x000fe200000114be */
[----:B------:R-:W-:Y:S01]  /*53c0*/  FMUL.FTZ R71, R71, c[0x0][0x2e0] ;  /* 0x0000b80047477a20 */ /* 0x000fe20000410000 */
[----:B------:R-:W-:Y:S01]  /*53d0*/  F2FP.BF16.PACK_AB R68, R69, R68 ;  /* 0x000000444544723e */ /* 0x000fe200000010ff */
[----:B------:R-:W-:Y:S01]  /*53e0*/  FMUL.FTZ R80, R80, c[0x0][0x2e0] ;  /* 0x0000b80050507a20 */ /* 0x000fe20000410000 */
[----:B------:R-:W-:Y:S01]  /*53f0*/  MOV R10, R190 ;  /* 0x000000be000a7202 */ /* 0x000fe20000000f00 */
[----:B------:R-:W-:Y:S01]  /*5400*/  FMUL.FTZ R81, R81, c[0x0][0x2e0] ;  /* 0x0000b80051517a20 */ /* 0x000fe20000410000 */
[----:B------:R-:W-:Y:S01]  /*5410*/  F2FP.BF16.PACK_AB R70, R71, R70 ;  /* 0x000000464746723e */ /* 0x000fe200000010ff */
[----:B------:R-:W-:Y:S01]  /*5420*/  FMUL.FTZ R82, R82, c[0x0][0x2e0] ;  /* 0x0000b80052527a20 */ /* 0x000fe20000410000 */
[----:B------:R-:W-:Y:S01]  /*5430*/  ULDC.64 UR4, c[0x0][0x3a0] ;  /* 0x0000e80000047ab9 */ /* 0x000fe20000000a00 */
[----:B------:R-:W-:Y:S01]  /*5440*/  FMUL.FTZ R83, R83, c[0x0][0x2e0] ;  /* 0x0000b80053537a20 */ /* 0x000fe20000410000 */
[----:B------:R-:W-:Y:S01]  /*5450*/  F2FP.BF16.PACK_AB R80, R81, R80 ;  /* 0x000000505150723e */ /* 0x000fe200000010ff */
[----:B------:R-:W-:Y:S01]  /*5460*/  FMUL.FTZ R72, R72, c[0x0][0x2e0] ;  /* 0x0000b80048487a20 */ /* 0x000fe20000410000 */
[----:B------:R-:W-:Y:S01]  /*5470*/  USHF.L.U32 UR29, UR4, 0x6, URZ ;  /* 0x00000006041d7899 */ /* 0x000fe2000800063f */
[----:B------:R-:W-:Y:S01]  /*5480*/  FMUL.FTZ R73, R73, c[0x0][0x2e0] ;  /* 0x0000b80049497a20 */ /* 0x000fe20000410000 */
[----:B------:R-:W-:Y:S01]  /*5490*/  F2FP.BF16.PACK_AB R83, R83, R82 ;  /* 0x000000525353723e */ /* 0x000fe200000010ff */
[----:B------:R-:W-:Y:S01]  /*54a0*/  FMUL.FTZ R74, R74, c[0x0][0x2e0] ;  /* 0x0000b8004a4a7a20 */ /* 0x000fe20000410000 */
[----:B------:R-:W-:Y:S01]  /*54b0*/  USHF.L.U64.HI UR34, UR4, UR6, UR5 ;  /* 0x0000000604227299 */ /* 0x000fe20008010205 */
[----:B------:R-:W-:Y:S01]  /*54c0*/  FMUL.FTZ R75, R75, c[0x0][0x2e0] ;  /* 0x0000b8004b4b7a20 */ /* 0x000fe20000410000 */
[----:B------:R-:W-:Y:S01]  /*54d0*/  F2FP.BF16.PACK_AB R72, R73, R72 ;  /* 0x000000484948723e */ /* 0x000fe200000010ff */
[----:B------:R-:W-:Y:S01]  /*54e0*/  FMUL.FTZ R76, R76, c[0x0][0x2e0] ;  /* 0x0000b8004c4c7a20 */ /* 0x000fe20000410000 */
[----:B----4-:R-:W-:Y:S01]  /*54f0*/  SHF.R.S32.HI R5, RZ, 0x1f, R0 ;  /* 0x0000001fff057819 */ /* 0x010fe20000011400 */
        /* <DEDUP_REMOVED lines=51> */
[----:B------:R-:W-:Y:S01]  /*5830*/  STS [R193+0x2000], R88 ;  /* 0x00200058c1007388 */ /* 0x000fe20000000800 */
[----:B------:R-:W-:Y:S01]  /*5840*/  FMUL.FTZ R50, R50, c[0x0][0x2dc] ;  /* 0x0000b70032327a20 */ /* 0x000fe20000410000 */
[----:B------:R-:W-:Y:S01]  /*5850*/  F2FP.BF16.PACK_AB R48, R49, R48 ;  /* 0x000000303130723e */ /* 0x000fe200000010ff */
[----:B------:R-:W-:Y:S01]  /*5860*/  FMUL.FTZ R51, R51, c[0x0][0x2dc] ;  /* 0x0000b70033337a20 */ /* 0x000fe20000410000 */
[----:B------:R-:W-:Y:S01]  /*5870*/  STS [R193+0x2400], R90 ;  /* 0x0024005ac1007388 */ /* 0x000fe20000000800 */
[----:B------:R-:W-:Y:S01]  /*5880*/  FMUL.FTZ R40, R40, c[0x0][0x2dc] ;  /* 0x0000b70028287a20 */ /* 0x000fe20000410000 */
[----:B------:R-:W-:Y:S01]  /*5890*/  ULDC.64 UR4, c[0x0][0x3a8] ;  /* 0x0000ea0000047ab9 */ /* 0x000fe20000000a00 */
        /* <DEDUP_REMOVED lines=19> */
[----:B------:R-:W-:Y:S01]  /*59d0*/  STS [R195+0x4000], R48 ;  /* 0x00400030c3007388 */ /* 0x000fe20000000800 */
[----:B------:R-:W-:Y:S01]  /*59e0*/  FMUL.FTZ R55, R55, c[0x0][0x2dc] ;  /* 0x0000b70037377a20 */ /* 0x000fe20000410000 */
[----:B------:R-:W-:Y:S01]  /*59f0*/  F2FP.BF16.PACK_AB R52, R53, R52 ;  /* 0x000000343534723e */ /* 0x000fe200000010ff */
[----:B------:R-:W-:Y:S01]  /*5a00*/  IMAD R8, R188, c[0x0][0x3a4], R7 ;  /* 0x0000e900bc087a24 */ /* 0x000fe200078e0207 */
[----:B------:R-:W-:Y:S01]  /*5a10*/  STS [R194+0x4000], R51 ;  /* 0x00400033c2007388 */ /* 0x000fe20000000800 */
[----:B------:R-:W-:Y:S01]  /*5a20*/  FMUL.FTZ R64, R64, c[0x0][0x2dc] ;  /* 0x0000b70040407a20 */ /* 0x000fe20000410000 */
[----:B------:R-:W-:Y:S01]  /*5a30*/  F2FP.BF16.PACK_AB R54, R55, R54 ;  /* 0x000000363736723e */ /* 0x000fe200000010ff */
[----:B------:R-:W-:Y:S01]  /*5a40*/  FMUL.FTZ R65, R65, c[0x0][0x2dc] ;  /* 0x0000b70041417a20 */ /* 0x000fe20000410000 */
[----:B------:R2:W-:Y:S01]  /*5a50*/  STS [R189+0x6000], R40 ;  /* 0x00600028bd007388 */ /* 0x0005e20000000800 */
[----:B------:R-:W-:Y:S01]  /*5a60*/  FMUL.FTZ R66, R66, c[0x0][0x2dc] ;  /* 0x0000b70042427a20 */ /* 0x000fe20000410000 */
[----:B------:R-:W-:Y:S01]  /*5a70*/  USHF.L.U32 UR35, UR4, 0x6, URZ ;  /* 0x0000000604237899 */ /* 0x000fe2000800063f */
[----:B------:R-:W-:Y:S01]  /*5a80*/  FMUL.FTZ R67, R67, c[0x0][0x2dc] ;  /* 0x0000b70043437a20 */ /* 0x000fe20000410000 */
[----:B------:R-:W-:Y:S01]  /*5a90*/  F2FP.BF16.PACK_AB R65, R65, R64 ;  /* 0x000000404141723e */ /* 0x000fe200000010ff */
[----:B------:R-:W-:Y:S01]  /*5aa0*/  IMAD R7, R5, c[0x0][0x388], RZ ;  /* 0x0000e20005077a24 */ /* 0x000fe200078e02ff */
[----:B------:R-:W-:Y:S01]  /*5ab0*/  STS [R189+0x6400], R42 ;  /* 0x0064002abd007388 */ /* 0x000fe20000000800 */
[----:B------:R-:W-:Y:S01]  /*5ac0*/  FMUL.FTZ R56, R56, c[0x0][0x2dc] ;  /* 0x0000b70038387a20 */ /* 0x000fe20000410000 */
[----:B------:R-:W-:Y:S01]  /*5ad0*/  F2FP.BF16.PACK_AB R67, R67, R66 ;  /* 0x000000424343723e */ /* 0x000fe200000010ff */
[----:B------:R-:W-:Y:S01]  /*5ae0*/  FMUL.FTZ R57, R57, c[0x0][0x2dc] ;  /* 0x0000b70039397a20 */ /* 0x000fe20000410000 */
[----:B------:R1:W-:Y:S01]  /*5af0*/  STS [R195+0x6000], R44 ;  /* 0x0060002cc3007388 */ /* 0x0003e20000000800 */
[----:B------:R-:W-:Y:S01]  /*5b00*/  FMUL.FTZ R58, R58, c[0x0][0x2dc] ;  /* 0x0000b7003a3a7a20 */ /* 0x000fe20000410000 */
[----:B------:R-:W-:Y:S01]  /*5b10*/  USHF.L.U64.HI UR5, UR4, UR6, UR5 ;  /* 0x0000000604057299 */ /* 0x000fe20008010205 */
[----:B------:R-:W-:Y:S01]  /*5b20*/  FMUL.FTZ R59, R59, c[0x0][0x2dc] ;  /* 0x0000b7003b3b7a20 */ /* 0x000fe20000410000 */
[----:B------:R-:W-:Y:S01]  /*5b30*/  F2FP.BF16.PACK_AB R56, R57, R56 ;  /* 0x000000383938723e */ /* 0x000fe200000010ff */
[----:B------:R-:W-:Y:S01]  /*5b40*/  IMAD R5, R5, c[0x0][0x390], RZ ;  /* 0x0000e40005057a24 */ /* 0x000fe200078e02ff */
[----:B------:R1:W-:Y:S01]  /*5b50*/  STS [R195+0x6400], R46 ;  /* 0x0064002ec3007388 */ /* 0x0003e20000000800 */
[----:B------:R-:W-:Y:S01]  /*5b60*/  FMUL.FTZ R60, R60, c[0x0][0x2dc] ;  /* 0x0000b7003c3c7a20 */ /* 0x000fe20000410000 */
[----:B------:R-:W-:Y:S01]  /*5b70*/  F2FP.BF16.PACK_AB R58, R59, R58 ;  /* 0x0000003a3b3a723e */ /* 0x000fe200000010ff */
[----:B------:R-:W-:Y:S01]  /*5b80*/  FMUL.FTZ R61, R61, c[0x0][0x2dc] ;  /* 0x0000b7003d3d7a20 */ /* 0x000fe20000410000 */
[----:B------:R-:W-:Y:S01]  /*5b90*/  STS [R193+0x4000], R52 ;  /* 0x00400034c1007388 */ /* 0x000fe20000000800 */
[----:B------:R-:W-:-:S02]  /*5ba0*/  FMUL.FTZ R62, R62, c[0x0][0x2dc] ;  /* 0x0000b7003e3e7a20 */ /* 0x000fc40000410000 */
[----:B------:R-:W-:Y:S01]  /*5bb0*/  FMUL.FTZ R63, R63, c[0x0][0x2dc] ;  /* 0x0000b7003f3f7a20 */ /* 0x000fe20000410000 */
[----:B------:R-:W-:Y:S01]  /*5bc0*/  F2FP.BF16.PACK_AB R61, R61, R60 ;  /* 0x0000003c3d3d723e */ /* 0x000fe200000010ff */
[C-C-:B------:R-:W-:Y:S01]  /*5bd0*/  IMAD.WIDE.U32 R12, R0.reuse, c[0x0][0x388], R10.reuse ;  /* 0x0000e200000c7a25 */ /* 0x140fe200078e000a */
[----:B------:R-:W-:Y:S02]  /*5be0*/  STS [R193+0x4400], R54 ;  /* 0x00440036c1007388 */ /* 0x000fe40000000800 */
[----:B------:R-:W-:Y:S01]  /*5bf0*/  F2FP.BF16.PACK_AB R63, R63, R62 ;  /* 0x0000003e3f3f723e */ /* 0x000fe200000010ff */
[C---:B------:R-:W-:Y:S01]  /*5c00*/  IMAD.WIDE.U32 R10, R0.reuse, c[0x0][0x390], R10 ;  /* 0x0000e400000a7a25 */ /* 0x040fe200078e000a */
[----:B------:R-:W-:Y:S01]  /*5c10*/  STS [R200+0x4000], R65 ;  /* 0x00400041c8007388 */ /* 0x000fe20000000800 */
[----:B-1----:R-:W-:Y:S02]  /*5c20*/  MOV R20, R12 ;  /* 0x0000000c00147202 */ /* 0x002fe40000000f00 */
[C---:B------:R-:W-:Y:S01]  /*5c30*/  IMAD R4, R0.reuse, c[0x0][0x38c], R7 ;  /* 0x0000e30000047a24 */ /* 0x040fe200078e0207 */
[----:B------:R-:W-:Y:S01]  /*5c40*/  STS [R200+0x4400], R67 ;  /* 0x00440043c8007388 */ /* 0x000fe20000000800 */
[----:B------:R-:W-:Y:S01]  /*5c50*/  IMAD R5, R0, c[0x0][0x394], R5 ;  /* 0x0000e50000057a24 */ /* 0x000fe200078e0205 */
[----:B------:R-:W-:Y:S01]  /*5c60*/  MOV R18, R10 ;  /* 0x0000000a00127202 */ /* 0x000fe20000000f00 */
[----:B------:R-:W-:Y:S01]  /*5c70*/  IMAD.WIDE.U32 R16, R188, c[0x0][0x3a0], RZ ;  /* 0x0000e800bc107a25 */ /* 0x000fe200078e00ff */
[----:B------:R-:W1:Y:S01]  /*5c80*/  S2R R0, SR_CTAID.Z ;  /* 0x0000000000007919 */ /* 0x000e620000002700 */
[----:B------:R-:W-:-:S02]  /*5c90*/  IADD3 R21, R13, R4, RZ ;  /* 0x000000040d157210 */ /* 0x000fc40007ffe0ff */
[----:B------:R-:W-:Y:S01]  /*5ca0*/  IMAD R3, R3, c[0x0][0x3a8], RZ ;  /* 0x0000ea0003037a24 */ /* 0x000fe200078e02ff */
[----:B------:R-:W-:Y:S01]  /*5cb0*/  STS [R193+0x6000], R56 ;  /* 0x00600038c1007388 */ /* 0x000fe20000000800 */
[C---:B------:R-:W-:Y:S01]  /*5cc0*/  IMAD.WIDE.U32 R14, R188.reuse, c[0x0][0x3a8], RZ ;  /* 0x0000ea00bc0e7a25 */ /* 0x040fe200078e00ff */
[----:B------:R-:W-:Y:S02]  /*5cd0*/  IADD3 R9, R17, R8, RZ ;  /* 0x0000000811097210 */ /* 0x000fe40007ffe0ff */
[----:B------:R-:W-:Y:S01]  /*5ce0*/  STS [R193+0x6400], R58 ;  /* 0x0064003ac1007388 */ /* 0x000fe20000000800 */
[----:B------:R-:W-:Y:S01]  /*5cf0*/  IMAD R2, R188, c[0x0][0x3ac], R3 ;  /* 0x0000eb00bc027a24 */ /* 0x000fe200078e0203 */
[----:B------:R-:W-:Y:S01]  /*5d00*/  MOV R8, R16 ;  /* 0x0000001000087202 */ /* 0x000fe20000000f00 */
[----:B----4-:R-:W-:Y:S01]  /*5d10*/  IMAD R36, R198, c[0x0][0x3a8], RZ ;  /* 0x0000ea00c6247a24 */ /* 0x010fe200078e02ff */
[----:B------:R-:W-:Y:S01]  /*5d20*/  STS [R200+0x6000], R61 ;  /* 0x0060003dc8007388 */ /* 0x000fe20000000800 */
[----:B------:R-:W-:-:S02]  /*5d30*/  IADD3 R19, R11, R5, RZ ;  /* 0x000000050b137210 */ /* 0x000fc40007ffe0ff */
[----:B------:R-:W-:Y:S01]  /*5d40*/  IADD3 R3, R15, R2, RZ ;  /* 0x000000020f037210 */ /* 0x000fe20007ffe0ff */
[----:B------:R-:W-:Y:S01]  /*5d50*/  STS [R200+0x6400], R63 ;  /* 0x0064003fc8007388 */ /* 0x000fe20000000800 */
[----:B------:R-:W-:Y:S01]  /*5d60*/  MOV R2, R14 ;  /* 0x0000000e00027202 */ /* 0x000fe20000000f00 */
[----:B------:R-:W-:Y:S02]  /*5d70*/  IMAD R14, R198, c[0x0][0x3a0], RZ ;  /* 0x0000e800c60e7a24 */ /* 0x000fe400078e02ff */
[----:B------:R-:W-:Y:S01]  /*5d80*/  BAR.SYNC.DEFER_BLOCKING 0x0 ;  /* 0x0000000000007b1d */ /* 0x000fe20000010000 */
[----:B---3--:R-:W-:Y:S01]  /*5d90*/  IMAD.WIDE.U32 R38, R199, c[0x0][0x3a0], R8 ;  /* 0x0000e800c7267a25 */ /* 0x008fe200078e0008 */
[----:B-1----:R-:W-:-:S03]  /*5da0*/  SHF.R.S32.HI R17, RZ, 0x1f, R0 ;  /* 0x0000001fff117819 */ /* 0x002fc60000011400 */
[----:B------:R-:W-:-:S04]  /*5db0*/  IMAD.WIDE.U32 R20, R0, c[0x0][0x3b8], R20 ;  /* 0x0000ee0000147a25 */ /* 0x000fc800078e0014 */
[C---:B------:R-:W-:Y:S02]  /*5dc0*/  IMAD R11, R17.reuse, c[0x0][0x3b8], RZ ;  /* 0x0000ee00110b7a24 */ /* 0x040fe400078e02ff */
[----:B------:R-:W-:Y:S02]  /*5dd0*/  IMAD R17, R17, c[0x0][0x3c0], RZ ;  /* 0x0000f00011117a24 */ /* 0x000fe400078e02ff */
[----:B------:R-:W-:Y:S02]  /*5de0*/  IMAD R16, R0, c[0x0][0x3bc], R11 ;  /* 0x0000ef0000107a24 */ /* 0x000fe400078e020b */
[----:B--2---:R-:W-:Y:S01]  /*5df0*/  IMAD.WIDE.U32 R40, R199, c[0x0][0x3a8], R2 ;  /* 0x0000ea00c7287a25 */ /* 0x004fe200078e0002 */
[----:B------:R-:W-:-:S03]  /*5e00*/  IADD3 R2, P1, R20, R38, RZ ;  /* 0x0000002614027210 */ /* 0x000fc60007f3e0ff */
[----:B------:R-:W-:Y:S02]  /*5e10*/  IMAD R37, R199, c[0x0][0x3a4], R14 ;  /* 0x0000e900c7257a24 */ /* 0x000fe400078e020e */
[C---:B------:R-:W-:Y:S02]  /*5e20*/  IMAD R3, R0.reuse, c[0x0][0x3c4], R17 ;  /* 0x0000f10000037a24 */ /* 0x040fe400078e0211 */
[----:B------:R-:W-:Y:S01]  /*5e30*/  IMAD.WIDE.U32 R18, R0, c[0x0][0x3c0], R18 ;  /* 0x0000f00000127a25 */ /* 0x000fe200078e0012 */
[----:B------:R-:W1:Y:S01]  /*5e40*/  LDS.128 R4, [R210+0x6000] ;  /* 0x00600000d2047984 */ /* 0x000e620000000c00 */
[----:B------:R-:W-:Y:S02]  /*5e50*/  IADD3 R0, R21, R16, RZ ;  /* 0x0000001015007210 */ /* 0x000fe40007ffe0ff */
[----:B------:R-:W-:Y:S01]  /*5e60*/  IMAD R36, R199, c[0x0][0x3ac], R36 ;  /* 0x0000eb00c7247a24 */ /* 0x000fe200078e0224 */
[----:B------:R-:W2:Y:S01]  /*5e70*/  LDS.128 R12, [R210+0x7000] ;  /* 0x00700000d20c7984 */ /* 0x000ea20000000c00 */
[----:B------:R-:W-:-:S02]  /*5e80*/  IADD3 R3, R19, R3, RZ ;  /* 0x0000000313037210 */ /* 0x000fc40007ffe0ff */
[----:B------:R-:W-:Y:S01]  /*5e90*/  IADD3 R38, P0, R18, R40, RZ ;  /* 0x0000002812267210 */ /* 0x000fe20007f1e0ff */
[----:B------:R-:W3:Y:S01]  /*5ea0*/  LDS.128 R8, [R210+0x8000] ;  /* 0x00800000d2087984 */ /* 0x000ee20000000c00 */
[----:B------:R-:W-:Y:S02]  /*5eb0*/  IADD3.X R37, R0, R39, R37, P1, !PT ;  /* 0x0000002700257210 */ /* 0x000fe40000ffe425 */
[----:B------:R-:W-:Y:S01]  /*5ec0*/  LEA R40, P1, R2, c[0x0][0x340], 0x1 ;  /* 0x0000d00002287a11 */ /* 0x000fe200078208ff */
[----:B------:R-:W4:Y:S01]  /*5ed0*/  LDS.128 R28, [R210+0x9000] ;  /* 0x00900000d21c7984 */ /* 0x000f220000000c00 */
[----:B------:R-:W-:Y:S02]  /*5ee0*/  IADD3.X R3, R3, R41, R36, P0, !PT ;  /* 0x0000002903037210 */ /* 0x000fe400007fe424 */
[----:B------:R-:W-:Y:S01]  /*5ef0*/  LEA R36, P0, R38, c[0x0][0x348], 0x1 ;  /* 0x0000d20026247a11 */ /* 0x000fe200078008ff */
[----:B------:R-:W4:Y:S01]  /*5f00*/  LDS.128 R24, [R210+0xa000] ;  /* 0x00a00000d2187984 */ /* 0x000f220000000c00 */
[----:B------:R-:W-:-:S02]  /*5f10*/  LEA.HI.X R41, R2, c[0x0][0x344], R37, 0x1, P1 ;  /* 0x0000d10002297a11 */ /* 0x000fc400008f0c25 */
[----:B------:R-:W-:Y:S01]  /*5f20*/  IADD3 R2, P1, R40, UR29, RZ ;  /* 0x0000001d28027c10 */ /* 0x000fe2000ff3e0ff */
[----:B------:R-:W4:Y:S01]  /*5f30*/  LDS.128 R20, [R210+0xb000] ;  /* 0x00b00000d2147984 */ /* 0x000f220000000c00 */
[----:B------:R-:W-:Y:S02]  /*5f40*/  LEA.HI.X R37, R38, c[0x0][0x34c], R3, 0x1, P0 ;  /* 0x0000d30026257a11 */ /* 0x000fe400000f0c03 */
[----:B------:R-:W-:Y:S01]  /*5f50*/  IADD3.X R3, R41, UR34, RZ, P1, !PT ;  /* 0x0000002229037c10 */ /* 0x000fe20008ffe4ff */
[----:B------:R-:W4:Y:S01]  /*5f60*/  LDS.128 R16, [R210+0xc000] ;  /* 0x00c00000d2107984 */ /* 0x000f220000000c00 */
[----:B------:R-:W-:Y:S02]  /*5f70*/  IADD3 R38, P0, R36, UR35, RZ ;  /* 0x0000002324267c10 */ /* 0x000fe4000ff1e0ff */
[----:B------:R-:W-:Y:S01]  /*5f80*/  IADD3 R44, P1, R2, UR29, RZ ;  /* 0x0000001d022c7c10 */ /* 0x000fe2000ff3e0ff */
[----:B------:R-:W4:Y:S01]  /*5f90*/  LDS.128 R32, [R210+0xd000] ;  /* 0x00d00000d2207984 */ /* 0x000f220000000c00 */
[----:B------:R-:W-:-:S02]  /*5fa0*/  IADD3.X R39, R37, UR5, RZ, P0, !PT ;  /* 0x0000000525277c10 */ /* 0x000fc400087fe4ff */
[----:B------:R-:W-:Y:S02]  /*5fb0*/  IADD3.X R45, R3, UR34, RZ, P1, !PT ;  /* 0x00000022032d7c10 */ /* 0x000fe40008ffe4ff */
[----:B------:R-:W-:Y:S02]  /*5fc0*/  IADD3 R46, P0, R38, UR35, RZ ;  /* 0x00000023262e7c10 */ /* 0x000fe4000ff1e0ff */
[----:B------:R-:W-:Y:S02]  /*5fd0*/  IADD3 R42, P1, R44, UR29, RZ ;  /* 0x0000001d2c2a7c10 */ /* 0x000fe4000ff3e0ff */
[----:B------:R-:W-:Y:S02]  /*5fe0*/  IADD3.X R47, R39, UR5, RZ, P0, !PT ;  /* 0x00000005272f7c10 */ /* 0x000fe400087fe4ff */
[----:B------:R-:W-:Y:S01]  /*5ff0*/  IADD3.X R43, R45, UR34, RZ, P1, !PT ;  /* 0x000000222d2b7c10 */ /* 0x000fe20008ffe4ff */
        /* <DEDUP_REMOVED lines=10> */
.L_x_1190:
        /* <DEDUP_REMOVED lines=11> */
.L_x_1197:
[----:B------:R-:W-:Y:S05]  /*6150*/  EXIT ;  /* 0x000000000000794d */ /* 0x000fea0003800000 */
.L_x_1199:
        /* <DEDUP_REMOVED lines=10> */
.L_x_2472:


//--------------------- .text._ZN5flash44flash_bwd_dq_dk_dv_loop_seqk_parallel_kernelI23Flash_bwd_kernel_traitsILi64ELi64ELi128ELi8ELi2ELi4ELi4ELb1ELb0EN7cutlass10bfloat16_tE19Flash_kernel_traitsILi64ELi64ELi128ELi8ES3_EELb0ELb0ELb0ELb0ELb1ELb1ELb1EEEvNS_16Flash_bwd_paramsE --------------------------
	.section	.text._ZN5flash44flash_bwd_dq_dk_dv_loop_seqk_parallel_kernelI23Flash_bwd_kernel_traitsILi64ELi64ELi128ELi8ELi2ELi4ELi4ELb1ELb0EN7cutlass10bfloat16_tE19Flash_kernel_traitsILi64ELi64ELi128ELi8ES3_EELb0ELb0ELb0ELb0ELb1ELb1ELb1EEEvNS_16Flash_bwd_paramsE,"ax",@progbits
	.sectioninfo	@"SHI_REGISTERS=255"
	.align	128
        .global         _ZN5flash44flash_bwd_dq_dk_dv_loop_seqk_parallel_kernelI23Flash_bwd_kernel_traitsILi64ELi64ELi128ELi8ELi2ELi4ELi4ELb1ELb0EN7cutlass10bfloat16_tE19Flash_kernel_traitsILi64ELi64ELi128ELi8ES3_EELb0ELb0ELb0ELb0ELb1ELb1ELb1EEEvNS_16Flash_bwd_paramsE
        .type           _ZN5flash44flash_bwd_dq_dk_dv_loop_seqk_parallel_kernelI23Flash_bwd_kernel_traitsILi64ELi64ELi128ELi8ELi2ELi4ELi4ELb1ELb0EN7cutlass10bfloat16_tE19Flash_kernel_traitsILi64ELi64ELi128ELi8ES3_EELb0ELb0ELb0ELb0ELb1ELb1ELb1EEEvNS_16Flash_bwd_paramsE,@function
        .size           _ZN5flash44flash_bwd_dq_dk_dv_loop_seqk_parallel_kernelI23Flash_bwd_kernel_traitsILi64ELi64ELi128ELi8ELi2ELi4ELi4ELb1ELb0EN7cutlass10bfloat16_tE19Flash_kernel_traitsILi64ELi64ELi128ELi8ES3_EELb0ELb0ELb0ELb0ELb1ELb1ELb1EEEvNS_16Flash_bwd_paramsE,(.L_x_2473 - _ZN5flash44flash_bwd_dq_dk_dv_loop_seqk_parallel_kernelI23Flash_bwd_kernel_traitsILi64ELi64ELi128ELi8ELi2ELi4ELi4ELb1ELb0EN7cutlass10bfloat16_tE19Flash_kernel_traitsILi64ELi64ELi128ELi8ES3_EELb0ELb0ELb0ELb0ELb1ELb1ELb1EEEvNS_16Flash_bwd_paramsE)
        .other          _ZN5flash44flash_bwd_dq_dk_dv_loop_seqk_parallel_kernelI23Flash_bwd_kernel_traitsILi64ELi64ELi128ELi8ELi2ELi4ELi4ELb1ELb0EN7cutlass10bfloat16_tE19Flash_kernel_traitsILi64ELi64ELi128ELi8ES3_EELb0ELb0ELb0ELb0ELb1ELb1ELb1EEEvNS_16Flash_bwd_paramsE,@"STO_CUDA_ENTRY STV_DEFAULT"
_ZN5flash44flash_bwd_dq_dk_dv_loop_seqk_parallel_kernelI23Flash_bwd_kernel_traitsILi64ELi64ELi128ELi8ELi2ELi4ELi4ELb1ELb0EN7cutlass10bfloat16_tE19Flash_kernel_traitsILi64ELi64ELi128ELi8ES3_EELb0ELb0ELb0ELb0ELb1ELb1ELb1EEEvNS_16Flash_bwd_paramsE:
.text._ZN5flash44flash_bwd_dq_dk_dv_loop_seqk_parallel_kernelI23Flash_bwd_kernel_traitsILi64ELi64ELi128ELi8ELi2ELi4ELi4ELb1ELb0EN7cutlass10bfloat16_tE19Flash_kernel_traitsILi64ELi64ELi128ELi8ES3_EELb0ELb0ELb0ELb0ELb1ELb1ELb1EEEvNS_16Flash_bwd_paramsE:
        /* <DEDUP_REMOVED lines=13> */
[----:B------:R-:W-:Y:S01]  /*00d0*/  IMAD.MOV.U32 R197, RZ, RZ, -0x10 ;  /* 0xfffffff0ffc57424 */ /* 0x000fe200078e00ff */
[----:B------:R-:W-:Y:S02]  /*00e0*/  ULDC UR51, c[0x0][0x1c0] ;  /* 0x0000700000337ab9 */ /* 0x000fe40000000800 */
        /* <DEDUP_REMOVED lines=8> */
[----:B------:R-:W-:Y:S02]  /*0170*/  UIADD3 UR15, UR12, UR16, URZ ;  /* 0x000000100c0f7290 */ /* 0x000fe4000fffe03f */
[----:B------:R-:W-:Y:S01]  /*0180*/  UIMAD UR54, UR53, UR6, UR54 ;  /* 0x00000006353672a4 */ /* 0x000fe2000f8e0236 */
[----:B-1----:R-:W-:Y:S01]  /*0190*/  SHF.R.S32.HI R0, RZ, 0x1f, R11 ;  /* 0x0000001fff007819 */ /* 0x002fe2000001140b */
[----:B------:R-:W-:-:S02]  /*01a0*/  UIADD3 UR14, UR12, UR15, URZ ;  /* 0x0000000f0c0e7290 */ /* 0x000fc4000fffe03f */
[----:B------:R-:W-:Y:S01]  /*01b0*/  USHF.R.S32.HI UR6, URZ, 0x1f, UR42 ;  /* 0x0000001f3f067899 */ /* 0x000fe2000801142a */
[CC--:B------:R-:W-:Y:S01]  /*01c0*/  LEA.HI R5, R0.reuse, R11.reuse, RZ, 0x5 ;  /* 0x0000000b00057211 */ /* 0x0c0fe200078f28ff */
[----:B------:R-:W-:Y:S01]  /*01d0*/  USHF.L.U32 UR50, UR49, 0x6, URZ ;  /* 0x0000000631327899 */ /* 0x000fe2000800063f */
[CC--:B------:R-:W-:Y:S01]  /*01e0*/  LEA.HI R10, R0.reuse, R11.reuse, RZ, 0x3 ;  /* 0x0000000b000a7211 */ /* 0x0c0fe200078f18ff */
[----:B------:R-:W-:Y:S01]  /*01f0*/  UIADD3 UR13, UR12, UR14, URZ ;  /* 0x0000000e0c0d7290 */ /* 0x000fe2000fffe03f */
[CC--:B------:R-:W-:Y:S01]  /*0200*/  LEA.HI R3, R0.reuse, R11.reuse, RZ, 0x4 ;  /* 0x0000000b00037211 */ /* 0x0c0fe200078f20ff */
[----:B------:R-:W-:Y:S01]  /*0210*/  ULDC UR7, c[0x0][0x224] ;  /* 0x0000890000077ab9 */ /* 0x000fe20000000800 */
[CC--:B------:R-:W-:Y:S01]  /*0220*/  LEA.HI R13, R0.reuse, R11.reuse, RZ, 0x6 ;  /* 0x0000000b000d7211 */ /* 0x0c0fe200078f30ff */
[----:B------:R-:W-:Y:S01]  /*0230*/  UIMAD.WIDE.U32 UR42, UR42, UR51, URZ ;  /* 0x000000332a2a72a5 */ /* 0x000fe2000f8e003f */
[CC--:B------:R-:W-:Y:S01]  /*0240*/  LEA.HI R6, R0.reuse, R11.reuse, RZ, 0x2 ;  /* 0x0000000b00067211 */ /* 0x0c0fe200078f10ff */
[----:B------:R-:W-:Y:S01]  /*0250*/  ULDC.64 UR4, c[0x0][0x118] ;  /* 0x0000460000047ab9 */ /* 0x000fe20000000a00 */
[----:B------:R-:W-:Y:S01]  /*0260*/  LEA.HI R14, R0, R11, RZ, 0x7 ;  /* 0x0000000b000e7211 */ /* 0x000fe200078f38ff */
[----:B------:R-:W-:Y:S01]  /*0270*/  UMOV UR57, 0x4 ;  /* 0x0000000400397882 */ /* 0x000fe20000000000 */
[--C-:B------:R-:W-:Y:S01]  /*0280*/  SHF.R.S32.HI R0, RZ, 0x5, R5.reuse ;  /* 0x00000005ff007819 */ /* 0x100fe20000011405 */
[----:B------:R-:W-:Y:S01]  /*0290*/  ULDC.64 UR60, c[0x0][0x3c8] ;  /* 0x0000f200003c7ab9 */ /* 0x000fe20000000a00 */
[----:B------:R-:W-:Y:S01]  /*02a0*/  SHF.R.S32.HI R2, RZ, 0x1f, R5 ;  /* 0x0000001fff027819 */ /* 0x000fe20000011405 */
[----:B------:R-:W-:Y:S01]  /*02b0*/  ULDC UR59, c[0x0][0x22c] ;  /* 0x00008b00003b7ab9 */ /* 0x000fe20000000800 */
[C---:B------:R-:W-:Y:S01]  /*02c0*/  LOP3.LUT R4, R5.reuse, 0xffffffe0, RZ, 0xc0, !PT ;  /* 0xffffffe005047812 */ /* 0x040fe200078ec0ff */
[----:B------:R-:W-:Y:S01]  /*02d0*/  UMOV UR58, 0x6 ;  /* 0x00000006003a7882 */ /* 0x000fe20000000000 */
[-C--:B------:R-:W-:Y:S01]  /*02e0*/  LEA.HI R2, R2, R0.reuse, RZ, 0x2 ;  /* 0x0000000002027211 */ /* 0x080fe200078f10ff */
[----:B------:R-:W-:Y:S01]  /*02f0*/  UMOV UR46, 0xffffe000 ;  /* 0xffffe000002e7882 */ /* 0x000fe20000000000 */
[----:B------:R-:W-:Y:S01]  /*0300*/  LEA.HI R5, R5, R0, RZ, 0x1 ;  /* 0x0000000005057211 */ /* 0x000fe200078f08ff */
[----:B------:R-:W-:Y:S01]  /*0310*/  IMAD.IADD R9, R11, 0x1, -R4 ;  /* 0x000000010b097824 */ /* 0x000fe200078e0a04 */
[----:B------:R-:W-:Y:S01]  /*0320*/  LOP3.LUT R2, R2, 0xfffffffc, RZ, 0xc0, !PT ;  /* 0xfffffffc02027812 */ /* 0x000fe200078ec0ff */
[----:B------:R-:W-:Y:S01]  /*0330*/  UIADD3 UR53, UR53, UR7, URZ ;  /* 0x0000000735357290 */ /* 0x000fe2000fffe03f */
[----:B------:R-:W-:Y:S01]  /*0340*/  LOP3.LUT R4, R5, 0xfffffffe, RZ, 0xc0, !PT ;  /* 0xfffffffe05047812 */ /* 0x000fe200078ec0ff */
[----:B------:R-:W-:Y:S01]  /*0350*/  UIMAD UR51, UR6, UR51, URZ ;  /* 0x00000033063372a4 */ /* 0x000fe2000f8e023f */
[----:B------:R-:W-:Y:S01]  /*0360*/  SHF.R.S32.HI R5, RZ, 0x4, R3 ;  /* 0x00000004ff057819 */ /* 0x000fe20000011403 */
[C---:B------:R-:W-:Y:S01]  /*0370*/  IMAD.IADD R180, R0.reuse, 0x1, -R2 ;  /* 0x0000000100b47824 */ /* 0x040fe200078e0a02 */
[C---:B------:R-:W-:Y:S01]  /*0380*/  LOP3.LUT R8, R3.reuse, 0xfffffff0, RZ, 0xc0, !PT ;  /* 0xfffffff003087812 */ /* 0x040fe200078ec0ff */
[----:B------:R-:W-:Y:S01]  /*0390*/  IMAD.IADD R189, R0, 0x1, -R4 ;  /* 0x0000000100bd7824 */ /* 0x000fe200078e0a04 */
[----:B------:R-:W-:Y:S01]  /*03a0*/  LEA.HI R2, R3, R5, RZ, 0x1 ;  /* 0x0000000503027211 */ /* 0x000fe200078f08ff */
[----:B------:R-:W-:Y:S01]  /*03b0*/  UIMAD UR24, UR49, 0x18, URZ ;  /* 0x00000018311878a4 */ /* 0x000fe2000f8e023f */
[----:B------:R-:W-:Y:S01]  /*03c0*/  SHF.R.S32.HI R3, RZ, 0x2, R6 ;  /* 0x00000002ff037819 */ /* 0x000fe20000011406 */
[C---:B------:R-:W-:Y:S01]  /*03d0*/  IMAD.IADD R8, R11.reuse, 0x1, -R8 ;  /* 0x000000010b087824 */ /* 0x040fe200078e0a08 */
[----:B------:R-:W-:Y:S01]  /*03e0*/  SHF.R.S32.HI R0, RZ, 0x1f, R6 ;  /* 0x0000001fff007819 */ /* 0x000fe20000011406 */
[----:B------:R-:W-:Y:S01]  /*03f0*/  USHF.L.U32 UR23, UR49, 0x5, URZ ;  /* 0x0000000531177899 */ /* 0x000fe2000800063f */
[----:B------:R-:W-:Y:S01]  /*0400*/  LOP3.LUT R7, R10, 0xfffffff8, RZ, 0xc0, !PT ;  /* 0xfffffff80a077812 */ /* 0x000fe200078ec0ff */
[----:B------:R-:W-:Y:S01]  /*0410*/  UIMAD UR22, UR49, 0x28, URZ ;  /* 0x00000028311678a4 */ /* 0x000fe2000f8e023f */
[----:B------:R-:W-:Y:S01]  /*0420*/  LOP3.LUT R12, R6, 0x7ffffffc, RZ, 0xc0, !PT ;  /* 0x7ffffffc060c7812 */ /* 0x000fe200078ec0ff */
[----:B------:R-:W-:Y:S01]  /*0430*/  UIMAD UR21, UR49, 0x30, URZ ;  /* 0x00000030311578a4 */ /* 0x000fe2000f8e023f */
[----:B------:R-:W-:Y:S01]  /*0440*/  LEA.HI R0, R0, R3, RZ, 0x3 ;  /* 0x0000000300007211 */ /* 0x000fe200078f18ff */
[C---:B------:R-:W-:Y:S01]  /*0450*/  IMAD.IADD R7, R11.reuse, 0x1, -R7 ;  /* 0x000000010b077824 */ /* 0x040fe200078e0a07 */
[----:B------:R-:W-:Y:S01]  /*0460*/  LOP3.LUT R2, R2, 0xfffffffe, RZ, 0xc0, !PT ;  /* 0xfffffffe02027812 */ /* 0x000fe200078ec0ff */
[----:B------:R-:W-:Y:S01]  /*0470*/  IMAD.IADD R15, R11, 0x1, -R12 ;  /* 0x000000010b0f7824 */ /* 0x000fe200078e0a0c */
[----:B------:R-:W-:Y:S01]  /*0480*/  LOP3.LUT R0, R0, 0xfffffff8, RZ, 0xc0, !PT ;  /* 0xfffffff800007812 */ /* 0x000fe200078ec0ff */
[----:B------:R-:W-:Y:S01]  /*0490*/  IMAD.SHL.U32 R248, R7, 0x8, RZ ;  /* 0x0000000807f87824 */ /* 0x000fe200078e00ff */
[----:B------:R-:W-:Y:S01]  /*04a0*/  SHF.R.S32.HI R246, RZ, 0x3, R10 ;  /* 0x00000003fff67819 */ /* 0x000fe2000001140a */
[----:B------:R-:W-:Y:S01]  /*04b0*/  IMAD.IADD R11, R5, 0x1, -R2 ;  /* 0x00000001050b7824 */ /* 0x000fe200078e0a02 */
[----:B------:R-:W-:Y:S01]  /*04c0*/  SHF.R.S32.HI R2, RZ, 0x1f, R9 ;  /* 0x0000001fff027819 */ /* 0x000fe20000011409 */
[----:B------:R-:W-:Y:S01]  /*04d0*/  IMAD.IADD R5, R3, 0x1, -R0 ;  /* 0x0000000103057824 */ /* 0x000fe200078e0a00 */
[----:B------:R-:W-:Y:S01]  /*04e0*/  SHF.R.S32.HI R6, RZ, 0x6, R13 ;  /* 0x00000006ff067819 */ /* 0x000fe2000001140d */
[----:B------:R-:W-:Y:S01]  /*04f0*/  IMAD.SHL.U32 R0, R246, 0x40, RZ ;  /* 0x00000040f6007824 */ /* 0x000fe200078e00ff */
[----:B------:R-:W-:Y:S01]  /*0500*/  LEA.HI R16, R2, R9, RZ, 0x2 ;  /* 0x0000000902107211 */ /* 0x000fe200078f10ff */
[----:B------:R-:W-:Y:S01]  /*0510*/  IMAD.SHL.U32 R4, R11, 0x200, RZ ;  /* 0x000002000b047824 */ /* 0x000fe200078e00ff */
[----:B------:R-:W-:Y:S01]  /*0520*/  SHF.R.S32.HI R2, RZ, 0x1f, R8 ;  /* 0x0000001fff027819 */ /* 0x000fe20000011408 */
[----:B------:R-:W-:Y:S01]  /*0530*/  UIMAD UR20, UR49, 0x38, URZ ;  /* 0x00000038311478a4 */ /* 0x000fe2000f8e023f */
[----:B------:R-:W-:Y:S01]  /*0540*/  LOP3.LUT R0, R0, 0x1c0, RZ, 0xc0, !PT ;  /* 0x000001c000007812 */ /* 0x000fe200078ec0ff */
[----:B------:R-:W-:Y:S01]  /*0550*/  USHF.R.S32.HI UR52, URZ, 0x1f, UR50 ;  /* 0x0000001f3f347899 */ /* 0x000fe20008011432 */
[----:B------:R-:W-:Y:S01]  /*0560*/  LEA.HI R12, R2, R8, RZ, 0x3 ;  /* 0x00000008020c7211 */ /* 0x000fe200078f18ff */
[----:B------:R-:W-:Y:S01]  /*0570*/  UIADD3 UR19, UR12, UR13, URZ ;  /* 0x0000000d0c137290 */ /* 0x000fe2000fffe03f */
[----:B------:R-:W-:Y:S01]  /*0580*/  SHF.R.U32.HI R3, RZ, 0x3, R0 ;  /* 0x00000003ff037819 */ /* 0x000fe20000011600 */
[----:B------:R-:W-:Y:S01]  /*0590*/  UMOV UR56, 0x6 ;  /* 0x0000000600387882 */ /* 0x000fe20000000000 */
[----:B------:R-:W-:-:S02]  /*05a0*/  LOP3.LUT R2, R0, 0x38, R248, 0xf8, !PT ;  /* 0x0000003800027812 */ /* 0x000fc400078ef8f8 */
[----:B------:R-:W-:Y:S02]  /*05b0*/  LOP3.LUT R0, R12, 0xfffffff8, RZ, 0xc0, !PT ;  /* 0xfffffff80c007812 */ /* 0x000fe400078ec0ff */
[----:B------:R-:W-:Y:S01]  /*05c0*/  LOP3.LUT R241, R2, R3, RZ, 0x3c, !PT ;  /* 0x0000000302f17212 */ /* 0x000fe200078e3cff */
[----:B------:R-:W-:Y:S01]  /*05d0*/  IMAD.SHL.U32 R2, R180, 0x10, RZ ;  /* 0x00000010b4027824 */ /* 0x000fe200078e00ff */
[----:B------:R-:W-:Y:S01]  /*05e0*/  LOP3.LUT R3, R5, 0x1, RZ, 0xc0, !PT ;  /* 0x0000000105037812 */ /* 0x000fe200078ec0ff */
[----:B------:R-:W-:Y:S01]  /*05f0*/  IMAD.IADD R17, R8, 0x1, -R0 ;  /* 0x0000000108117824 */ /* 0x000fe200078e0a00 */
[----:B------:R-:W-:Y:S01]  /*0600*/  SHF.R.S32.HI R8, RZ, 0x7, R14 ;  /* 0x00000007ff087819 */ /* 0x000fe2000001140e */
[----:B------:R-:W-:Y:S01]  /*0610*/  IMAD.SHL.U32 R0, R7, 0x40, RZ ;  /* 0x0000004007007824 */ /* 0x000fe200078e00ff */
[----:B------:R-:W-:Y:S01]  /*0620*/  ISETP.NE.U32.AND P0, PT, R3, 0x1, PT ;  /* 0x000000010300780c */ /* 0x000fe20003f05070 */
[----:B------:R-:W-:Y:S01]  /*0630*/  IMAD R241, R6, 0x200, R241 ;  /* 0x0000020006f17824 */ /* 0x000fe200078e02f1 */
[----:B------:R-:W-:Y:S01]  /*0640*/  LOP3.LUT P4, RZ, R7, 0x2, RZ, 0xc0, !PT ;  /* 0x0000000207ff7812 */ /* 0x000fe2000788c0ff */
[----:B------:R1:W-:Y:S01]  /*0650*/  STL [R1+0x8], R17 ;  /* 0x0000081101007387 */ /* 0x0003e20000100800 */
[----:B------:R-:W-:-:S02]  /*0660*/  LOP3.LUT R0, R0, 0x1c0, RZ, 0xc0, !PT ;  /* 0x000001c000007812 */ /* 0x000fc400078ec0ff */
[----:B------:R-:W-:Y:S01]  /*0670*/  LOP3.LUT P3, RZ, R7, 0x4, RZ, 0xc0, !PT ;  /* 0x0000000407ff7812 */ /* 0x000fe2000786c0ff */
[----:B------:R-:W-:Y:S01]  /*0680*/  IMAD.SHL.U32 R7, R8, 0x8, RZ ;  /* 0x0000000808077824 */ /* 0x000fe200078e00ff */
[C---:B------:R-:W-:Y:S02]  /*0690*/  LOP3.LUT R176, R0.reuse, 0x8, R10, 0xf8, !PT ;  /* 0x0000000800b07812 */ /* 0x040fe400078ef80a */
[----:B------:R-:W-:Y:S02]  /*06a0*/  SHF.R.U32.HI R3, RZ, 0x3, R0 ;  /* 0x00000003ff037819 */ /* 0x000fe40000011600 */
[----:B------:R-:W-:Y:S01]  /*06b0*/  LOP3.LUT R2, R0, 0x30, R2, 0xf8, !PT ;  /* 0x0000003000027812 */ /* 0x000fe200078ef802 */
[----:B------:R-:W-:Y:S01]  /*06c0*/  IMAD R0, R6, 0x800, R4 ;  /* 0x0000080006007824 */ /* 0x000fe200078e0204 */
[----:B------:R-:W-:Y:S01]  /*06d0*/  LOP3.LUT R176, R176, R3, RZ, 0x3c, !PT ;  /* 0x00000003b0b07212 */ /* 0x000fe200078e3cff */
[----:B------:R-:W-:Y:S01]  /*06e0*/  IMAD.SHL.U32 R6, R6, 0x20, RZ ;  /* 0x0000002006067824 */ /* 0x000fe200078e00ff */
[----:B------:R-:W-:-:S02]  /*06f0*/  LOP3.LUT R2, R2, 0x8, R10, 0xf8, !PT ;  /* 0x0000000802027812 */ /* 0x000fc400078ef80a */
[C---:B------:R-:W-:Y:S01]  /*0700*/  R2P PR, R5.reuse, 0x6 ;  /* 0x0000000605007804 */ /* 0x040fe20000000000 */
[----:B------:R-:W-:Y:S01]  /*0710*/  IMAD.IADD R176, R0, 0x1, R176 ;  /* 0x0000000100b07824 */ /* 0x000fe200078e02b0 */
[----:B------:R-:W-:Y:S01]  /*0720*/  LOP3.LUT R3, R4, R2, R3, 0xf6, !PT ;  /* 0x0000000204037212 */ /* 0x000fe200078ef603 */
[----:B------:R-:W-:Y:S01]  /*0730*/  IMAD.SHL.U32 R0, R5, 0x40, RZ ;  /* 0x0000004005007824 */ /* 0x000fe200078e00ff */
[----:B------:R-:W-:Y:S01]  /*0740*/  LOP3.LUT R2, R7, 0x8, RZ, 0xc0, !PT ;  /* 0x0000000807027812 */ /* 0x000fe200078ec0ff */
[----:B------:R-:W-:Y:S01]  /*0750*/  IMAD.SHL.U32 R7, R11, 0x10, RZ ;  /* 0x000000100b077824 */ /* 0x000fe200078e00ff */
[----:B------:R-:W-:Y:S01]  /*0760*/  SEL R197, R197, 0x10, !P0 ;  /* 0x00000010c5c57807 */ /* 0x000fe20004000000 */
[----:B------:R-:W-:Y:S01]  /*0770*/  IMAD.SHL.U32 R5, R15, 0x2, RZ ;  /* 0x000000020f057824 */ /* 0x000fe200078e00ff */
[----:B------:R-:W-:Y:S01]  /*0780*/  LOP3.LUT R0, R0, 0x1c0, RZ, 0xc0, !PT ;  /* 0x000001c000007812 */ /* 0x000fe200078ec0ff */
[----:B------:R-:W-:Y:S01]  /*0790*/  IMAD.SHL.U32 R176, R176, 0x2, RZ ;  /* 0x00000002b0b07824 */ /* 0x000fe200078e00ff */
[----:B------:R-:W-:Y:S01]  /*07a0*/  LOP3.LUT R9, R2, 0x10, R7, 0xf8, !PT ;  /* 0x0000001002097812 */ /* 0x000fe200078ef807 */
[----:B------:R-:W-:Y:S01]  /*07b0*/  IMAD.SHL.U32 R3, R3, 0x2, RZ ;  /* 0x0000000203037824 */ /* 0x000fe200078e00ff */
[----:B------:R-:W-:-:S02]  /*07c0*/  SHF.R.U32.HI R4, RZ, 0x3, R0 ;  /* 0x00000003ff047819 */ /* 0x000fc40000011600 */
[----:B------:R-:W-:Y:S02]  /*07d0*/  LOP3.LUT R6, R0, 0x20, R6, 0xf8, !PT ;  /* 0x0000002000067812 */ /* 0x000fe400078ef806 */
[----:B------:R-:W-:Y:S01]  /*07e0*/  LOP3.LUT R7, R4, R0, R2, 0x1e, !PT ;  /* 0x0000000004077212 */ /* 0x000fe200078e1e02 */
[--C-:B------:R-:W-:Y:S01]  /*07f0*/  IMAD R0, R8, 0x1000, R5.reuse ;  /* 0x0000100008007824 */ /* 0x100fe200078e0205 */
[----:B------:R-:W-:Y:S01]  /*0800*/  LOP3.LUT R6, R6, R4, RZ, 0x3c, !PT ;  /* 0x0000000406067212 */ /* 0x000fe200078e3cff */
[----:B------:R-:W-:Y:S01]  /*0810*/  IMAD R4, R180, 0x400, R5 ;  /* 0x00000400b4047824 */ /* 0x000fe200078e0205 */
[----:B------:R-:W-:Y:S01]  /*0820*/  SHF.R.S32.HI R5, RZ, 0x2, R16 ;  /* 0x00000002ff057819 */ /* 0x000fe20000011410 */
[----:B------:R-:W-:Y:S02]  /*0830*/  IMAD R0, R189, 0x400, R0 ;  /* 0x00000400bd007824 */ /* 0x000fe400078e0200 */
[----:B------:R-:W-:Y:S02]  /*0840*/  IMAD.SHL.U32 R2, R17, 0x40, RZ ;  /* 0x0000004011027824 */ /* 0x000fe400078e00ff */
[----:B------:R-:W-:-:S02]  /*0850*/  IMAD.IADD R247, R4, 0x1, R7 ;  /* 0x0000000104f77824 */ /* 0x000fc400078e0207 */
[----:B------:R-:W-:Y:S01]  /*0860*/  IMAD.IADD R199, R6, 0x1, R0 ;  /* 0x0000000106c77824 */ /* 0x000fe200078e0200 */
[----:B------:R-:W-:Y:S01]  /*0870*/  LOP3.LUT R2, R2, 0x1c0, RZ, 0xc0, !PT ;  /* 0x000001c002027812 */ /* 0x000fe200078ec0ff */
[----:B------:R-:W-:Y:S01]  /*0880*/  IMAD.SHL.U32 R0, R11, 0x8, RZ ;  /* 0x000000080b007824 */ /* 0x000fe200078e00ff */
[----:B------:R-:W-:Y:S01]  /*0890*/  LEA R247, R247, 0x6000, 0x1 ;  /* 0x00006000f7f77811 */ /* 0x000fe200078e08ff */
[----:B------:R-:W-:Y:S01]  /*08a0*/  IMAD.SHL.U32 R6, R12, 0x40, RZ ;  /* 0x000000400c067824 */ /* 0x000fe200078e00ff */
[----:B------:R-:W-:Y:S01]  /*08b0*/  SHF.R.U32.HI R4, RZ, 0x3, R2 ;  /* 0x00000003ff047819 */ /* 0x000fe20000011602 */
[----:B------:R-:W-:Y:S01]  /*08c0*/  IMAD R8, R189, 0x10, R5 ;  /* 0x00000010bd087824 */ /* 0x000fe200078e0205 */
[----:B------:R-:W-:Y:S01]  /*08d0*/  LOP3.LUT R7, R2, 0x8, R0, 0xf8, !PT ;  /* 0x0000000802077812 */ /* 0x000fe200078ef800 */
[----:B------:R-:W-:Y:S01]  /*08e0*/  IMAD.MOV.U32 R5, RZ, RZ, 0x20 ;  /* 0x00000020ff057424 */ /* 0x000fe200078e00ff */
[----:B------:R-:W-:Y:S01]  /*08f0*/  LOP3.LUT R0, R6, 0xfffffe00, RZ, 0xc0, !PT ;  /* 0xfffffe0006007812 */ /* 0x000fe200078ec0ff */
[----:B------:R-:W-:Y:S01]  /*0900*/  IMAD.SHL.U32 R199, R199, 0x2, RZ ;  /* 0x00000002c7c77824 */ /* 0x000fe200078e00ff */
[C---:B------:R-:W-:Y:S01]  /*0910*/  IADD3 R6, R247.reuse, 0x420, RZ ;  /* 0x00000420f7067810 */ /* 0x040fe20007ffe0ff */
[----:B------:R1:W-:Y:S01]  /*0920*/  STL [R1], R8 ;  /* 0x0000000801007387 */ /* 0x0003e20000100800 */
[----:B------:R-:W-:Y:S01]  /*0930*/  @P1 IADD3 R6, R247, 0x3e0, RZ ;  /* 0x000003e0f7061810 */ /* 0x000fe20007ffe0ff */
[----:B------:R-:W-:Y:S01]  /*0940*/  IMAD R189, R189, 0x400, R0 ;  /* 0x00000400bdbd7824 */ /* 0x000fe200078e0200 */
[----:B------:R-:W-:Y:S01]  /*0950*/  LOP3.LUT R2, R4, R9, R2, 0x1e, !PT ;  /* 0x0000000904027212 */ /* 0x000fe200078e1e02 */
[----:B------:R-:W-:Y:S01]  /*0960*/  IMAD R180, R180, 0x400, R0 ;  /* 0x00000400b4b47824 */ /* 0x000fe200078e0200 */
[----:B------:R-:W-:Y:S01]  /*0970*/  LOP3.LUT R4, R7, R4, RZ, 0x3c, !PT ;  /* 0x0000000407047212 */ /* 0x000fe200078e3cff */
[----:B------:R1:W-:Y:S01]  /*0980*/  STL [R1+0x4], R6 ;  /* 0x0000040601007387 */ /* 0x0003e20000100800 */
[----:B------:R-:W-:Y:S01]  /*0990*/  LOP3.LUT R188, R2, R0, RZ, 0xfc, !PT ;  /* 0x0000000002bc7212 */ /* 0x000fe200078efcff */
[----:B------:R-:W-:Y:S01]  /*09a0*/  IMAD.MOV.U32 R0, RZ, RZ, 0x40 ;  /* 0x00000040ff007424 */ /* 0x000fe200078e00ff */
[----:B------:R-:W-:Y:S01]  /*09b0*/  SEL R178, R5, 0xffffffe0, !P4 ;  /* 0xffffffe005b27807 */ /* 0x000fe20006000000 */
[----:B------:R-:W-:Y:S01]  /*09c0*/  IMAD.IADD R189, R189, 0x1, R4 ;  /* 0x00000001bdbd7824 */ /* 0x000fe200078e0204 */
[----:B------:R-:W-:Y:S01]  /*09d0*/  SEL R5, R5, 0xffffffe0, !P1 ;  /* 0xffffffe005057807 */ /* 0x000fe20004800000 */
[----:B------:R-:W-:Y:S01]  /*09e0*/  IMAD.IADD R180, R4, 0x1, R180 ;  /* 0x0000000104b47824 */ /* 0x000fe200078e02b4 */
[----:B------:R-:W-:Y:S01]  /*09f0*/  SEL R0, R0, 0xffffffc0, !P3 ;  /* 0xffffffc000007807 */ /* 0x000fe20005800000 */
[----:B------:R-:W-:Y:S01]  /*0a00*/  IMAD.IADD R179, R176, 0x1, R178 ;  /* 0x00000001b0b37824 */ /* 0x000fe200078e02b2 */
[----:B------:R-:W-:Y:S01]  /*0a10*/  IADD3 R2, R8, -0x40, RZ ;  /* 0xffffffc008027810 */ /* 0x000fe20007ffe0ff */
[----:B------:R-:W-:Y:S01]  /*0a20*/  IMAD.IADD R198, R199, 0x1, R5 ;  /* 0x00000001c7c67824 */ /* 0x000fe200078e0205 */
[C---:B------:R-:W-:Y:S01]  /*0a30*/  IADD3 R250, R247.reuse, 0x40, RZ ;  /* 0x00000040f7fa7810 */ /* 0x040fe20007ffe0ff */
[----:B------:R-:W-:Y:S01]  /*0a40*/  IMAD.IADD R177, R176, 0x1, R0 ;  /* 0x00000001b0b17824 */ /* 0x000fe200078e0200 */
[----:B------:R-:W-:Y:S01]  /*0a50*/  @P2 IADD3 R250, R247, -0x40, RZ ;  /* 0xffffffc0f7fa2810 */ /* 0x000fe20007ffe0ff */
[----:B------:R-:W-:Y:S01]  /*0a60*/  IMAD.IADD R200, R199, 0x1, R197 ;  /* 0x00000001c7c87824 */ /* 0x000fe200078e02c5 */
[----:B------:R-:W-:Y:S01]  /*0a70*/  SHF.R.S32.HI R4, RZ, 0x1f, R2 ;  /* 0x0000001fff047819 */ /* 0x000fe20000011402 */
[----:B------:R-:W-:Y:S01]  /*0a80*/  IMAD.SHL.U32 R244, R2, 0x4, RZ ;  /* 0x0000000402f47824 */ /* 0x000fe200078e00ff */
[----:B------:R-:W-:Y:S01]  /*0a90*/  LEA R180, R180, 0xa000, 0x1 ;  /* 0x0000a000b4b47811 */ /* 0x000fe200078e08ff */
[----:B------:R-:W-:Y:S01]  /*0aa0*/  IMAD.IADD R178, R178, 0x1, R177 ;  /* 0x00000001b2b27824 */ /* 0x000fe200078e02b1 */
[----:B------:R-:W-:Y:S01]  /*0ab0*/  SHF.L.U64.HI R245, R2, 0x2, R4 ;  /* 0x0000000202f57819 */ /* 0x000fe20000010204 */
[----:B------:R-:W-:-:S02]  /*0ac0*/  IMAD.IADD R252, R5, 0x1, R247 ;  /* 0x0000000105fc7824 */ /* 0x000fc400078e02f7 */
[----:B------:R-:W-:Y:S02]  /*0ad0*/  IMAD.IADD R197, R197, 0x1, R198 ;  /* 0x00000001c5c57824 */ /* 0x000fe400078e02c6 */
[----:B------:R-:W-:Y:S02]  /*0ae0*/  IMAD.IADD R251, R5, 0x1, R250 ;  /* 0x0000000105fb7824 */ /* 0x000fe400078e02fa */
.L_x_1208:
[----:B------:R-:W-:Y:S01]  /*0af0*/  ULDC.64 UR6, c[0x0][0x258] ;  /* 0x0000960000067ab9 */ /* 0x000fe20000000a00 */
[----:B------:R-:W-:Y:S01]  /*0b00*/  ISETP.NE.U32.AND P1, PT, RZ, c[0x0][0x250], PT ;  /* 0x00009400ff007a0c */ /* 0x000fe20003f25070 */
[----:B------:R-:W-:Y:S02]  /*0b10*/  UISETP.NE.U32.AND UP1, UPT, URZ, UR6, UPT ;  /* 0x000000063f00728c */ /* 0x000fe4000bf25070 */
[----:B------:R-:W-:Y:S01]  /*0b20*/  ULDC.64 UR8, c[0x0][0x258] ;  /* 0x0000960000087ab9 */ /* 0x000fe20000000a00 */
[----:B------:R-:W-:Y:S01]  /*0b30*/  ISETP.NE.AND.EX P1, PT, RZ, c[0x0][0x254], PT, P1 ;  /* 0x00009500ff007a0c */ /* 0x000fe20003f25310 */
[----:B------:R-:W-:-:S06]  /*0b40*/  UISETP.NE.AND.EX UP1, UPT, URZ, UR7, UPT, UP1 ;  /* 0x000000073f00728c */ /* 0x000fcc000bf25310 */
[----:B------:R-:W-:-:S05]  /*0b50*/  PLOP3.LUT P0, PT, PT, PT, UP1, 0x80, 0x0 ;  /* 0x000000000000781c */ /* 0x000fca0003f0f018 */
[----:B------:R-:W-:Y:S01]  /*0b60*/  @UP1 UMOV UR6, 0x4 ;  /* 0x0000000400061882 */ /* 0x000fe20000000000 */
[----:B---3--:R-:W2:Y:S01]  /*0b70*/  @P1 S2R R7, SR_CTAID.Y ;  /* 0x0000000000071919 */ /* 0x008ea20000002600 */
[----:B-1----:R-:W-:-:S06]  /*0b80*/  @P1 IMAD.MOV.U32 R6, RZ, RZ, 0x4 ;  /* 0x00000004ff061424 */ /* 0x002fcc00078e00ff */
[----:B------:R-:W1:Y:S01]  /*0b90*/  @P0 S2R R0, SR_CTAID.Y ;  /* 0x0000000000000919 */ /* 0x000e620000002600 */
[----:B--2---:R-:W-:-:S06]  /*0ba0*/  @P1 IMAD.WIDE R6, R7, R6, c[0x0][0x250] ;  /* 0x0000940007061625 */ /* 0x004fcc00078e0206 */
[----:B------:R-:W2:Y:S01]  /*0bb0*/  @P1 LDG.E R6, [R6.64] ;  /* 0x0000000406061981 */ /* 0x000ea2000c1e1900 */
[----:B-1----:R-:W1:Y:S02]  /*0bc0*/  @P0 R2UR UR7, R0 ;  /* 0x00000000000703c2 */ /* 0x002e6400000e0000 */
[----:B-1----:R-:W-:Y:S02]  /*0bd0*/  @UP1 UIMAD.WIDE UR6, UR7, UR6, UR8 ;  /* 0x00000006070612a5 */ /* 0x002fe4000f8e0208 */
[----:B------:R-:W-:Y:S02]  /*0be0*/  UMOV UR25, URZ ;  /* 0x0000003f00197c82 */ /* 0x000fe40008000000 */
[----:B------:R-:W-:Y:S02]  /*0bf0*/  ULDC.64 UR8, c[0x0][0x218] ;  /* 0x0000860000087ab9 */ /* 0x000fe40000000a00 */
[----:B------:R-:W-:Y:S02]  /*0c00*/  IMAD.U32 R4, RZ, RZ, UR6 ;  /* 0x00000006ff047e24 */ /* 0x000fe4000f8e00ff */
[----:B------:R-:W-:Y:S01]  /*0c10*/  IMAD.U32 R5, RZ, RZ, UR7 ;  /* 0x00000007ff057e24 */ /* 0x000fe2000f8e00ff */
[----:B------:R-:W-:-:S04]  /*0c20*/  ULDC.64 UR6, c[0x0][0x268] ;  /* 0x00009a0000067ab9 */ /* 0x000fc80000000a00 */
[----:B------:R-:W3:Y:S01]  /*0c30*/  @P0 LDG.E R0, [R4.64] ;  /* 0x0000000404000981 */ /* 0x000ee2000c1e1900 */
[----:B------:R-:W-:-:S04]  /*0c40*/  @!UP1 UISETP.NE.U32.AND UP0, UPT, URZ, UR6, UPT ;  /* 0x000000063f00928c */ /* 0x000fc8000bf05070 */
[----:B------:R-:W-:-:S04]  /*0c50*/  @!UP1 UISETP.NE.AND.EX UP0, UPT, URZ, UR7, UPT, UP0 ;  /* 0x000000073f00928c */ /* 0x000fc8000bf05300 */
[----:B------:R-:W-:Y:S02]  /*0c60*/  @!UP1 USEL UR9, URZ, UR9, !UP0 ;  /* 0x000000093f099287 */ /* 0x000fe4000c000000 */
[----:B------:R-:W-:Y:S01]  /*0c70*/  USHF.L.U32 UR6, UR39, 0x7, URZ ;  /* 0x0000000727067899 */ /* 0x000fe2000800063f */
[----:B--2---:R-:W1:Y:S08]  /*0c80*/  @P1 R2UR UR25, R6 ;  /* 0x00000000061913c2 */ /* 0x004e7000000e0000 */
[----:B---3--:R-:W1:Y:S02]  /*0c90*/  @P0 R2UR UR10, R0 ;  /* 0x00000000000a03c2 */ /* 0x008e6400000e0000 */
[----:B-1----:R-:W-:-:S02]  /*0ca0*/  @UP1 UIADD3 UR7, UR10, -UR25, URZ ;  /* 0x800000190a071290 */ /* 0x002fc4000fffe03f */
        /* <DEDUP_REMOVED lines=9> */
[----:B------:R-:W4:Y:S01]  /*0d40*/  S2R R7, SR_CTAID.X ;  /* 0x0000000000077919 */ /* 0x000f220000002500 */
[----:B------:R-:W-:Y:S01]  /*0d50*/  ULDC UR7, c[0x0][0x1c8] ;  /* 0x0000720000077ab9 */ /* 0x000fe20000000800 */
[----:B------:R-:W-:Y:S01]  /*0d60*/  ISETP.NE.AND P3, PT, RZ, c[0x0][0x1c8], PT ;  /* 0x00007200ff007a0c */ /* 0x000fe20003f65270 */
[----:B------:R-:W-:Y:S02]  /*0d70*/  ULDC UR55, c[0x0][0x214] ;  /* 0x0000850000377ab9 */ /* 0x000fe40000000800 */
[----:B------:R-:W5:Y:S01]  /*0d80*/  S2UR UR33, SR_CTAID.Y ;  /* 0x00000000002179c3 */ /* 0x000f620000002600 */
[----:B------:R-:W-:-:S02]  /*0d90*/  UISETP.NE.U32.AND UP1, UPT, URZ, UR8, UPT ;  /* 0x000000083f00728c */ /* 0x000fc4000bf25070 */
[----:B------:R-:W-:Y:S02]  /*0da0*/  UIADD3 UR26, UR55, 0x3f, URZ ;  /* 0x0000003f371a7890 */ /* 0x000fe4000fffe03f */
[----:B------:R-:W-:Y:S02]  /*0db0*/  ULDC.U8 UR8, c[0x0][0x328] ;  /* 0x0000ca0000087ab9 */ /* 0x000fe40000000000 */
[----:B------:R-:W-:Y:S02]  /*0dc0*/  UISETP.NE.AND UP0, UPT, UR8, URZ, UPT ;  /* 0x0000003f0800728c */ /* 0x000fe4000bf05270 */
[----:B------:R-:W-:Y:S01]  /*0dd0*/  USHF.R.S32.HI UR8, URZ, 0x1f, UR26 ;  /* 0x0000001f3f087899 */ /* 0x000fe2000801141a */
[----:B---3--:R-:W3:Y:S01]  /*0de0*/  MUFU.RCP R4, R4 ;  /* 0x0000000400047308 */ /* 0x008ee20000001000 */
[----:B------:R-:W-:Y:S02]  /*0df0*/  UISETP.NE.AND.EX UP1, UPT, URZ, UR9, UPT, UP1 ;  /* 0x000000093f00728c */ /* 0x000fe4000bf25310 */
[----:B------:R-:W-:Y:S01]  /*0e00*/  ULEA.HI UR31, UR8, UR26, URZ, 0x6 ;  /* 0x0000001a081f7291 */ /* 0x000fe2000f8f303f */
[----:B-1----:R-:W-:Y:S01]  /*0e10*/  IABS R2, R2 ;  /* 0x0000000200027213 */ /* 0x002fe20000000000 */
[----:B--2---:R-:W-:-:S02]  /*0e20*/  ULOP3.LUT UR7, UR38, UR7, URZ, 0x3c, !UPT ;  /* 0x0000000726077292 */ /* 0x004fc4000f8e3c3f */
[----:B------:R-:W-:Y:S02]  /*0e30*/  ULDC UR27, c[0x0][0x214] ;  /* 0x00008500001b7ab9 */ /* 0x000fe40000000800 */
[----:B------:R-:W-:Y:S02]  /*0e40*/  ULDC UR36, c[0x0][0x22c] ;  /* 0x00008b0000247ab9 */ /* 0x000fe40000000800 */
[----:B------:R-:W-:Y:S01]  /*0e50*/  ISETP.LE.AND P2, PT, RZ, UR7, PT ;  /* 0x00000007ff007c0c */ /* 0x000fe2000bf43270 */
[----:B------:R-:W-:Y:S02]  /*0e60*/  ULDC UR9, c[0x0][0x1c0] ;  /* 0x0000700000097ab9 */ /* 0x000fe40000000800 */
[----:B-----5:R-:W-:Y:S01]  /*0e70*/  UIMAD.WIDE UR10, UR33, 0x80, URZ ;  /* 0x00000080210a78a5 */ /* 0x020fe2000f8e023f */
[----:B---3--:R-:W-:Y:S01]  /*0e80*/  IADD3 R4, R4, 0xffffffe, RZ ;  /* 0x0ffffffe04047810 */ /* 0x008fe20007ffe0ff */
[----:B------:R-:W-:Y:S02]  /*0e90*/  @UP0 UIMAD UR7, UR33, UR27, URZ ;  /* 0x0000001b210702a4 */ /* 0x000fe4000f8e023f */
[----:B------:R-:W-:Y:S01]  /*0ea0*/  USEL UR44, UR10, URZ, UP1 ;  /* 0x0000003f0a2c7287 */ /* 0x000fe20008800000 */
[----:B------:R-:W1:Y:S01]  /*0eb0*/  F2I.FTZ.U32.TRUNC.NTZ R5, R4 ;  /* 0x0000000400057305 */ /* 0x000e62000021f000 */
[----:B------:R-:W-:-:S02]  /*0ec0*/  ULOP3.LUT UR10, UR31, 0xffffffc0, URZ, 0xc0, !UPT ;  /* 0xffffffc01f0a7892 */ /* 0x000fc4000f8ec03f */
[----:B------:R-:W-:Y:S02]  /*0ed0*/  UIMAD UR36, UR38, UR36, URZ ;  /* 0x00000024262472a4 */ /* 0x000fe4000f8e023f */
[----:B------:R-:W-:Y:S02]  /*0ee0*/  @!UP0 UIMAD UR9, UR33, UR9, UR38 ;  /* 0x00000009210982a4 */ /* 0x000fe4000f8e0226 */
[----:B------:R-:W-:Y:S02]  /*0ef0*/  UIADD3 UR10, UR10, -0x40, URZ ;  /* 0xffffffc00a0a7890 */ /* 0x000fe4000fffe03f */
[----:B------:R-:W-:Y:S02]  /*0f00*/  ULDC.U8 UR28, c[0x0][0x3d0] ;  /* 0x0000f400001c7ab9 */ /* 0x000fe40000000000 */
[----:B------:R-:W-:Y:S02]  /*0f10*/  ULDC UR29, c[0x0][0x234] ;  /* 0x00008d00001d7ab9 */ /* 0x000fe40000000800 */
[----:B------:R-:W-:-:S02]  /*0f20*/  ULDC UR48, c[0x0][0x1c0] ;  /* 0x0000700000307ab9 */ /* 0x000fc40000000800 */
[----:B------:R-:W-:Y:S01]  /*0f30*/  USEL UR41, UR11, URZ, UP1 ;  /* 0x0000003f0b297287 */ /* 0x000fe20008800000 */
[--C-:B-1----:R-:W-:Y:S01]  /*0f40*/  IMAD.MOV R0, RZ, RZ, -R5.reuse ;  /* 0x000000ffff007224 */ /* 0x102fe200078e0a05 */
[----:B------:R-:W-:Y:S01]  /*0f50*/  @UP0 UIMAD UR29, UR38, UR29, UR7 ;  /* 0x0000001d261d02a4 */ /* 0x000fe2000f8e0207 */
[----:B------:R-:W-:Y:S01]  /*0f60*/  IMAD.MOV.U32 R4, RZ, RZ, RZ ;  /* 0x000000ffff047224 */ /* 0x000fe200078e00ff */
[----:B------:R-:W-:Y:S01]  /*0f70*/  USHF.R.S32.HI UR37, URZ, 0x1f, UR25 ;  /* 0x0000001f3f257899 */ /* 0x000fe20008011419 */
[----:B------:R-:W-:Y:S01]  /*0f80*/  IMAD R0, R0, R6, RZ ;  /* 0x0000000600007224 */ /* 0x000fe200078e02ff */
[----:B------:R-:W-:Y:S02]  /*0f90*/  USHF.R.S32.HI UR30, URZ, 0x1f, UR6 ;  /* 0x0000001f3f1e7899 */ /* 0x000fe40008011406 */
[----:B------:R-:W-:Y:S01]  /*0fa0*/  USHF.R.S32.HI UR40, URZ, 0x1f, UR33 ;  /* 0x0000001f3f287899 */ /* 0x000fe20008011421 */
[----:B------:R-:W-:Y:S01]  /*0fb0*/  IMAD.HI.U32 R0, R5, R0, R4 ;  /* 0x0000000005007227 */ /* 0x000fe200078e0004 */
[----:B------:R-:W-:-:S02]  /*0fc0*/  USHF.R.S32.HI UR47, URZ, 0x1f, UR38 ;  /* 0x0000001f3f2f7899 */ /* 0x000fc40008011426 */
[----:B------:R-:W-:Y:S01]  /*0fd0*/  USHF.R.S32.HI UR48, URZ, 0x1f, UR48 ;  /* 0x0000001f3f307899 */ /* 0x000fe20008011430 */
[----:B------:R-:W-:Y:S01]  /*0fe0*/  IMAD.MOV.U32 R4, RZ, RZ, R2 ;  /* 0x000000ffff047224 */ /* 0x000fe200078e0002 */
[----:B------:R-:W-:Y:S02]  /*0ff0*/  USHF.R.S32.HI UR45, URZ, 0x1f, UR36 ;  /* 0x0000001f3f2d7899 */ /* 0x000fe40008011424 */
[----:B------:R-:W-:Y:S01]  /*1000*/  @!UP0 UIMAD UR29, UR9, UR27, URZ ;  /* 0x0000001b091d82a4 */ /* 0x000fe2000f8e023f */
[----:B------:R-:W-:Y:S01]  /*1010*/  IMAD.HI.U32 R0, R0, R4, RZ ;  /* 0x0000000400007227 */ /* 0x000fe200078e00ff */
[----:B------:R-:W-:-:S03]  /*1020*/  USHF.R.S32.HI UR11, URZ, 0x1f, UR10 ;  /* 0x0000001f3f0b7899 */ /* 0x000fc6000801140a */
[----:B------:R-:W-:-:S04]  /*1030*/  IMAD.MOV R2, RZ, RZ, -R0 ;  /* 0x000000ffff027224 */ /* 0x000fc800078e0a00 */
[----:B------:R-:W-:Y:S02]  /*1040*/  IMAD R2, R6, R2, R4 ;  /* 0x0000000206027224 */ /* 0x000fe400078e0204 */
[----:B----4-:R-:W-:-:S03]  /*1050*/  IMAD.WIDE.U32 R4, R7, c[0x0][0x3d8], RZ ;  /* 0x0000f60007047a25 */ /* 0x010fc600078e00ff */
[----:B------:R-:W-:-:S13]  /*1060*/  ISETP.GT.U32.AND P1, PT, R6, R2, PT ;  /* 0x000000020600720c */ /* 0x000fda0003f24070 */
[----:B------:R-:W-:Y:S01]  /*1070*/  @!P1 IMAD.IADD R2, R2, 0x1, -R6 ;  /* 0x0000000102029824 */ /* 0x000fe200078e0a06 */
[----:B------:R-:W-:Y:S02]  /*1080*/  @!P1 IADD3 R0, R0, 0x1, RZ ;  /* 0x0000000100009810 */ /* 0x000fe40007ffe0ff */
[----:B------:R-:W-:Y:S02]  /*1090*/  ISETP.NE.AND P1, PT, RZ, UR28, PT ;  /* 0x0000001cff007c0c */ /* 0x000fe4000bf25270 */
[----:B------:R-:W-:Y:S01]  /*10a0*/  ISETP.GE.U32.AND P0, PT, R2, R6, PT ;  /* 0x000000060200720c */ /* 0x000fe20003f06070 */
[----:B------:R-:W-:Y:S01]  /*10b0*/  IMAD R2, R7, c[0x0][0x3dc], R5 ;  /* 0x0000f70007027a24 */ /* 0x000fe200078e0205 */
[----:B------:R-:W-:-:S04]  /*10c0*/  SEL R21, R4, RZ, P1 ;  /* 0x000000ff04157207 */ /* 0x000fc80000800000 */
[----:B------:R-:W-:-:S07]  /*10d0*/  SEL R20, R2, RZ, P1 ;  /* 0x000000ff02147207 */ /* 0x000fce0000800000 */
        /* <DEDUP_REMOVED lines=9> */
.L_x_1201:
[----:B------:R-:W-:Y:S02]  /*1170*/  ULDC UR7, c[0x0][0x1c0] ;  /* 0x0000700000077ab9 */ /* 0x000fe40000000800 */
[----:B------:R-:W-:Y:S02]  /*1180*/  UIMAD UR7, UR33, UR7, UR38 ;  /* 0x00000007210772a4 */ /* 0x000fe4000f8e0226 */
[----:B------:R-:W-:Y:S02]  /*1190*/  ULDC UR8, c[0x0][0x224] ;  /* 0x0000890000087ab9 */ /* 0x000fe40000000800 */
[----:B------:R-:W-:Y:S02]  /*11a0*/  UIMAD UR34, UR7, UR8, URZ ;  /* 0x00000008072272a4 */ /* 0x000fe4000f8e023f */
.L_x_1202:
[----:B------:R-:W2:Y:S01]  /*11b0*/  LDL R23, [R1] ;  /* 0x0000000001177983 */ /* 0x000ea20000100800 */
[----:B------:R-:W-:Y:S01]  /*11c0*/  ULDC.64 UR8, c[0x0][0x178] ;  /* 0x00005e0000087ab9 */ /* 0x000fe20000000a00 */
[----:B------:R-:W-:Y:S01]  /*11d0*/  SHF.R.S32.HI R12, RZ, 0x1f, R246 ;  /* 0x0000001fff0c7819 */ /* 0x000fe200000114f6 */
[----:B------:R-:W-:Y:S01]  /*11e0*/  UIMAD UR7, UR40, UR8, URZ ;  /* 0x00000008280772a4 */ /* 0x000fe2000f8e023f */
[----:B------:R-:W1:Y:S01]  /*11f0*/  S2R R22, SR_CTAID.Y ;  /* 0x0000000000167919 */ /* 0x000e620000002600 */
[----:B------:R-:W-:Y:S01]  /*1200*/  SHF.R.S32.HI R249, RZ, 0x1f, R248 ;  /* 0x0000001ffff97819 */ /* 0x000fe200000114f8 */
[----:B------:R-:W-:Y:S01]  /*1210*/  UIADD3 UR25, UP0, UR6, UR25, URZ ;  /* 0x0000001906197290 */ /* 0x000fe2000ff1e03f */
[----:B------:R-:W-:Y:S01]  /*1220*/  IMAD R4, R12, c[0x0][0x1a0], RZ ;  /* 0x000068000c047a24 */ /* 0x000fe200078e02ff */
[----:B------:R-:W-:Y:S01]  /*1230*/  UIMAD UR32, UR33, UR9, UR7 ;  /* 0x00000009212072a4 */ /* 0x000fe2000f8e0207 */
[----:B------:R-:W-:Y:S01]  /*1240*/  IMAD.WIDE.U32 R10, R246, c[0x0][0x1a0], RZ ;  /* 0x00006800f60a7a25 */ /* 0x000fe200078e00ff */
[----:B------:R-:W-:-:S02]  /*1250*/  UIADD3.X UR30, UR37, UR30, URZ, UP0, !UPT ;  /* 0x0000001e251e7290 */ /* 0x000fc400087fe43f */
[----:B------:R-:W-:Y:S01]  /*1260*/  ULDC.64 UR8, c[0x0][0x1a8] ;  /* 0x00006a0000087ab9 */ /* 0x000fe20000000a00 */
[----:B------:R-:W-:Y:S01]  /*1270*/  IMAD R4, R246, c[0x0][0x1a4], R4 ;  /* 0x00006900f6047a24 */ /* 0x000fe200078e0204 */
[----:B------:R-:W-:Y:S01]  /*1280*/  UIMAD UR7, UR47, UR8, URZ ;  /* 0x000000082f0772a4 */ /* 0x000fe2000f8e023f */
[----:B------:R-:W-:Y:S01]  /*1290*/  IMAD.U32 R2, RZ, RZ, UR25 ;  /* 0x00000019ff027e24 */ /* 0x000fe2000f8e00ff */
[----:B------:R-:W-:Y:S01]  /*12a0*/  ULDC.64 UR26, c[0x0][0x180] ;  /* 0x00006000001a7ab9 */ /* 0x000fe20000000a00 */
[----:B------:R-:W-:Y:S01]  /*12b0*/  IMAD.IADD R5, R11, 0x1, R4 ;  /* 0x000000010b057824 */ /* 0x000fe200078e0204 */
[----:B------:R-:W-:Y:S01]  /*12c0*/  UIMAD UR35, UR38, UR9, UR7 ;  /* 0x00000009262372a4 */ /* 0x000fe2000f8e0207 */
[----:B------:R-:W-:Y:S01]  /*12d0*/  IMAD.MOV.U32 R4, RZ, RZ, R10 ;  /* 0x000000ffff047224 */ /* 0x000fe200078e000a */
[----:B------:R-:W-:Y:S01]  /*12e0*/  UIMAD UR26, UR40, UR26, URZ ;  /* 0x0000001a281a72a4 */ /* 0x000fe2000f8e023f */
[----:B------:R-:W-:Y:S01]  /*12f0*/  IMAD R8, R13, c[0x0][0x1b8], RZ ;  /* 0x00006e000d087a24 */ /* 0x000fe200078e02ff */
[----:B------:R-:W-:Y:S01]  /*1300*/  ULDC.64 UR8, c[0x0][0x368] ;  /* 0x0000da0000087ab9 */ /* 0x000fe20000000a00 */
[----:B------:R-:W-:Y:S01]  /*1310*/  IMAD.WIDE.U32 R4, R2, c[0x0][0x1a0], R4 ;  /* 0x0000680002047a25 */ /* 0x000fe200078e0004 */
[----:B------:R-:W-:-:S02]  /*1320*/  UIMAD UR7, UR40, UR8, URZ ;  /* 0x00000008280772a4 */ /* 0x000fc4000f8e023f */
[----:B------:R-:W-:Y:S01]  /*1330*/  UIMAD UR26, UR33, UR27, UR26 ;  /* 0x0000001b211a72a4 */ /* 0x000fe2000f8e021a */
[----:B------:R-:W-:Y:S01]  /*1340*/  IMAD R2, R0, c[0x0][0x1bc], R8 ;  /* 0x00006f0000027a24 */ /* 0x000fe200078e0208 */
[----:B------:R-:W-:Y:S01]  /*1350*/  UIMAD UR28, UR33, UR9, UR7 ;  /* 0x00000009211c72a4 */ /* 0x000fe2000f8e0207 */
[----:B-1----:R-:W-:Y:S02]  /*1360*/  IMAD.WIDE.U32 R6, R22, c[0x0][0x188], R248 ;  /* 0x0000620016067a25 */ /* 0x002fe400078e00f8 */
[----:B------:R-:W-:Y:S02]  /*1370*/  ULDC.64 UR8, c[0x0][0x188] ;  /* 0x0000620000087ab9 */ /* 0x000fe40000000a00 */
[----:B------:R-:W-:Y:S01]  /*1380*/  UIMAD UR8, UR40, UR8, URZ ;  /* 0x00000008280872a4 */ /* 0x000fe2000f8e023f */
[----:B------:R-:W-:-:S03]  /*1390*/  IMAD.WIDE.U32 R14, R246, c[0x0][0x198], RZ ;  /* 0x00006600f60e7a25 */ /* 0x000fc600078e00ff */
[----:B------:R-:W-:Y:S01]  /*13a0*/  UIMAD UR6, UR33, UR9, UR8 ;  /* 0x00000009210672a4 */ /* 0x000fe2000f8e0208 */
[----:B------:R-:W-:Y:S02]  /*13b0*/  IMAD.WIDE.U32 R8, R22, c[0x0][0x368], R248 ;  /* 0x0000da0016087a25 */ /* 0x000fe400078e00f8 */
[----:B------:R-:W-:-:S03]  /*13c0*/  ULDC.64 UR8, c[0x0][0x1a0] ;  /* 0x0000680000087ab9 */ /* 0x000fc60000000a00 */
[----:B------:R-:W-:Y:S01]  /*13d0*/  IADD3 R7, R7, UR6, RZ ;  /* 0x0000000607077c10 */ /* 0x000fe2000fffe0ff */
[----:B------:R-:W-:Y:S01]  /*13e0*/  UIMAD UR6, UR30, UR8, URZ ;  /* 0x000000081e0672a4 */ /* 0x000fe2000f8e023f */
[----:B------:R-:W-:-:S03]  /*13f0*/  IADD3 R9, R9, UR28, RZ ;  /* 0x0000001c09097c10 */ /* 0x000fc6000fffe0ff */
[----:B------:R-:W-:Y:S01]  /*1400*/  IMAD.WIDE.U32 R6, R0, c[0x0][0x1b8], R6 ;  /* 0x00006e0000067a25 */ /* 0x000fe200078e0006 */
[----:B------:R-:W-:-:S03]  /*1410*/  UIMAD UR6, UR25, UR9, UR6 ;  /* 0x00000009190672a4 */ /* 0x000fc6000f8e0206 */
[----:B------:R-:W-:Y:S01]  /*1420*/  IMAD.IADD R2, R7, 0x1, R2 ;  /* 0x0000000107027824 */ /* 0x000fe200078e0202 */
[----:B------:R-:W-:Y:S01]  /*1430*/  IADD3 R18, P0, R6, R4, RZ ;  /* 0x0000000406127210 */ /* 0x000fe20007f1e0ff */
[----:B------:R-:W-:Y:S02]  /*1440*/  IMAD R4, R12, c[0x0][0x198], RZ ;  /* 0x000066000c047a24 */ /* 0x000fe400078e02ff */
[----:B------:R-:W-:Y:S01]  /*1450*/  IMAD.WIDE.U32 R6, R22, c[0x0][0x180], R248 ;  /* 0x0000600016067a25 */ /* 0x000fe200078e00f8 */
[----:B------:R-:W-:Y:S01]  /*1460*/  IADD3.X R19, R2, UR6, R5, P0, !PT ;  /* 0x0000000602137c10 */ /* 0x000fe200087fe405 */
[----:B------:R-:W-:Y:S01]  /*1470*/  ULDC.64 UR6, c[0x0][0x378] ;  /* 0x0000de0000067ab9 */ /* 0x000fe20000000a00 */
[C---:B------:R-:W-:Y:S01]  /*1480*/  IADD3 R2, P0, R246.reuse, UR10, RZ ;  /* 0x0000000af6027c10 */ /* 0x040fe2000ff1e0ff */
[----:B------:R-:W-:Y:S01]  /*1490*/  IMAD R4, R246, c[0x0][0x19c], R4 ;  /* 0x00006700f6047a24 */ /* 0x000fe200078e0204 */
[----:B------:R-:W-:Y:S01]  /*14a0*/  IADD3 R7, R7, UR26, RZ ;  /* 0x0000001a07077c10 */ /* 0x000fe2000fffe0ff */
[----:B------:R-:W-:Y:S01]  /*14b0*/  UIMAD UR6, UR47, UR6, URZ ;  /* 0x000000062f0672a4 */ /* 0x000fe2000f8e023f */
[----:B------:R-:W-:Y:S01]  /*14c0*/  IADD3.X R16, R12, UR11, RZ, P0, !PT ;  /* 0x0000000b0c107c10 */ /* 0x000fe200087fe4ff */
[----:B------:R-:W-:Y:S01]  /*14d0*/  IMAD.WIDE.U32 R10, R2, c[0x0][0x190], R248 ;  /* 0x00006400020a7a25 */ /* 0x000fe200078e00f8 */
[----:B------:R-:W-:-:S02]  /*14e0*/  ULDC.64 UR26, c[0x0][0x198] ;  /* 0x00006600001a7ab9 */ /* 0x000fc40000000a00 */
[----:B------:R-:W-:Y:S01]  /*14f0*/  UIMAD UR28, UR38, UR7, UR6 ;  /* 0x00000007261c72a4 */ /* 0x000fe2000f8e0206 */
[----:B------:R-:W-:Y:S01]  /*1500*/  IMAD R5, R16, c[0x0][0x190], RZ ;  /* 0x0000640010057a24 */ /* 0x000fe200078e02ff */
[----:B------:R-:W-:Y:S02]  /*1510*/  UIMAD UR6, UR30, UR26, URZ ;  /* 0x0000001a1e0672a4 */ /* 0x000fe4000f8e023f */
[----:B------:R-:W-:Y:S01]  /*1520*/  USHF.L.U32 UR7, UR8, 0x6, URZ ;  /* 0x0000000608077899 */ /* 0x000fe2000800063f */
[----:B------:R-:W-:Y:S01]  /*1530*/  IMAD R12, R2, c[0x0][0x194], R5 ;  /* 0x00006500020c7a24 */ /* 0x000fe200078e0205 */
[----:B------:R-:W-:Y:S01]  /*1540*/  UIMAD UR6, UR25, UR27, UR6 ;  /* 0x0000001b190672a4 */ /* 0x000fe2000f8e0206 */
[----:B------:R-:W-:Y:S02]  /*1550*/  IMAD.IADD R5, R15, 0x1, R4 ;  /* 0x000000010f057824 */ /* 0x000fe400078e0204 */
[----:B------:R-:W-:Y:S02]  /*1560*/  IMAD.IADD R11, R11, 0x1, R12 ;  /* 0x000000010b0b7824 */ /* 0x000fe400078e020c */
[----:B------:R-:W-:-:S02]  /*1570*/  IMAD R12, R13, c[0x0][0x1b0], RZ ;  /* 0x00006c000d0c7a24 */ /* 0x000fc400078e02ff */
[----:B------:R-:W-:Y:S02]  /*1580*/  IMAD.U32 R13, RZ, RZ, UR25 ;  /* 0x00000019ff0d7e24 */ /* 0x000fe4000f8e00ff */
[----:B------:R-:W-:Y:S02]  /*1590*/  IMAD.MOV.U32 R4, RZ, RZ, R14 ;  /* 0x000000ffff047224 */ /* 0x000fe400078e000e */
[----:B------:R-:W-:-:S04]  /*15a0*/  IMAD.WIDE.U32 R14, R0, c[0x0][0x1b0], R6 ;  /* 0x00006c00000e7a25 */ /* 0x000fc800078e0006 */
[----:B------:R-:W-:Y:S02]  /*15b0*/  IMAD R17, R0, c[0x0][0x1b4], R12 ;  /* 0x00006d0000117a24 */ /* 0x000fe400078e020c */
[----:B------:R-:W-:-:S04]  /*15c0*/  IMAD.WIDE.U32 R6, R13, c[0x0][0x198], R4 ;  /* 0x000066000d067a25 */ /* 0x000fc800078e0004 */
[----:B------:R-:W-:Y:S01]  /*15d0*/  IMAD.WIDE.U32 R12, R22, c[0x0][0x178], R10 ;  /* 0x00005e00160c7a25 */ /* 0x000fe200078e000a */
[----:B------:R-:W-:Y:S01]  /*15e0*/  IADD3 R14, P0, R14, R6, RZ ;  /* 0x000000060e0e7210 */ /* 0x000fe20007f1e0ff */
[----:B------:R-:W1:Y:S02]  /*15f0*/  S2R R22, SR_CTAID.Z ;  /* 0x0000000000167919 */ /* 0x000e640000002700 */
[----:B------:R-:W-:Y:S01]  /*1600*/  IMAD R0, R16, c[0x0][0x370], RZ ;  /* 0x0000dc0010007a24 */ /* 0x000fe200078e02ff */
[----:B------:R-:W-:Y:S01]  /*1610*/  IADD3 R13, R13, UR32, RZ ;  /* 0x000000200d0d7c10 */ /* 0x000fe2000fffe0ff */
[----:B------:R-:W-:Y:S01]  /*1620*/  IMAD.WIDE.U32 R4, R2, c[0x0][0x370], R8 ;  /* 0x0000dc0002047a25 */ /* 0x000fe200078e0008 */
[----:B------:R-:W-:-:S03]  /*1630*/  LEA R8, P2, R18, c[0x0][0x170], 0x1 ;  /* 0x00005c0012087a11 */ /* 0x000fc600078408ff */
[----:B------:R-:W-:Y:S01]  /*1640*/  IMAD R10, R2, c[0x0][0x374], R0 ;  /* 0x0000dd00020a7a24 */ /* 0x000fe200078e0200 */
[----:B------:R-:W-:Y:S01]  /*1650*/  LEA.HI.X R9, R18, c[0x0][0x174], R19, 0x1, P2 ;  /* 0x00005d0012097a11 */ /* 0x000fe200010f0c13 */
[----:B------:R-:W-:Y:S02]  /*1660*/  IMAD.IADD R0, R15, 0x1, R17 ;  /* 0x000000010f007824 */ /* 0x000fe400078e0211 */
[----:B------:R-:W-:Y:S02]  /*1670*/  IMAD.IADD R5, R5, 0x1, R10 ;  /* 0x0000000105057824 */ /* 0x000fe400078e020a */
[----:B------:R-:W-:Y:S01]  /*1680*/  IMAD.SHL.U32 R16, R241, 0x2, RZ ;  /* 0x00000002f1107824 */ /* 0x000fe200078e00ff */
[----:B------:R-:W-:Y:S01]  /*1690*/  @P1 BAR.SYNC.DEFER_BLOCKING 0x0 ;  /* 0x0000000000001b1d */ /* 0x000fe20000010000 */
[----:B------:R-:W-:Y:S01]  /*16a0*/  IADD3.X R0, R0, UR6, R7, P0, !PT ;  /* 0x0000000600007c10 */ /* 0x000fe200087fe407 */
[----:B------:R-:W-:Y:S01]  /*16b0*/  USHF.L.U64.HI UR6, UR8, UR58, UR9 ;  /* 0x0000003a08067299 */ /* 0x000fe20008010209 */
[----:B------:R-:W-:Y:S01]  /*16c0*/  LEA R10, P0, R14, c[0x0][0x168], 0x1 ;  /* 0x00005a000e0a7a11 */ /* 0x000fe200078008ff */
[----:B------:R-:W-:-:S02]  /*16d0*/  IMAD.MOV.U32 R2, RZ, RZ, c[0x0][0x370] ;  /* 0x0000dc00ff027624 */ /* 0x000fc400078e00ff */
[----:B------:R-:W-:Y:S01]  /*16e0*/  ULDC.64 UR8, c[0x0][0x200] ;  /* 0x0000800000087ab9 */ /* 0x000fe20000000a00 */
[----:B------:R-:W-:Y:S02]  /*16f0*/  LEA.HI.X R11, R14, c[0x0][0x16c], R0, 0x1, P0 ;  /* 0x00005b000e0b7a11 */ /* 0x000fe400000f0c00 */
[----:B------:R-:W-:Y:S01]  /*1700*/  IADD3 R6, P0, R8, UR7, RZ ;  /* 0x0000000708067c10 */ /* 0x000fe2000ff1e0ff */
[----:B-1----:R-:W-:-:S03]  /*1710*/  IMAD.WIDE.U32 R14, R22, c[0x0][0x378], R4 ;  /* 0x0000de00160e7a25 */ /* 0x002fc600078e0004 */
[----:B------:R-:W-:Y:S01]  /*1720*/  IADD3.X R7, R9, UR6, RZ, P0, !PT ;  /* 0x0000000609077c10 */ /* 0x000fe200087fe4ff */
[----:B------:R-:W-:Y:S01]  /*1730*/  IMAD.WIDE.U32 R12, R22, c[0x0][0x1a8], R12 ;  /* 0x00006a00160c7a25 */ /* 0x000fe200078e000c */
[----:B------:R-:W-:Y:S02]  /*1740*/  IADD3 R4, P0, R6, UR7, RZ ;  /* 0x0000000706047c10 */ /* 0x000fe4000ff1e0ff */
[----:B------:R-:W-:Y:S01]  /*1750*/  IADD3 R0, R15, UR28, RZ ;  /* 0x0000001c0f007c10 */ /* 0x000fe2000fffe0ff */
[----:B------:R-:W-:Y:S01]  /*1760*/  UIADD3 UR28, UR10, UR29, URZ ;  /* 0x0000001d0a1c7290 */ /* 0x000fe2000fffe03f */
[C---:B------:R-:W-:Y:S02]  /*1770*/  LEA R204, P1, R14.reuse, c[0x0][0x330], 0x1 ;  /* 0x0000cc000ecc7a11 */ /* 0x040fe400078208ff */
[----:B------:R-:W-:Y:S01]  /*1780*/  IADD3.X R5, R7, UR6, RZ, P0, !PT ;  /* 0x0000000607057c10 */ /* 0x000fe200087fe4ff */
[----:B------:R-:W-:Y:S01]  /*1790*/  UIMAD.WIDE UR28, UR28, UR57, UR8 ;  /* 0x000000391c1c72a5 */ /* 0x000fe2000f8e0208 */
[----:B------:R-:W-:Y:S01]  /*17a0*/  LEA.HI.X R205, R14, c[0x0][0x334], R0, 0x1, P1 ;  /* 0x0000cd000ecd7a11 */ /* 0x000fe200008f0c00 */
[----:B------:R-:W-:Y:S01]  /*17b0*/  @!PT LDS RZ, [RZ] ;  /* 0x00000000fffff984 */ /* 0x000fe20000000800 */
[----:B------:R-:W-:Y:S01]  /*17c0*/  @!PT LDS RZ, [RZ] ;  /* 0x00000000fffff984 */ /* 0x000fe20000000800 */
[----:B------:R-:W-:Y:S01]  /*17d0*/  @!PT LDS RZ, [RZ] ;  /* 0x00000000fffff984 */ /* 0x000fe20000000800 */
[----:B------:R1:W-:Y:S01]  /*17e0*/  LDGSTS.E.BYPASS.LTC128B.128 [R16+0xa000], [R8.64] ;  /* 0x0a00000008107fae */ /* 0x0003e2000b901d44 */
[----:B------:R-:W-:Y:S01]  /*17f0*/  IADD3 R0, R13, UR35, RZ ;  /* 0x000000230d007c10 */ /* 0x000fe2000fffe0ff */
[----:B------:R-:W-:Y:S01]  /*1800*/  USHF.L.U64.HI UR9, UR26, UR58, UR27 ;  /* 0x0000003a1a097299 */ /* 0x000fe2000801021b */
[----:B------:R-:W-:Y:S01]  /*1810*/  LEA R202, P1, R12, c[0x0][0x160], 0x1 ;  /* 0x000058000cca7a11 */ /* 0x000fe200078208ff */
[----:B------:R3:W-:Y:S01]  /*1820*/  LDGSTS.E.BYPASS.LTC128B.128 [R16+0xb000], [R6.64] ;  /* 0x0b00000006107fae */ /* 0x0007e2000b901d44 */
[----:B------:R-:W-:-:S02]  /*1830*/  UMOV UR8, UR28 ;  /* 0x0000001c00087c82 */ /* 0x000fc40008000000 */
[----:B------:R-:W-:Y:S01]  /*1840*/  LEA.HI.X R203, R12, c[0x0][0x164], R0, 0x1, P1 ;  /* 0x000059000ccb7a11 */ /* 0x000fe200008f0c00 */
[----:B------:R4:W-:Y:S01]  /*1850*/  LDGSTS.E.BYPASS.LTC128B.128 [R16+0xc000], [R4.64] ;  /* 0x0c00000004107fae */ /* 0x0009e2000b901d44 */
[----:B------:R-:W-:Y:S01]  /*1860*/  IMAD.MOV.U32 R0, RZ, RZ, c[0x0][0x190] ;  /* 0x00006400ff007624 */ /* 0x000fe200078e00ff */
[----:B------:R-:W-:Y:S01]  /*1870*/  USHF.L.U32 UR26, UR26, 0x6, URZ ;  /* 0x000000061a1a7899 */ /* 0x000fe2000800063f */
[----:B-1----:R-:W-:-:S04]  /*1880*/  IADD3 R8, P0, R4, UR7, RZ ;  /* 0x0000000704087c10 */ /* 0x002fc8000ff1e0ff */
[----:B------:R-:W-:Y:S01]  /*1890*/  IADD3.X R9, R5, UR6, RZ, P0, !PT ;  /* 0x0000000605097c10 */ /* 0x000fe200087fe4ff */
[----:B------:R-:W-:Y:S01]  /*18a0*/  ULEA.HI.SX32 UR6, UR31, 0xffffffff, 0x1a ;  /* 0xffffffff1f067891 */ /* 0x000fe2000f8fd23f */
[----:B---3--:R-:W-:Y:S01]  /*18b0*/  IMAD.MOV.U32 R6, RZ, RZ, c[0x0][0x194] ;  /* 0x00006500ff067624 */ /* 0x008fe200078e00ff */
[----:B------:R-:W-:Y:S01]  /*18c0*/  LEA R14, P0, R0, R202, 0x6 ;  /* 0x000000ca000e7211 */ /* 0x000fe200078030ff */
[----:B----4-:R-:W-:Y:S01]  /*18d0*/  IMAD.MOV.U32 R5, RZ, RZ, c[0x0][0x374] ;  /* 0x0000dd00ff057624 */ /* 0x010fe200078e00ff */
[----:B------:R-:W-:Y:S01]  /*18e0*/  LEA R4, P1, R2, R204, 0x6 ;  /* 0x000000cc02047211 */ /* 0x000fe200078230ff */
[----:B------:R-:W-:Y:S01]  /*18f0*/  ULEA.HI UR7, UR6, UR6, URZ, 0x1 ;  /* 0x0000000606077291 */ /* 0x000fe2000f8f083f */
[----:B------:R1:W-:Y:S01]  /*1900*/  LDGSTS.E.BYPASS.LTC128B.128 [R16+0xd000], [R8.64] ;  /* 0x0d00000008107fae */ /* 0x0003e2000b901d44 */
[----:B------:R-:W-:Y:S02]  /*1910*/  LEA.HI.X R15, R0, R203, R6, 0x6, P0 ;  /* 0x000000cb000f7211 */ /* 0x000fe400000f3406 */
[----:B------:R-:W-:Y:S01]  /*1920*/  LEA.HI.X R5, R2, R205, R5, 0x6, P1 ;  /* 0x000000cd02057211 */ /* 0x000fe200008f3405 */
[----:B------:R-:W-:Y:S01]  /*1930*/  ULOP3.LUT UR7, UR7, 0xfffffffe, URZ, 0xc0, !UPT ;  /* 0xfffffffe07077892 */ /* 0x000fe2000f8ec03f */
[----:B------:R-:W0:Y:S01]  /*1940*/  LDGDEPBAR ;  /* 0x00000000000079af */ /* 0x000e220000000000 */
[----:B------:R-:W-:-:S02]  /*1950*/  IADD3 R0, R241, 0x1000, RZ ;  /* 0x00001000f1007810 */ /* 0x000fc40007ffe0ff */
[----:B------:R-:W-:Y:S01]  /*1960*/  UIADD3 UR7, UR6, -UR7, URZ ;  /* 0x8000000706077290 */ /* 0x000fe2000fffe03f */
[----:B------:R3:W-:Y:S03]  /*1970*/  LDGSTS.E.BYPASS.LTC128B.128 [R16+0x4000], [R204.64] ;  /* 0x04000000cc107fae */ /* 0x0007e6000b901d44 */
[----:B------:R-:W-:Y:S01]  /*1980*/  UISETP.NE.AND UP0, UPT, UR7, 0x1, UPT ;  /* 0x000000010700788c */ /* 0x000fe2000bf05270 */
[----:B------:R2:W-:Y:S02]  /*1990*/  LDGSTS.E.BYPASS.LTC128B.128 [R16+0x5000], [R4.64] ;  /* 0x0500000004107fae */ /* 0x0005e4000b901d44 */
[----:B------:R-:W-:-:S03]  /*19a0*/  UMOV UR7, UR29 ;  /* 0x0000001d00077c82 */ /* 0x000fc60008000000 */
[----:B------:R-:W-:-:S04]  /*19b0*/  PLOP3.LUT P0, PT, PT, PT, UP0, 0x80, 0x0 ;  /* 0x000000000000781c */ /* 0x000fc80003f0f008 */
[----:B------:R-:W-:Y:S02]  /*19c0*/  SEL R0, R0, R241, !P0 ;  /* 0x000000f100007207 */ /* 0x000fe40004000000 */
[----:B-1----:R-:W-:-:S03]  /*19d0*/  IADD3 R8, P1, R10, UR26, RZ ;  /* 0x0000001a0a087c10 */ /* 0x002fc6000ff3e0ff */
[----:B------:R-:W-:Y:S01]  /*19e0*/  IMAD.SHL.U32 R214, R0, 0x2, RZ ;  /* 0x0000000200d67824 */ /* 0x000fe200078e00ff */
[----:B------:R-:W-:Y:S02]  /*19f0*/  IADD3.X R9, R11, UR9, RZ, P1, !PT ;  /* 0x000000090b097c10 */ /* 0x000fe40008ffe4ff */
[----:B------:R-:W-:Y:S02]  /*1a00*/  IADD3 R6, P1, R8, UR26, RZ ;  /* 0x0000001a08067c10 */ /* 0x000fe4000ff3e0ff */
[----:B------:R3:W-:Y:S02]  /*1a10*/  LDGSTS.E.BYPASS.LTC128B.128 [R214], [R202.64] ;  /* 0x00000000cad67fae */ /* 0x0007e4000b901d44 */
[----:B------:R-:W-:Y:S02]  /*1a20*/  IADD3.X R7, R9, UR9, RZ, P1, !PT ;  /* 0x0000000909077c10 */ /* 0x000fe40008ffe4ff */
[----:B------:R3:W-:Y:S01]  /*1a30*/  LDGSTS.E.BYPASS.LTC128B.128 [R214+0x1000], [R14.64] ;  /* 0x010000000ed67fae */ /* 0x0007e2000b901d44 */
[----:B------:R-:W-:-:S03]  /*1a40*/  IADD3 R12, P1, R6, UR26, RZ ;  /* 0x0000001a060c7c10 */ /* 0x000fc6000ff3e0ff */
[----:B------:R3:W-:Y:S01]  /*1a50*/  LDGSTS.E.BYPASS.LTC128B.128 [R16+0x6000], [R10.64] ;  /* 0x060000000a107fae */ /* 0x0007e2000b901d44 */
[----:B------:R-:W-:-:S03]  /*1a60*/  IADD3.X R13, R7, UR9, RZ, P1, !PT ;  /* 0x00000009070d7c10 */ /* 0x000fc60008ffe4ff */
[----:B------:R3:W-:Y:S04]  /*1a70*/  LDGSTS.E.BYPASS.LTC128B.128 [R16+0x7000], [R8.64] ;  /* 0x0700000008107fae */ /* 0x0007e8000b901d44 */
[----:B------:R1:W-:Y:S04]  /*1a80*/  LDGSTS.E.BYPASS.LTC128B.128 [R16+0x8000], [R6.64] ;  /* 0x0800000006107fae */ /* 0x0003e8000b901d44 */
[----:B------:R3:W-:Y:S04]  /*1a90*/  LDGSTS.E.BYPASS.LTC128B.128 [R16+0x9000], [R12.64] ;  /* 0x090000000c107fae */ /* 0x0007e8000b901d44 */
[----:B------:R-:W0:Y:S01]  /*1aa0*/  LDGDEPBAR ;  /* 0x00000000000079af */ /* 0x000e220000000000 */
[----:B------:R-:W-:-:S02]  /*1ab0*/  ULDC UR31, c[0x0][0x224] ;  /* 0x00008900001f7ab9 */ /* 0x000fc40000000800 */
[----:B------:R-:W-:Y:S02]  /*1ac0*/  UIMAD.WIDE UR26, UR33, UR31, UR10 ;  /* 0x0000001f211a72a5 */ /* 0x000fe4000f8e020a */
[----:B------:R-:W-:Y:S01]  /*1ad0*/  UIMAD UR11, UR48, UR59, UR51 ;  /* 0x0000003b300b72a4 */ /* 0x000fe2000f8e0233 */
[----:B--2---:R-:W-:Y:S01]  /*1ae0*/  IMAD.SHL.U32 R4, R23, 0x4, RZ ;  /* 0x0000000417047824 */ /* 0x004fe200078e00ff */
[----:B------:R-:W-:Y:S01]  /*1af0*/  SHF.R.S32.HI R17, RZ, 0x1f, R23 ;  /* 0x0000001fff117819 */ /* 0x000fe20000011417 */
[----:B-1----:R-:W-:Y:S01]  /*1b00*/  IMAD.U32 R6, RZ, RZ, UR42 ;  /* 0x0000002aff067e24 */ /* 0x002fe2000f8e00ff */
[----:B------:R-:W-:-:S04]  /*1b10*/  DEPBAR.LE SB0, 0x1 ;  /* 0x000080400000791a */ /* 0x000fc80000000000 */
[----:B------:R-:W-:Y:S02]  /*1b20*/  SHF.L.U64.HI R2, R23, 0x2, R17 ;  /* 0x0000000217027819 */ /* 0x000fe40000010211 */
[----:B------:R-:W-:-:S04]  /*1b30*/  IADD3 R4, P2, R4, UR8, RZ ;  /* 0x0000000804047c10 */ /* 0x000fc8000ff5e0ff */
[----:B------:R-:W-:-:S05]  /*1b40*/  IADD3.X R5, R2, UR7, RZ, P2, !PT ;  /* 0x0000000702057c10 */ /* 0x000fca00097fe4ff */
[----:B------:R1:W5:Y:S04]  /*1b50*/  LDG.E R238, [R4.64] ;  /* 0x0000000404ee7981 */ /* 0x000368000c1e1900 */
[----:B------:R1:W5:Y:S04]  /*1b60*/  LDG.E R237, [R4.64+0x20] ;  /* 0x0000200404ed7981 */ /* 0x000368000c1e1900 */
[----:B------:R1:W5:Y:S04]  /*1b70*/  LDG.E R236, [R4.64+0x80] ;  /* 0x0000800404ec7981 */ /* 0x000368000c1e1900 */
[----:B------:R1:W5:Y:S01]  /*1b80*/  LDG.E R235, [R4.64+0xa0] ;  /* 0x0000a00404eb7981 */ /* 0x000362000c1e1900 */
[----:B------:R-:W-:Y:S01]  /*1b90*/  UIADD3 UR9, UP0, UR26, UR44, URZ ;  /* 0x0000002c1a097290 */ /* 0x000fe2000ff1e03f */
[----:B------:R-:W-:Y:S01]  /*1ba0*/  IMAD.U32 R7, RZ, RZ, UR43 ;  /* 0x0000002bff077e24 */ /* 0x000fe2000f8e00ff */
[----:B------:R-:W-:Y:S01]  /*1bb0*/  UIADD3 UR11, UR43, UR11, URZ ;  /* 0x0000000b2b0b7290 */ /* 0x000fe2000fffe03f */
[----:B------:R-:W-:Y:S01]  /*1bc0*/  BAR.SYNC.DEFER_BLOCKING 0x0 ;  /* 0x0000000000007b1d */ /* 0x000fe20000010000 */
[----:B------:R-:W-:Y:S01]  /*1bd0*/  UIADD3.X UR26, UR27, UR41, URZ, UP0, !UPT ;  /* 0x000000291b1a7290 */ /* 0x000fe200087fe43f */
[----:B------:R-:W-:Y:S01]  /*1be0*/  CS2R R94, SRZ ;  /* 0x00000000005e7805 */ /* 0x000fe2000001ff00 */
[----:B------:R-:W-:Y:S01]  /*1bf0*/  UIMAD UR11, UR11, UR9, URZ ;  /* 0x000000090b0b72a4 */ /* 0x000fe2000f8e023f */
[----:B------:R-:W-:Y:S01]  /*1c00*/  CS2R R92, SRZ ;  /* 0x00000000005c7805 */ /* 0x000fe2000001ff00 */
[----:B------:R-:W-:Y:S01]  /*1c10*/  UISETP.GE.AND UP0, UPT, UR55, 0x1, UPT ;  /* 0x000000013700788c */ /* 0x000fe2000bf06270 */
[----:B------:R-:W-:Y:S01]  /*1c20*/  CS2R R98, SRZ ;  /* 0x0000000000627805 */ /* 0x000fe2000001ff00 */
[----:B------:R-:W-:Y:S01]  /*1c30*/  UIMAD UR11, UR26, UR42, UR11 ;  /* 0x0000002a1a0b72a4 */ /* 0x000fe2000f8e020b */
[----:B------:R-:W-:Y:S01]  /*1c40*/  CS2R R96, SRZ ;  /* 0x0000000000607805 */ /* 0x000fe2000001ff00 */
        /* <DEDUP_REMOVED lines=12> */
[----:B-1----:R-:W1:Y:S01]  /*1d10*/  S2R R4, SR_TID.X ;  /* 0x0000000000047919 */ /* 0x002e620000002100 */
[----:B------:R-:W-:Y:S01]  /*1d20*/  CS2R R68, SRZ ;  /* 0x0000000000447805 */ /* 0x000fe2000001ff00 */
[----:B------:R-:W-:Y:S01]  /*1d30*/  CS2R R62, SRZ ;  /* 0x00000000003e7805 */ /* 0x000fe2000001ff00 */
[----:B------:R-:W-:Y:S01]  /*1d40*/  CS2R R60, SRZ ;  /* 0x00000000003c7805 */ /* 0x000fe2000001ff00 */
[----:B------:R3:W2:Y:S01]  /*1d50*/  LDSM.16.M88.4 R140, [R176+0xa000] ;  /* 0x00a00000b08c783b */ /* 0x0006a20000000200 */
[----:B------:R-:W-:Y:S01]  /*1d60*/  CS2R R66, SRZ ;  /* 0x0000000000427805 */ /* 0x000fe2000001ff00 */
[----:B------:R-:W-:Y:S01]  /*1d70*/  CS2R R64, SRZ ;  /* 0x0000000000407805 */ /* 0x000fe2000001ff00 */
[----:B------:R-:W-:Y:S01]  /*1d80*/  CS2R R58, SRZ ;  /* 0x00000000003a7805 */ /* 0x000fe2000001ff00 */
[----:B------:R3:W4:Y:S01]  /*1d90*/  LDSM.16.M88.4 R144, [R176+0xa800] ;  /* 0x00a80000b090783b */ /* 0x0007220000000200 */
[----:B------:R-:W-:Y:S01]  /*1da0*/  CS2R R56, SRZ ;  /* 0x0000000000387805 */ /* 0x000fe2000001ff00 */
[----:B------:R-:W-:Y:S01]  /*1db0*/  CS2R R54, SRZ ;  /* 0x0000000000367805 */ /* 0x000fe2000001ff00 */
[----:B------:R-:W-:Y:S01]  /*1dc0*/  CS2R R52, SRZ ;  /* 0x0000000000347805 */ /* 0x000fe2000001ff00 */
[----:B------:R3:W2:Y:S01]  /*1dd0*/  LDSM.16.M88.4 R148, [R179+0xa000] ;  /* 0x00a00000b394783b */ /* 0x0006a20000000200 */
        /* <DEDUP_REMOVED lines=10> */
[----:B-1----:R-:W-:Y:S01]  /*1e80*/  SHF.R.S32.HI R0, RZ, 0x1f, R4 ;  /* 0x0000001fff007819 */ /* 0x002fe20000011404 */
[----:B------:R3:W1:Y:S03]  /*1e90*/  LDSM.16.M88.4 R160, [R177+0xa800] ;  /* 0x00a80000b1a0783b */ /* 0x0006660000000200 */
[----:B------:R-:W-:Y:S01]  /*1ea0*/  LEA.HI R0, R0, R4, RZ, 0x5 ;  /* 0x0000000400007211 */ /* 0x000fe200078f28ff */
[----:B------:R3:W1:Y:S03]  /*1eb0*/  LDSM.16.M88.4 R164, [R178+0xa000] ;  /* 0x00a00000b2a4783b */ /* 0x0006660000000200 */
[----:B------:R-:W-:Y:S01]  /*1ec0*/  LOP3.LUT R2, R0, 0xffffffe0, RZ, 0xc0, !PT ;  /* 0xffffffe000027812 */ /* 0x000fe200078ec0ff */
[----:B------:R3:W1:Y:S01]  /*1ed0*/  LDSM.16.M88.4 R168, [R178+0xa800] ;  /* 0x00a80000b2a8783b */ /* 0x0006620000000200 */
[----:B------:R-:W-:-:S03]  /*1ee0*/  SHF.R.S32.HI R0, RZ, 0x5, R0 ;  /* 0x00000005ff007819 */ /* 0x000fc60000011400 */
[----:B------:R-:W-:Y:S02]  /*1ef0*/  IMAD.IADD R2, R4, 0x1, -R2 ;  /* 0x0000000104027824 */ /* 0x000fe400078e0a02 */
[----:B------:R-:W-:Y:S02]  /*1f00*/  IMAD.U32 R4, RZ, RZ, UR36 ;  /* 0x00000024ff047e24 */ /* 0x000fe4000f8e00ff */
[----:B------:R-:W-:Y:S02]  /*1f10*/  IMAD R0, R0, UR49, R2 ;  /* 0x0000003100007c24 */ /* 0x000fe4000f8e0202 */
[----:B------:R-:W-:-:S03]  /*1f20*/  IMAD.U32 R2, RZ, RZ, UR45 ;  /* 0x0000002dff027e24 */ /* 0x000fc6000f8e00ff */
[----:B------:R-:W-:Y:S02]  /*1f30*/  IADD3 R4, P2, P1, R0, UR50, R4 ;  /* 0x0000003200047c10 */ /* 0x000fe4000f95e004 */
[----:B------:R-:W-:-:S04]  /*1f40*/  SHF.R.S32.HI R0, RZ, 0x1f, R0 ;  /* 0x0000001fff007819 */ /* 0x000fc80000011400 */
[----:B------:R-:W-:Y:S02]  /*1f50*/  IADD3.X R0, R0, UR52, R2, P2, P1 ;  /* 0x0000003400007c10 */ /* 0x000fe400097e2402 */
[----:B------:R-:W-:-:S05]  /*1f60*/  IADD3 R4, P1, R4, R21, RZ ;  /* 0x0000001504047210 */ /* 0x000fca0007f3e0ff */
[----:B------:R-:W-:-:S04]  /*1f70*/  IMAD.X R5, R0, 0x1, R20, P1 ;  /* 0x0000000100057824 */ /* 0x000fc800008e0614 */
[----:B------:R-:W-:-:S05]  /*1f80*/  IMAD.WIDE.U32 R4, R6, UR9, R4 ;  /* 0x0000000906047c25 */ /* 0x000fca000f8e0004 */
[----:B------:R-:W-:Y:S01]  /*1f90*/  IADD3 R0, R5, UR11, RZ ;  /* 0x0000000b05007c10 */ /* 0x000fe2000fffe0ff */
[----:B------:R-:W-:Y:S01]  /*1fa0*/  UIMAD.WIDE UR10, UR10, UR57, UR60 ;  /* 0x000000390a0a72a5 */ /* 0x000fe2000f8e023c */
[----:B------:R-:W-:-:S04]  /*1fb0*/  LEA R190, P1, R4, c[0x0][0x350], 0x2 ;  /* 0x0000d40004be7a11 */ /* 0x000fc800078210ff */
[----:B------:R-:W-:Y:S02]  /*1fc0*/  LEA.HI.X R191, R4, c[0x0][0x354], R0, 0x2, P1 ;  /* 0x0000d50004bf7a11 */ /* 0x000fe400008f1400 */
[----:B------:R-:W-:-:S13]  /*1fd0*/  PLOP3.LUT P1, PT, PT, PT, UP0, 0x80, 0x0 ;  /* 0x000000000000781c */ /* 0x000fda0003f2f008 */
[----:B------:R-:W-:Y:S05]  /*1fe0*/  @!P1 BRA `(.L_x_1203) ;  /* 0x000030d000009947 */ /* 0x000fea0003800000 */
[----:B-1234-:R-:W2:Y:S01]  /*1ff0*/  LDL R24, [R1+0x8] ;  /* 0x0000080001187983 */ /* 0x01eea20000100800 */
[----:B------:R-:W-:Y:S02]  /*2000*/  IADD3 R0, R188, 0x1000, RZ ;  /* 0x00001000bc007810 */ /* 0x000fe40007ffe0ff */
[C---:B------:R-:W-:Y:S01]  /*2010*/  IADD3 R2, R189.reuse, 0x1000, RZ ;  /* 0x00001000bd027810 */ /* 0x040fe20007ffe0ff */
[----:B------:R-:W-:Y:S01]  /*2020*/  IMAD.MOV.U32 R187, RZ, RZ, 0x20 ;  /* 0x00000020ffbb7424 */ /* 0x000fe200078e00ff */
[----:B------:R-:W-:Y:S01]  /*2030*/  SEL R0, R0, R188, !P0 ;  /* 0x000000bc00007207 */ /* 0x000fe20004000000 */
[----:B------:R-:W-:Y:S01]  /*2040*/  IMAD.MOV.U32 R95, RZ, RZ, RZ ;  /* 0x000000ffff5f7224 */ /* 0x000fe200078e00ff */
[----:B------:R-:W-:Y:S01]  /*2050*/  SEL R2, R2, R189, !P0 ;  /* 0x000000bd02027207 */ /* 0x000fe20004000000 */
[----:B------:R-:W-:Y:S01]  /*2060*/  IMAD.SHL.U32 R175, R189, 0x2, RZ ;  /* 0x00000002bdaf7824 */ /* 0x000fe200078e00ff */
[----:B------:R-:W-:Y:S01]  /*2070*/  MOV R174, 0x40 ;  /* 0x0000004000ae7802 */ /* 0x000fe20000000f00 */
[----:B------:R-:W-:Y:S01]  /*2080*/  IMAD.SHL.U32 R172, R0, 0x2, RZ ;  /* 0x0000000200ac7824 */ /* 0x000fe200078e00ff */
[C---:B------:R-:W-:Y:S01]  /*2090*/  SHF.L.U64.HI R243, R23.reuse, 0x2, R17 ;  /* 0x0000000217f37819 */ /* 0x040fe20000010211 */
[----:B------:R-:W-:Y:S01]  /*20a0*/  IMAD.SHL.U32 R173, R2, 0x2, RZ ;  /* 0x0000000202ad7824 */ /* 0x000fe200078e00ff */
[----:B------:R-:W-:Y:S01]  /*20b0*/  UMOV UR9, UR11 ;  /* 0x0000000b00097c82 */ /* 0x000fe20008000000 */
[----:B------:R-:W-:Y:S01]  /*20c0*/  IMAD.SHL.U32 R242, R23, 0x4, RZ ;  /* 0x0000000417f27824 */ /* 0x000fe200078e00ff */
[----:B--2---:R-:W-:-:S02]  /*20d0*/  LOP3.LUT P0, RZ, R24, 0x2, RZ, 0xc0, !PT ;  /* 0x0000000218ff7812 */ /* 0x004fc4000780c0ff */
[----:B------:R-:W-:Y:S02]  /*20e0*/  LOP3.LUT P1, RZ, R24, 0x4, RZ, 0xc0, !PT ;  /* 0x0000000418ff7812 */ /* 0x000fe4000782c0ff */
[----:B------:R-:W-:Y:S02]  /*20f0*/  SEL R187, R187, 0xffffffe0, !P0 ;  /* 0xffffffe0bbbb7807 */ /* 0x000fe40004000000 */
[----:B------:R-:W-:Y:S02]  /*2100*/  SEL R174, R174, 0xffffffc0, !P1 ;  /* 0xffffffc0aeae7807 */ /* 0x000fe40004800000 */
[C---:B------:R-:W-:Y:S01]  /*2110*/  IADD3 R181, R180.reuse, R187, RZ ;  /* 0x000000bbb4b57210 */ /* 0x040fe20007ffe0ff */
[C---:B------:R-:W-:Y:S02]  /*2120*/  IMAD.IADD R182, R175.reuse, 0x1, R187 ;  /* 0x00000001afb67824 */ /* 0x040fe400078e02bb */
[--C-:B------:R-:W-:Y:S02]  /*2130*/  IMAD.IADD R186, R175, 0x1, R174.reuse ;  /* 0x00000001afba7824 */ /* 0x100fe400078e02ae */
[----:B------:R-:W-:Y:S01]  /*2140*/  IMAD.IADD R184, R180, 0x1, R174 ;  /* 0x00000001b4b87824 */ /* 0x000fe200078e02ae */
[C---:B------:R-:W-:Y:S01]  /*2150*/  IADD3 R185, R174.reuse, R182, RZ ;  /* 0x000000b6aeb97210 */ /* 0x040fe20007ffe0ff */
[----:B------:R-:W-:-:S02]  /*2160*/  IMAD.IADD R183, R174, 0x1, R181 ;  /* 0x00000001aeb77824 */ /* 0x000fc400078e02b5 */
.L_x_1206:
[----:B------:R-:W0:Y:S01]  /*2170*/  LDGDEPBAR ;  /* 0x00000000000079af */ /* 0x000e220000000000 */
[C---:B------:R-:W-:Y:S01]  /*2180*/  IADD3 R0, R173.reuse, R187, RZ ;  /* 0x000000bbad007210 */ /* 0x040fe20007ffe0ff */
[----:B------:R-:W-:Y:S01]  /*2190*/  UISETP.GE.AND UP2, UPT, UR6, 0x1, UPT ;  /* 0x000000010600788c */ /* 0x000fe2000bf46270 */
[----:B------:R-:W-:Y:S02]  /*21a0*/  IADD3 R2, R173, R174, RZ ;  /* 0x000000aead027210 */ /* 0x000fe40007ffe0ff */
[----:B-----5:R-:W-:Y:S03]  /*21b0*/  FSETP.NEU.FTZ.AND P0, PT, R238, -INF , PT ;  /* 0xff800000ee00780b */ /* 0x020fe60003f1d000 */
[----:B------:R-:W-:Y:S01]  /*21c0*/  PLOP3.LUT P2, PT, PT, PT, UP2, 0x80, 0x0 ;  /* 0x000000000000781c */ /* 0x000fe20003f4f028 */
        /* <DEDUP_REMOVED lines=9> */
[----:B------:R1:W4:Y:S01]  /*2260*/  LDSM.16.M88.4 R112, [R0+0x1000] ;  /* 0x001000000070783b */ /* 0x0003220000000200 */
[C---:B--2---:R-:W-:Y:S07]  /*2270*/  HMMA.16816.F32.BF16 R8, R28.reuse, R16, RZ ;  /* 0x000000101c08723c */ /* 0x044fee00000418ff */
[----:B------:R-:W2:Y:S01]  /*2280*/  LDSM.16.M88.4 R116, [R179+0x6800] ;  /* 0x00680000b374783b */ /* 0x000ea20000000200 */
[-C--:B------:R-:W-:Y:S07]  /*2290*/  HMMA.16816.F32.BF16 R12, R28, R18.reuse, RZ ;  /* 0x000000121c0c723c */ /* 0x080fee00000418ff */
[----:B------:R-:W-:Y:S01]  /*22a0*/  LDSM.16.M88.4 R120, [R2] ;  /* 0x000000000278783b */ /* 0x000fe20000000200 */
[C---:B------:R-:W-:Y:S07]  /*22b0*/  HMMA.16816.F32.BF16 R16, R32.reuse, R18, RZ ;  /* 0x000000122010723c */ /* 0x040fee00000418ff */
[----:B------:R-:W2:Y:S01]  /*22c0*/  LDSM.16.M88.4 R124, [R177+0x6000] ;  /* 0x00600000b17c783b */ /* 0x000ea20000000200 */
        /* <DEDUP_REMOVED lines=8> */
[----:B------:R1:W3:Y:S02]  /*2350*/  LDSM.16.M88.4 R100, [R2+0x1000] ;  /* 0x001000000264783b */ /* 0x0002e40000000200 */
[-C--:B----4-:R-:W-:Y:S08]  /*2360*/  HMMA.16816.F32.BF16 R4, R104, R108.reuse, R4 ;  /* 0x0000006c6804723c */ /* 0x090ff00000041804 */
[C---:B------:R-:W-:Y:S08]  /*2370*/  HMMA.16816.F32.BF16 R8, R112.reuse, R108, R8 ;  /* 0x0000006c7008723c */ /* 0x040ff00000041808 */
[-C--:B------:R-:W-:Y:S04]  /*2380*/  HMMA.16816.F32.BF16 R12, R112, R110.reuse, R12 ;  /* 0x0000006e700c723c */ /* 0x080fe8000004180c */
[----:B-1----:R-:W-:Y:S04]  /*2390*/  FMUL.FTZ R2, R236, 1.4426950216293334961 ;  /* 0x3fb8aa3bec027820 */ /* 0x002fe80000410000 */
[C---:B------:R-:W-:Y:S08]  /*23a0*/  HMMA.16816.F32.BF16 R16, R104.reuse, R110, R16 ;  /* 0x0000006e6810723c */ /* 0x040ff00000041810 */
[-C--:B--2---:R-:W-:Y:S08]  /*23b0*/  HMMA.16816.F32.BF16 R20, R104, R116.reuse, R20 ;  /* 0x000000746814723c */ /* 0x084ff00000041814 */
[C---:B------:R-:W-:Y:S08]  /*23c0*/  HMMA.16816.F32.BF16 R24, R112.reuse, R116, R24 ;  /* 0x000000747018723c */ /* 0x040ff00000041818 */
[-C--:B------:R-:W-:Y:S08]  /*23d0*/  HMMA.16816.F32.BF16 R28, R112, R118.reuse, R28 ;  /* 0x00000076701c723c */ /* 0x080ff0000004181c */
[----:B------:R-:W-:Y:S01]  /*23e0*/  HMMA.16816.F32.BF16 R32, R104, R118, R32 ;  /* 0x000000766820723c */ /* 0x000fe20000041820 */
[----:B------:R-:W1:Y:S07]  /*23f0*/  LDSM.16.M88.4 R104, [R0+0x1000] ;  /* 0x001000000068783b */ /* 0x000e6e0000000200 */
[-C--:B------:R-:W-:Y:S08]  /*2400*/  HMMA.16816.F32.BF16 R4, R120, R124.reuse, R4 ;  /* 0x0000007c7804723c */ /* 0x080ff00000041804 */
[C---:B---3--:R-:W-:Y:S08]  /*2410*/  HMMA.16816.F32.BF16 R8, R100.reuse, R124, R8 ;  /* 0x0000007c6408723c */ /* 0x048ff00000041808 */
        /* <DEDUP_REMOVED lines=28> */
[----:B------:R-:W4:Y:S01]  /*25e0*/  MUFU.TANH R224, R6 ;  /* 0x0000000600e07308 */ /* 0x000f220000002400 */
[----:B------:R-:W-:Y:S02]  /*25f0*/  FMUL.FTZ R8, R8, c[0x0][0x2ec] ;  /* 0x0000bb0008087a20 */ /* 0x000fe40000410000 */
[----:B--2---:R-:W-:Y:S05]  /*2600*/  FMUL.FTZ R9, R238, 1.4426950216293334961 ;  /* 0x3fb8aa3bee097820 */ /* 0x004fea0000410000 */
[----:B------:R-:W-:Y:S02]  /*2610*/  FSEL R9, R9, RZ, P0 ;  /* 0x000000ff09097208 */ /* 0x000fe40000000000 */
[----:B------:R2:W-:Y:S01]  /*2620*/  MUFU.TANH R232, R8 ;  /* 0x0000000800e87308 */ /* 0x0005e20000002400 */
[C---:B------:R-:W-:Y:S02]  /*2630*/  FSETP.NEU.FTZ.AND P0, PT, R237.reuse, -INF , PT ;  /* 0xff800000ed00780b */ /* 0x040fe40003f1d000 */
[--C-:B-1----:R-:W-:Y:S07]  /*2640*/  FFMA.FTZ R0, R212, c[0x0][0x23c], -R9.reuse ;  /* 0x00008f00d4007a23 */ /* 0x102fee0000010809 */
[----:B------:R3:W-:Y:S10]  /*2650*/  MUFU.EX2 R123, R0 ;  /* 0x00000000007b7308 */ /* 0x0007f40000000800 */
[----:B------:R1:W-:Y:S01]  /*2660*/  MUFU.TANH R240, R10 ;  /* 0x0000000a00f07308 */ /* 0x0003e20000002400 */
[----:B--2---:R-:W-:Y:S05]  /*2670*/  FMUL.FTZ R8, R237, 1.4426950216293334961 ;  /* 0x3fb8aa3bed087820 */ /* 0x004fea0000410000 */
[----:B------:R-:W-:Y:S04]  /*2680*/  FSEL R8, R8, RZ, P0 ;  /* 0x000000ff08087208 */ /* 0x000fe80000000000 */
[----:B------:R2:W2:Y:S01]  /*2690*/  MUFU.TANH R223, R7 ;  /* 0x0000000700df7308 */ /* 0x0004a20000002400 */
[----:B------:R-:W-:Y:S01]  /*26a0*/  FSETP.NEU.FTZ.AND P0, PT, R236, -INF , PT ;  /* 0xff800000ec00780b */ /* 0x000fe20003f1d000 */
[--C-:B---3--:R-:W-:Y:S03]  /*26b0*/  FFMA.FTZ R0, R208, c[0x0][0x23c], -R9.reuse ;  /* 0x00008f00d0007a23 */ /* 0x108fe60000010809 */
[----:B------:R-:W-:Y:S02]  /*26c0*/  FSEL R2, R2, RZ, P0 ;  /* 0x000000ff02027208 */ /* 0x000fe40000000000 */
[----:B------:R-:W-:Y:S03]  /*26d0*/  FSETP.NEU.FTZ.AND P0, PT, R235, -INF , PT ;  /* 0xff800000eb00780b */ /* 0x000fe60003f1d000 */
[----:B------:R4:W-:Y:S01]  /*26e0*/  MUFU.EX2 R122, R0 ;  /* 0x00000000007a7308 */ /* 0x0009e20000000800 */
[----:B-1----:R-:W-:Y:S09]  /*26f0*/  FFMA.FTZ R10, R231, c[0x0][0x23c], -R2 ;  /* 0x00008f00e70a7a23 */ /* 0x002ff20000010802 */
[----:B------:R-:W1:Y:S01]  /*2700*/  MUFU.TANH R230, R12 ;  /* 0x0000000c00e67308 */ /* 0x000e620000002400 */
[----:B--2---:R-:W2:Y:S09]  /*2710*/  LDSM.16.M88.4 R4, [R178+0x6800] ;  /* 0x00680000b204783b */ /* 0x004eb20000000200 */
[----:B------:R-:W-:Y:S01]  /*2720*/  MUFU.TANH R229, R13 ;  /* 0x0000000d00e57308 */ /* 0x000fe20000002400 */
[--C-:B----4-:R-:W-:Y:S09]  /*2730*/  FFMA.FTZ R0, R224, c[0x0][0x23c], -R8.reuse ;  /* 0x00008f00e0007a23 */ /* 0x110ff20000010808 */
[----:B------:R3:W-:Y:S10]  /*2740*/  MUFU.EX2 R136, R0 ;  /* 0x0000000000887308 */ /* 0x0007f40000000800 */
[----:B------:R-:W-:Y:S10]  /*2750*/  MUFU.TANH R234, R14 ;  /* 0x0000000e00ea7308 */ /* 0x000ff40000002400 */
[----:B------:R-:W-:Y:S01]  /*2760*/  MUFU.TANH R233, R15 ;  /* 0x0000000f00e97308 */ /* 0x000fe20000002400 */
[-C--:B--2---:R-:W-:Y:S03]  /*2770*/  HMMA.16816.F32.BF16 R20, R132, R4.reuse, R20 ;  /* 0x000000048414723c */ /* 0x084fe60000041814 */
[----:B---3--:R-:W-:Y:S06]  /*2780*/  FFMA.FTZ R0, R223, c[0x0][0x23c], -R8 ;  /* 0x00008f00df007a23 */ /* 0x008fec0000010808 */
[----:B------:R-:W-:Y:S01]  /*2790*/  MUFU.TANH R213, R16 ;  /* 0x0000001000d57308 */ /* 0x000fe20000002400 */
[C---:B------:R-:W-:Y:S07]  /*27a0*/  HMMA.16816.F32.BF16 R24, R104.reuse, R4, R24 ;  /* 0x000000046818723c */ /* 0x040fee0000041818 */
[--C-:B-1----:R-:W-:Y:S02]  /*27b0*/  FFMA.FTZ R4, R230, c[0x0][0x23c], -R2.reuse ;  /* 0x00008f00e6047a23 */ /* 0x102fe40000010802 */
[----:B------:R-:W1:Y:S01]  /*27c0*/  MUFU.EX2 R131, R0 ;  /* 0x0000000000837308 */ /* 0x000e620000000800 */
[-C--:B------:R-:W-:Y:S04]  /*27d0*/  HMMA.16816.F32.BF16 R28, R104, R6.reuse, R28 ;  /* 0x00000006681c723c */ /* 0x080fe8000004181c */
[----:B------:R-:W-:Y:S04]  /*27e0*/  FMUL.FTZ R20, R20, c[0x0][0x2ec] ;  /* 0x0000bb0014147a20 */ /* 0x000fe80000410000 */
[----:B------:R-:W-:Y:S01]  /*27f0*/  HMMA.16816.F32.BF16 R32, R132, R6, R32 ;  /* 0x000000068420723c */ /* 0x000fe20000041820 */
[----:B------:R2:W-:Y:S03]  /*2800*/  MUFU.EX2 R138, R4 ;  /* 0x00000004008a7308 */ /* 0x0005e60000000800 */
[----:B------:R-:W-:Y:S02]  /*2810*/  FMUL.FTZ R21, R21, c[0x0][0x2ec] ;  /* 0x0000bb0015157a20 */ /* 0x000fe40000410000 */
[----:B------:R-:W-:Y:S02]  /*2820*/  FMUL.FTZ R22, R22, c[0x0][0x2ec] ;  /* 0x0000bb0016167a20 */ /* 0x000fe40000410000 */
[----:B------:R-:W-:Y:S03]  /*2830*/  FMUL.FTZ R5, R24, c[0x0][0x2ec] ;  /* 0x0000bb0018057a20 */ /* 0x000fe60000410000 */
[----:B------:R-:W-:Y:S01]  /*2840*/  MUFU.TANH R211, R17 ;  /* 0x0000001100d37308 */ /* 0x000fe20000002400 */
[----:B------:R-:W-:Y:S02]  /*2850*/  FMUL.FTZ R23, R23, c[0x0][0x2ec] ;  /* 0x0000bb0017177a20 */ /* 0x000fe40000410000 */
[----:B------:R-:W-:Y:S01]  /*2860*/  FMUL.FTZ R25, R25, c[0x0][0x2ec] ;  /* 0x0000bb0019197a20 */ /* 0x000fe20000410000 */
[----:B-1----:R-:W-:Y:S01]  /*2870*/  F2FP.BF16.PACK_AB R6, R131, R136 ;  /* 0x000000888306723e */ /* 0x002fe200000010ff */
[--C-:B------:R-:W-:Y:S02]  /*2880*/  FFMA.FTZ R0, R232, c[0x0][0x23c], -R2.reuse ;  /* 0x00008f00e8007a23 */ /* 0x100fe40000010802 */
[----:B------:R-:W-:Y:S02]  /*2890*/  FMUL.FTZ R29, R29, c[0x0][0x2ec] ;  /* 0x0000bb001d1d7a20 */ /* 0x000fe40000410000 */
[----:B------:R1:W-:Y:S01]  /*28a0*/  STS [R199+0xe400], R6 ;  /* 0x00e40006c7007388 */ /* 0x0003e20000000800 */
[----:B------:R3:W-:Y:S01]  /*28b0*/  MUFU.EX2 R192, R0 ;  /* 0x0000000000c07308 */ /* 0x0007e20000000800 */
[----:B------:R-:W-:Y:S02]  /*28c0*/  FMUL.FTZ R30, R30, c[0x0][0x2ec] ;  /* 0x0000bb001e1e7a20 */ /* 0x000fe40000410000 */
[----:B------:R-:W-:Y:S02]  /*28d0*/  FMUL.FTZ R34, R34, c[0x0][0x2ec] ;  /* 0x0000bb0022227a20 */ /* 0x000fe40000410000 */
[----:B--2---:R-:W-:Y:S02]  /*28e0*/  FFMA.FTZ R4, R229, c[0x0][0x23c], -R2 ;  /* 0x00008f00e5047a23 */ /* 0x004fe40000010802 */
[----:B------:R-:W-:Y:S02]  /*28f0*/  FMUL.FTZ R31, R31, c[0x0][0x2ec] ;  /* 0x0000bb001f1f7a20 */ /* 0x000fe40000410000 */
[----:B------:R-:W-:Y:S01]  /*2900*/  FMUL.FTZ R33, R33, c[0x0][0x2ec] ;  /* 0x0000bb0021217a20 */ /* 0x000fe20000410000 */
[----:B------:R2:W1:Y:S01]  /*2910*/  MUFU.EX2 R137, R4 ;  /* 0x0000000400897308 */ /* 0x0004620000000800 */
[----:B------:R-:W-:Y:S02]  /*2920*/  FMUL.FTZ R35, R35, c[0x0][0x2ec] ;  /* 0x0000bb0023237a20 */ /* 0x000fe40000410000 */
[----:B------:R-:W-:Y:S02]  /*2930*/  FMUL.FTZ R26, R26, c[0x0][0x2ec] ;  /* 0x0000bb001a1a7a20 */ /* 0x000fe40000410000 */
[----:B------:R-:W-:Y:S05]  /*2940*/  FMUL.FTZ R27, R27, c[0x0][0x2ec] ;  /* 0x0000bb001b1b7a20 */ /* 0x000fea0000410000 */
[----:B------:R-:W4:Y:S01]  /*2950*/  MUFU.TANH R218, R18 ;  /* 0x0000001200da7308 */ /* 0x000f220000002400 */
[----:B---3--:R-:W-:Y:S05]  /*2960*/  FMUL.FTZ R0, R235, 1.4426950216293334961 ;  /* 0x3fb8aa3beb007820 */ /* 0x008fea0000410000 */
[----:B------:R-:W-:Y:S04]  /*2970*/  FSEL R0, R0, RZ, P0 ;  /* 0x000000ff00007208 */ /* 0x000fe80000000000 */
[----:B------:R-:W3:Y:S01]  /*2980*/  MUFU.TANH R217, R19 ;  /* 0x0000001300d97308 */ /* 0x000ee20000002400 */
[----:B------:R-:W-:Y:S01]  /*2990*/  IADD3 R110, P0, R242, UR10, RZ ;  /* 0x0000000af26e7c10 */ /* 0x000fe2000ff1e0ff */
[--C-:B--2---:R-:W-:Y:S01]  /*29a0*/  FFMA.FTZ R4, R234, c[0x0][0x23c], -R0.reuse ;  /* 0x00008f00ea047a23 */ /* 0x104fe20000010800 */
[----:B-1----:R-:W-:Y:S02]  /*29b0*/  F2FP.BF16.PACK_AB R6, R137, R138 ;  /* 0x0000008a8906723e */ /* 0x002fe400000010ff */
[----:B------:R-:W-:Y:S05]  /*29c0*/  IADD3.X R111, R243, UR9, RZ, P0, !PT ;  /* 0x00000009f36f7c10 */ /* 0x000fea00087fe4ff */
[----:B------:R1:W-:Y:S01]  /*29d0*/  MUFU.EX2 R194, R4 ;  /* 0x0000000400c27308 */ /* 0x0003e20000000800 */
[----:B------:R2:W2:Y:S04]  /*29e0*/  LDG.E R109, [R110.64] ;  /* 0x000000046e6d7981 */ /* 0x0004a8000c1e1900 */
[----:B------:R2:W2:Y:S05]  /*29f0*/  LDG.E R108, [R110.64+0x20] ;  /* 0x000020046e6c7981 */ /* 0x0004aa000c1e1900 */
[----:B------:R-:W3:Y:S10]  /*2a00*/  MUFU.TANH R210, R20 ;  /* 0x0000001400d27308 */ /* 0x000ef40000002400 */
[----:B------:R-:W3:Y:S01]  /*2a10*/  MUFU.TANH R209, R21 ;  /* 0x0000001500d17308 */ /* 0x000ee20000002400 */
[----:B-1----:R-:W-:Y:S09]  /*2a20*/  FFMA.FTZ R4, R233, c[0x0][0x23c], -R0 ;  /* 0x00008f00e9047a23 */ /* 0x002ff20000010800 */
[----:B------:R1:W-:Y:S10]  /*2a30*/  MUFU.EX2 R193, R4 ;  /* 0x0000000400c17308 */ /* 0x0003f40000000800 */
[----:B------:R-:W3:Y:S10]  /*2a40*/  MUFU.TANH R216, R22 ;  /* 0x0000001600d87308 */ /* 0x000ef40000002400 */
[----:B------:R-:W-:Y:S01]  /*2a50*/  MUFU.TANH R215, R23 ;  /* 0x0000001700d77308 */ /* 0x000fe20000002400 */
[--C-:B-1----:R-:W-:Y:S09]  /*2a60*/  FFMA.FTZ R4, R213, c[0x0][0x23c], -R9.reuse ;  /* 0x00008f00d5047a23 */ /* 0x102ff20000010809 */
[----:B------:R1:W-:Y:S10]  /*2a70*/  MUFU.EX2 R119, R4 ;  /* 0x0000000400777308 */ /* 0x0003f40000000800 */
[----:B------:R-:W-:Y:S10]  /*2a80*/  MUFU.TANH R219, R29 ;  /* 0x0000001d00db7308 */ /* 0x000ff40000002400 */
[----:B------:R-:W-:Y:S01]  /*2a90*/  MUFU.TANH R226, R30 ;  /* 0x0000001e00e27308 */ /* 0x000fe20000002400 */
[--C-:B-1----:R-:W-:Y:S09]  /*2aa0*/  FFMA.FTZ R4, R211, c[0x0][0x23c], -R9.reuse ;  /* 0x00008f00d3047a23 */ /* 0x102ff20000010809 */
[----:B------:R4:W-:Y:S10]  /*2ab0*/  MUFU.EX2 R118, R4 ;  /* 0x0000000400767308 */ /* 0x0009f40000000800 */
[----:B------:R-:W-:Y:S10]  /*2ac0*/  MUFU.TANH R207, R34 ;  /* 0x0000002200cf7308 */ /* 0x000ff40000002400 */
[----:B------:R-:W-:Y:S01]  /*2ad0*/  MUFU.TANH R225, R31 ;  /* 0x0000001f00e17308 */ /* 0x000fe20000002400 */
[--C-:B----4-:R-:W-:Y:S09]  /*2ae0*/  FFMA.FTZ R4, R218, c[0x0][0x23c], -R8.reuse ;  /* 0x00008f00da047a23 */ /* 0x110ff20000010808 */
[----:B------:R3:W-:Y:S10]  /*2af0*/  MUFU.EX2 R125, R4 ;  /* 0x00000004007d7308 */ /* 0x0007f40000000800 */
[----:B------:R-:W-:Y:S10]  /*2b00*/  MUFU.TANH R135, R33 ;  /* 0x0000002100877308 */ /* 0x000ff40000002400 */
[----:B------:R-:W-:Y:S01]  /*2b10*/  MUFU.TANH R206, R35 ;  /* 0x0000002300ce7308 */ /* 0x000fe20000002400 */
[----:B---3--:R-:W-:Y:S09]  /*2b20*/  FFMA.FTZ R4, R217, c[0x0][0x23c], -R8 ;  /* 0x00008f00d9047a23 */ /* 0x008ff20000010808 */
[----:B------:R1:W-:Y:S10]  /*2b30*/  MUFU.EX2 R124, R4 ;  /* 0x00000004007c7308 */ /* 0x0003f40000000800 */
[----:B------:R3:W-:Y:S10]  /*2b40*/  MUFU.TANH R222, R5 ;  /* 0x0000000500de7308 */ /* 0x0007f40000002400 */
[----:B------:R4:W4:Y:S01]  /*2b50*/  MUFU.EX2 R139, R10 ;  /* 0x0000000a008b7308 */ /* 0x0009220000000800 */
[--C-:B-1----:R-:W-:Y:S09]  /*2b60*/  FFMA.FTZ R4, R210, c[0x0][0x23c], -R9.reuse ;  /* 0x00008f00d2047a23 */ /* 0x102ff20000010809 */
[----:B------:R1:W-:Y:S01]  /*2b70*/  MUFU.EX2 R115, R4 ;  /* 0x0000000400737308 */ /* 0x0003e20000000800 */
[----:B---3--:R-:W-:Y:S09]  /*2b80*/  FMUL.FTZ R5, R28, c[0x0][0x2ec] ;  /* 0x0000bb001c057a20 */ /* 0x008ff20000410000 */
[----:B------:R3:W-:Y:S01]  /*2b90*/  MUFU.TANH R220, R5 ;  /* 0x0000000500dc7308 */ /* 0x0007e20000002400 */
[----:B----4-:R-:W-:Y:S09]  /*2ba0*/  FFMA.FTZ R10, R240, c[0x0][0x23c], -R0 ;  /* 0x00008f00f00a7a23 */ /* 0x010ff20000010800 */
[----:B------:R-:W-:Y:S01]  /*2bb0*/  MUFU.EX2 R196, R10 ;  /* 0x0000000a00c47308 */ /* 0x000fe20000000800 */
[--C-:B-1----:R-:W-:Y:S09]  /*2bc0*/  FFMA.FTZ R4, R209, c[0x0][0x23c], -R9.reuse ;  /* 0x00008f00d1047a23 */ /* 0x102ff20000010809 */
[----:B------:R1:W-:Y:S01]  /*2bd0*/  MUFU.EX2 R114, R4 ;  /* 0x0000000400727308 */ /* 0x0003e20000000800 */
[----:B---3--:R-:W-:Y:S09]  /*2be0*/  FMUL.FTZ R5, R32, c[0x0][0x2ec] ;  /* 0x0000bb0020057a20 */ /* 0x008ff20000410000 */
[----:B------:R3:W-:Y:S10]  /*2bf0*/  MUFU.TANH R201, R5 ;  /* 0x0000000500c97308 */ /* 0x0007f40000002400 */
[----:B------:R-:W-:Y:S01]  /*2c00*/  MUFU.TANH R221, R25 ;  /* 0x0000001900dd7308 */ /* 0x000fe20000002400 */
[--C-:B-1----:R-:W-:Y:S09]  /*2c10*/  FFMA.FTZ R4, R216, c[0x0][0x23c], -R8.reuse ;  /* 0x00008f00d8047a23 */ /* 0x102ff20000010808 */
[----:B------:R1:W-:Y:S01]  /*2c20*/  MUFU.EX2 R121, R4 ;  /* 0x0000000400797308 */ /* 0x0003e20000000800 */
[----:B---3--:R-:W-:Y:S09]  /*2c30*/  F2FP.BF16.PACK_AB R5, R139, R192 ;  /* 0x000000c08b05723e */ /* 0x008ff200000010ff */
[----:B------:R-:W-:Y:S10]  /*2c40*/  MUFU.TANH R228, R26 ;  /* 0x0000001a00e47308 */ /* 0x000ff40000002400 */
[----:B------:R-:W-:Y:S01]  /*2c50*/  MUFU.TANH R227, R27 ;  /* 0x0000001b00e37308 */ /* 0x000fe20000002400 */
[----:B-1----:R-:W-:Y:S09]  /*2c60*/  FFMA.FTZ R4, R215, c[0x0][0x23c], -R8 ;  /* 0x00008f00d7047a23 */ /* 0x002ff20000010808 */
[----:B------:R1:W-:Y:S10]  /*2c70*/  MUFU.EX2 R120, R4 ;  /* 0x0000000400787308 */ /* 0x0003f40000000800 */
[----:B------:R-:W3:Y:S01]  /*2c80*/  MUFU.TANH R239, R11 ;  /* 0x0000000b00ef7308 */ /* 0x000ee20000002400 */
[----:B-1----:R-:W-:Y:S09]  /*2c90*/  FFMA.FTZ R4, R222, c[0x0][0x23c], -R2 ;  /* 0x00008f00de047a23 */ /* 0x002ff20000010802 */
[----:B------:R1:W-:Y:S01]  /*2ca0*/  MUFU.EX2 R129, R4 ;  /* 0x0000000400817308 */ /* 0x0003e20000000800 */
[----:B---3--:R-:W-:Y:S09]  /*2cb0*/  FFMA.FTZ R10, R239, c[0x0][0x23c], -R0 ;  /* 0x00008f00ef0a7a23 */ /* 0x008ff20000010800 */
[----:B------:R-:W3:Y:S01]  /*2cc0*/  MUFU.EX2 R195, R10 ;  /* 0x0000000a00c37308 */ /* 0x000ee20000000800 */
[----:B-1----:R-:W-:Y:S09]  /*2cd0*/  FFMA.FTZ R4, R221, c[0x0][0x23c], -R2 ;  /* 0x00008f00dd047a23 */ /* 0x002ff20000010802 */
[----:B------:R1:W-:Y:S02]  /*2ce0*/  MUFU.EX2 R128, R4 ;  /* 0x0000000400807308 */ /* 0x0003e40000000800 */
[--C-:B-1----:R-:W-:Y:S08]  /*2cf0*/  FFMA.FTZ R4, R228, c[0x0][0x23c], -R0.reuse ;  /* 0x00008f00e4047a23 */ /* 0x102ff00000010800 */
[----:B------:R1:W-:Y:S02]  /*2d00*/  MUFU.EX2 R134, R4 ;  /* 0x0000000400867308 */ /* 0x0003e40000000800 */
[----:B-1----:R-:W-:Y:S08]  /*2d10*/  FFMA.FTZ R4, R227, c[0x0][0x23c], -R0 ;  /* 0x00008f00e3047a23 */ /* 0x002ff00000010800 */
[----:B------:R1:W-:Y:S02]  /*2d20*/  MUFU.EX2 R133, R4 ;  /* 0x0000000400857308 */ /* 0x0003e40000000800 */
[--C-:B-1----:R-:W-:Y:S02]  /*2d30*/  FFMA.FTZ R4, R220, c[0x0][0x23c], -R2.reuse ;  /* 0x00008f00dc047a23 */ /* 0x102fe40000010802 */
[----:B------:R-:W-:Y:S06]  /*2d40*/  FFMA.FTZ R2, R219, c[0x0][0x23c], -R2 ;  /* 0x00008f00db027a23 */ /* 0x000fec0000010802 */
[----:B------:R3:W-:Y:S10]  /*2d50*/  MUFU.EX2 R127, R4 ;  /* 0x00000004007f7308 */ /* 0x0007f40000000800 */
[----:B------:R1:W-:Y:S01]  /*2d60*/  MUFU.EX2 R126, R2 ;  /* 0x00000002007e7308 */ /* 0x0003e20000000800 */
[----:B---3--:R-:W-:Y:S01]  /*2d70*/  F2FP.BF16.PACK_AB R4, R195, R196 ;  /* 0x000000c4c304723e */ /* 0x008fe200000010ff */
[--C-:B-1----:R-:W-:Y:S02]  /*2d80*/  FFMA.FTZ R2, R226, c[0x0][0x23c], -R0.reuse ;  /* 0x00008f00e2027a23 */ /* 0x102fe40000010800 */
[----:B------:R-:W-:Y:S06]  /*2d90*/  FFMA.FTZ R0, R225, c[0x0][0x23c], -R0 ;  /* 0x00008f00e1007a23 */ /* 0x000fec0000010800 */
[----:B------:R1:W-:Y:S10]  /*2da0*/  MUFU.EX2 R132, R2 ;  /* 0x0000000200847308 */ /* 0x0003f40000000800 */
[----:B------:R3:W-:Y:S01]  /*2db0*/  MUFU.EX2 R130, R0 ;  /* 0x0000000000827308 */ /* 0x0007e20000000800 */
[--C-:B-1----:R-:W-:Y:S02]  /*2dc0*/  FFMA.FTZ R2, R201, c[0x0][0x23c], -R9.reuse ;  /* 0x00008f00c9027a23 */ /* 0x102fe40000010809 */
[----:B------:R-:W-:Y:S07]  /*2dd0*/  FFMA.FTZ R9, R135, c[0x0][0x23c], -R9 ;  /* 0x00008f0087097a23 */ /* 0x000fee0000010809 */
[----:B------:R1:W-:Y:S01]  /*2de0*/  MUFU.EX2 R113, R2 ;  /* 0x0000000200717308 */ /* 0x0003e20000000800 */
[----:B---3--:R-:W-:Y:S09]  /*2df0*/  F2FP.BF16.PACK_AB R0, R124, R125 ;  /* 0x0000007d7c00723e */ /* 0x008ff200000010ff */
[----:B------:R-:W3:Y:S01]  /*2e00*/  MUFU.EX2 R112, R9 ;  /* 0x0000000900707308 */ /* 0x000ee20000000800 */
[--C-:B-1----:R-:W-:Y:S02]  /*2e10*/  FFMA.FTZ R2, R207, c[0x0][0x23c], -R8.reuse ;  /* 0x00008f00cf027a23 */ /* 0x102fe40000010808 */
[----:B------:R-:W-:Y:S07]  /*2e20*/  FFMA.FTZ R8, R206, c[0x0][0x23c], -R8 ;  /* 0x00008f00ce087a23 */ /* 0x000fee0000010808 */
[----:B------:R1:W-:Y:S10]  /*2e30*/  MUFU.EX2 R117, R2 ;  /* 0x0000000200757308 */ /* 0x0003f40000000800 */
[----:B------:R-:W4:Y:S01]  /*2e40*/  MUFU.EX2 R116, R8 ;  /* 0x0000000800747308 */ /* 0x000f220000000800 */
[----:B-1----:R-:W-:Y:S05]  /*2e50*/  F2FP.BF16.PACK_AB R2, R122, R123 ;  /* 0x0000007b7a02723e */ /* 0x002fea00000010ff */
[----:B------:R1:W-:Y:S04]  /*2e60*/  STS [R199+0xe000], R2 ;  /* 0x00e00002c7007388 */ /* 0x0003e80000000800 */
[----:B------:R3:W-:Y:S01]  /*2e70*/  STS [R200+0xe400], R0 ;  /* 0x00e40000c8007388 */ /* 0x0007e20000000800 */
[----:B-1----:R-:W-:Y:S02]  /*2e80*/  F2FP.BF16.PACK_AB R2, R118, R119 ;  /* 0x000000777602723e */ /* 0x002fe400000010ff */
[----:B---3--:R-:W-:Y:S03]  /*2e90*/  F2FP.BF16.PACK_AB R0, R112, R113 ;  /* 0x000000717000723e */ /* 0x008fe600000010ff */
[----:B------:R1:W-:Y:S04]  /*2ea0*/  STS [R200+0xe000], R2 ;  /* 0x00e00002c8007388 */ /* 0x0003e80000000800 */
[----:B------:R3:W-:Y:S04]  /*2eb0*/  STS [R199+0xf000], R5 ;  /* 0x00f00005c7007388 */ /* 0x0007e80000000800 */
[----:B------:R2:W-:Y:S04]  /*2ec0*/  STS [R199+0xf400], R4 ;  /* 0x00f40004c7007388 */ /* 0x0005e80000000800 */
[----:B------:R4:W-:Y:S01]  /*2ed0*/  STS [R200+0xf000], R6 ;  /* 0x00f00006c8007388 */ /* 0x0009e20000000800 */
[----:B-1----:R-:W-:Y:S02]  /*2ee0*/  F2FP.BF16.PACK_AB R2, R120, R121 ;  /* 0x000000797802723e */ /* 0x002fe400000010ff */
[----:B---3--:R-:W-:Y:S02]  /*2ef0*/  F2FP.BF16.PACK_AB R5, R193, R194 ;  /* 0x000000c2c105723e */ /* 0x008fe400000010ff */
[----:B--2---:R-:W-:Y:S03]  /*2f00*/  F2FP.BF16.PACK_AB R4, R114, R115 ;  /* 0x000000737204723e */ /* 0x004fe600000010ff */
        /* <DEDUP_REMOVED lines=13> */
[----:B------:R2:W-:Y:S04]  /*2fe0*/  STS [R197+0xf400], R0 ;  /* 0x00f40000c5007388 */ /* 0x0005e80000000800 */
[----:B------:R-:W3:Y:S08]  /*2ff0*/  LDSM.16.M88.4 R32, [R175+0x4000] ;  /* 0x00400000af20783b */ /* 0x000ef00000000200 */
[----:B------:R-:W3:Y:S08]  /*3000*/  LDSM.16.M88.4 R28, [R175+0x5000] ;  /* 0x00500000af1c783b */ /* 0x000ef00000000200 */
[----:B------:R-:W3:Y:S08]  /*3010*/  LDSM.16.M88.4 R100, [R182+0x4000] ;  /* 0x00400000b664783b */ /* 0x000ef00000000200 */
[----:B------:R-:W3:Y:S08]  /*3020*/  LDSM.16.M88.4 R104, [R182+0x5000] ;  /* 0x00500000b668783b */ /* 0x000ef00000000200 */
[----:B-1----:R1:W4:Y:S04]  /*3030*/  LDG.E R2, [R110.64+0x80] ;  /* 0x000080046e027981 */ /* 0x002328000c1e1900 */
[----:B--2---:R1:W2:Y:S01]  /*3040*/  LDG.E R0, [R110.64+0xa0] ;  /* 0x0000a0046e007981 */ /* 0x0042a2000c1e1900 */
[-C--:B---3--:R-:W-:Y:S08]  /*3050*/  HMMA.16816.F32.BF16 R4, R32, R140.reuse, RZ ;  /* 0x0000008c2004723c */ /* 0x088ff000000418ff */
[C---:B------:R-:W-:Y:S08]  /*3060*/  HMMA.16816.F32.BF16 R8, R28.reuse, R140, RZ ;  /* 0x0000008c1c08723c */ /* 0x040ff000000418ff */
[-C--:B------:R-:W-:Y:S01]  /*3070*/  HMMA.16816.F32.BF16 R12, R28, R142.reuse, RZ ;  /* 0x0000008e1c0c723c */ /* 0x080fe200000418ff */
[----:B-1----:R-:W-:Y:S07]  /*3080*/  MOV R111, c[0x0][0x22c] ;  /* 0x00008b00006f7a02 */ /* 0x002fee0000000f00 */
[C---:B------:R-:W-:Y:S04]  /*3090*/  HMMA.16816.F32.BF16 R16, R32.reuse, R142, RZ ;  /* 0x0000008e2010723c */ /* 0x040fe800000418ff */
[----:B------:R-:W-:Y:S04]  /*30a0*/  IMAD R111, R111, c[0x0][0x1c0], RZ ;  /* 0x000070006f6f7a24 */ /* 0x000fe800078e02ff */
[-C--:B------:R-:W-:Y:S01]  /*30b0*/  HMMA.16816.F32.BF16 R20, R32, R144.reuse, RZ ;  /* 0x000000902014723c */ /* 0x080fe200000418ff */
[----:B------:R-:W-:Y:S04]  /*30c0*/  LEA R111, -R111, RZ, 0x6 ;  /* 0x000000ff6f6f7211 */ /* 0x000fe800078e31ff */
[C---:B------:R-:W-:Y:S03]  /*30d0*/  LEA R190, P0, R111.reuse, R190, 0x2 ;  /* 0x000000be6fbe7211 */ /* 0x040fe600078010ff */
[C---:B------:R-:W-:Y:S04]  /*30e0*/  HMMA.16816.F32.BF16 R24, R28.reuse, R144, RZ ;  /* 0x000000901c18723c */ /* 0x040fe800000418ff */
[----:B------:R-:W-:Y:S04]  /*30f0*/  LEA.HI.X.SX32 R191, R111, R191, 0x2, P0 ;  /* 0x000000bf6fbf7211 */ /* 0x000fe800000f16ff */
[-C--:B------:R-:W-:Y:S08]  /*3100*/  HMMA.16816.F32.BF16 R28, R28, R146.reuse, RZ ;  /* 0x000000921c1c723c */ /* 0x080ff000000418ff */
[----:B------:R-:W-:Y:S08]  /*3110*/  HMMA.16816.F32.BF16 R32, R32, R146, RZ ;  /* 0x000000922020723c */ /* 0x000ff000000418ff */
[-C--:B------:R-:W-:Y:S08]  /*3120*/  HMMA.16816.F32.BF16 R4, R100, R148.reuse, R4 ;  /* 0x000000946404723c */ /* 0x080ff00000041804 */
        /* <DEDUP_REMOVED lines=8> */
[----:B------:R-:W3:Y:S07]  /*31b0*/  LDSM.16.M88.4 R100, [R186+0x5000] ;  /* 0x00500000ba64783b */ /* 0x000eee0000000200 */
[-C--:B-1----:R-:W-:Y:S08]  /*31c0*/  HMMA.16816.F32.BF16 R4, R104, R156.reuse, R4 ;  /* 0x0000009c6804723c */ /* 0x082ff00000041804 */
[C---:B---3--:R-:W-:Y:S08]  /*31d0*/  HMMA.16816.F32.BF16 R8, R100.reuse, R156, R8 ;  /* 0x0000009c6408723c */ /* 0x048ff00000041808 */
[-C--:B------:R-:W-:Y:S08]  /*31e0*/  HMMA.16816.F32.BF16 R12, R100, R158.reuse, R12 ;  /* 0x0000009e640c723c */ /* 0x080ff0000004180c */
[C---:B------:R-:W-:Y:S08]  /*31f0*/  HMMA.16816.F32.BF16 R16, R104.reuse, R158, R16 ;  /* 0x0000009e6810723c */ /* 0x040ff00000041810 */
[-C--:B------:R-:W-:Y:S08]  /*3200*/  HMMA.16816.F32.BF16 R20, R104, R160.reuse, R20 ;  /* 0x000000a06814723c */ /* 0x080ff00000041814 */
[C---:B------:R-:W-:Y:S08]  /*3210*/  HMMA.16816.F32.BF16 R24, R100.reuse, R160, R24 ;  /* 0x000000a06418723c */ /* 0x040ff00000041818 */
[-C--:B------:R-:W-:Y:S01]  /*3220*/  HMMA.16816.F32.BF16 R28, R100, R162.reuse, R28 ;  /* 0x000000a2641c723c */ /* 0x080fe2000004181c */
[----:B------:R-:W1:Y:S07]  /*3230*/  LDSM.16.M88.4 R100, [R185+0x4000] ;  /* 0x00400000b964783b */ /* 0x000e6e0000000200 */
[----:B------:R-:W-:Y:S07]  /*3240*/  HMMA.16816.F32.BF16 R32, R104, R162, R32 ;  /* 0x000000a26820723c */ /* 0x000fee0000041820 */
[----:B------:R-:W-:Y:S05]  /*3250*/  FFMA.FTZ R105, -R212, R212, 1 ;  /* 0x3f800000d4697423 */ /* 0x000fea00000101d4 */
[----:B------:R-:W-:Y:S01]  /*3260*/  FMUL.FTZ R105, R105, c[0x0][0x2ec] ;  /* 0x0000bb0069697a20 */ /* 0x000fe20000410000 */
[-C--:B-1----:R-:W-:Y:S11]  /*3270*/  HMMA.16816.F32.BF16 R4, R100, R164.reuse, R4 ;  /* 0x000000a46404723c */ /* 0x082ff60000041804 */
[----:B------:R-:W-:Y:S11]  /*3280*/  @!UPT UIADD3 URZ, URZ, URZ, URZ ;  /* 0x0000003f3f3ff290 */ /* 0x000ff6000fffe03f */
[----:B------:R-:W-:Y:S02]  /*3290*/  @!UPT UIADD3 URZ, URZ, URZ, URZ ;  /* 0x0000003f3f3ff290 */ /* 0x000fe4000fffe03f */
[----:B------:R-:W-:Y:S04]  /*32a0*/  FADD.FTZ R4, -R109, R4 ;  /* 0x000000046d047221 */ /* 0x000fe80000010100 */
[----:B------:R-:W-:Y:S02]  /*32b0*/  FMUL.FTZ R104, R123, R4 ;  /* 0x000000047b687220 */ /* 0x000fe40000410000 */
[----:B------:R-:W-:Y:S02]  /*32c0*/  FADD.FTZ R4, -R109, R5 ;  /* 0x000000056d047221 */ /* 0x000fe40000010100 */
[----:B------:R-:W-:Y:S02]  /*32d0*/  FMUL.FTZ R123, R105, R104 ;  /* 0x00000068697b7220 */ /* 0x000fe40000410000 */
[----:B------:R-:W-:Y:S01]  /*32e0*/  FFMA.FTZ R5, -R208, R208, 1 ;  /* 0x3f800000d0057423 */ /* 0x000fe200000101d0 */
[----:B------:R-:W1:Y:S01]  /*32f0*/  LDSM.16.M88.4 R104, [R185+0x5000] ;  /* 0x00500000b968783b */ /* 0x000e620000000200 */
[----:B------:R-:W-:Y:S02]  /*3300*/  FMUL.FTZ R4, R122, R4 ;  /* 0x000000047a047220 */ /* 0x000fe40000410000 */
[----:B------:R-:W-:Y:S04]  /*3310*/  FMUL.FTZ R5, R5, c[0x0][0x2ec] ;  /* 0x0000bb0005057a20 */ /* 0x000fe80000410000 */
[----:B------:R-:W-:Y:S01]  /*3320*/  FMUL.FTZ R122, R5, R4 ;  /* 0x00000004057a7220 */ /* 0x000fe20000410000 */
[C---:B-1----:R-:W-:Y:S08]  /*3330*/  HMMA.16816.F32.BF16 R8, R104.reuse, R164, R8 ;  /* 0x000000a46808723c */ /* 0x042ff00000041808 */
[-C--:B------:R-:W-:Y:S08]  /*3340*/  HMMA.16816.F32.BF16 R12, R104, R166.reuse, R12 ;  /* 0x000000a6680c723c */ /* 0x080ff0000004180c */
[C---:B------:R-:W-:Y:S08]  /*3350*/  HMMA.16816.F32.BF16 R16, R100.reuse, R166, R16 ;  /* 0x000000a66410723c */ /* 0x040ff00000041810 */
[-C--:B------:R-:W-:Y:S08]  /*3360*/  HMMA.16816.F32.BF16 R20, R100, R168.reuse, R20 ;  /* 0x000000a86414723c */ /* 0x080ff00000041814 */
[C---:B------:R-:W-:Y:S08]  /*3370*/  HMMA.16816.F32.BF16 R24, R104.reuse, R168, R24 ;  /* 0x000000a86818723c */ /* 0x040ff00000041818 */
[C---:B------:R-:W-:Y:S01]  /*3380*/  FADD.FTZ R5, -R109.reuse, R16 ;  /* 0x000000106d057221 */ /* 0x040fe20000010100 */
[-C--:B------:R-:W-:Y:S03]  /*3390*/  HMMA.16816.F32.BF16 R28, R104, R170.reuse, R28 ;  /* 0x000000aa681c723c */ /* 0x080fe6000004181c */
[----:B------:R-:W-:Y:S02]  /*33a0*/  FADD.FTZ R4, -R109, R17 ;  /* 0x000000116d047221 */ /* 0x000fe40000010100 */
[----:B------:R-:W-:Y:S02]  /*33b0*/  FMUL.FTZ R5, R119, R5 ;  /* 0x0000000577057220 */ /* 0x000fe40000410000 */
[C---:B------:R-:W-:Y:S01]  /*33c0*/  FADD.FTZ R17, -R109.reuse, R20 ;  /* 0x000000146d117221 */ /* 0x040fe20000010100 */
[----:B------:R-:W-:Y:S04]  /*33d0*/  HMMA.16816.F32.BF16 R32, R100, R170, R32 ;  /* 0x000000aa6420723c */ /* 0x000fe80000041820 */
[----:B------:R-:W-:Y:S02]  /*33e0*/  FADD.FTZ R16, -R109, R21 ;  /* 0x000000156d107221 */ /* 0x000fe40000010100 */
[----:B------:R-:W-:Y:S02]  /*33f0*/  FFMA.FTZ R21, -R213, R213, 1 ;  /* 0x3f800000d5157423 */ /* 0x000fe400000101d5 */
[----:B------:R-:W-:Y:S04]  /*3400*/  FFMA.FTZ R20, -R211, R211, 1 ;  /* 0x3f800000d3147423 */ /* 0x000fe800000101d3 */
[----:B------:R-:W-:Y:S02]  /*3410*/  FMUL.FTZ R4, R118, R4 ;  /* 0x0000000476047220 */ /* 0x000fe40000410000 */
[----:B------:R-:W-:Y:S02]  /*3420*/  FMUL.FTZ R21, R21, c[0x0][0x2ec] ;  /* 0x0000bb0015157a20 */ /* 0x000fe40000410000 */
[----:B------:R-:W-:Y:S02]  /*3430*/  FMUL.FTZ R20, R20, c[0x0][0x2ec] ;  /* 0x0000bb0014147a20 */ /* 0x000fe40000410000 */
[----:B------:R-:W-:Y:S02]  /*3440*/  FMUL.FTZ R17, R115, R17 ;  /* 0x0000001173117220 */ /* 0x000fe40000410000 */
[----:B------:R-:W-:Y:S02]  /*3450*/  FMUL.FTZ R16, R114, R16 ;  /* 0x0000001072107220 */ /* 0x000fe40000410000 */
[----:B------:R-:W-:Y:S02]  /*3460*/  FMUL.FTZ R115, R21, R5 ;  /* 0x0000000515737220 */ /* 0x000fe40000410000 */
[C---:B------:R-:W-:Y:S02]  /*3470*/  FADD.FTZ R32, -R109.reuse, R32 ;  /* 0x000000206d207221 */ /* 0x040fe40000010100 */
[----:B------:R-:W-:Y:S02]  /*3480*/  FADD.FTZ R33, -R109, R33 ;  /* 0x000000216d217221 */ /* 0x000fe40000010100 */
[----:B------:R-:W-:Y:S02]  /*3490*/  FMUL.FTZ R114, R20, R4 ;  /* 0x0000000414727220 */ /* 0x000fe40000410000 */
[----:B------:R-:W-:Y:S02]  /*34a0*/  FFMA.FTZ R21, -R201, R201, 1 ;  /* 0x3f800000c9157423 */ /* 0x000fe400000101c9 */
[----:B------:R-:W-:Y:S02]  /*34b0*/  FFMA.FTZ R20, -R135, R135, 1 ;  /* 0x3f80000087147423 */ /* 0x000fe40000010187 */
[----:B------:R-:W-:Y:S02]  /*34c0*/  FMUL.FTZ R5, R113, R32 ;  /* 0x0000002071057220 */ /* 0x000fe40000410000 */
[----:B------:R-:W-:Y:S02]  /*34d0*/  FMUL.FTZ R4, R112, R33 ;  /* 0x0000002170047220 */ /* 0x000fe40000410000 */
[----:B------:R-:W-:Y:S02]  /*34e0*/  FFMA.FTZ R33, -R210, R210, 1 ;  /* 0x3f800000d2217423 */ /* 0x000fe400000101d2 */
[----:B------:R-:W-:Y:S02]  /*34f0*/  FFMA.FTZ R32, -R209, R209, 1 ;  /* 0x3f800000d1207423 */ /* 0x000fe400000101d1 */
[----:B------:R-:W-:Y:S02]  /*3500*/  FMUL.FTZ R21, R21, c[0x0][0x2ec] ;  /* 0x0000bb0015157a20 */ /* 0x000fe40000410000 */
[----:B------:R-:W-:Y:S02]  /*3510*/  FMUL.FTZ R20, R20, c[0x0][0x2ec] ;  /* 0x0000bb0014147a20 */ /* 0x000fe40000410000 */
[----:B------:R-:W-:Y:S02]  /*3520*/  FMUL.FTZ R33, R33, c[0x0][0x2ec] ;  /* 0x0000bb0021217a20 */ /* 0x000fe40000410000 */
[----:B------:R-:W-:Y:S02]  /*3530*/  FMUL.FTZ R32, R32, c[0x0][0x2ec] ;  /* 0x0000bb0020207a20 */ /* 0x000fe40000410000 */
[----:B------:R-:W-:Y:S02]  /*3540*/  FMUL.FTZ R109, R21, R5 ;  /* 0x00000005156d7220 */ /* 0x000fe40000410000 */
[----:B------:R-:W-:Y:S02]  /*3550*/  FMUL.FTZ R107, R20, R4 ;  /* 0x00000004146b7220 */ /* 0x000fe40000410000 */
        /* <DEDUP_REMOVED lines=82> */
[C---:B--2---:R-:W-:Y:S02]  /*3a80*/  FADD.FTZ R5, -R0.reuse, R11 ;  /* 0x0000000b00057221 */ /* 0x044fe40000010100 */
[C---:B------:R-:W-:Y:S02]  /*3a90*/  FADD.FTZ R4, -R0.reuse, R14 ;  /* 0x0000000e00047221 */ /* 0x040fe40000010100 */
[----:B------:R-:W-:Y:S02]  /*3aa0*/  FADD.FTZ R2, -R0, R15 ;  /* 0x0000000f00027221 */ /* 0x000fe40000010100 */
[----:B------:R-:W-:Y:S02]  /*3ab0*/  FFMA.FTZ R9, -R239, R239, 1 ;  /* 0x3f800000ef097423 */ /* 0x000fe400000101ef */
[----:B------:R-:W-:Y:S02]  /*3ac0*/  FFMA.FTZ R15, -R234, R234, 1 ;  /* 0x3f800000ea0f7423 */ /* 0x000fe400000101ea */
[----:B------:R-:W-:Y:S02]  /*3ad0*/  FFMA.FTZ R13, -R233, R233, 1 ;  /* 0x3f800000e90d7423 */ /* 0x000fe400000101e9 */
[----:B------:R-:W-:Y:S02]  /*3ae0*/  FMUL.FTZ R5, R195, R5 ;  /* 0x00000005c3057220 */ /* 0x000fe40000410000 */
[----:B------:R-:W-:Y:S02]  /*3af0*/  FMUL.FTZ R4, R194, R4 ;  /* 0x00000004c2047220 */ /* 0x000fe40000410000 */
[----:B------:R-:W-:Y:S02]  /*3b00*/  FMUL.FTZ R2, R193, R2 ;  /* 0x00000002c1027220 */ /* 0x000fe40000410000 */
[----:B------:R-:W-:Y:S02]  /*3b10*/  FMUL.FTZ R9, R9, c[0x0][0x2ec] ;  /* 0x0000bb0009097a20 */ /* 0x000fe40000410000 */
[----:B------:R-:W-:Y:S02]  /*3b20*/  FMUL.FTZ R15, R15, c[0x0][0x2ec] ;  /* 0x0000bb000f0f7a20 */ /* 0x000fe40000410000 */
[----:B------:R-:W-:Y:S02]  /*3b30*/  FMUL.FTZ R13, R13, c[0x0][0x2ec] ;  /* 0x0000bb000d0d7a20 */ /* 0x000fe40000410000 */
[----:B------:R-:W-:Y:S02]  /*3b40*/  FADD.FTZ R6, -R0, R10 ;  /* 0x0000000a00067221 */ /* 0x000fe40000010100 */
[----:B------:R-:W-:Y:S02]  /*3b50*/  FFMA.FTZ R7, -R240, R240, 1 ;  /* 0x3f800000f0077423 */ /* 0x000fe400000101f0 */
        /* <DEDUP_REMOVED lines=30> */
[C---:B------:R-:W-:Y:S01]  /*3d40*/  IMAD.U32 R0, R5.reuse, -0x40, RZ ;  /* 0xffffffc005007824 */ /* 0x040fe200078e00ff */
        /* <DEDUP_REMOVED lines=16> */
.L_x_1204:
        /* <DEDUP_REMOVED lines=86> */
[----:B------:R-:W-:Y:S01]  /*43b0*/  SHF.L.U32 R6, R241, 0x1, RZ ;  /* 0x00000001f1067819 */ /* 0x000fe200000006ff */
[----:B------:R-:W-:Y:S02]  /*43c0*/  IMAD.MOV.U32 R8, RZ, RZ, c[0x0][0x374] ;  /* 0x0000dd00ff087624 */ /* 0x000fe400078e00ff */
[C---:B------:R-:W-:Y:S05]  /*43d0*/  IMAD.U32 R4, R7.reuse, -0x40, RZ ;  /* 0xffffffc007047824 */ /* 0x040fea00078e00ff */
[C---:B------:R-:W-:Y:S04]  /*43e0*/  LEA R5, P0, R4.reuse, R204, 0x1 ;  /* 0x000000cc04057211 */ /* 0x040fe800078008ff */
[----:B------:R-:W-:Y:S02]  /*43f0*/  LEA.HI.X.SX32 R4, R4, R205, 0x1, P0 ;  /* 0x000000cd04047211 */ /* 0x000fe400000f0eff */
[----:B------:R-:W-:Y:S03]  /*4400*/  MOV R204, R5 ;  /* 0x0000000500cc7202 */ /* 0x000fe60000000f00 */
[----:B------:R-:W-:Y:S01]  /*4410*/  IMAD.MOV.U32 R205, RZ, RZ, R4 ;  /* 0x000000ffffcd7224 */ /* 0x000fe200078e0004 */
[C---:B------:R-:W-:Y:S04]  /*4420*/  LEA R4, P0, R7.reuse, R204, 0x6 ;  /* 0x000000cc07047211 */ /* 0x040fe800078030ff */
[----:B------:R-:W-:Y:S01]  /*4430*/  @!PT LDS RZ, [RZ] ;  /* 0x00000000fffff984 */ /* 0x000fe20000000800 */
[----:B------:R-:W-:Y:S01]  /*4440*/  @!PT LDS RZ, [RZ] ;  /* 0x00000000fffff984 */ /* 0x000fe20000000800 */
[----:B------:R-:W-:Y:S01]  /*4450*/  @!PT LDS RZ, [RZ] ;  /* 0x00000000fffff984 */ /* 0x000fe20000000800 */
[----:B------:R1:W-:Y:S01]  /*4460*/  LDGSTS.E.BYPASS.LTC128B.128 [R6+0x4000], [R204.64] ;  /* 0x04000000cc067fae */ /* 0x0003e2000b901d44 */
[----:B------:R-:W-:Y:S05]  /*4470*/  LEA.HI.X R5, R7, R205, R8, 0x6, P0 ;  /* 0x000000cd07057211 */ /* 0x000fea00000f3408 */
[----:B------:R1:W-:Y:S04]  /*4480*/  LDGSTS.E.BYPASS.LTC128B.128 [R6+0x5000], [R4.64] ;  /* 0x0500000004067fae */ /* 0x0003e8000b901d44 */
[----:B------:R-:W0:Y:S02]  /*4490*/  LDGDEPBAR ;  /* 0x00000000000079af */ /* 0x000e240000000000 */
.L_x_1205:
[----:B------:R-:W-:Y:S01]  /*44a0*/  LDSM.16.M88.4 R16, [R180] ;  /* 0x00000000b410783b */ /* 0x000fe20000000200 */
[----:B------:R-:W-:Y:S03]  /*44b0*/  ULOP3.LUT UR11, UR6, 0x1, URZ, 0xc0, !UPT ;  /* 0x00000001060b7892 */ /* 0x000fe6000f8ec03f */
[----:B------:R-:W2:Y:S01]  /*44c0*/  LDSM.16.MT88.4 R8, [R0+0x6000] ;  /* 0x006000000008783b */ /* 0x000ea20000004200 */
[----:B------:R-:W-:Y:S02]  /*44d0*/  UISETP.NE.U32.AND UP0, UPT, UR11, 0x1, UPT ;  /* 0x000000010b00788c */ /* 0x000fe4000bf05070 */
[----:B------:R-:W-:Y:S01]  /*44e0*/  UIADD3 UR11, UR6, -0x1, URZ ;  /* 0xffffffff060b7890 */ /* 0x000fe2000fffe03f */
[----:B------:R-:W3:Y:S04]  /*44f0*/  LDSM.16.MT88.4 R20, [R2+0x6000] ;  /* 0x006000000214783b */ /* 0x000ee80000004200 */
[----:B------:R-:W-:Y:S04]  /*4500*/  LDSM.16.M88.4 R24, [R181] ;  /* 0x00000000b518783b */ /* 0x000fe80000000200 */
[----:B------:R-:W4:Y:S04]  /*4510*/  LDSM.16.MT88.4 R28, [R0+0x6800] ;  /* 0x00680000001c783b */ /* 0x000f280000004200 */
[----:B------:R-:W1:Y:S04]  /*4520*/  LDSM.16.MT88.4 R32, [R2+0x6800] ;  /* 0x006800000220783b */ /* 0x000e680000004200 */
[----:B------:R-:W-:Y:S04]  /*4530*/  LDSM.16.M88.4 R100, [R184] ;  /* 0x00000000b864783b */ /* 0x000fe80000000200 */
[----:B------:R-:W1:Y:S04]  /*4540*/  LDSM.16.MT88.4 R104, [R0+0x7000] ;  /* 0x007000000068783b */ /* 0x000e680000004200 */
        /* <DEDUP_REMOVED lines=39> */
[----:B------:R3:W1:Y:S04]  /*47c0*/  LDSM.16.MT88.4 R24, [R2+0x9800] ;  /* 0x009800000218783b */ /* 0x0006680000004200 */
[----:B------:R-:W-:Y:S03]  /*47d0*/  LDSM.16.MT88.4 R100, [R3+0xd000] ;  /* 0x00d000000364783b */ /* 0x000fe60000004200 */
[C---:B----4-:R-:W-:Y:S01]  /*47e0*/  HMMA.16816.F32.BF16 R4, R28.reuse, R104, R4 ;  /* 0x000000681c04723c */ /* 0x050fe20000041804 */
[----:B--2---:R-:W-:Y:S07]  /*47f0*/  IMAD.U32 R0, RZ, RZ, UR12 ;  /* 0x0000000cff007e24 */ /* 0x004fee000f8e00ff */
[C---:B------:R-:W-:Y:S08]  /*4800*/  HMMA.16816.F32.BF16 R8, R28.reuse, R106, R8 ;  /* 0x0000006a1c08723c */ /* 0x040ff00000041808 */
[C---:B-1----:R-:W-:Y:S01]  /*4810*/  HMMA.16816.F32.BF16 R12, R28.reuse, R20, R12 ;  /* 0x000000141c0c723c */ /* 0x042fe2000004180c */
[----:B---3--:R-:W-:Y:S06]  /*4820*/  IMAD.U32 R2, RZ, RZ, UR24 ;  /* 0x00000018ff027e24 */ /* 0x008fec000f8e00ff */
[----:B------:R-:W-:Y:S01]  /*4830*/  @P2 IADD3 R20, P0, R244, UR8, RZ ;  /* 0x00000008f4142c10 */ /* 0x000fe2000ff1e0ff */
[----:B------:R-:W-:Y:S01]  /*4840*/  HMMA.16816.F32.BF16 R16, R28, R22, R16 ;  /* 0x000000161c10723c */ /* 0x000fe20000041810 */
[----:B------:R-:W-:Y:S01]  /*4850*/  LDSM.16.MT88.4 R28, [R3+0xc800] ;  /* 0x00c80000031c783b */ /* 0x000fe20000004200 */
[----:B------:R-:W-:Y:S02]  /*4860*/  @UP2 UIADD3 UR8, UP1, UR8, -0x100, URZ ;  /* 0xffffff0008082890 */ /* 0x000fe4000ff3e03f */
[----:B------:R-:W-:Y:S02]  /*4870*/  @P2 IADD3.X R21, R245, UR7, RZ, P0, !PT ;  /* 0x00000007f5152c10 */ /* 0x000fe400087fe4ff */
[----:B------:R-:W-:Y:S01]  /*4880*/  @UP2 UIADD3.X UR7, UR7, -0x1, URZ, UP1, !UPT ;  /* 0xffffffff07072890 */ /* 0x000fe20008ffe43f */
[----:B------:R-:W-:Y:S01]  /*4890*/  IMAD.U32 R22, RZ, RZ, UR24 ;  /* 0x00000018ff167e24 */ /* 0x000fe2000f8e00ff */
[C---:B------:R-:W-:Y:S01]  /*48a0*/  HMMA.16816.F32.BF16 R4, R32.reuse, R108, R4 ;  /* 0x0000006c2004723c */ /* 0x040fe20000041804 */
[----:B------:R1:W5:Y:S03]  /*48b0*/  @P2 LDG.E R238, [R20.64] ;  /* 0x0000000414ee2981 */ /* 0x000366000c1e1900 */
[----:B------:R-:W-:Y:S01]  /*48c0*/  IMAD.U32 R23, RZ, RZ, UR18 ;  /* 0x00000012ff177e24 */ /* 0x000fe2000f8e00ff */
[----:B------:R1:W5:Y:S03]  /*48d0*/  @P2 LDG.E R237, [R20.64+0x20] ;  /* 0x0000200414ed2981 */ /* 0x000366000c1e1900 */
[C---:B------:R-:W-:Y:S01]  /*48e0*/  HMMA.16816.F32.BF16 R8, R32.reuse, R110, R8 ;  /* 0x0000006e2008723c */ /* 0x040fe20000041808 */
[----:B------:R1:W5:Y:S04]  /*48f0*/  @P2 LDG.E R236, [R20.64+0x80] ;  /* 0x0000800414ec2981 */ /* 0x000368000c1e1900 */
[----:B------:R1:W5:Y:S01]  /*4900*/  @P2 LDG.E R235, [R20.64+0xa0] ;  /* 0x0000a00414eb2981 */ /* 0x000362000c1e1900 */
[-C--:B------:R-:W-:Y:S02]  /*4910*/  LEA R22, P2, R22, R190.reuse, 0x2 ;  /* 0x000000be16167211 */ /* 0x080fe400078410ff */
[C---:B------:R-:W-:Y:S07]  /*4920*/  HMMA.16816.F32.BF16 R12, R32.reuse, R24, R12 ;  /* 0x00000018200c723c */ /* 0x040fee000004180c */
[----:B------:R2:W-:Y:S01]  /*4930*/  RED.E.ADD.F32.FTZ.RN.STRONG.GPU [R190.64], R4 ;  /* 0x00000004be00798e */ /* 0x0005e2000c10e784 */
[----:B------:R-:W-:Y:S01]  /*4940*/  HMMA.16816.F32.BF16 R16, R32, R26, R16 ;  /* 0x0000001a2010723c */ /* 0x000fe20000041810 */
[----:B------:R-:W-:Y:S05]  /*4950*/  IMAD.U32 R24, RZ, RZ, UR18 ;  /* 0x00000012ff187e24 */ /* 0x000fea000f8e00ff */
[-C--:B------:R-:W-:Y:S06]  /*4960*/  LEA R24, P3, R24, R190.reuse, 0x2 ;  /* 0x000000be18187211 */ /* 0x080fec00078610ff */
[-C--:B------:R-:W-:Y:S01]  /*4970*/  LEA.HI.X.SX32 R25, R23, R191.reuse, 0x2, P3 ;  /* 0x000000bf17197211 */ /* 0x080fe200018f16ff */
[----:B-1----:R-:W-:Y:S01]  /*4980*/  IMAD.U32 R20, RZ, RZ, UR12 ;  /* 0x0000000cff147e24 */ /* 0x002fe2000f8e00ff */
[-C--:B------:R-:W-:Y:S01]  /*4990*/  LEA.HI.X.SX32 R23, R2, R191.reuse, 0x2, P2 ;  /* 0x000000bf02177211 */ /* 0x080fe200010f16ff */
[----:B------:R-:W-:Y:S03]  /*49a0*/  IMAD.U32 R2, RZ, RZ, UR21 ;  /* 0x00000015ff027e24 */ /* 0x000fe6000f8e00ff */
[-C--:B------:R-:W-:Y:S04]  /*49b0*/  LEA R20, P0, R20, R190.reuse, 0x2 ;  /* 0x000000be14147211 */ /* 0x080fe800078010ff */
[-C--:B------:R-:W-:Y:S01]  /*49c0*/  LEA.HI.X.SX32 R21, R0, R191.reuse, 0x2, P0 ;  /* 0x000000bf00157211 */ /* 0x080fe200000f16ff */
[----:B------:R-:W-:Y:S02]  /*49d0*/  IMAD.U32 R0, RZ, RZ, UR23 ;  /* 0x00000017ff007e24 */ /* 0x000fe4000f8e00ff */
[----:B--2---:R-:W-:Y:S02]  /*49e0*/  IMAD.U32 R4, RZ, RZ, UR23 ;  /* 0x00000017ff047e24 */ /* 0x004fe4000f8e00ff */
[----:B------:R1:W-:Y:S03]  /*49f0*/  RED.E.ADD.F32.FTZ.RN.STRONG.GPU [R20.64], R5 ;  /* 0x000000051400798e */ /* 0x0003e6000c10e784 */
[-C--:B------:R-:W-:Y:S01]  /*4a00*/  LEA R4, P0, R4, R190.reuse, 0x2 ;  /* 0x000000be04047211 */ /* 0x080fe200078010ff */
[----:B------:R2:W-:Y:S04]  /*4a10*/  RED.E.ADD.F32.FTZ.RN.STRONG.GPU [R24.64], R6 ;  /* 0x000000061800798e */ /* 0x0005e8000c10e784 */
[----:B------:R3:W-:Y:S01]  /*4a20*/  RED.E.ADD.F32.FTZ.RN.STRONG.GPU [R22.64], R7 ;  /* 0x000000071600798e */ /* 0x0007e2000c10e784 */
[-C--:B-1----:R-:W-:Y:S01]  /*4a30*/  LEA.HI.X.SX32 R5, R0, R191.reuse, 0x2, P0 ;  /* 0x000000bf00057211 */ /* 0x082fe200000f16ff */
[----:B------:R-:W-:Y:S02]  /*4a40*/  IMAD.U32 R0, RZ, RZ, UR22 ;  /* 0x00000016ff007e24 */ /* 0x000fe4000f8e00ff */
[----:B--2---:R-:W-:Y:S02]  /*4a50*/  IMAD.U32 R24, RZ, RZ, UR22 ;  /* 0x00000016ff187e24 */ /* 0x004fe4000f8e00ff */
[----:B------:R1:W-:Y:S01]  /*4a60*/  RED.E.ADD.F32.FTZ.RN.STRONG.GPU [R4.64], R8 ;  /* 0x000000080400798e */ /* 0x0003e2000c10e784 */
[----:B------:R-:W-:Y:S02]  /*4a70*/  IMAD.U32 R6, RZ, RZ, UR20 ;  /* 0x00000014ff067e24 */ /* 0x000fe4000f8e00ff */
[----:B---3--:R-:W-:Y:S01]  /*4a80*/  IMAD.U32 R22, RZ, RZ, UR21 ;  /* 0x00000015ff167e24 */ /* 0x008fe2000f8e00ff */
[-C--:B------:R-:W-:Y:S02]  /*4a90*/  LEA R24, P3, R24, R190.reuse, 0x2 ;  /* 0x000000be18187211 */ /* 0x080fe400078610ff */
[-C--:B------:R-:W-:Y:S02]  /*4aa0*/  LEA R6, P0, R6, R190.reuse, 0x2 ;  /* 0x000000be06067211 */ /* 0x080fe400078010ff */
[-C--:B------:R-:W-:Y:S02]  /*4ab0*/  LEA R22, P2, R22, R190.reuse, 0x2 ;  /* 0x000000be16167211 */ /* 0x080fe400078410ff */
[-C--:B------:R-:W-:Y:S01]  /*4ac0*/  LEA.HI.X.SX32 R25, R0, R191.reuse, 0x2, P3 ;  /* 0x000000bf00197211 */ /* 0x080fe200018f16ff */
[----:B------:R-:W-:Y:S01]  /*4ad0*/  IMAD.U32 R0, RZ, RZ, UR17 ;  /* 0x00000011ff007e24 */ /* 0x000fe2000f8e00ff */
[-C--:B------:R-:W-:Y:S01]  /*4ae0*/  LEA.HI.X.SX32 R23, R2, R191.reuse, 0x2, P2 ;  /* 0x000000bf02177211 */ /* 0x080fe200010f16ff */
[----:B------:R-:W-:Y:S02]  /*4af0*/  IMAD.U32 R2, RZ, RZ, UR13 ;  /* 0x0000000dff027e24 */ /* 0x000fe4000f8e00ff */
[----:B------:R2:W-:Y:S04]  /*4b00*/  RED.E.ADD.F32.FTZ.RN.STRONG.GPU [R24.64], R9 ;  /* 0x000000091800798e */ /* 0x0005e8000c10e784 */
[----:B------:R3:W-:Y:S04]  /*4b10*/  RED.E.ADD.F32.FTZ.RN.STRONG.GPU [R22.64], R10 ;  /* 0x0000000a1600798e */ /* 0x0007e8000c10e784 */
[----:B------:R-:W-:Y:S01]  /*4b20*/  LDSM.16.MT88.4 R24, [R3+0xa800] ;  /* 0x00a800000318783b */ /* 0x000fe20000004200 */
[----:B-1----:R-:W-:Y:S02]  /*4b30*/  IMAD.U32 R5, RZ, RZ, UR20 ;  /* 0x00000014ff057e24 */ /* 0x002fe4000f8e00ff */
[----:B------:R-:W-:Y:S02]  /*4b40*/  IMAD.U32 R4, RZ, RZ, UR17 ;  /* 0x00000011ff047e24 */ /* 0x000fe4000f8e00ff */
[----:B------:R-:W-:Y:S01]  /*4b50*/  IMAD.U32 R8, RZ, RZ, UR14 ;  /* 0x0000000eff087e24 */ /* 0x000fe2000f8e00ff */
[-C--:B------:R-:W-:Y:S02]  /*4b60*/  LEA.HI.X.SX32 R7, R5, R191.reuse, 0x2, P0 ;  /* 0x000000bf05077211 */ /* 0x080fe400000f16ff */
[-C--:B------:R-:W-:Y:S02]  /*4b70*/  LEA R4, P2, R4, R190.reuse, 0x2 ;  /* 0x000000be04047211 */ /* 0x080fe400078410ff */
[-C--:B------:R-:W-:Y:S01]  /*4b80*/  LEA R8, P3, R8, R190.reuse, 0x2 ;  /* 0x000000be08087211 */ /* 0x080fe200078610ff */
[----:B------:R1:W-:Y:S01]  /*4b90*/  RED.E.ADD.F32.FTZ.RN.STRONG.GPU [R6.64], R11 ;  /* 0x0000000b0600798e */ /* 0x0003e2000c10e784 */
[-C--:B------:R-:W-:Y:S01]  /*4ba0*/  LEA.HI.X.SX32 R5, R0, R191.reuse, 0x2, P2 ;  /* 0x000000bf00057211 */ /* 0x080fe200010f16ff */
[----:B------:R-:W-:Y:S02]  /*4bb0*/  IMAD.U32 R0, RZ, RZ, UR19 ;  /* 0x00000013ff007e24 */ /* 0x000fe4000f8e00ff */
[----:B------:R4:W-:Y:S01]  /*4bc0*/  RED.E.ADD.F32.FTZ.RN.STRONG.GPU [R190.64+0x80], R12 ;  /* 0x0000800cbe00798e */ /* 0x0009e2000c10e784 */
[----:B--2---:R-:W-:Y:S03]  /*4bd0*/  IMAD.U32 R9, RZ, RZ, UR16 ;  /* 0x00000010ff097e24 */ /* 0x004fe6000f8e00ff */
[----:B------:R-:W-:Y:S01]  /*4be0*/  RED.E.ADD.F32.FTZ.RN.STRONG.GPU [R20.64+0x80], R13 ;  /* 0x0000800d1400798e */ /* 0x000fe2000c10e784 */
[----:B---3--:R-:W-:Y:S03]  /*4bf0*/  IMAD.U32 R10, RZ, RZ, UR15 ;  /* 0x0000000fff0a7e24 */ /* 0x008fe6000f8e00ff */
[----:B------:R2:W-:Y:S02]  /*4c00*/  RED.E.ADD.F32.FTZ.RN.STRONG.GPU [R4.64], R14 ;  /* 0x0000000e0400798e */ /* 0x0005e4000c10e784 */
[-C--:B------:R-:W-:Y:S01]  /*4c10*/  LEA R10, P4, R10, R190.reuse, 0x2 ;  /* 0x000000be0a0a7211 */ /* 0x080fe200078810ff */
[----:B-1----:R-:W-:Y:S02]  /*4c20*/  IMAD.U32 R7, RZ, RZ, UR15 ;  /* 0x0000000fff077e24 */ /* 0x002fe4000f8e00ff */
[----:B------:R-:W-:Y:S02]  /*4c30*/  IMAD.U32 R6, RZ, RZ, UR13 ;  /* 0x0000000dff067e24 */ /* 0x000fe4000f8e00ff */
[----:B----4-:R-:W-:Y:S01]  /*4c40*/  IMAD.U32 R12, RZ, RZ, UR16 ;  /* 0x00000010ff0c7e24 */ /* 0x010fe2000f8e00ff */
[-C--:B------:R-:W-:Y:S02]  /*4c50*/  LEA.HI.X.SX32 R11, R7, R191.reuse, 0x2, P4 ;  /* 0x000000bf070b7211 */ /* 0x080fe400020f16ff */
[-C--:B------:R-:W-:Y:S02]  /*4c60*/  LEA R6, P2, R6, R190.reuse, 0x2 ;  /* 0x000000be06067211 */ /* 0x080fe400078410ff */
[-C--:B------:R-:W-:Y:S02]  /*4c70*/  LEA R12, P0, R12, R190.reuse, 0x2 ;  /* 0x000000be0c0c7211 */ /* 0x080fe400078010ff */
[-C--:B------:R-:W-:Y:S01]  /*4c80*/  LEA.HI.X.SX32 R7, R2, R191.reuse, 0x2, P2 ;  /* 0x000000bf02077211 */ /* 0x080fe200010f16ff */
[----:B--2---:R-:W-:Y:S01]  /*4c90*/  IMAD.U32 R5, RZ, RZ, UR14 ;  /* 0x0000000eff057e24 */ /* 0x004fe2000f8e00ff */
[-C--:B------:R-:W-:Y:S01]  /*4ca0*/  LEA.HI.X.SX32 R13, R9, R191.reuse, 0x2, P0 ;  /* 0x000000bf090d7211 */ /* 0x080fe200000f16ff */
[----:B------:R-:W-:Y:S01]  /*4cb0*/  IMAD.U32 R4, RZ, RZ, UR19 ;  /* 0x00000013ff047e24 */ /* 0x000fe2000f8e00ff */
[----:B------:R-:W-:Y:S01]  /*4cc0*/  ISETP.LT.AND P2, PT, RZ, UR6, PT ;  /* 0x00000006ff007c0c */ /* 0x000fe2000bf41270 */
[----:B------:R-:W-:Y:S01]  /*4cd0*/  UMOV UR6, UR11 ;  /* 0x0000000b00067c82 */ /* 0x000fe20008000000 */
[-C--:B------:R-:W-:Y:S01]  /*4ce0*/  LEA.HI.X.SX32 R9, R5, R191.reuse, 0x2, P3 ;  /* 0x000000bf05097211 */ /* 0x080fe200018f16ff */
[----:B------:R-:W-:Y:S01]  /*4cf0*/  RED.E.ADD.F32.FTZ.RN.STRONG.GPU [R12.64], R15 ;  /* 0x0000000f0c00798e */ /* 0x000fe2000c10e784 */
[----:B------:R-:W-:Y:S03]  /*4d00*/  LEA R4, P0, R4, R190, 0x2 ;  /* 0x000000be04047211 */ /* 0x000fe600078010ff */
[----:B------:R-:W-:Y:S01]  /*4d10*/  RED.E.ADD.F32.FTZ.RN.STRONG.GPU [R10.64], R16 ;  /* 0x000000100a00798e */ /* 0x000fe2000c10e784 */
[----:B------:R-:W-:Y:S02]  /*4d20*/  LEA.HI.X.SX32 R5, R0, R191, 0x2, P0 ;  /* 0x000000bf00057211 */ /* 0x000fe400000f16ff */
[C---:B------:R-:W-:Y:S01]  /*4d30*/  IADD3 R0, R172.reuse, 0x40, RZ ;  /* 0x00000040ac007810 */ /* 0x040fe20007ffe0ff */
[----:B------:R-:W-:Y:S01]  /*4d40*/  RED.E.ADD.F32.FTZ.RN.STRONG.GPU [R8.64], R17 ;  /* 0x000000110800798e */ /* 0x000fe2000c10e784 */
[C---:B------:R-:W-:Y:S02]  /*4d50*/  @P1 IADD3 R0, R172.reuse, -0x40, RZ ;  /* 0xffffffc0ac001810 */ /* 0x040fe40007ffe0ff */
[----:B------:R-:W-:Y:S01]  /*4d60*/  PLOP3.LUT P0, PT, PT, PT, UP0, 0x80, 0x0 ;  /* 0x000000000000781c */ /* 0x000fe20003f0f008 */
[----:B------:R-:W-:Y:S01]  /*4d70*/  RED.E.ADD.F32.FTZ.RN.STRONG.GPU [R6.64], R18 ;  /* 0x000000120600798e */ /* 0x000fe2000c10e784 */
[----:B------:R-:W-:Y:S03]  /*4d80*/  @UP2 UIADD3 UR10, UP0, UR10, -0x100, URZ ;  /* 0xffffff000a0a2890 */ /* 0x000fe6000ff1e03f */
[----:B------:R-:W-:Y:S01]  /*4d90*/  LDSM.16.MT88.4 R8, [R172] ;  /* 0x00000000ac08783b */ /* 0x000fe20000004200 */
[----:B------:R-:W-:Y:S03]  /*4da0*/  @UP2 UIADD3.X UR9, UR9, -0x1, URZ, UP0, !UPT ;  /* 0xffffffff09092890 */ /* 0x000fe600087fe43f */
[----:B------:R-:W-:Y:S04]  /*4db0*/  RED.E.ADD.F32.FTZ.RN.STRONG.GPU [R4.64], R19 ;  /* 0x000000130400798e */ /* 0x000fe8000c10e784 */
[----:B------:R-:W1:Y:S04]  /*4dc0*/  LDSM.16.MT88.4 R4, [R3+0xa000] ;  /* 0x00a000000304783b */ /* 0x000e680000004200 */
[----:B------:R-:W2:Y:S04]  /*4dd0*/  LDSM.16.MT88.4 R12, [R3+0xc000] ;  /* 0x00c00000030c783b */ /* 0x000ea80000004200 */
[----:B------:R-:W3:Y:S04]  /*4de0*/  LDSM.16.MT88.4 R20, [R0] ;  /* 0x000000000014783b */ /* 0x000ee80000004200 */
        /* <DEDUP_REMOVED lines=13> */
[----:B------:R-:W-:Y:S04]  /*4ec0*/  LDSM.16.MT88.4 R4, [R3+0xb800] ;  /* 0x00b800000304783b */ /* 0x000fe80000004200 */
[----:B------:R-:W-:Y:S03]  /*4ed0*/  LDSM.16.MT88.4 R20, [R3+0xd800] ;  /* 0x00d800000314783b */ /* 0x000fe60000004200 */
[-C--:B----4-:R-:W-:Y:S08]  /*4ee0*/  HMMA.16816.F32.BF16 R68, R24, R16.reuse, R68 ;  /* 0x000000101844723c */ /* 0x090ff00000041844 */
[C---:B------:R-:W-:Y:S08]  /*4ef0*/  HMMA.16816.F32.BF16 R72, R28.reuse, R16, R72 ;  /* 0x000000101c48723c */ /* 0x040ff00000041848 */
[-C--:B------:R-:W-:Y:S08]  /*4f00*/  HMMA.16816.F32.BF16 R76, R28, R18.reuse, R76 ;  /* 0x000000121c4c723c */ /* 0x080ff0000004184c */
[C---:B------:R-:W-:Y:S01]  /*4f10*/  HMMA.16816.F32.BF16 R80, R24.reuse, R18, R80 ;  /* 0x000000121850723c */ /* 0x040fe20000041850 */
[----:B------:R-:W2:Y:S07]  /*4f20*/  LDSM.16.MT88.4 R16, [R172+0x1800] ;  /* 0x00180000ac10783b */ /* 0x000eae0000004200 */
[-C--:B------:R-:W-:Y:S08]  /*4f30*/  HMMA.16816.F32.BF16 R84, R24, R32.reuse, R84 ;  /* 0x000000201854723c */ /* 0x080ff00000041854 */
[C---:B------:R-:W-:Y:S08]  /*4f40*/  HMMA.16816.F32.BF16 R88, R28.reuse, R32, R88 ;  /* 0x000000201c58723c */ /* 0x040ff00000041858 */
[-C--:B------:R-:W-:Y:S01]  /*4f50*/  HMMA.16816.F32.BF16 R92, R28, R34.reuse, R92 ;  /* 0x000000221c5c723c */ /* 0x080fe2000004185c */
[----:B------:R3:W4:Y:S07]  /*4f60*/  LDSM.16.MT88.4 R28, [R0+0x1800] ;  /* 0x00180000001c783b */ /* 0x00072e0000004200 */
[----:B------:R-:W-:Y:S08]  /*4f70*/  HMMA.16816.F32.BF16 R96, R24, R34, R96 ;  /* 0x000000221860723c */ /* 0x000ff00000041860 */
[-C--:B-1----:R-:W-:Y:S08]  /*4f80*/  HMMA.16816.F32.BF16 R68, R8, R12.reuse, R68 ;  /* 0x0000000c0844723c */ /* 0x082ff00000041844 */
[C---:B------:R-:W-:Y:S04]  /*4f90*/  HMMA.16816.F32.BF16 R72, R100.reuse, R12, R72 ;  /* 0x0000000c6448723c */ /* 0x040fe80000041848 */
[C---:B---3--:R-:W-:Y:S02]  /*4fa0*/  IADD3 R0, R172.reuse, -0x2000, RZ ;  /* 0xffffe000ac007810 */ /* 0x048fe40007ffe0ff */
[----:B------:R-:W-:Y:S02]  /*4fb0*/  @P0 IADD3 R0, R172, 0x2000, RZ ;  /* 0x00002000ac000810 */ /* 0x000fe40007ffe0ff */
[-C--:B------:R-:W-:Y:S04]  /*4fc0*/  HMMA.16816.F32.BF16 R76, R100, R14.reuse, R76 ;  /* 0x0000000e644c723c */ /* 0x080fe8000004184c */
[----:B------:R-:W-:Y:S04]  /*4fd0*/  IMAD.MOV.U32 R172, RZ, RZ, R0 ;  /* 0x000000ffffac7224 */ /* 0x000fe800078e0000 */
        /* <DEDUP_REMOVED lines=13> */
[----:B------:R-:W-:-:S07]  /*50b0*/  @P2 BRA `(.L_x_1206) ;  /* 0xffffd0b000002947 */ /* 0x000fce000383ffff */
.L_x_1203:
[----:B-1234-:R-:W2:Y:S01]  /*50c0*/  LDL R29, [R1+0x4] ;  /* 0x00000400011d7983 */ /* 0x01eea20000100800 */
[----:B------:R-:W-:Y:S01]  /*50d0*/  FMUL.FTZ R68, R68, c[0x0][0x2e0] ;  /* 0x0000b80044447a20 */ /* 0x000fe20000410000 */
[----:B------:R-:W-:Y:S01]  /*50e0*/  F2FP.BF16.PACK_AB R36, R37, R36 ;  /* 0x000000242524723e */ /* 0x000fe200000010ff */
[----:B------:R-:W-:Y:S01]  /*50f0*/  FMUL.FTZ R4, R69, c[0x0][0x2e0] ;  /* 0x0000b80045047a20 */ /* 0x000fe20000410000 */
[----:B------:R-:W1:Y:S01]  /*5100*/  S2R R26, SR_CTAID.Y ;  /* 0x00000000001a7919 */ /* 0x000e620000002600 */
[----:B------:R-:W-:Y:S01]  /*5110*/  FMUL.FTZ R70, R70, c[0x0][0x2e0] ;  /* 0x0000b80046467a20 */ /* 0x000fe20000410000 */
[----:B------:R-:W-:Y:S01]  /*5120*/  F2FP.BF16.PACK_AB R38, R39, R38 ;  /* 0x000000262726723e */ /* 0x000fe200000010ff */
[----:B------:R-:W-:Y:S01]  /*5130*/  FMUL.FTZ R2, R71, c[0x0][0x2e0] ;  /* 0x0000b80047027a20 */ /* 0x000fe20000410000 */
[----:B------:R-:W-:Y:S01]  /*5140*/  F2FP.BF16.PACK_AB R4, R4, R68 ;  /* 0x000000440404723e */ /* 0x000fe200000010ff */
        /* <DEDUP_REMOVED lines=57> */
[C---:B------:R-:W-:Y:S01]  /*54e0*/  IMAD.WIDE.U32 R22, R246.reuse, c[0x0][0x3a0], RZ ;  /* 0x0000e800f6167a25 */ /* 0x040fe200078e00ff */
[----:B------:R-:W-:Y:S01]  /*54f0*/  F2FP.BF16.PACK_AB R58, R59, R58 ;  /* 0x0000003a3b3a723e */ /* 0x000fe200000010ff */
[----:B------:R-:W-:Y:S01]  /*5500*/  ULDC.64 UR8, c[0x0][0x3a0] ;  /* 0x0000e80000087ab9 */ /* 0x000fe20000000a00 */
[----:B------:R-:W-:Y:S01]  /*5510*/  F2FP.BF16.PACK_AB R94, R95, R94 ;  /* 0x0000005e5f5e723e */ /* 0x000fe200000010ff */
[----:B------:R-:W-:Y:S01]  /*5520*/  IMAD.WIDE.U32 R24, R246, c[0x0][0x3a8], RZ ;  /* 0x0000ea00f6187a25 */ /* 0x000fe200078e00ff */
[----:B------:R-:W-:Y:S01]  /*5530*/  F2FP.BF16.PACK_AB R60, R61, R60 ;  /* 0x0000003c3d3c723e */ /* 0x000fe200000010ff */
[----:B------:R-:W-:Y:S01]  /*5540*/  UIMAD UR6, UR30, UR8, URZ ;  /* 0x000000081e0672a4 */ /* 0x000fe2000f8e023f */
[----:B------:R-:W-:Y:S01]  /*5550*/  F2FP.BF16.PACK_AB R62, R63, R62 ;  /* 0x0000003e3f3e723e */ /* 0x000fe200000010ff */
[----:B------:R-:W-:Y:S01]  /*5560*/  ULDC.64 UR10, c[0x0][0x3a8] ;  /* 0x0000ea00000a7ab9 */ /* 0x000fe20000000a00 */
[----:B---3--:R-:W-:Y:S01]  /*5570*/  SHF.R.S32.HI R4, RZ, 0x1f, R246 ;  /* 0x0000001fff047819 */ /* 0x008fe200000114f6 */
[----:B------:R-:W-:Y:S01]  /*5580*/  UIMAD UR30, UR30, UR10, URZ ;  /* 0x0000000a1e1e72a4 */ /* 0x000fe2000f8e023f */
[----:B-1----:R-:W-:Y:S01]  /*5590*/  SHF.R.S32.HI R7, RZ, 0x1f, R26 ;  /* 0x0000001fff077819 */ /* 0x002fe2000001141a */
[----:B------:R-:W-:Y:S01]  /*55a0*/  UIMAD UR6, UR25, UR9, UR6 ;  /* 0x00000009190672a4 */ /* 0x000fe2000f8e0206 */
[----:B------:R-:W-:Y:S01]  /*55b0*/  SHF.R.S32.HI R5, RZ, 0x1f, R248 ;  /* 0x0000001fff057819 */ /* 0x000fe200000114f8 */
[C---:B----4-:R-:W-:Y:S01]  /*55c0*/  IMAD R2, R4.reuse, c[0x0][0x3a0], RZ ;  /* 0x0000e80004027a24 */ /* 0x050fe200078e02ff */
[----:B------:R-:W-:Y:S01]  /*55d0*/  USHF.L.U32 UR7, UR8, 0x6, URZ ;  /* 0x0000000608077899 */ /* 0x000fe2000800063f */
[----:B------:R-:W-:-:S02]  /*55e0*/  IMAD R0, R4, c[0x0][0x3a8], RZ ;  /* 0x0000ea0004007a24 */ /* 0x000fc400078e02ff */
[----:B------:R-:W-:Y:S02]  /*55f0*/  IMAD.MOV.U32 R4, RZ, RZ, R248 ;  /* 0x000000ffff047224 */ /* 0x000fe400078e00f8 */
[C---:B------:R-:W-:Y:S02]  /*5600*/  IMAD R28, R7.reuse, c[0x0][0x388], RZ ;  /* 0x0000e200071c7a24 */ /* 0x040fe400078e02ff */
[----:B------:R-:W-:Y:S02]  /*5610*/  IMAD R27, R7, c[0x0][0x390], RZ ;  /* 0x0000e400071b7a24 */ /* 0x000fe400078e02ff */
[----:B------:R-:W-:Y:S02]  /*5620*/  IMAD R7, R246, c[0x0][0x3ac], R0 ;  /* 0x0000eb00f6077a24 */ /* 0x000fe400078e0200 */
[----:B------:R-:W-:-:S03]  /*5630*/  IMAD.WIDE.U32 R8, R26, c[0x0][0x388], R4 ;  /* 0x0000e2001a087a25 */ /* 0x000fc600078e0004 */
[----:B------:R-:W-:Y:S01]  /*5640*/  IADD3 R7, R25, R7, RZ ;  /* 0x0000000719077210 */ /* 0x000fe20007ffe0ff */
[----:B------:R-:W-:Y:S02]  /*5650*/  IMAD R0, R26, c[0x0][0x38c], R28 ;  /* 0x0000e3001a007a24 */ /* 0x000fe400078e021c */
[----:B------:R-:W-:Y:S02]  /*5660*/  IMAD R2, R246, c[0x0][0x3a4], R2 ;  /* 0x0000e900f6027a24 */ /* 0x000fe400078e0202 */
[----:B------:R-:W-:Y:S01]  /*5670*/  IMAD.IADD R9, R9, 0x1, R0 ;  /* 0x0000000109097824 */ /* 0x000fe200078e0200 */
[----:B------:R-:W-:Y:S01]  /*5680*/  MOV R0, UR25 ;  /* 0x0000001900007c02 */ /* 0x000fe20008000f00 */
[----:B------:R-:W-:Y:S01]  /*5690*/  IMAD.WIDE.U32 R10, R26, c[0x0][0x390], R4 ;  /* 0x0000e4001a0a7a25 */ /* 0x000fe200078e0004 */
[----:B------:R-:W-:-:S03]  /*56a0*/  UIMAD UR25, UR25, UR11, UR30 ;  /* 0x0000000b191972a4 */ /* 0x000fc6000f8e021e */
[----:B------:R-:W-:Y:S02]  /*56b0*/  IMAD.IADD R5, R23, 0x1, R2 ;  /* 0x0000000117057824 */ /* 0x000fe400078e0202 */
[----:B------:R-:W-:Y:S02]  /*56c0*/  IMAD.MOV.U32 R4, RZ, RZ, R22 ;  /* 0x000000ffff047224 */ /* 0x000fe400078e0016 */
[----:B------:R-:W-:Y:S01]  /*56d0*/  IMAD R2, R26, c[0x0][0x394], R27 ;  /* 0x0000e5001a027a24 */ /* 0x000fe200078e021b */
[----:B--2---:R1:W-:Y:S04]  /*56e0*/  STS [R29], R6 ;  /* 0x000000061d007388 */ /* 0x0043e80000000800 */
[----:B------:R-:W-:Y:S04]  /*56f0*/  STS [R247+0x2000], R13 ;  /* 0x0020000df7007388 */ /* 0x000fe80000000800 */
[----:B------:R2:W-:Y:S04]  /*5700*/  STS [R247+0x2400], R12 ;  /* 0x0024000cf7007388 */ /* 0x0005e80000000800 */
[----:B------:R-:W-:Y:S04]  /*5710*/  STS [R252+0x2000], R21 ;  /* 0x00200015fc007388 */ /* 0x000fe80000000800 */
[----:B------:R-:W-:Y:S04]  /*5720*/  STS [R252+0x2400], R20 ;  /* 0x00240014fc007388 */ /* 0x000fe80000000800 */
[----:B------:R-:W-:Y:S04]  /*5730*/  STS [R250], R19 ;  /* 0x00000013fa007388 */ /* 0x000fe80000000800 */
[----:B------:R-:W-:Y:S01]  /*5740*/  STS [R250+0x400], R18 ;  /* 0x00040012fa007388 */ /* 0x000fe20000000800 */
[----:B-1----:R-:W-:-:S03]  /*5750*/  IMAD.MOV.U32 R6, RZ, RZ, R24 ;  /* 0x000000ffff067224 */ /* 0x002fc600078e0018 */
[----:B------:R-:W-:Y:S04]  /*5760*/  STS [R251], R15 ;  /* 0x0000000ffb007388 */ /* 0x000fe80000000800 */
[----:B------:R-:W-:Y:S01]  /*5770*/  STS [R251+0x400], R14 ;  /* 0x0004000efb007388 */ /* 0x000fe20000000800 */
[C---:B--2---:R-:W-:Y:S01]  /*5780*/  IMAD.WIDE.U32 R12, R0.reuse, c[0x0][0x3a0], R4 ;  /* 0x0000e800000c7a25 */ /* 0x044fe200078e0004 */
[----:B------:R-:W-:Y:S02]  /*5790*/  MOV R4, R10 ;  /* 0x0000000a00047202 */ /* 0x000fe40000000f00 */
[----:B------:R-:W-:Y:S01]  /*57a0*/  STS [R250+0x2000], R17 ;  /* 0x00200011fa007388 */ /* 0x000fe20000000800 */
[----:B------:R-:W-:Y:S02]  /*57b0*/  IMAD.IADD R5, R11, 0x1, R2 ;  /* 0x000000010b057824 */ /* 0x000fe400078e0202 */
[----:B------:R-:W-:Y:S01]  /*57c0*/  IMAD.WIDE.U32 R10, R0, c[0x0][0x3a8], R6 ;  /* 0x0000ea00000a7a25 */ /* 0x000fe200078e0006 */
[----:B------:R1:W-:Y:S04]  /*57d0*/  STS [R250+0x2400], R16 ;  /* 0x00240010fa007388 */ /* 0x0003e80000000800 */
[----:B------:R-:W-:Y:S04]  /*57e0*/  STS [R251+0x2000], R93 ;  /* 0x0020005dfb007388 */ /* 0x000fe80000000800 */
[----:B------:R-:W-:Y:S04]  /*57f0*/  STS [R251+0x2400], R94 ;  /* 0x0024005efb007388 */ /* 0x000fe80000000800 */
[----:B------:R-:W-:Y:S04]  /*5800*/  STS [R247+0x4000], R36 ;  /* 0x00400024f7007388 */ /* 0x000fe80000000800 */
[----:B------:R-:W-:Y:S04]  /*5810*/  STS [R247+0x4400], R38 ;  /* 0x00440026f7007388 */ /* 0x000fe80000000800 */
[----:B------:R-:W-:Y:S04]  /*5820*/  STS [R252+0x4000], R48 ;  /* 0x00400030fc007388 */ /* 0x000fe80000000800 */
[----:B------:R-:W-:Y:S01]  /*5830*/  STS [R29+0x4000], R50 ;  /* 0x004000321d007388 */ /* 0x000fe20000000800 */
[----:B-1----:R-:W-:-:S03]  /*5840*/  SHF.L.U32 R16, R241, 0x1, RZ ;  /* 0x00000001f1107819 */ /* 0x002fc600000006ff */
        /* <DEDUP_REMOVED lines=13> */
[----:B------:R-:W1:Y:S04]  /*5920*/  S2R R14, SR_CTAID.Z ;  /* 0x00000000000e7919 */ /* 0x000e680000002700 */
[----:B------:R-:W2:Y:S04]  /*5930*/  LDS.128 R44, [R16+0x6000] ;  /* 0x00600000102c7984 */ /* 0x000ea80000000c00 */
[----:B------:R-:W3:Y:S01]  /*5940*/  LDS.128 R40, [R16+0x7000] ;  /* 0x0070000010287984 */ /* 0x000ee20000000c00 */
[----:B-1----:R-:W-:Y:S01]  /*5950*/  SHF.R.S32.HI R2, RZ, 0x1f, R14 ;  /* 0x0000001fff027819 */ /* 0x002fe2000001140e */
[----:B------:R-:W-:-:S02]  /*5960*/  IMAD.WIDE.U32 R6, R14, c[0x0][0x3b8], R8 ;  /* 0x0000ee000e067a25 */ /* 0x000fc400078e0008 */
[----:B------:R-:W1:Y:S02]  /*5970*/  LDS.128 R36, [R16+0x8000] ;  /* 0x0080000010247984 */ /* 0x000e640000000c00 */
[C---:B------:R-:W-:Y:S02]  /*5980*/  IMAD R0, R2.reuse, c[0x0][0x3b8], RZ ;  /* 0x0000ee0002007a24 */ /* 0x040fe400078e02ff */
[----:B------:R-:W4:Y:S01]  /*5990*/  LDS.128 R32, [R16+0x9000] ;  /* 0x0090000010207984 */ /* 0x000f220000000c00 */
[----:B------:R-:W-:Y:S02]  /*59a0*/  IMAD R2, R2, c[0x0][0x3c0], RZ ;  /* 0x0000f00002027a24 */ /* 0x000fe400078e02ff */
[C---:B------:R-:W-:Y:S01]  /*59b0*/  IMAD R0, R14.reuse, c[0x0][0x3bc], R0 ;  /* 0x0000ef000e007a24 */ /* 0x040fe200078e0200 */
[----:B------:R-:W1:Y:S01]  /*59c0*/  LDS.128 R28, [R16+0xa000] ;  /* 0x00a00000101c7984 */ /* 0x000e620000000c00 */
[C---:B------:R-:W-:Y:S02]  /*59d0*/  IMAD R2, R14.reuse, c[0x0][0x3c4], R2 ;  /* 0x0000f1000e027a24 */ /* 0x040fe400078e0202 */
[----:B------:R-:W-:Y:S01]  /*59e0*/  IMAD.WIDE.U32 R4, R14, c[0x0][0x3c0], R4 ;  /* 0x0000f0000e047a25 */ /* 0x000fe200078e0004 */
[----:B------:R-:W4:Y:S03]  /*59f0*/  LDS.128 R24, [R16+0xb000] ;  /* 0x00b0000010187984 */ /* 0x000f260000000c00 */
[----:B------:R-:W-:Y:S01]  /*5a00*/  IMAD.IADD R7, R7, 0x1, R0 ;  /* 0x0000000107077824 */ /* 0x000fe200078e0200 */
[----:B------:R-:W4:Y:S01]  /*5a10*/  LDS.128 R20, [R16+0xc000] ;  /* 0x00c0000010147984 */ /* 0x000f220000000c00 */
[----:B------:R-:W-:-:S02]  /*5a20*/  IADD3 R0, P1, R6, R12, RZ ;  /* 0x0000000c06007210 */ /* 0x000fc40007f3e0ff */
[----:B------:R-:W-:Y:S01]  /*5a30*/  IADD3 R5, R5, R2, RZ ;  /* 0x0000000205057210 */ /* 0x000fe20007ffe0ff */
[----:B------:R-:W4:Y:S01]  /*5a40*/  LDS.128 R16, [R16+0xd000] ;  /* 0x00d0000010107984 */ /* 0x000f220000000c00 */
[----:B------:R-:W-:Y:S02]  /*5a50*/  IADD3 R2, P0, R4, R10, RZ ;  /* 0x0000000a04027210 */ /* 0x000fe40007f1e0ff */
[----:B------:R-:W-:Y:S01]  /*5a60*/  IADD3.X R12, R7, UR6, R13, P1, !PT ;  /* 0x00000006070c7c10 */ /* 0x000fe20008ffe40d */
[----:B------:R-:W-:Y:S01]  /*5a70*/  USHF.L.U64.HI UR6, UR8, UR56, UR9 ;  /* 0x0000003808067299 */ /* 0x000fe20008010209 */
[C---:B------:R-:W-:Y:S01]  /*5a80*/  LEA R4, P1, R0.reuse, c[0x0][0x340], 0x1 ;  /* 0x0000d00000047a11 */ /* 0x040fe200078208ff */
[----:B------:R-:W-:Y:S01]  /*5a90*/  USHF.L.U32 UR9, UR10, 0x6, URZ ;  /* 0x000000060a097899 */ /* 0x000fe2000800063f */
[----:B------:R-:W-:Y:S01]  /*5aa0*/  IADD3.X R11, R5, UR25, R11, P0, !PT ;  /* 0x00000019050b7c10 */ /* 0x000fe200087fe40b */
[----:B------:R-:W-:Y:S01]  /*5ab0*/  USHF.L.U64.HI UR8, UR10, UR56, UR11 ;  /* 0x000000380a087299 */ /* 0x000fe2000801020b */
[----:B------:R-:W-:-:S02]  /*5ac0*/  LEA.HI.X R5, R0, c[0x0][0x344], R12, 0x1, P1 ;  /* 0x0000d10000057a11 */ /* 0x000fc400008f0c0c */
[----:B------:R-:W-:Y:S02]  /*5ad0*/  LEA R12, P0, R2, c[0x0][0x348], 0x1 ;  /* 0x0000d200020c7a11 */ /* 0x000fe400078008ff */
[----:B------:R-:W-:Y:S01]  /*5ae0*/  IADD3 R10, P1, R4, UR7, RZ ;  /* 0x00000007040a7c10 */ /* 0x000fe2000ff3e0ff */
[----:B--2---:R2:W-:Y:S01]  /*5af0*/  STG.E.128 [R4.64], R44 ;  /* 0x0000002c04007986 */ /* 0x0045e2000c101d04 */
[----:B------:R-:W-:Y:S02]  /*5b00*/  LEA.HI.X R13, R2, c[0x0][0x34c], R11, 0x1, P0 ;  /* 0x0000d300020d7a11 */ /* 0x000fe400000f0c0b */
[----:B------:R-:W-:Y:S02]  /*5b10*/  IADD3.X R11, R5, UR6, RZ, P1, !PT ;  /* 0x00000006050b7c10 */ /* 0x000fe40008ffe4ff */
[----:B------:R-:W-:Y:S02]  /*5b20*/  IADD3 R8, P1, R10, UR7, RZ ;  /* 0x000000070a087c10 */ /* 0x000fe4000ff3e0ff */
[----:B------:R-:W-:Y:S01]  /*5b30*/  IADD3 R6, P0, R12, UR9, RZ ;  /* 0x000000090c067c10 */ /* 0x000fe2000ff1e0ff */
[----:B---3--:R-:W-:Y:S01]  /*5b40*/  STG.E.128 [R10.64], R40 ;  /* 0x000000280a007986 */ /* 0x008fe2000c101d04 */
[----:B------:R-:W-:-:S02]  /*5b50*/  IADD3.X R9, R11, UR6, RZ, P1, !PT ;  /* 0x000000060b097c10 */ /* 0x000fc40008ffe4ff */
[----:B------:R-:W-:Y:S02]  /*5b60*/  IADD3.X R7, R13, UR8, RZ, P0, !PT ;  /* 0x000000080d077c10 */ /* 0x000fe400087fe4ff */
[----:B------:R-:W-:Y:S01]  /*5b70*/  IADD3 R14, P1, R8, UR7, RZ ;  /* 0x00000007080e7c10 */ /* 0x000fe2000ff3e0ff */
[----:B-1----:R1:W-:Y:S03]  /*5b80*/  STG.E.128 [R8.64], R36 ;  /* 0x0000002408007986 */ /* 0x0023e6000c101d04 */
[----:B------:R-:W-:-:S05]  /*5b90*/  IADD3.X R15, R9, UR6, RZ, P1, !PT ;  /* 0x00000006090f7c10 */ /* 0x000fca0008ffe4ff */
[----:B----4-:R3:W-:Y:S04]  /*5ba0*/  STG.E.128 [R14.64], R32 ;  /* 0x000000200e007986 */ /* 0x0107e8000c101d04 */
[----:B------:R3:W-:Y:S04]  /*5bb0*/  STG.E.128 [R12.64], R28 ;  /* 0x0000001c0c007986 */ /* 0x0007e8000c101d04 */
[----:B------:R3:W-:Y:S01]  /*5bc0*/  STG.E.128 [R6.64], R24 ;  /* 0x0000001806007986 */ /* 0x0007e2000c101d04 */
[----:B--2---:R-:W-:-:S04]  /*5bd0*/  IADD3 R4, P0, R6, UR9, RZ ;  /* 0x0000000906047c10 */ /* 0x004fc8000ff1e0ff */
[----:B------:R-:W-:-:S05]  /*5be0*/  IADD3.X R5, R7, UR8, RZ, P0, !PT ;  /* 0x0000000807057c10 */ /* 0x000fca00087fe4ff */
[----:B------:R3:W-:Y:S01]  /*5bf0*/  STG.E.128 [R4.64], R20 ;  /* 0x0000001404007986 */ /* 0x0007e2000c101d04 */
[----:B-1----:R-:W-:-:S04]  /*5c00*/  IADD3 R8, P0, R4, UR9, RZ ;  /* 0x0000000904087c10 */ /* 0x002fc8000ff1e0ff */
[----:B------:R-:W-:-:S05]  /*5c10*/  IADD3.X R9, R5, UR8, RZ, P0, !PT ;  /* 0x0000000805097c10 */ /* 0x000fca00087fe4ff */
[----:B------:R3:W-:Y:S04]  /*5c20*/  STG.E.128 [R8.64], R16 ;  /* 0x0000001008007986 */ /* 0x0007e8000c101d04 */
.L_x_1200:
        /* <DEDUP_REMOVED lines=11> */
.L_x_1207:
[----:B------:R-:W-:Y:S05]  /*5ce0*/  EXIT ;  /* 0x000000000000794d */ /* 0x000fea0003800000 */
.L_x_1209:
        /* <DEDUP_REMOVED lines=9> */
.L_x_2473:


//--------------------- .text._ZN5flash44flash_bwd_dq_dk_dv_loop_seqk_parallel_kernelI23Flash_bwd_kernel_traitsILi64ELi64ELi128ELi8ELi2ELi4ELi4ELb1ELb0EN7cutlass10bfloat16_tE19Flash_kernel_traitsILi64ELi64ELi128ELi8ES3_EELb1ELb0ELb0ELb1ELb0ELb0ELb0EEEvNS_16Flash_bwd_paramsE --------------------------
	.section	.text._ZN5flash44flash_bwd_dq_dk_dv_loop_seqk_parallel_kernelI23Flash_bwd_kernel_traitsILi64ELi64ELi128ELi8ELi2ELi4ELi4ELb1ELb0EN7cutlass10bfloat16_tE19Flash_kernel_traitsILi64ELi64ELi128ELi8ES3_EELb1ELb0ELb0ELb1ELb0ELb0ELb0EEEvNS_16Flash_bwd_paramsE,"ax",@progbits
	.sectioninfo	@"SHI_REGISTERS=255"
	.align	128
        .global         _ZN5flash44flash_bwd_dq_dk_dv_loop_seqk_parallel_kernelI23Flash_bwd_kernel_traitsILi64ELi64ELi128ELi8ELi2ELi4ELi4ELb1ELb0EN7cutlass10bfloat16_tE19Flash_kernel_traitsILi64ELi64ELi128ELi8ES3_EELb1ELb0ELb0ELb1ELb0ELb0ELb0EEEvNS_16Flash_bwd_paramsE
        .type           _ZN5flash44flash_bwd_dq_dk_dv_loop_seqk_parallel_kernelI23Flash_bwd_kernel_traitsILi64ELi64ELi128ELi8ELi2ELi4ELi4ELb1ELb0EN7cutlass10bfloat16_tE19Flash_kernel_traitsILi64ELi64ELi128ELi8ES3_EELb1ELb0ELb0ELb1ELb0ELb0ELb0EEEvNS_16Flash_bwd_paramsE,@function
        .size           _ZN5flash44flash_bwd_dq_dk_dv_loop_seqk_parallel_kernelI23Flash_bwd_kernel_traitsILi64ELi64ELi128ELi8ELi2ELi4ELi4ELb1ELb0EN7cutlass10bfloat16_tE19Flash_kernel_traitsILi64ELi64ELi128ELi8ES3_EELb1ELb0ELb0ELb1ELb0ELb0ELb0EEEvNS_16Flash_bwd_paramsE,(.L_x_2474 - _ZN5flash44flash_bwd_dq_dk_dv_loop_seqk_parallel_kernelI23Flash_bwd_kernel_traitsILi64ELi64ELi128ELi8ELi2ELi4ELi4ELb1ELb0EN7cutlass10bfloat16_tE19Flash_kernel_traitsILi64ELi64ELi128ELi8ES3_EELb1ELb0ELb0ELb1ELb0ELb0ELb0EEEvNS_16Flash_bwd_paramsE)
        .other          _ZN5flash44flash_bwd_dq_dk_dv_loop_seqk_parallel_kernelI23Flash_bwd_kernel_traitsILi64ELi64ELi128ELi8ELi2ELi4ELi4ELb1ELb0EN7cutlass10bfloat16_tE19Flash_kernel_traitsILi64ELi64ELi128ELi8ES3_EELb1ELb0ELb0ELb1ELb0ELb0ELb0EEEvNS_16Flash_bwd_paramsE,@"STO_CUDA_ENTRY STV_DEFAULT"
_ZN5flash44flash_bwd_dq_dk_dv_loop_seqk_parallel_kernelI23Flash_bwd_kernel_traitsILi64ELi64ELi128ELi8ELi2ELi4ELi4ELb1ELb0EN7cutlass10bfloat16_tE19Flash_kernel_traitsILi64ELi64ELi128ELi8ES3_EELb1ELb0ELb0ELb1ELb0ELb0ELb0EEEvNS_16Flash_bwd_paramsE:
.text._ZN5flash44flash_bwd_dq_dk_dv_loop_seqk_parallel_kernelI23Flash_bwd_kernel_traitsILi64ELi64ELi128ELi8ELi2ELi4ELi4ELb1ELb0EN7cutlass10bfloat16_tE19Flash_kernel_traitsILi64ELi64ELi128ELi8ES3_EELb1ELb0ELb0ELb1ELb0ELb0ELb0EEEvNS_16Flash_bwd_paramsE:
[----:B------:R-:W-:Y:S02]  /*0000*/  MOV R1, c[0x0][0x28] ;  /* 0x00000a0000017a02 */ /* 0x000fe40000000f00 */
[----:B------:R-:W1:Y:S01]  /*0010*/  S2R R18, SR_CTAID.X ;  /* 0x0000000000127919 */ /* 0x000e620000002500 */
[----:B------:R-:W-:Y:S01]  /*0020*/  ULDC UR5, c[0x0][0x218] ;  /* 0x0000860000057ab9 */ /* 0x000fe20000000800 */
[----:B------:R-:W-:Y:S01]  /*0030*/  IADD3 R1, R1, -0x20, RZ ;  /* 0xffffffe001017810 */ /* 0x000fe20007ffe0ff */
        /* <DEDUP_REMOVED lines=9> */
[----:B------:R-:W-:Y:S01]  /*00d0*/  STL [R1+0x4], R18 ;  /* 0x0000041201007387 */ /* 0x000fe20000100800 */
[----:B------:R-:W-:-:S03]  /*00e0*/  ULDC UR4, c[0x0][0x1c0] ;  /* 0x0000700000047ab9 */ /* 0x000fc60000000800 */
[----:B------:R-:W2:Y:S01]  /*00f0*/  S2R R240, SR_CTAID.Z ;  /* 0x0000000000f07919 */ /* 0x000ea20000002700 */
[----:B-1----:R-:W-:-:S04]  /*0100*/  SHF.R.S32.HI R4, RZ, 0x1f, R11 ;  /* 0x0000001fff047819 */ /* 0x002fc8000001140b */
[CC--:B------:R-:W-:Y:S02]  /*0110*/  LEA.HI R2, R4.reuse, R11.reuse, RZ, 0x5 ;  /* 0x0000000b04027211 */ /* 0x0c0fe400078f28ff */
[CC--:B------:R-:W-:Y:S02]  /*0120*/  LEA.HI R12, R4.reuse, R11.reuse, RZ, 0x3 ;  /* 0x0000000b040c7211 */ /* 0x0c0fe400078f18ff */
[-C--:B------:R-:W-:Y:S02]  /*0130*/  LEA.HI R0, R4, R11.reuse, RZ, 0x2 ;  /* 0x0000000b04007211 */ /* 0x080fe400078f10ff */
[----:B------:R-:W-:Y:S02]  /*0140*/  LOP3.LUT R5, R2, 0xffffffe0, RZ, 0xc0, !PT ;  /* 0xffffffe002057812 */ /* 0x000fe400078ec0ff */
[----:B------:R-:W-:Y:S02]  /*0150*/  LOP3.LUT R6, R12, 0xfffffff8, RZ, 0xc0, !PT ;  /* 0xfffffff80c067812 */ /* 0x000fe400078ec0ff */
[CC--:B------:R-:W-:Y:S01]  /*0160*/  LEA.HI R15, R4.reuse, R11.reuse, RZ, 0x6 ;  /* 0x0000000b040f7211 */ /* 0x0c0fe200078f30ff */
[C---:B------:R-:W-:Y:S01]  /*0170*/  IMAD.IADD R14, R11.reuse, 0x1, -R5 ;  /* 0x000000010b0e7824 */ /* 0x040fe200078e0a05 */
[CC--:B------:R-:W-:Y:S01]  /*0180*/  LEA.HI R3, R4.reuse, R11.reuse, RZ, 0x4 ;  /* 0x0000000b04037211 */ /* 0x0c0fe200078f20ff */
[----:B------:R-:W-:Y:S01]  /*0190*/  IMAD.IADD R5, R11, 0x1, -R6 ;  /* 0x000000010b057824 */ /* 0x000fe200078e0a06 */
[----:B------:R-:W-:-:S02]  /*01a0*/  LEA.HI R16, R4, R11, RZ, 0x7 ;  /* 0x0000000b04107211 */ /* 0x000fc400078f38ff */
[----:B------:R-:W-:Y:S01]  /*01b0*/  LOP3.LUT R4, R0, 0x7ffffffc, RZ, 0xc0, !PT ;  /* 0x7ffffffc00047812 */ /* 0x000fe200078ec0ff */
[----:B------:R-:W-:Y:S01]  /*01c0*/  IMAD.SHL.U32 R224, R5, 0x8, RZ ;  /* 0x0000000805e07824 */ /* 0x000fe200078e00ff */
[--C-:B------:R-:W-:Y:S02]  /*01d0*/  SHF.R.S32.HI R8, RZ, 0x2, R0.reuse ;  /* 0x00000002ff087819 */ /* 0x100fe40000011400 */
[----:B------:R-:W-:Y:S01]  /*01e0*/  SHF.R.S32.HI R6, RZ, 0x1f, R0 ;  /* 0x0000001fff067819 */ /* 0x000fe20000011400 */
[----:B------:R-:W-:Y:S01]  /*01f0*/  IMAD.IADD R17, R11, 0x1, -R4 ;  /* 0x000000010b117824 */ /* 0x000fe200078e0a04 */
[--C-:B------:R-:W-:Y:S02]  /*0200*/  SHF.R.S32.HI R0, RZ, 0x5, R2.reuse ;  /* 0x00000005ff007819 */ /* 0x100fe40000011402 */
[----:B------:R-:W-:Y:S02]  /*0210*/  SHF.R.S32.HI R4, RZ, 0x1f, R2 ;  /* 0x0000001fff047819 */ /* 0x000fe40000011402 */
[----:B------:R-:W-:-:S02]  /*0220*/  LOP3.LUT R7, R3, 0xfffffff0, RZ, 0xc0, !PT ;  /* 0xfffffff003077812 */ /* 0x000fc400078ec0ff */
[-C--:B------:R-:W-:Y:S02]  /*0230*/  LEA.HI R9, R2, R0.reuse, RZ, 0x1 ;  /* 0x0000000002097211 */ /* 0x080fe400078f08ff */
[----:B------:R-:W-:Y:S01]  /*0240*/  SHF.R.S32.HI R234, RZ, 0x3, R12 ;  /* 0x00000003ffea7819 */ /* 0x000fe2000001140c */
[----:B------:R-:W-:Y:S01]  /*0250*/  IMAD.IADD R11, R11, 0x1, -R7 ;  /* 0x000000010b0b7824 */ /* 0x000fe200078e0a07 */
[----:B------:R-:W-:Y:S02]  /*0260*/  LEA.HI R2, R4, R0, RZ, 0x2 ;  /* 0x0000000004027211 */ /* 0x000fe400078f10ff */
[----:B------:R-:W-:Y:S01]  /*0270*/  SHF.R.S32.HI R7, RZ, 0x4, R3 ;  /* 0x00000004ff077819 */ /* 0x000fe20000011403 */
[----:B------:R-:W-:Y:S01]  /*0280*/  IMAD.SHL.U32 R10, R234, 0x40, RZ ;  /* 0x00000040ea0a7824 */ /* 0x000fe200078e00ff */
[----:B------:R-:W-:Y:S02]  /*0290*/  LEA.HI R4, R6, R8, RZ, 0x3 ;  /* 0x0000000806047211 */ /* 0x000fe400078f18ff */
[----:B------:R-:W-:-:S02]  /*02a0*/  LOP3.LUT R9, R9, 0xfffffffe, RZ, 0xc0, !PT ;  /* 0xfffffffe09097812 */ /* 0x000fc400078ec0ff */
[----:B------:R-:W-:Y:S02]  /*02b0*/  LOP3.LUT R2, R2, 0xfffffffc, RZ, 0xc0, !PT ;  /* 0xfffffffc02027812 */ /* 0x000fe400078ec0ff */
[----:B------:R-:W-:Y:S01]  /*02c0*/  LEA.HI R6, R3, R7, RZ, 0x1 ;  /* 0x0000000703067211 */ /* 0x000fe200078f08ff */
[----:B------:R-:W-:Y:S01]  /*02d0*/  IMAD.IADD R252, R0, 0x1, -R9 ;  /* 0x0000000100fc7824 */ /* 0x000fe200078e0a09 */
[----:B------:R-:W-:Y:S01]  /*02e0*/  LOP3.LUT R3, R4, 0xfffffff8, RZ, 0xc0, !PT ;  /* 0xfffffff804037812 */ /* 0x000fe200078ec0ff */
[----:B------:R-:W-:Y:S01]  /*02f0*/  IMAD.IADD R160, R0, 0x1, -R2 ;  /* 0x0000000100a07824 */ /* 0x000fe200078e0a02 */
[----:B------:R-:W-:Y:S01]  /*0300*/  LOP3.LUT R0, R10, 0x1c0, RZ, 0xc0, !PT ;  /* 0x000001c00a007812 */ /* 0x000fe200078ec0ff */
[----:B------:R-:W-:Y:S01]  /*0310*/  IMAD.SHL.U32 R10, R17, 0x2, RZ ;  /* 0x00000002110a7824 */ /* 0x000fe200078e00ff */
[----:B------:R-:W-:Y:S01]  /*0320*/  LOP3.LUT R4, R6, 0xfffffffe, RZ, 0xc0, !PT ;  /* 0xfffffffe06047812 */ /* 0x000fe200078ec0ff */
[----:B------:R-:W-:Y:S01]  /*0330*/  IMAD.IADD R8, R8, 0x1, -R3 ;  /* 0x0000000108087824 */ /* 0x000fe200078e0a03 */
[----:B------:R-:W-:-:S02]  /*0340*/  SHF.R.U32.HI R3, RZ, 0x3, R0 ;  /* 0x00000003ff037819 */ /* 0x000fc40000011600 */
[----:B------:R-:W-:Y:S01]  /*0350*/  LOP3.LUT R2, R0, 0x38, R224, 0xf8, !PT ;  /* 0x0000003800027812 */ /* 0x000fe200078ef8e0 */
[C---:B------:R-:W-:Y:S01]  /*0360*/  IMAD.SHL.U32 R0, R5.reuse, 0x40, RZ ;  /* 0x0000004005007824 */ /* 0x040fe200078e00ff */
[----:B------:R-:W-:Y:S01]  /*0370*/  LOP3.LUT P4, RZ, R5, 0x2, RZ, 0xc0, !PT ;  /* 0x0000000205ff7812 */ /* 0x000fe2000788c0ff */
[----:B------:R-:W-:Y:S01]  /*0380*/  IMAD.IADD R13, R7, 0x1, -R4 ;  /* 0x00000001070d7824 */ /* 0x000fe200078e0a04 */
[----:B------:R-:W-:Y:S02]  /*0390*/  SHF.R.S32.HI R4, RZ, 0x1f, R14 ;  /* 0x0000001fff047819 */ /* 0x000fe4000001140e */
[----:B------:R-:W-:Y:S01]  /*03a0*/  LOP3.LUT R251, R2, R3, RZ, 0x3c, !PT ;  /* 0x0000000302fb7212 */ /* 0x000fe200078e3cff */
[----:B------:R-:W-:Y:S01]  /*03b0*/  IMAD.SHL.U32 R2, R160, 0x10, RZ ;  /* 0x00000010a0027824 */ /* 0x000fe200078e00ff */
[----:B------:R-:W-:Y:S02]  /*03c0*/  SHF.R.S32.HI R3, RZ, 0x1f, R11 ;  /* 0x0000001fff037819 */ /* 0x000fe4000001140b */
[----:B------:R-:W-:-:S02]  /*03d0*/  LOP3.LUT R0, R0, 0x1c0, RZ, 0xc0, !PT ;  /* 0x000001c000007812 */ /* 0x000fc400078ec0ff */
[----:B------:R-:W-:Y:S02]  /*03e0*/  LEA.HI R235, R4, R14, RZ, 0x2 ;  /* 0x0000000e04eb7211 */ /* 0x000fe400078f10ff */
[----:B------:R-:W-:Y:S02]  /*03f0*/  LEA.HI R14, R3, R11, RZ, 0x3 ;  /* 0x0000000b030e7211 */ /* 0x000fe400078f18ff */
[----:B------:R-:W-:Y:S01]  /*0400*/  LOP3.LUT R6, R0, 0x30, R2, 0xf8, !PT ;  /* 0x0000003000067812 */ /* 0x000fe200078ef802 */
[----:B------:R-:W-:Y:S01]  /*0410*/  IMAD.SHL.U32 R2, R13, 0x200, RZ ;  /* 0x000002000d027824 */ /* 0x000fe200078e00ff */
[----:B------:R-:W-:Y:S02]  /*0420*/  LOP3.LUT P3, RZ, R5, 0x4, RZ, 0xc0, !PT ;  /* 0x0000000405ff7812 */ /* 0x000fe4000786c0ff */
[----:B------:R-:W-:Y:S02]  /*0430*/  LOP3.LUT R5, R14, 0xfffffff8, RZ, 0xc0, !PT ;  /* 0xfffffff80e057812 */ /* 0x000fe400078ec0ff */
[----:B------:R-:W-:-:S02]  /*0440*/  SHF.R.S32.HI R19, RZ, 0x6, R15 ;  /* 0x00000006ff137819 */ /* 0x000fc4000001140f */
[----:B------:R-:W-:Y:S01]  /*0450*/  LOP3.LUT R3, R0, 0x8, R12, 0xf8, !PT ;  /* 0x0000000800037812 */ /* 0x000fe200078ef80c */
[----:B------:R-:W-:Y:S01]  /*0460*/  IMAD.IADD R11, R11, 0x1, -R5 ;  /* 0x000000010b0b7824 */ /* 0x000fe200078e0a05 */
[----:B------:R-:W-:Y:S01]  /*0470*/  SHF.R.U32.HI R4, RZ, 0x3, R0 ;  /* 0x00000003ff047819 */ /* 0x000fe20000011600 */
[----:B------:R-:W-:Y:S01]  /*0480*/  IMAD R251, R19, 0x200, R251 ;  /* 0x0000020013fb7824 */ /* 0x000fe200078e02fb */
[----:B------:R-:W-:Y:S02]  /*0490*/  LOP3.LUT R6, R6, 0x8, R12, 0xf8, !PT ;  /* 0x0000000806067812 */ /* 0x000fe400078ef80c */
[----:B------:R-:W-:Y:S01]  /*04a0*/  LOP3.LUT R0, R3, R4, RZ, 0x3c, !PT ;  /* 0x0000000403007212 */ /* 0x000fe200078e3cff */
[----:B------:R-:W-:Y:S01]  /*04b0*/  IMAD R3, R19, 0x800, R2 ;  /* 0x0000080013037824 */ /* 0x000fe200078e0202 */
[----:B------:R-:W-:Y:S02]  /*04c0*/  SHF.R.S32.HI R5, RZ, 0x7, R16 ;  /* 0x00000007ff057819 */ /* 0x000fe40000011410 */
[----:B------:R-:W-:Y:S01]  /*04d0*/  LOP3.LUT R4, R2, R6, R4, 0xf6, !PT ;  /* 0x0000000602047212 */ /* 0x000fe200078ef604 */
[C---:B------:R-:W-:Y:S01]  /*04e0*/  IMAD.SHL.U32 R2, R8.reuse, 0x40, RZ ;  /* 0x0000004008027824 */ /* 0x040fe200078e00ff */
[----:B------:R-:W-:Y:S01]  /*04f0*/  LOP3.LUT R7, R8, 0x1, RZ, 0xc0, !PT ;  /* 0x0000000108077812 */ /* 0x000fe200078ec0ff */
[----:B------:R-:W-:Y:S01]  /*0500*/  IMAD.IADD R0, R3, 0x1, R0 ;  /* 0x0000000103007824 */ /* 0x000fe200078e0200 */
[----:B------:R-:W-:Y:S01]  /*0510*/  SHF.R.S32.HI R235, RZ, 0x2, R235 ;  /* 0x00000002ffeb7819 */ /* 0x000fe200000114eb */
[----:B------:R-:W-:Y:S01]  /*0520*/  IMAD.SHL.U32 R3, R5, 0x8, RZ ;  /* 0x0000000805037824 */ /* 0x000fe200078e00ff */
[----:B------:R-:W-:Y:S01]  /*0530*/  ISETP.NE.U32.AND P0, PT, R7, 0x1, PT ;  /* 0x000000010700780c */ /* 0x000fe20003f05070 */
[----:B------:R-:W-:Y:S01]  /*0540*/  IMAD.SHL.U32 R7, R19, 0x20, RZ ;  /* 0x0000002013077824 */ /* 0x000fe200078e00ff */
[----:B------:R-:W-:Y:S01]  /*0550*/  LOP3.LUT R2, R2, 0x1c0, RZ, 0xc0, !PT ;  /* 0x000001c002027812 */ /* 0x000fe200078ec0ff */
[----:B------:R-:W-:Y:S01]  /*0560*/  IMAD R9, R5, 0x1000, R10 ;  /* 0x0000100005097824 */ /* 0x000fe200078e020a */
[----:B------:R-:W-:Y:S01]  /*0570*/  R2P PR, R8, 0x6 ;  /* 0x0000000608007804 */ /* 0x000fe20000000000 */
[----:B------:R-:W-:Y:S01]  /*0580*/  IMAD.SHL.U32 R6, R13, 0x10, RZ ;  /* 0x000000100d067824 */ /* 0x000fe200078e00ff */
[----:B------:R-:W-:Y:S01]  /*0590*/  LOP3.LUT R3, R3, 0x8, RZ, 0xc0, !PT ;  /* 0x0000000803037812 */ /* 0x000fe200078ec0ff */
[----:B------:R-:W-:Y:S01]  /*05a0*/  IMAD.SHL.U32 R8, R11, 0x40, RZ ;  /* 0x000000400b087824 */ /* 0x000fe200078e00ff */
[----:B------:R-:W-:Y:S01]  /*05b0*/  SHF.R.U32.HI R5, RZ, 0x3, R2 ;  /* 0x00000003ff057819 */ /* 0x000fe20000011602 */
[----:B------:R-:W-:Y:S01]  /*05c0*/  IMAD.SHL.U32 R166, R0, 0x2, RZ ;  /* 0x0000000200a67824 */ /* 0x000fe200078e00ff */
[----:B------:R-:W-:Y:S01]  /*05d0*/  LOP3.LUT R7, R2, 0x20, R7, 0xf8, !PT ;  /* 0x0000002002077812 */ /* 0x000fe200078ef807 */
[----:B------:R-:W-:Y:S01]  /*05e0*/  IMAD R235, R252, 0x10, R235 ;  /* 0x00000010fceb7824 */ /* 0x000fe200078e02eb */
[----:B------:R-:W-:-:S02]  /*05f0*/  LOP3.LUT R11, R3, 0x10, R6, 0xf8, !PT ;  /* 0x00000010030b7812 */ /* 0x000fc400078ef806 */
[----:B------:R-:W-:Y:S01]  /*0600*/  LOP3.LUT R12, R5, R2, R3, 0x1e, !PT ;  /* 0x00000002050c7212 */ /* 0x000fe200078e1e03 */
[----:B------:R-:W-:Y:S01]  /*0610*/  IMAD R2, R252, 0x400, R9 ;  /* 0x00000400fc027824 */ /* 0x000fe200078e0209 */
[----:B------:R-:W-:Y:S01]  /*0620*/  LOP3.LUT R6, R7, R5, RZ, 0x3c, !PT ;  /* 0x0000000507067212 */ /* 0x000fe200078e3cff */
[----:B------:R-:W-:Y:S01]  /*0630*/  IMAD.SHL.U32 R7, R14, 0x40, RZ ;  /* 0x000000400e077824 */ /* 0x000fe200078e00ff */
[----:B------:R-:W-:Y:S01]  /*0640*/  LOP3.LUT R3, R8, 0x1c0, RZ, 0xc0, !PT ;  /* 0x000001c008037812 */ /* 0x000fe200078ec0ff */
[----:B------:R-:W-:Y:S01]  /*0650*/  IMAD.SHL.U32 R8, R13, 0x8, RZ ;  /* 0x000000080d087824 */ /* 0x000fe200078e00ff */
[----:B------:R-:W-:Y:S01]  /*0660*/  SEL R217, R217, 0x10, !P0 ;  /* 0x00000010d9d97807 */ /* 0x000fe20004000000 */
[----:B------:R-:W-:Y:S01]  /*0670*/  IMAD.IADD R211, R6, 0x1, R2 ;  /* 0x0000000106d37824 */ /* 0x000fe200078e0202 */
[--C-:B------:R-:W-:Y:S01]  /*0680*/  SHF.R.U32.HI R5, RZ, 0x3, R3.reuse ;  /* 0x00000003ff057819 */ /* 0x100fe20000011603 */
[----:B------:R-:W-:Y:S01]  /*0690*/  IMAD R6, R160, 0x400, R10 ;  /* 0x00000400a0067824 */ /* 0x000fe200078e020a */
[----:B------:R-:W-:Y:S01]  /*06a0*/  LOP3.LUT R8, R3, 0x8, R8, 0xf8, !PT ;  /* 0x0000000803087812 */ /* 0x000fe200078ef808 */
[----:B------:R-:W-:Y:S01]  /*06b0*/  IMAD.SHL.U32 R211, R211, 0x2, RZ ;  /* 0x00000002d3d37824 */ /* 0x000fe200078e00ff */
[----:B------:R-:W-:Y:S01]  /*06c0*/  LOP3.LUT R2, R7, 0xfffffe00, RZ, 0xc0, !PT ;  /* 0xfffffe0007027812 */ /* 0x000fe200078ec0ff */
[----:B------:R-:W-:Y:S01]  /*06d0*/  IMAD.IADD R6, R6, 0x1, R12 ;  /* 0x0000000106067824 */ /* 0x000fe200078e020c */
[----:B------:R-:W-:Y:S01]  /*06e0*/  LOP3.LUT R3, R5, R11, R3, 0x1e, !PT ;  /* 0x0000000b05037212 */ /* 0x000fe200078e1e03 */
[----:B------:R-:W-:Y:S01]  /*06f0*/  IMAD.IADD R218, R211, 0x1, R217 ;  /* 0x00000001d3da7824 */ /* 0x000fe200078e02d9 */
[----:B------:R-:W-:Y:S01]  /*0700*/  LOP3.LUT R5, R8, R5, RZ, 0x3c, !PT ;  /* 0x0000000508057212 */ /* 0x000fe200078e3cff */
[--C-:B------:R-:W-:Y:S01]  /*0710*/  IMAD R169, R252, 0x400, R2.reuse ;  /* 0x00000400fca97824 */ /* 0x100fe200078e0202 */
[----:B------:R-:W-:Y:S01]  /*0720*/  LOP3.LUT R168, R3, R2, RZ, 0xfc, !PT ;  /* 0x0000000203a87212 */ /* 0x000fe200078efcff */
[----:B------:R-:W-:Y:S01]  /*0730*/  IMAD R160, R160, 0x400, R2 ;  /* 0x00000400a0a07824 */ /* 0x000fe200078e0202 */
[----:B------:R-:W-:Y:S01]  /*0740*/  LEA R6, R6, 0x6000, 0x1 ;  /* 0x0000600006067811 */ /* 0x000fe200078e08ff */
[----:B------:R-:W-:-:S02]  /*0750*/  IMAD.IADD R169, R169, 0x1, R5 ;  /* 0x00000001a9a97824 */ /* 0x000fc400078e0205 */
[----:B------:R-:W-:Y:S01]  /*0760*/  IMAD.IADD R160, R5, 0x1, R160 ;  /* 0x0000000105a07824 */ /* 0x000fe200078e02a0 */
[C---:B------:R-:W-:Y:S01]  /*0770*/  IADD3 R7, R6.reuse, 0x40, RZ ;  /* 0x0000004006077810 */ /* 0x040fe20007ffe0ff */
[----:B------:R-:W-:Y:S01]  /*0780*/  IMAD.MOV.U32 R5, RZ, RZ, 0x20 ;  /* 0x00000020ff057424 */ /* 0x000fe200078e00ff */
[C---:B------:R-:W-:Y:S01]  /*0790*/  @P2 IADD3 R7, R6.reuse, -0x40, RZ ;  /* 0xffffffc006072810 */ /* 0x040fe20007ffe0ff */
[----:B------:R-:W-:Y:S01]  /*07a0*/  IMAD.MOV.U32 R2, RZ, RZ, 0x40 ;  /* 0x00000040ff027424 */ /* 0x000fe200078e00ff */
[----:B------:R-:W-:Y:S01]  /*07b0*/  STL [R1+0x8], R6 ;  /* 0x0000080601007387 */ /* 0x000fe20000100800 */
[----:B------:R-:W-:Y:S01]  /*07c0*/  IADD3 R8, R6, 0x420, RZ ;  /* 0x0000042006087810 */ /* 0x000fe20007ffe0ff */
[----:B------:R-:W-:Y:S01]  /*07d0*/  IMAD.SHL.U32 R3, R4, 0x2, RZ ;  /* 0x0000000204037824 */ /* 0x000fe200078e00ff */
[----:B------:R-:W-:Y:S01]  /*07e0*/  SEL R164, R5, 0xffffffe0, !P4 ;  /* 0xffffffe005a47807 */ /* 0x000fe20006000000 */
[----:B------:R-:W-:Y:S01]  /*07f0*/  IMAD.SHL.U32 R159, R169, 0x2, RZ ;  /* 0x00000002a99f7824 */ /* 0x000fe200078e00ff */
[----:B------:R-:W-:-:S02]  /*0800*/  SEL R2, R2, 0xffffffc0, !P3 ;  /* 0xffffffc002027807 */ /* 0x000fc40005800000 */
[----:B------:R-:W-:Y:S01]  /*0810*/  SEL R5, R5, 0xffffffe0, !P1 ;  /* 0xffffffe005057807 */ /* 0x000fe20004800000 */
[----:B------:R-:W-:Y:S01]  /*0820*/  IMAD R165, R0, 0x2, R164 ;  /* 0x0000000200a57824 */ /* 0x000fe200078e02a4 */
[----:B------:R-:W-:Y:S01]  /*0830*/  @P1 IADD3 R8, R6, 0x3e0, RZ ;  /* 0x000003e006081810 */ /* 0x000fe20007ffe0ff */
[----:B------:R-:W-:Y:S01]  /*0840*/  IMAD R163, R0, 0x2, R2 ;  /* 0x0000000200a37824 */ /* 0x000fe200078e0202 */
[----:B------:R-:W-:Y:S01]  /*0850*/  LEA R160, R160, 0xa000, 0x1 ;  /* 0x0000a000a0a07811 */ /* 0x000fe200078e08ff */
[----:B------:R-:W-:Y:S02]  /*0860*/  IMAD.IADD R0, R5, 0x1, R6 ;  /* 0x0000000105007824 */ /* 0x000fe400078e0206 */
[----:B------:R-:W-:Y:S02]  /*0870*/  IMAD.IADD R216, R211, 0x1, R5 ;  /* 0x00000001d3d87824 */ /* 0x000fe400078e0205 */
[----:B------:R-:W-:Y:S01]  /*0880*/  IMAD.IADD R164, R164, 0x1, R163 ;  /* 0x00000001a4a47824 */ /* 0x000fe200078e02a3 */
[----:B------:R1:W-:Y:S01]  /*0890*/  STL [R1+0x14], R0 ;  /* 0x0000140001007387 */ /* 0x0003e20000100800 */
[----:B------:R-:W-:-:S03]  /*08a0*/  IMAD.IADD R217, R217, 0x1, R216 ;  /* 0x00000001d9d97824 */ /* 0x000fc600078e02d8 */
[----:B------:R3:W-:Y:S04]  /*08b0*/  STL [R1+0xc], R7 ;  /* 0x00000c0701007387 */ /* 0x0007e80000100800 */
[----:B------:R3:W-:Y:S01]  /*08c0*/  STL [R1+0x18], R8 ;  /* 0x0000180801007387 */ /* 0x0007e20000100800 */
[----:B-1----:R-:W-:-:S05]  /*08d0*/  IMAD.IADD R0, R5, 0x1, R7 ;  /* 0x0000000105007824 */ /* 0x002fca00078e0207 */
[----:B--2---:R3:W-:Y:S02]  /*08e0*/  STL [R1+0x10], R0 ;  /* 0x0000100001007387 */ /* 0x0047e40000100800 */
.L_x_1278:
[----:B-1----:R-:W1:Y:S01]  /*08f0*/  S2R R35, SR_CTAID.Y ;  /* 0x0000000000237919 */ /* 0x002e620000002600 */
[----:B--23--:R-:W2:Y:S01]  /*0900*/  LDC.U8 R0, c[0x0][0x312] ;  /* 0x0000c480ff007b82 */ /* 0x00cea20000000000 */
[----:B------:R-:W-:Y:S02]  /*0910*/  ISETP.NE.U32.AND P0, PT, RZ, c[0x0][0x240], PT ;  /* 0x00009000ff007a0c */ /* 0x000fe40003f05070 */
[----:B------:R-:W-:Y:S02]  /*0920*/  ISETP.EQ.U32.AND P5, PT, RZ, c[0x0][0x248], PT ;  /* 0x00009200ff007a0c */ /* 0x000fe40003fa2070 */
[----:B------:R-:W-:Y:S02]  /*0930*/  ISETP.NE.AND.EX P0, PT, RZ, c[0x0][0x244], PT, P0 ;  /* 0x00009100ff007a0c */ /* 0x000fe40003f05300 */
[----:B------:R-:W-:Y:S01]  /*0940*/  ISETP.NE.U32.AND P3, PT, RZ, c[0x0][0x250], PT ;  /* 0x00009400ff007a0c */ /* 0x000fe20003f65070 */
[----:B------:R-:W-:-:S03]  /*0950*/  IMAD.MOV.U32 R12, RZ, RZ, -0x1 ;  /* 0xffffffffff0c7424 */ /* 0x000fc600078e00ff */
[----:B------:R-:W-:Y:S01]  /*0960*/  ISETP.NE.AND.EX P3, PT, RZ, c[0x0][0x254], PT, P3 ;  /* 0x00009500ff007a0c */ /* 0x000fe20003f65330 */
[C---:B-1----:R-:W-:Y:S01]  /*0970*/  IMAD.SHL.U32 R9, R35.reuse, 0x4, RZ ;  /* 0x0000000423097824 */ /* 0x042fe200078e00ff */
[----:B------:R-:W-:Y:S02]  /*0980*/  SHF.R.S32.HI R31, RZ, 0x1f, R35 ;  /* 0x0000001fff1f7819 */ /* 0x000fe40000011423 */
[----:B--2---:R-:W-:Y:S01]  /*0990*/  ISETP.NE.AND P4, PT, R0, RZ, PT ;  /* 0x000000ff0000720c */ /* 0x004fe20003f85270 */
[----:B------:R-:W-:Y:S01]  /*09a0*/  IMAD.MOV.U32 R0, RZ, RZ, -0x1 ;  /* 0xffffffffff007424 */ /* 0x000fe200078e00ff */
[----:B------:R-:W-:Y:S02]  /*09b0*/  SHF.L.U64.HI R8, R35, 0x2, R31 ;  /* 0x0000000223087819 */ /* 0x000fe4000001021f */
[----:B------:R-:W-:Y:S02]  /*09c0*/  IADD3 R4, P1, R9, c[0x0][0x240], RZ ;  /* 0x0000900009047a10 */ /* 0x000fe40007f3e0ff */
[----:B------:R-:W-:-:S02]  /*09d0*/  ISETP.EQ.OR.EX P5, PT, RZ, c[0x0][0x24c], !P4, P5 ;  /* 0x00009300ff007a0c */ /* 0x000fc400067a2750 */
[----:B------:R-:W-:Y:S02]  /*09e0*/  IADD3.X R5, R8, c[0x0][0x244], RZ, P1, !PT ;  /* 0x0000910008057a10 */ /* 0x000fe40000ffe4ff */
[----:B------:R-:W-:-:S03]  /*09f0*/  @P3 IADD3 R6, P1, R9, c[0x0][0x250], RZ ;  /* 0x0000940009063a10 */ /* 0x000fc60007f3e0ff */
[----:B------:R1:W2:Y:S04]  /*0a00*/  @P0 LDG.E R0, [R4.64] ;  /* 0x0000001804000981 */ /* 0x0002a8000c1e1900 */
[----:B------:R1:W2:Y:S01]  /*0a10*/  @P0 LDG.E R2, [R4.64+0x4] ;  /* 0x0000041804020981 */ /* 0x0002a2000c1e1900 */
[----:B------:R-:W-:Y:S01]  /*0a20*/  IMAD.MOV.U32 R238, RZ, RZ, RZ ;  /* 0x000000ffffee7224 */ /* 0x000fe200078e00ff */
[----:B------:R-:W-:-:S05]  /*0a30*/  @P3 IADD3.X R7, R8, c[0x0][0x254], RZ, P1, !PT ;  /* 0x0000950008073a10 */ /* 0x000fca0000ffe4ff */
[----:B-----5:R3:W5:Y:S01]  /*0a40*/  @P3 LDG.E R238, [R6.64] ;  /* 0x0000001806ee3981 */ /* 0x020762000c1e1900 */
[----:B-1----:R-:W-:-:S04]  /*0a50*/  IADD3 R4, P2, R9, c[0x0][0x248], RZ ;  /* 0x0000920009047a10 */ /* 0x002fc80007f5e0ff */
[----:B------:R-:W-:-:S05]  /*0a60*/  IADD3.X R5, R8, c[0x0][0x24c], RZ, P2, !PT ;  /* 0x0000930008057a10 */ /* 0x000fca00017fe4ff */
[----:B------:R-:W4:Y:S01]  /*0a70*/  @!P5 LDG.E R12, [R4.64] ;  /* 0x00000018040cd981 */ /* 0x000f22000c1e1900 */
[----:B------:R-:W-:-:S04]  /*0a80*/  ISETP.NE.U32.AND P1, PT, RZ, c[0x0][0x248], PT ;  /* 0x00009200ff007a0c */ /* 0x000fc80003f25070 */
[----:B------:R-:W-:Y:S01]  /*0a90*/  ISETP.NE.AND.EX P1, PT, RZ, c[0x0][0x24c], PT, P1 ;  /* 0x00009300ff007a0c */ /* 0x000fe20003f25310 */
[----:B--2---:R-:W-:Y:S02]  /*0aa0*/  @P0 IMAD.IADD R27, R2, 0x1, -R0 ;  /* 0x00000001021b0824 */ /* 0x004fe400078e0a00 */
[----:B------:R-:W-:Y:S02]  /*0ab0*/  IMAD.MOV.U32 R2, RZ, RZ, c[0x0][0x218] ;  /* 0x00008600ff027624 */ /* 0x000fe400078e00ff */
[----:B------:R-:W-:Y:S01]  /*0ac0*/  @!P0 IMAD.MOV.U32 R27, RZ, RZ, c[0x0][0x214] ;  /* 0x00008500ff1b8624 */ /* 0x000fe200078e00ff */
[----:B----4-:R3:W-:Y:S07]  /*0ad0*/  STL [R1], R12 ;  /* 0x0000000c01007387 */ /* 0x0107ee0000100800 */
[----:B------:R-:W-:Y:S05]  /*0ae0*/  @!P1 BRA `(.L_x_1210) ;  /* 0x0000003000009947 */ /* 0x000fea0003800000 */
[----:B------:R-:W2:Y:S02]  /*0af0*/  @P4 LDG.E R2, [R4.64+0x4] ;  /* 0x0000041804024981 */ /* 0x000ea4000c1e1900 */
[----:B--2---:R-:W-:-:S06]  /*0b00*/  @P4 IADD3 R2, R2, -R12, RZ ;  /* 0x8000000c02024210 */ /* 0x004fcc0007ffe0ff */
[----:B------:R1:W5:Y:S02]  /*0b10*/  @!P4 LDG.E R2, [R4.64] ;  /* 0x000000180402c981 */ /* 0x000364000c1e1900 */
.L_x_1210:
[----:B------:R-:W-:Y:S01]  /*0b20*/  ISETP.NE.U32.AND P2, PT, RZ, c[0x0][0x258], PT ;  /* 0x00009600ff007a0c */ /* 0x000fe20003f45070 */
[----:B------:R-:W2:Y:S03]  /*0b30*/  LDL R34, [R1+0x4] ;  /* 0x0000040001227983 */ /* 0x000ea60000100800 */
[----:B------:R-:W-:-:S13]  /*0b40*/  ISETP.NE.AND.EX P2, PT, RZ, c[0x0][0x25c], PT, P2 ;  /* 0x00009700ff007a0c */ /* 0x000fda0003f45320 */
[----:B-1----:R-:W-:-:S04]  /*0b50*/  @P2 IADD3 R4, P1, R9, c[0x0][0x258], RZ ;  /* 0x0000960009042a10 */ /* 0x002fc80007f3e0ff */
[----:B------:R-:W-:-:S06]  /*0b60*/  @P2 IADD3.X R5, R8, c[0x0][0x25c], RZ, P1, !PT ;  /* 0x0000970008052a10 */ /* 0x000fcc0000ffe4ff */
[----:B------:R-:W4:Y:S01]  /*0b70*/  @P2 LDG.E R5, [R4.64] ;  /* 0x0000001804052981 */ /* 0x000f22000c1e1900 */
[----:B------:R-:W-:-:S04]  /*0b80*/  @!P2 ISETP.NE.U32.AND P1, PT, RZ, c[0x0][0x268], PT ;  /* 0x00009a00ff00aa0c */ /* 0x000fc80003f25070 */
[----:B------:R-:W-:-:S04]  /*0b90*/  @!P2 ISETP.NE.AND.EX P1, PT, RZ, c[0x0][0x26c], PT, P1 ;  /* 0x00009b00ff00aa0c */ /* 0x000fc80003f25310 */
[----:B------:R-:W-:Y:S01]  /*0ba0*/  @!P2 SEL R4, RZ, c[0x0][0x21c], !P1 ;  /* 0x00008700ff04aa07 */ /* 0x000fe20004800000 */
[----:B--2---:R-:W-:Y:S02]  /*0bb0*/  IMAD.SHL.U32 R19, R34, 0x80, RZ ;  /* 0x0000008022137824 */ /* 0x004fe400078e00ff */
[--C-:B----45:R-:W-:Y:S01]  /*0bc0*/  @P2 IMAD.IADD R210, R5, 0x1, -R238.reuse ;  /* 0x0000000105d22824 */ /* 0x130fe200078e0aee */
[----:B------:R-:W-:-:S04]  /*0bd0*/  @!P2 IADD3 R210, R4, R2, -R238 ;  /* 0x0000000204d2a210 */ /* 0x000fc80007ffe8ee */
[----:B------:R-:W-:-:S13]  /*0be0*/  ISETP.GT.AND P1, PT, R210, R19, PT ;  /* 0x00000013d200720c */ /* 0x000fda0003f24270 */
[----:B------:R-:W-:Y:S05]  /*0bf0*/  @!P1 BRA `(.L_x_1211) ;  /* 0x000084a000009947 */ /* 0x000fea0003800000 */
[----:B------:R-:W-:Y:S01]  /*0c00*/  ISETP.NE.AND P2, PT, R12, -0x1, PT ;  /* 0xffffffff0c00780c */ /* 0x000fe20003f45270 */
[----:B------:R-:W-:Y:S01]  /*0c10*/  IMAD R5, R31, c[0x0][0x178], RZ ;  /* 0x00005e001f057a24 */ /* 0x000fe200078e02ff */
[----:B------:R-:W-:Y:S01]  /*0c20*/  IADD3 R2, R27, 0x3f, RZ ;  /* 0x0000003f1b027810 */ /* 0x000fe20007ffe0ff */
[----:B------:R-:W-:Y:S01]  /*0c30*/  IMAD.WIDE.U32 R10, R35, c[0x0][0x178], RZ ;  /* 0x00005e00230a7a25 */ /* 0x000fe200078e00ff */
[C---:B------:R-:W-:Y:S02]  /*0c40*/  ISETP.NE.AND P1, PT, R0.reuse, -0x1, PT ;  /* 0xffffffff0000780c */ /* 0x040fe40003f25270 */
[----:B------:R-:W-:Y:S01]  /*0c50*/  SHF.R.S32.HI R4, RZ, 0x1f, R2 ;  /* 0x0000001fff047819 */ /* 0x000fe20000011402 */
[----:B---3--:R-:W-:-:S03]  /*0c60*/  IMAD.WIDE.U32 R6, R0, c[0x0][0x190], RZ ;  /* 0x0000640000067a25 */ /* 0x008fc600078e00ff */
[----:B------:R-:W-:Y:S01]  /*0c70*/  LEA.HI R23, R4, R2, RZ, 0x6 ;  /* 0x0000000204177211 */ /* 0x000fe200078f30ff */
[----:B------:R-:W-:Y:S01]  /*0c80*/  IMAD R4, R35, c[0x0][0x17c], R5 ;  /* 0x00005f0023047a24 */ /* 0x000fe200078e0205 */
[----:B------:R-:W-:Y:S01]  /*0c90*/  SEL R26, R10, R6, !P1 ;  /* 0x000000060a1a7207 */ /* 0x000fe20004800000 */
[----:B------:R-:W-:Y:S01]  /*0ca0*/  @P2 IMAD.IADD R2, R238, 0x1, R12 ;  /* 0x00000001ee022824 */ /* 0x000fe200078e020c */
[----:B------:R-:W-:Y:S01]  /*0cb0*/  LOP3.LUT R9, R23, 0xffffffc0, RZ, 0xc0, !PT ;  /* 0xffffffc017097812 */ /* 0x000fe200078ec0ff */
[----:B------:R-:W-:Y:S02]  /*0cc0*/  IMAD R8, R0, c[0x0][0x194], RZ ;  /* 0x0000650000087a24 */ /* 0x000fe400078e02ff */
[----:B------:R-:W-:Y:S01]  /*0cd0*/  IMAD.IADD R20, R11, 0x1, R4 ;  /* 0x000000010b147824 */ /* 0x000fe200078e0204 */
[----:B------:R-:W-:Y:S01]  /*0ce0*/  IADD3 R11, R9, -0x40, RZ ;  /* 0xffffffc0090b7810 */ /* 0x000fe20007ffe0ff */
[----:B------:R-:W-:Y:S01]  /*0cf0*/  @P2 IMAD.WIDE.U32 R4, R2, c[0x0][0x198], RZ ;  /* 0x0000660002042a25 */ /* 0x000fe200078e00ff */
[----:B------:R-:W-:-:S02]  /*0d00*/  @P1 IADD3 R20, R7, R8, RZ ;  /* 0x0000000807141210 */ /* 0x000fc40007ffe0ff */
[----:B------:R-:W-:Y:S01]  /*0d10*/  SHF.R.S32.HI R18, RZ, 0x1f, R11 ;  /* 0x0000001fff127819 */ /* 0x000fe2000001140b */
        /* <DEDUP_REMOVED lines=13> */
.L_x_1212:
        /* <DEDUP_REMOVED lines=15> */
.L_x_1213:
[----:B------:R-:W-:Y:S01]  /*0ee0*/  IABS R15, c[0x0][0x1c8] ;  /* 0x00007200000f7a13 */ /* 0x000fe20000000000 */
[----:B------:R-:W1:Y:S01]  /*0ef0*/  LDC.U8 R24, c[0x0][0x328] ;  /* 0x0000ca00ff187b82 */ /* 0x000e620000000000 */
[----:B------:R-:W-:Y:S01]  /*0f00*/  IABS R6, R240 ;  /* 0x000000f000067213 */ /* 0x000fe20000000000 */
[----:B------:R-:W-:Y:S01]  /*0f10*/  @!P1 IMAD R9, R31, c[0x0][0x368], RZ ;  /* 0x0000da001f099a24 */ /* 0x000fe200078e02ff */
[----:B------:R-:W2:Y:S01]  /*0f20*/  I2F.RP R4, R15 ;  /* 0x0000000f00047306 */ /* 0x000ea20000209400 */
[----:B------:R-:W-:Y:S01]  /*0f30*/  MOV R16, c[0x0][0x224] ;  /* 0x0000890000107a02 */ /* 0x000fe20000000f00 */
[----:B------:R-:W-:Y:S01]  /*0f40*/  ULDC UR12, c[0x0][0x22c] ;  /* 0x00008b00000c7ab9 */ /* 0x000fe20000000800 */
[----:B------:R-:W-:Y:S01]  /*0f50*/  IMAD.MOV.U32 R13, RZ, RZ, R6 ;  /* 0x000000ffff0d7224 */ /* 0x000fe200078e0006 */
[----:B------:R-:W-:Y:S01]  /*0f60*/  ULDC UR5, c[0x0][0x1c0] ;  /* 0x0000700000057ab9 */ /* 0x000fe20000000800 */
[C---:B------:R-:W-:Y:S01]  /*0f70*/  @!P1 IMAD.WIDE.U32 R6, R35.reuse, c[0x0][0x368], RZ ;  /* 0x0000da0023069a25 */ /* 0x040fe200078e00ff */
[----:B------:R-:W3:Y:S01]  /*0f80*/  LDC.U8 R25, c[0x0][0x3d0] ;  /* 0x0000f400ff197b82 */ /* 0x000ee20000000000 */
[----:B------:R-:W-:Y:S01]  /*0f90*/  UIMAD.WIDE UR6, UR12, UR5, URZ ;  /* 0x000000050c0672a5 */ /* 0x000fe2000f8e023f */
[----:B------:R-:W4:Y:S01]  /*0fa0*/  S2R R30, SR_CTAID.X ;  /* 0x00000000001e7919 */ /* 0x000f220000002500 */
[----:B------:R-:W-:Y:S01]  /*0fb0*/  @!P1 IMAD R9, R35, c[0x0][0x36c], R9 ;  /* 0x0000db0023099a24 */ /* 0x000fe200078e0209 */
[----:B------:R-:W-:-:S02]  /*0fc0*/  LOP3.LUT R10, R240, c[0x0][0x1c8], RZ, 0x3c, !PT ;  /* 0x00007200f00a7a12 */ /* 0x000fc400078e3cff */
[----:B------:R-:W-:Y:S02]  /*0fd0*/  SHF.R.S32.HI R241, RZ, 0x1f, R240 ;  /* 0x0000001ffff17819 */ /* 0x000fe400000114f0 */
[----:B------:R-:W-:Y:S01]  /*0fe0*/  ISETP.GE.AND P3, PT, R10, RZ, PT ;  /* 0x000000ff0a00720c */ /* 0x000fe20003f66270 */
[----:B--2---:R-:W2:Y:S01]  /*0ff0*/  MUFU.RCP R4, R4 ;  /* 0x0000000400047308 */ /* 0x004ea20000001000 */
[----:B-1----:R-:W-:Y:S02]  /*1000*/  ISETP.NE.AND P2, PT, R24, RZ, PT ;  /* 0x000000ff1800720c */ /* 0x002fe40003f45270 */
[----:B--2---:R-:W-:-:S05]  /*1010*/  IADD3 R4, R4, 0xffffffe, RZ ;  /* 0x0ffffffe04047810 */ /* 0x004fca0007ffe0ff */
[----:B------:R-:W1:Y:S02]  /*1020*/  F2I.FTZ.U32.TRUNC.NTZ R5, R4 ;  /* 0x0000000400057305 */ /* 0x000e64000021f000 */
[----:B-1----:R-:W-:Y:S02]  /*1030*/  IADD3 R2, RZ, -R5, RZ ;  /* 0x80000005ff027210 */ /* 0x002fe40007ffe0ff */
[----:B------:R-:W-:-:S03]  /*1040*/  MOV R4, RZ ;  /* 0x000000ff00047202 */ /* 0x000fc60000000f00 */
[----:B------:R-:W-:-:S04]  /*1050*/  IMAD R2, R2, R15, RZ ;  /* 0x0000000f02027224 */ /* 0x000fc800078e02ff */
[----:B------:R-:W-:-:S04]  /*1060*/  IMAD.HI.U32 R2, R5, R2, R4 ;  /* 0x0000000205027227 */ /* 0x000fc800078e0004 */
[----:B------:R-:W-:-:S04]  /*1070*/  @P1 IMAD.WIDE.U32 R4, R0, c[0x0][0x370], RZ ;  /* 0x0000dc0000041a25 */ /* 0x000fc800078e00ff */
[----:B------:R-:W-:Y:S01]  /*1080*/  IMAD.HI.U32 R2, R2, R13, RZ ;  /* 0x0000000d02027227 */ /* 0x000fe200078e00ff */
[----:B------:R-:W-:Y:S02]  /*1090*/  @P1 MOV R12, R4 ;  /* 0x00000004000c1202 */ /* 0x000fe40000000f00 */
[----:B------:R-:W-:Y:S01]  /*10a0*/  @!P1 MOV R12, R6 ;  /* 0x00000006000c9202 */ /* 0x000fe20000000f00 */
[----:B------:R-:W-:Y:S02]  /*10b0*/  IMAD.MOV R8, RZ, RZ, -R2 ;  /* 0x000000ffff087224 */ /* 0x000fe400078e0a02 */
[----:B------:R-:W-:Y:S01]  /*10c0*/  @P1 IMAD R14, R0, c[0x0][0x374], R5 ;  /* 0x0000dd00000e1a24 */ /* 0x000fe200078e0205 */
[----:B------:R-:W-:Y:S01]  /*10d0*/  SHF.R.S32.HI R5, RZ, 0x1f, R16 ;  /* 0x0000001fff057819 */ /* 0x000fe20000011410 */
[----:B------:R-:W-:Y:S02]  /*10e0*/  IMAD R4, R15, R8, R13 ;  /* 0x000000080f047224 */ /* 0x000fe400078e020d */
[----:B------:R-:W-:-:S03]  /*10f0*/  IMAD.WIDE.U32 R16, R35, c[0x0][0x224], RZ ;  /* 0x0000890023107a25 */ /* 0x000fc600078e00ff */
[----:B------:R-:W-:Y:S01]  /*1100*/  ISETP.GT.U32.AND P4, PT, R15, R4, PT ;  /* 0x000000040f00720c */ /* 0x000fe20003f84070 */
[----:B------:R-:W-:Y:S02]  /*1110*/  IMAD R5, R5, R35, RZ ;  /* 0x0000002305057224 */ /* 0x000fe400078e02ff */
[----:B------:R-:W-:Y:S02]  /*1120*/  IMAD.SHL.U32 R6, R35, 0x80, RZ ;  /* 0x0000008023067824 */ /* 0x000fe400078e00ff */
[----:B------:R-:W-:Y:S02]  /*1130*/  IMAD R5, R31, c[0x0][0x224], R5 ;  /* 0x000089001f057a24 */ /* 0x000fe400078e0205 */
[----:B------:R-:W-:Y:S01]  /*1140*/  @!P1 IMAD.IADD R14, R7, 0x1, R9 ;  /* 0x00000001070e9824 */ /* 0x000fe200078e0209 */
[----:B------:R-:W-:Y:S01]  /*1150*/  SHF.L.U64.HI R7, R35, 0x7, R31 ;  /* 0x0000000723077819 */ /* 0x000fe2000001021f */
[C---:B------:R-:W-:Y:S01]  /*1160*/  IMAD R9, R16.reuse, UR7, RZ ;  /* 0x0000000710097c24 */ /* 0x040fe2000f8e02ff */
[----:B------:R-:W-:Y:S01]  /*1170*/  IADD3 R5, R17, R5, RZ ;  /* 0x0000000511057210 */ /* 0x000fe20007ffe0ff */
[----:B------:R-:W-:Y:S01]  /*1180*/  IMAD.WIDE.U32 R16, R16, UR6, RZ ;  /* 0x0000000610107c25 */ /* 0x000fe2000f8e00ff */
[----:B------:R-:W-:-:S02]  /*1190*/  SEL R6, R6, RZ, P0 ;  /* 0x000000ff06067207 */ /* 0x000fc40000000000 */
[----:B------:R-:W-:Y:S01]  /*11a0*/  SEL R7, R7, RZ, P0 ;  /* 0x000000ff07077207 */ /* 0x000fe20000000000 */
[----:B------:R-:W-:Y:S01]  /*11b0*/  @!P4 IMAD.IADD R4, R4, 0x1, -R15 ;  /* 0x000000010404c824 */ /* 0x000fe200078e0a0f */
[----:B------:R-:W-:Y:S01]  /*11c0*/  IADD3 R6, P0, R11, R6, RZ ;  /* 0x000000060b067210 */ /* 0x000fe20007f1e0ff */
[----:B------:R-:W-:Y:S01]  /*11d0*/  IMAD R9, R5, UR6, R9 ;  /* 0x0000000605097c24 */ /* 0x000fe2000f8e0209 */
[----:B------:R-:W-:Y:S01]  /*11e0*/  @!P4 IADD3 R2, R2, 0x1, RZ ;  /* 0x000000010202c810 */ /* 0x000fe20007ffe0ff */
[----:B------:R-:W-:Y:S01]  /*11f0*/  IMAD R8, R0, UR7, RZ ;  /* 0x0000000700087c24 */ /* 0x000fe2000f8e02ff */
[----:B------:R-:W-:Y:S01]  /*1200*/  ISETP.GE.U32.AND P5, PT, R4, R15, PT ;  /* 0x0000000f0400720c */ /* 0x000fe20003fa6070 */
[----:B------:R-:W-:Y:S01]  /*1210*/  IMAD.WIDE.U32 R4, R0, UR6, RZ ;  /* 0x0000000600047c25 */ /* 0x000fe2000f8e00ff */
[----:B------:R-:W-:Y:S02]  /*1220*/  ISETP.NE.AND P4, PT, RZ, c[0x0][0x1c8], PT ;  /* 0x00007200ff007a0c */ /* 0x000fe40003f85270 */
[----:B------:R-:W-:Y:S01]  /*1230*/  IADD3.X R7, R18, R7, RZ, P0, !PT ;  /* 0x0000000712077210 */ /* 0x000fe200007fe4ff */
[----:B------:R-:W-:Y:S01]  /*1240*/  IMAD R13, R6, UR7, RZ ;  /* 0x00000007060d7c24 */ /* 0x000fe2000f8e02ff */
[----:B------:R-:W-:Y:S01]  /*1250*/  SEL R16, R16, R4, !P1 ;  /* 0x0000000410107207 */ /* 0x000fe20004800000 */
[----:B------:R-:W-:Y:S01]  /*1260*/  @P2 IMAD R4, R35, c[0x0][0x214], RZ ;  /* 0x0000850023042a24 */ /* 0x000fe200078e02ff */
[----:B---3--:R-:W-:Y:S01]  /*1270*/  ISETP.NE.AND P0, PT, R25, RZ, PT ;  /* 0x000000ff1900720c */ /* 0x008fe20003f05270 */
[----:B------:R-:W-:Y:S01]  /*1280*/  IMAD.IADD R10, R17, 0x1, R9 ;  /* 0x00000001110a7824 */ /* 0x000fe200078e0209 */
[----:B------:R-:W-:Y:S01]  /*1290*/  @P1 IADD3 R10, R5, R8, RZ ;  /* 0x00000008050a1210 */ /* 0x000fe20007ffe0ff */
[----:B------:R-:W-:Y:S01]  /*12a0*/  IMAD R9, R7, UR6, R13 ;  /* 0x0000000607097c24 */ /* 0x000fe2000f8e020d */
[----:B------:R-:W-:Y:S01]  /*12b0*/  @P2 SEL R5, R4, R0, !P1 ;  /* 0x0000000004052207 */ /* 0x000fe20004800000 */
[----:B----4-:R-:W-:Y:S01]  /*12c0*/  IMAD.WIDE.U32 R24, R30, c[0x0][0x3d8], RZ ;  /* 0x0000f6001e187a25 */ /* 0x010fe200078e00ff */
[----:B------:R-:W-:-:S03]  /*12d0*/  @P5 IADD3 R2, R2, 0x1, RZ ;  /* 0x0000000102025810 */ /* 0x000fc60007ffe0ff */
[----:B------:R-:W-:Y:S01]  /*12e0*/  @!P2 IMAD R4, R35, c[0x0][0x1c0], R240 ;  /* 0x000070002304aa24 */ /* 0x000fe200078e02f0 */
[----:B------:R-:W-:Y:S01]  /*12f0*/  SEL R17, R24, RZ, P0 ;  /* 0x000000ff18117207 */ /* 0x000fe20000000000 */
[----:B------:R-:W-:Y:S01]  /*1300*/  IMAD.MOV.U32 R13, RZ, RZ, R2 ;  /* 0x000000ffff0d7224 */ /* 0x000fe200078e0002 */
[----:B------:R-:W-:Y:S01]  /*1310*/  SHF.R.S32.HI R24, RZ, 0x1f, R19 ;  /* 0x0000001fff187819 */ /* 0x000fe20000011413 */
[----:B------:R-:W-:Y:S02]  /*1320*/  @P2 IMAD R15, R240, c[0x0][0x234], R5 ;  /* 0x00008d00f00f2a24 */ /* 0x000fe400078e0205 */
[----:B------:R-:W-:Y:S01]  /*1330*/  IMAD R7, R30, c[0x0][0x3dc], R25 ;  /* 0x0000f7001e077a24 */ /* 0x000fe200078e0219 */
[----:B------:R-:W-:Y:S01]  /*1340*/  @!P3 IADD3 R13, -R13, RZ, RZ ;  /* 0x000000ff0d0db210 */ /* 0x000fe20007ffe1ff */
[----:B------:R-:W-:Y:S01]  /*1350*/  @!P2 IMAD R15, R4, c[0x0][0x214], RZ ;  /* 0x00008500040faa24 */ /* 0x000fe200078e02ff */
[----:B------:R-:W-:Y:S01]  /*1360*/  @!P4 LOP3.LUT R13, RZ, c[0x0][0x1c8], RZ, 0x33, !PT ;  /* 0x00007200ff0dca12 */ /* 0x000fe200078e33ff */
[----:B------:R-:W-:Y:S01]  /*1370*/  IMAD R2, R240, c[0x0][0x22c], RZ ;  /* 0x00008b00f0027a24 */ /* 0x000fe200078e02ff */
[----:B------:R-:W-:Y:S01]  /*1380*/  SEL R7, R7, RZ, P0 ;  /* 0x000000ff07077207 */ /* 0x000fe20000000000 */
[----:B------:R-:W-:Y:S01]  /*1390*/  IMAD.WIDE.U32 R4, R6, UR6, RZ ;  /* 0x0000000606047c25 */ /* 0x000fe2000f8e00ff */
[----:B------:R-:W-:-:S02]  /*13a0*/  SHF.R.S32.HI R25, RZ, 0x1f, R13 ;  /* 0x0000001fff197819 */ /* 0x000fc4000001140d */
[----:B------:R-:W-:Y:S01]  /*13b0*/  SHF.R.S32.HI R8, RZ, 0x1f, R2 ;  /* 0x0000001fff087819 */ /* 0x000fe20000011402 */
[----:B------:R-:W-:Y:S01]  /*13c0*/  IMAD.IADD R6, R5, 0x1, R9 ;  /* 0x0000000105067824 */ /* 0x000fe200078e0209 */
        /* <DEDUP_REMOVED lines=8> */
.L_x_1214:
[----:B------:R-:W-:-:S04]  /*1450*/  IMAD R0, R35, c[0x0][0x1c0], R240 ;  /* 0x0000700023007a24 */ /* 0x000fc800078e02f0 */
[----:B------:R-:W-:Y:S02]  /*1460*/  IMAD R9, R0, c[0x0][0x224], RZ ;  /* 0x0000890000097a24 */ /* 0x000fe400078e02ff */
.L_x_1215:
[----:B------:R-:W1:Y:S01]  /*1470*/  S2R R32, SR_TID.X ;  /* 0x0000000000207919 */ /* 0x000e620000002100 */
[----:B------:R-:W-:Y:S01]  /*1480*/  UIMAD UR12, UR12, UR4, URZ ;  /* 0x000000040c0c72a4 */ /* 0x000fe2000f8e023f */
[----:B------:R-:W-:Y:S01]  /*1490*/  SHF.R.S32.HI R30, RZ, 0x1f, R234 ;  /* 0x0000001fff1e7819 */ /* 0x000fe200000114ea */
[----:B------:R-:W-:Y:S01]  /*14a0*/  IMAD R0, R18, c[0x0][0x370], RZ ;  /* 0x0000dc0012007a24 */ /* 0x000fe200078e02ff */
[----:B------:R-:W-:Y:S01]  /*14b0*/  SHF.R.S32.HI R225, RZ, 0x1f, R224 ;  /* 0x0000001fffe17819 */ /* 0x000fe200000114e0 */
[----:B------:R-:W-:Y:S01]  /*14c0*/  USHF.L.U32 UR10, UR12, 0x6, URZ ;  /* 0x000000060c0a7899 */ /* 0x000fe2000800063f */
[----:B------:R-:W-:Y:S01]  /*14d0*/  IMAD.IADD R15, R11, 0x1, R15 ;  /* 0x000000010b0f7824 */ /* 0x000fe200078e020f */
[----:B------:R-:W-:Y:S02]  /*14e0*/  BSSY B1, `(.L_x_1211) ;  /* 0x00007bb000017945 */ /* 0x000fe40003800000 */
[----:B------:R-:W-:Y:S02]  /*14f0*/  USHF.R.S32.HI UR5, URZ, 0x1f, UR10 ;  /* 0x0000001f3f057899 */ /* 0x000fe4000801140a */
[----:B------:R-:W-:-:S04]  /*1500*/  IADD3 R2, P4, P3, R4, UR10, R2 ;  /* 0x0000000a04027c10 */ /* 0x000fc8000fb9e002 */
[----:B------:R-:W-:Y:S01]  /*1510*/  IADD3 R16, P2, P1, R17, R2, R16 ;  /* 0x0000000211107210 */ /* 0x000fe2000795e010 */
[----:B------:R-:W-:Y:S01]  /*1520*/  IMAD.IADD R17, R11, 0x1, R9 ;  /* 0x000000010b117824 */ /* 0x000fe200078e0209 */
[----:B------:R-:W-:Y:S02]  /*1530*/  IADD3.X R2, R6, UR5, R8, P4, P3 ;  /* 0x0000000506027c10 */ /* 0x000fe4000a7e6408 */
[----:B------:R-:W-:Y:S02]  /*1540*/  IADD3 R6, P4, R234, R11, RZ ;  /* 0x0000000bea067210 */ /* 0x000fe40007f9e0ff */
[----:B------:R-:W-:Y:S02]  /*1550*/  IADD3 R4, P3, R224, R12, RZ ;  /* 0x0000000ce0047210 */ /* 0x000fe40007f7e0ff */
[----:B------:R-:W-:Y:S01]  /*1560*/  IADD3.X R12, R7, R2, R10, P2, P1 ;  /* 0x00000002070c7210 */ /* 0x000fe200017e240a */
[----:B------:R-:W-:Y:S01]  /*1570*/  IMAD R2, R11, c[0x0][0x374], R0 ;  /* 0x0000dd000b027a24 */ /* 0x000fe200078e0200 */
[----:B-1----:R-:W-:Y:S01]  /*1580*/  SHF.R.S32.HI R33, RZ, 0x1f, R32 ;  /* 0x0000001fff217819 */ /* 0x002fe20000011420 */
[----:B------:R-:W-:Y:S01]  /*1590*/  IMAD.X R7, R30, 0x1, R18, P4 ;  /* 0x000000011e077824 */ /* 0x000fe200020e0612 */
[----:B------:R-:W-:Y:S01]  /*15a0*/  ISETP.GE.AND P4, PT, R27, 0x1, PT ;  /* 0x000000011b00780c */ /* 0x000fe20003f86270 */
[----:B------:R-:W-:Y:S01]  /*15b0*/  IMAD.X R5, R225, 0x1, R14, P3 ;  /* 0x00000001e1057824 */ /* 0x000fe200018e060e */
[----:B------:R-:W-:Y:S01]  /*15c0*/  LEA.HI R8, R33, R32, RZ, 0x5 ;  /* 0x0000002021087211 */ /* 0x000fe200078f28ff */
[----:B------:R-:W-:-:S02]  /*15d0*/  IMAD R7, R7, c[0x0][0x190], RZ ;  /* 0x0000640007077a24 */ /* 0x000fc400078e02ff */
[----:B------:R-:W-:Y:S01]  /*15e0*/  IMAD.WIDE.U32 R4, R11, c[0x0][0x370], R4 ;  /* 0x0000dc000b047a25 */ /* 0x000fe200078e0004 */
[----:B------:R-:W-:Y:S02]  /*15f0*/  LOP3.LUT R0, R8, 0xffffffe0, RZ, 0xc0, !PT ;  /* 0xffffffe008007812 */ /* 0x000fe400078ec0ff */
[----:B------:R-:W-:Y:S01]  /*1600*/  SHF.R.S32.HI R8, RZ, 0x5, R8 ;  /* 0x00000005ff087819 */ /* 0x000fe20000011408 */
[----:B------:R-:W-:Y:S01]  /*1610*/  IMAD R14, R6, c[0x0][0x194], R7 ;  /* 0x00006500060e7a24 */ /* 0x000fe200078e0207 */
[----:B------:R-:W-:Y:S01]  /*1620*/  IADD3 R18, -R0, R32, RZ ;  /* 0x0000002000127210 */ /* 0x000fe20007ffe1ff */
[----:B------:R-:W-:Y:S02]  /*1630*/  IMAD R10, R241, c[0x0][0x378], RZ ;  /* 0x0000de00f10a7a24 */ /* 0x000fe400078e02ff */
[----:B------:R-:W-:Y:S02]  /*1640*/  IMAD.IADD R5, R5, 0x1, R2 ;  /* 0x0000000105057824 */ /* 0x000fe400078e0202 */
[----:B------:R-:W-:-:S04]  /*1650*/  IMAD.WIDE.U32 R6, R6, c[0x0][0x190], R224 ;  /* 0x0000640006067a25 */ /* 0x000fc800078e00e0 */
[----:B------:R-:W-:Y:S01]  /*1660*/  IMAD R0, R8, UR12, R18 ;  /* 0x0000000c08007c24 */ /* 0x000fe2000f8e0212 */
[----:B------:R-:W-:Y:S01]  /*1670*/  IADD3 R6, P2, R26, R6, RZ ;  /* 0x000000061a067210 */ /* 0x000fe20007f5e0ff */
[C---:B------:R-:W-:Y:S02]  /*1680*/  IMAD R2, R240.reuse, c[0x0][0x37c], R10 ;  /* 0x0000df00f0027a24 */ /* 0x040fe400078e020a */
[----:B------:R-:W-:Y:S01]  /*1690*/  IMAD.WIDE.U32 R4, R240, c[0x0][0x378], R4 ;  /* 0x0000de00f0047a25 */ /* 0x000fe200078e0004 */
[----:B------:R-:W-:Y:S02]  /*16a0*/  IADD3 R9, P1, R0, R16, RZ ;  /* 0x0000001000097210 */ /* 0x000fe40007f3e0ff */
[----:B------:R-:W-:Y:S01]  /*16b0*/  IADD3.X R7, R20, R7, R14, P2, !PT ;  /* 0x0000000714077210 */ /* 0x000fe200017fe40e */
[----:B------:R-:W-:Y:S01]  /*16c0*/  IMAD R8, R241, c[0x0][0x1a8], RZ ;  /* 0x00006a00f1087a24 */ /* 0x000fe200078e02ff */
[----:B------:R-:W-:Y:S01]  /*16d0*/  LEA.HI.X.SX32 R12, R0, R12, 0x1, P1 ;  /* 0x0000000c000c7211 */ /* 0x000fe200008f0eff */
[----:B------:R-:W-:Y:S01]  /*16e0*/  IMAD R0, R30, c[0x0][0x370], RZ ;  /* 0x0000dc001e007a24 */ /* 0x000fe200078e02ff */
[----:B------:R-:W-:Y:S01]  /*16f0*/  IADD3 R5, R5, R2, RZ ;  /* 0x0000000205057210 */ /* 0x000fe20007ffe0ff */
[C---:B------:R-:W-:Y:S01]  /*1700*/  IMAD R8, R240.reuse, c[0x0][0x1ac], R8 ;  /* 0x00006b00f0087a24 */ /* 0x040fe200078e0208 */
[----:B------:R-:W-:Y:S01]  /*1710*/  LEA R220, P1, R9, c[0x0][0x350], 0x2 ;  /* 0x0000d40009dc7a11 */ /* 0x000fe200078210ff */
[----:B------:R-:W-:Y:S01]  /*1720*/  IMAD.WIDE.U32 R6, R240, c[0x0][0x1a8], R6 ;  /* 0x00006a00f0067a25 */ /* 0x000fe200078e0006 */
[----:B------:R-:W-:-:S02]  /*1730*/  MOV R14, 0x4 ;  /* 0x00000004000e7802 */ /* 0x000fc40000000f00 */
[----:B------:R-:W-:Y:S01]  /*1740*/  LEA.HI.X R219, R9, c[0x0][0x354], R12, 0x2, P1 ;  /* 0x0000d50009db7a11 */ /* 0x000fe200008f140c */
[----:B------:R-:W-:Y:S01]  /*1750*/  IMAD R0, R234, c[0x0][0x374], R0 ;  /* 0x0000dd00ea007a24 */ /* 0x000fe200078e0200 */
[----:B------:R-:W-:Y:S01]  /*1760*/  LEA R10, P3, R6, c[0x0][0x160], 0x1 ;  /* 0x00005800060a7a11 */ /* 0x000fe200078608ff */
[----:B------:R-:W-:-:S04]  /*1770*/  IMAD.WIDE.U32 R4, R234, c[0x0][0x370], R4 ;  /* 0x0000dc00ea047a25 */ /* 0x000fc800078e0004 */
[----:B------:R-:W-:Y:S01]  /*1780*/  IMAD.IADD R2, R7, 0x1, R8 ;  /* 0x0000000107027824 */ /* 0x000fe200078e0208 */
[----:B------:R-:W-:Y:S01]  /*1790*/  LEA R8, P2, R4, c[0x0][0x330], 0x1 ;  /* 0x0000cc0004087a11 */ /* 0x000fe200078408ff */
[----:B------:R-:W-:Y:S02]  /*17a0*/  IMAD.IADD R0, R5, 0x1, R0 ;  /* 0x0000000105007824 */ /* 0x000fe400078e0200 */
[-C--:B------:R-:W-:Y:S01]  /*17b0*/  IMAD.WIDE R222, R15, R14.reuse, c[0x0][0x200] ;  /* 0x000080000fde7625 */ /* 0x080fe200078e020e */
[----:B------:R-:W-:Y:S02]  /*17c0*/  LEA.HI.X R11, R6, c[0x0][0x164], R2, 0x1, P3 ;  /* 0x00005900060b7a11 */ /* 0x000fe400018f0c02 */
[----:B------:R-:W-:Y:S01]  /*17d0*/  LEA.HI.X R9, R4, c[0x0][0x334], R0, 0x1, P2 ;  /* 0x0000cd0004097a11 */ /* 0x000fe200010f0c00 */
[----:B------:R-:W-:Y:S01]  /*17e0*/  IMAD.WIDE R14, R17, R14, c[0x0][0x3c8] ;  /* 0x0000f200110e7625 */ /* 0x000fe200078e020e */
[----:B------:R-:W-:Y:S01]  /*17f0*/  LEA.HI.SX32 R0, R23, 0xffffffff, 0x1a ;  /* 0xffffffff17007811 */ /* 0x000fe200078fd2ff */
[----:B------:R-:W-:Y:S05]  /*1800*/  @!P4 BRA `(.L_x_1216) ;  /* 0x00006de00000c947 */ /* 0x000fea0003800000 */
[----:B------:R-:W-:Y:S01]  /*1810*/  @P0 BAR.SYNC.DEFER_BLOCKING 0x0 ;  /* 0x0000000000000b1d */ /* 0x000fe20000010000 */
[----:B------:R-:W-:Y:S01]  /*1820*/  IMAD R12, R34, -0x80, R210 ;  /* 0xffffff80220c7824 */ /* 0x000fe200078e02d2 */
[----:B------:R-:W-:Y:S01]  /*1830*/  MOV R232, R15 ;  /* 0x0000000f00e87202 */ /* 0x000fe20000000f00 */
[----:B------:R-:W-:Y:S01]  /*1840*/  IMAD.MOV.U32 R207, RZ, RZ, R0 ;  /* 0x000000ffffcf7224 */ /* 0x000fe200078e0000 */
[----:B------:R-:W-:Y:S01]  /*1850*/  MOV R215, R11 ;  /* 0x0000000b00d77202 */ /* 0x000fe20000000f00 */
[----:B------:R-:W-:Y:S01]  /*1860*/  IMAD.SHL.U32 R0, R251, 0x2, RZ ;  /* 0x00000002fb007824 */ /* 0x000fe200078e00ff */
[----:B------:R-:W-:Y:S01]  /*1870*/  ISETP.GE.AND P2, PT, R234, R12, PT ;  /* 0x0000000cea00720c */ /* 0x000fe20003f46270 */
[----:B------:R-:W-:Y:S01]  /*1880*/  IMAD.WIDE.U32 R4, R19, c[0x0][0x1a0], R224 ;  /* 0x0000680013047a25 */ /* 0x000fe200078e00e0 */
[----:B------:R-:W-:Y:S01]  /*1890*/  LEA.HI R6, R207, R207, RZ, 0x1 ;  /* 0x000000cfcf067211 */ /* 0x000fe200078f08ff */
[----:B------:R-:W-:Y:S01]  /*18a0*/  BSSY B0, `(.L_x_1217) ;  /* 0x0000022000007945 */ /* 0x000fe20003800000 */
[----:B------:R-:W-:Y:S01]  /*18b0*/  P2R R16, PR, RZ, 0x4 ;  /* 0x00000004ff107803 */ /* 0x000fe20000000000 */
[----:B------:R-:W-:Y:S01]  /*18c0*/  IMAD R2, R24, c[0x0][0x1a0], RZ ;  /* 0x0000680018027a24 */ /* 0x000fe200078e02ff */
[----:B------:R-:W-:Y:S01]  /*18d0*/  IADD3 R4, P0, R21, R4, RZ ;  /* 0x0000000415047210 */ /* 0x000fe20007f1e0ff */
[----:B------:R-:W-:Y:S01]  /*18e0*/  IMAD.MOV.U32 R214, RZ, RZ, R10 ;  /* 0x000000ffffd67224 */ /* 0x000fe200078e000a */
[----:B------:R-:W-:Y:S01]  /*18f0*/  LOP3.LUT R6, R6, 0xfffffffe, RZ, 0xc0, !PT ;  /* 0xfffffffe06067812 */ /* 0x000fe200078ec0ff */
[----:B------:R-:W-:Y:S01]  /*1900*/  IMAD R2, R19, c[0x0][0x1a4], R2 ;  /* 0x0000690013027a24 */ /* 0x000fe200078e0202 */
[----:B------:R-:W-:Y:S01]  /*1910*/  MOV R213, R9 ;  /* 0x0000000900d57202 */ /* 0x000fe20000000f00 */
[----:B------:R-:W-:Y:S01]  /*1920*/  IMAD.MOV.U32 R233, RZ, RZ, R14 ;  /* 0x000000ffffe97224 */ /* 0x000fe200078e000e */
[----:B------:R-:W-:Y:S01]  /*1930*/  IADD3 R6, R207, -R6, RZ ;  /* 0x80000006cf067210 */ /* 0x000fe20007ffe0ff */
[----:B------:R-:W-:Y:S01]  /*1940*/  IMAD.MOV.U32 R212, RZ, RZ, R8 ;  /* 0x000000ffffd47224 */ /* 0x000fe200078e0008 */
[----:B------:R-:W-:Y:S01]  /*1950*/  IADD3.X R5, R22, R5, R2, P0, !PT ;  /* 0x0000000516057210 */ /* 0x000fe200007fe402 */
[----:B------:R-:W-:Y:S01]  /*1960*/  IMAD R2, R25, c[0x0][0x1b8], RZ ;  /* 0x00006e0019027a24 */ /* 0x000fe200078e02ff */
[----:B------:R-:W-:Y:S01]  /*1970*/  ISETP.NE.AND P1, PT, R6, 0x1, PT ;  /* 0x000000010600780c */ /* 0x000fe20003f25270 */
[----:B------:R1:W-:Y:S02]  /*1980*/  @P2 STS.128 [R0+0xa000], RZ ;  /* 0x00a000ff00002388 */ /* 0x0003e40000000c00 */
[----:B------:R-:W-:-:S02]  /*1990*/  IMAD R2, R13, c[0x0][0x1bc], R2 ;  /* 0x00006f000d027a24 */ /* 0x000fc400078e0202 */
[----:B------:R-:W-:-:S05]  /*19a0*/  IMAD.WIDE.U32 R4, R13, c[0x0][0x1b8], R4 ;  /* 0x00006e000d047a25 */ /* 0x000fca00078e0004 */
        /* <DEDUP_REMOVED lines=17> */
.L_x_1218:
[----:B------:R-:W-:Y:S05]  /*1ac0*/  BSYNC B0 ;  /* 0x0000000000007941 */ /* 0x000fea0003800000 */
.L_x_1217:
        /* <DEDUP_REMOVED lines=22> */
.L_x_1220:
[----:B------:R-:W-:Y:S05]  /*1c30*/  BSYNC B0 ;  /* 0x0000000000007941 */ /* 0x000fea0003800000 */
.L_x_1219:
        /* <DEDUP_REMOVED lines=22> */
.L_x_1222:
[----:B------:R-:W-:Y:S05]  /*1da0*/  BSYNC B0 ;  /* 0x0000000000007941 */ /* 0x000fea0003800000 */
.L_x_1221:
        /* <DEDUP_REMOVED lines=21> */
.L_x_1224:
[----:B------:R-:W-:Y:S05]  /*1f00*/  BSYNC B0 ;  /* 0x0000000000007941 */ /* 0x000fea0003800000 */
.L_x_1223:
        /* <DEDUP_REMOVED lines=13> */
.L_x_1226:
[----:B------:R-:W-:Y:S05]  /*1fe0*/  BSYNC B0 ;  /* 0x0000000000007941 */ /* 0x000fea0003800000 */
.L_x_1225:
        /* <DEDUP_REMOVED lines=15> */
.L_x_1228:
[----:B------:R-:W-:Y:S05]  /*20e0*/  BSYNC B0 ;  /* 0x0000000000007941 */ /* 0x000fea0003800000 */
.L_x_1227:
[----:B---3--:R-:W-:Y:S01]  /*20f0*/  IADD3 R4, R251, 0x1000, RZ ;  /* 0x00001000fb047810 */ /* 0x008fe20007ffe0ff */
        /* <DEDUP_REMOVED lines=18> */
.L_x_1230:
[----:B------:R-:W-:Y:S05]  /*2220*/  BSYNC B0 ;  /* 0x0000000000007941 */ /* 0x000fea0003800000 */
.L_x_1229:
        /* <DEDUP_REMOVED lines=20> */
.L_x_1232:
[----:B------:R-:W-:Y:S05]  /*2370*/  BSYNC B0 ;  /* 0x0000000000007941 */ /* 0x000fea0003800000 */
.L_x_1231:
[C---:B-1----:R-:W-:Y:S01]  /*2380*/  IADD3 R4, R235.reuse, 0x8, RZ ;  /* 0x00000008eb047810 */ /* 0x042fe20007ffe0ff */
[----:B------:R-:W-:Y:S01]  /*2390*/  IMAD.MOV.U32 R230, RZ, RZ, 0x7f800000 ;  /* 0x7f800000ffe67424 */ /* 0x000fe200078e00ff */
[CC--:B------:R-:W-:Y:S02]  /*23a0*/  ISETP.GE.AND P0, PT, R235.reuse, R2.reuse, PT ;  /* 0x00000002eb00720c */ /* 0x0c0fe40003f06270 */
[----:B------:R-:W-:Y:S01]  /*23b0*/  ISETP.GE.AND P2, PT, R4, R2, PT ;  /* 0x000000020400720c */ /* 0x000fe20003f46270 */
[C---:B------:R-:W-:Y:S01]  /*23c0*/  IMAD.WIDE R4, R235.reuse, 0x4, R222 ;  /* 0x00000004eb047825 */ /* 0x040fe200078e02de */
[----:B------:R-:W-:Y:S02]  /*23d0*/  MOV R231, 0x7f800000 ;  /* 0x7f80000000e77802 */ /* 0x000fe40000000f00 */
[C---:B------:R-:W-:Y:S02]  /*23e0*/  IADD3 R6, R235.reuse, 0x28, RZ ;  /* 0x00000028eb067810 */ /* 0x040fe40007ffe0ff */
[----:B------:R-:W-:-:S02]  /*23f0*/  IADD3 R7, R235, 0x20, RZ ;  /* 0x00000020eb077810 */ /* 0x000fc40007ffe0ff */
[----:B------:R-:W-:-:S03]  /*2400*/  ISETP.NE.AND P3, PT, R16, RZ, PT ;  /* 0x000000ff1000720c */ /* 0x000fc60003f65270 */
[----:B------:R1:W5:Y:S01]  /*2410*/  @!P0 LDG.E R230, [R4.64] ;  /* 0x0000001804e68981 */ /* 0x000362000c1e1900 */
[----:B------:R-:W-:-:S03]  /*2420*/  ISETP.GE.AND P0, PT, R6, R2, PT ;  /* 0x000000020600720c */ /* 0x000fc60003f06270 */
[----:B------:R1:W5:Y:S01]  /*2430*/  @!P2 LDG.E R231, [R4.64+0x20] ;  /* 0x0000201804e7a981 */ /* 0x000362000c1e1900 */
[----:B------:R-:W-:Y:S01]  /*2440*/  ISETP.GE.AND P2, PT, R7, R2, PT ;  /* 0x000000020700720c */ /* 0x000fe20003f46270 */
[----:B------:R-:W-:Y:S01]  /*2450*/  IMAD.MOV.U32 R229, RZ, RZ, 0x7f800000 ;  /* 0x7f800000ffe57424 */ /* 0x000fe200078e00ff */
[----:B------:R-:W-:Y:S01]  /*2460*/  MOV R228, 0x7f800000 ;  /* 0x7f80000000e47802 */ /* 0x000fe20000000f00 */
[----:B------:R-:W-:Y:S02]  /*2470*/  IMAD R2, R24, c[0x0][0x198], RZ ;  /* 0x0000660018027a24 */ /* 0x000fe400078e02ff */
[----:B------:R2:W-:Y:S04]  /*2480*/  @P3 STS.128 [R0+0x6000], RZ ;  /* 0x006000ff00003388 */ /* 0x0005e80000000c00 */
[----:B------:R-:W-:-:S04]  /*2490*/  @!P0 IMAD.WIDE R6, R6, 0x4, R222 ;  /* 0x0000000406068825 */ /* 0x000fc800078e02de */
[----:B------:R1:W5:Y:S01]  /*24a0*/  @!P2 LDG.E R228, [R4.64+0x80] ;  /* 0x0000801804e4a981 */ /* 0x000362000c1e1900 */
[----:B------:R-:W-:-:S03]  /*24b0*/  IMAD R2, R19, c[0x0][0x19c], R2 ;  /* 0x0000670013027a24 */ /* 0x000fc600078e0202 */
[----:B------:R2:W5:Y:S01]  /*24c0*/  @!P0 LDG.E R229, [R6.64] ;  /* 0x0000001806e58981 */ /* 0x000562000c1e1900 */
[----:B------:R-:W-:Y:S01]  /*24d0*/  BSSY B0, `(.L_x_1233) ;  /* 0x0000018000007945 */ /* 0x000fe20003800000 */
[----:B-1----:R-:W-:-:S05]  /*24e0*/  IMAD.WIDE.U32 R4, R19, c[0x0][0x198], R224 ;  /* 0x0000660013047a25 */ /* 0x002fca00078e00e0 */
[----:B------:R-:W-:-:S04]  /*24f0*/  IADD3 R4, P0, R28, R4, RZ ;  /* 0x000000041c047210 */ /* 0x000fc80007f1e0ff */
[----:B------:R-:W-:Y:S01]  /*2500*/  IADD3.X R5, R29, R5, R2, P0, !PT ;  /* 0x000000051d057210 */ /* 0x000fe200007fe402 */
[----:B------:R-:W-:-:S04]  /*2510*/  IMAD R2, R25, c[0x0][0x1b0], RZ ;  /* 0x00006c0019027a24 */ /* 0x000fc800078e02ff */
[C---:B------:R-:W-:Y:S02]  /*2520*/  IMAD R2, R13.reuse, c[0x0][0x1b4], R2 ;  /* 0x00006d000d027a24 */ /* 0x040fe400078e0202 */
[----:B------:R-:W-:-:S04]  /*2530*/  IMAD.WIDE.U32 R4, R13, c[0x0][0x1b0], R4 ;  /* 0x00006c000d047a25 */ /* 0x000fc800078e0004 */
[----:B------:R-:W-:Y:S01]  /*2540*/  IMAD.IADD R10, R5, 0x1, R2 ;  /* 0x00000001050a7824 */ /* 0x000fe200078e0202 */
[----:B------:R-:W-:Y:S05]  /*2550*/  @P3 BRA `(.L_x_1234) ;  /* 0x000000f000003947 */ /* 0x000fea0003800000 */
[----:B--2---:R-:W-:-:S13]  /*2560*/  ISETP.GE.AND P0, PT, R224, c[0x0][0x220], PT ;  /* 0x00008800e0007a0c */ /* 0x004fda0003f06270 */
        /* <DEDUP_REMOVED lines=14> */
.L_x_1234:
[----:B--2---:R-:W-:Y:S05]  /*2650*/  BSYNC B0 ;  /* 0x0000000000007941 */ /* 0x004fea0003800000 */
.L_x_1233:
        /* <DEDUP_REMOVED lines=20> */
.L_x_1236:
[----:B------:R-:W-:Y:S05]  /*27a0*/  BSYNC B0 ;  /* 0x0000000000007941 */ /* 0x000fea0003800000 */
.L_x_1235:
        /* <DEDUP_REMOVED lines=20> */
.L_x_1238:
[----:B------:R-:W-:Y:S05]  /*28f0*/  BSYNC B0 ;  /* 0x0000000000007941 */ /* 0x000fea0003800000 */
.L_x_1237:
        /* <DEDUP_REMOVED lines=19> */
.L_x_1240:
[----:B------:R-:W-:Y:S05]  /*2a30*/  BSYNC B0 ;  /* 0x0000000000007941 */ /* 0x000fea0003800000 */
.L_x_1239:
[----:B------:R-:W0:Y:S01]  /*2a40*/  LDGDEPBAR ;  /* 0x00000000000079af */ /* 0x000e220000000000 */
[----:B------:R-:W-:Y:S01]  /*2a50*/  ISETP.NE.U32.AND P4, PT, RZ, c[0x0][0x318], PT ;  /* 0x0000c600ff007a0c */ /* 0x000fe20003f85070 */
[----:B------:R-:W-:Y:S02]  /*2a60*/  IMAD.MOV.U32 R10, RZ, RZ, c[0x0][0x308] ;  /* 0x0000c200ff0a7624 */ /* 0x000fe400078e00ff */
[----:B------:R-:W-:Y:S01]  /*2a70*/  IMAD.MOV.U32 R11, RZ, RZ, c[0x0][0x30c] ;  /* 0x0000c300ff0b7624 */ /* 0x000fe200078e00ff */
[----:B------:R-:W-:-:S13]  /*2a80*/  ISETP.NE.AND.EX P4, PT, RZ, c[0x0][0x31c], PT, P4 ;  /* 0x0000c700ff007a0c */ /* 0x000fda0003f85340 */
[----:B-12-4-:R-:W-:Y:S02]  /*2a90*/  @P4 IMAD R0, R31, c[0x0][0x320], RZ ;  /* 0x0000c8001f004a24 */ /* 0x016fe400078e02ff */
[----:B------:R-:W-:Y:S01]  /*2aa0*/  @P4 IMAD.WIDE.U32 R4, R35, c[0x0][0x320], R240 ;  /* 0x0000c80023044a25 */ /* 0x000fe200078e00f0 */
[----:B------:R-:W-:-:S04]  /*2ab0*/  DEPBAR.LE SB0, 0x1 ;  /* 0x000080400000791a */ /* 0x000fc80000000000 */
[----:B------:R-:W-:Y:S01]  /*2ac0*/  BAR.SYNC.DEFER_BLOCKING 0x0 ;  /* 0x0000000000007b1d */ /* 0x000fe20000010000 */
[----:B------:R-:W-:Y:S01]  /*2ad0*/  @P4 IMAD R0, R35, c[0x0][0x324], R0 ;  /* 0x0000c90023004a24 */ /* 0x000fe200078e0200 */
[----:B------:R-:W-:-:S03]  /*2ae0*/  @P4 LEA R6, P0, R4, c[0x0][0x318], 0x2 ;  /* 0x0000c60004064a11 */ /* 0x000fc600078010ff */
[----:B------:R-:W-:-:S05]  /*2af0*/  @P4 IMAD.IADD R0, R5, 0x1, R0 ;  /* 0x0000000105004824 */ /* 0x000fca00078e0200 */
[----:B------:R-:W-:Y:S01]  /*2b00*/  @P4 LEA.HI.X R7, R4, c[0x0][0x31c], R0, 0x2, P0 ;  /* 0x0000c70004074a11 */ /* 0x000fe200000f1400 */
[----:B------:R1:W2:Y:S05]  /*2b10*/  LDG.E.64 R8, [R10.64] ;  /* 0x000000180a087981 */ /* 0x0002aa000c1e1b00 */
[----:B---3--:R4:W3:Y:S04]  /*2b20*/  @P4 LDG.E R7, [R6.64] ;  /* 0x0000001806074981 */ /* 0x0088e8000c1e1900 */
[----:B------:R1:W3:Y:S01]  /*2b30*/  LDG.E.64 R4, [R10.64+0x8] ;  /* 0x000008180a047981 */ /* 0x0002e2000c1e1b00 */
[----:B------:R-:W-:-:S03]  /*2b40*/  LEA.HI R0, R33, R32, RZ, 0x4 ;  /* 0x0000002021007211 */ /* 0x000fc600078f20ff */
[----:B------:R-:W4:Y:S01]  /*2b50*/  S2R R13, SR_TID.X ;  /* 0x00000000000d7919 */ /* 0x000f220000002100 */
[----:B------:R-:W-:-:S03]  /*2b60*/  LOP3.LUT R0, R0, 0xfffffff0, RZ, 0xc0, !PT ;  /* 0xfffffff000007812 */ /* 0x000fc600078ec0ff */
[----:B------:R-:W4:Y:S02]  /*2b70*/  S2R R14, SR_TID.X ;  /* 0x00000000000e7919 */ /* 0x000f240000002100 */
[----:B------:R-:W-:Y:S02]  /*2b80*/  IMAD.IADD R0, R32, 0x1, -R0 ;  /* 0x0000000120007824 */ /* 0x000fe400078e0a00 */
[----:B------:R-:W4:Y:S03]  /*2b90*/  S2R R12, SR_TID.X ;  /* 0x00000000000c7919 */ /* 0x000f260000002100 */
[----:B------:R-:W-:Y:S01]  /*2ba0*/  SHF.R.S32.HI R2, RZ, 0x1f, R0 ;  /* 0x0000001fff027819 */ /* 0x000fe20000011400 */
[----:B------:R2:W2:Y:S03]  /*2bb0*/  LDSM.16.M88.4 R124, [R166+0xa000] ;  /* 0x00a00000a67c783b */ /* 0x0004a60000000200 */
[----:B------:R-:W-:Y:S01]  /*2bc0*/  LEA.HI R2, R2, R0, RZ, 0x3 ;  /* 0x0000000002027211 */ /* 0x000fe200078f18ff */
[----:B------:R2:W2:Y:S03]  /*2bd0*/  LDSM.16.M88.4 R128, [R166+0xa800] ;  /* 0x00a80000a680783b */ /* 0x0004a60000000200 */
[----:B------:R-:W-:Y:S01]  /*2be0*/  LOP3.LUT R2, R2, 0xfffffff8, RZ, 0xc0, !PT ;  /* 0xfffffff802027812 */ /* 0x000fe200078ec0ff */
[----:B------:R2:W2:Y:S01]  /*2bf0*/  LDSM.16.M88.4 R132, [R165+0xa000] ;  /* 0x00a00000a584783b */ /* 0x0004a20000000200 */
[----:B-1----:R-:W3:Y:S03]  /*2c00*/  @P4 MUFU.RCP R11, c[0x0][0x238] ;  /* 0x00008e00000b4b08 */ /* 0x002ee60000001000 */
[----:B------:R-:W-:Y:S01]  /*2c10*/  IMAD.IADD R0, R0, 0x1, -R2 ;  /* 0x0000000100007824 */ /* 0x000fe200078e0a02 */
[----:B------:R1:W1:Y:S01]  /*2c20*/  LDSM.16.M88.4 R136, [R165+0xa800] ;  /* 0x00a80000a588783b */ /* 0x0002620000000200 */
[----:B------:R-:W-:-:S03]  /*2c30*/  IMAD R2, R35, c[0x0][0x1c0], R240 ;  /* 0x0000700023027a24 */ /* 0x000fc600078e02f0 */
[----:B------:R1:W1:Y:S01]  /*2c40*/  LDSM.16.M88.4 R140, [R163+0xa000] ;  /* 0x00a00000a38c783b */ /* 0x0002620000000200 */
[----:B----4-:R-:W-:-:S03]  /*2c50*/  SHF.R.S32.HI R13, RZ, 0x1f, R13 ;  /* 0x0000001fff0d7819 */ /* 0x010fc6000001140d */
[----:B------:R4:W1:Y:S04]  /*2c60*/  LDSM.16.M88.4 R144, [R163+0xa800] ;  /* 0x00a80000a390783b */ /* 0x0008680000000200 */
[----:B------:R4:W1:Y:S04]  /*2c70*/  LDSM.16.M88.4 R148, [R164+0xa000] ;  /* 0x00a00000a494783b */ /* 0x0008680000000200 */
[----:B------:R4:W1:Y:S01]  /*2c80*/  LDSM.16.M88.4 R152, [R164+0xa800] ;  /* 0x00a80000a498783b */ /* 0x0008620000000200 */
[C---:B------:R-:W-:Y:S02]  /*2c90*/  LOP3.LUT P0, RZ, R0.reuse, 0x2, RZ, 0xc0, !PT ;  /* 0x0000000200ff7812 */ /* 0x040fe4000780c0ff */
[----:B------:R-:W-:Y:S01]  /*2ca0*/  LOP3.LUT P3, RZ, R0, 0x4, RZ, 0xc0, !PT ;  /* 0x0000000400ff7812 */ /* 0x000fe2000786c0ff */
[----:B------:R-:W-:Y:S01]  /*2cb0*/  IMAD.SHL.U32 R0, R2, 0x20, RZ ;  /* 0x0000002002007824 */ /* 0x000fe200078e00ff */
[----:B------:R-:W-:Y:S01]  /*2cc0*/  LEA.HI R13, R13, R14, RZ, 0x6 ;  /* 0x0000000e0d0d7211 */ /* 0x000fe200078f30ff */
[----:B------:R-:W-:Y:S01]  /*2cd0*/  IMAD.MOV.U32 R170, RZ, RZ, RZ ;  /* 0x000000ffffaa7224 */ /* 0x000fe200078e00ff */
[----:B------:R-:W-:-:S02]  /*2ce0*/  SHF.R.S32.HI R2, RZ, 0x1f, R18 ;  /* 0x0000001fff027819 */ /* 0x000fc40000011412 */
[----:B------:R-:W-:Y:S01]  /*2cf0*/  SHF.R.S32.HI R13, RZ, 0x6, R13 ;  /* 0x00000006ff0d7819 */ /* 0x000fe2000001140d */
[----:B------:R-:W-:Y:S01]  /*2d00*/  USHF.L.U32 UR17, UR12, 0x4, URZ ;  /* 0x000000040c117899 */ /* 0x000fe2000800063f */
[----:B------:R-:W-:-:S03]  /*2d10*/  IMAD.SHL.U32 R12, R12, 0x2, RZ ;  /* 0x000000020c0c7824 */ /* 0x000fc600078e00ff */
[----:B------:R-:W-:Y:S01]  /*2d20*/  IMAD.SHL.U32 R10, R13, 0x20, RZ ;  /* 0x000000200d0a7824 */ /* 0x000fe200078e00ff */
[----:B------:R-:W-:Y:S01]  /*2d30*/  IADD3 R6, R19, 0x80, RZ ;  /* 0x0000008013067810 */ /* 0x000fe20007ffe0ff */
[----:B------:R-:W-:Y:S02]  /*2d40*/  USHF.L.U32 UR18, UR12, 0x3, URZ ;  /* 0x000000030c127899 */ /* 0x000fe4000800063f */
[----:B------:R-:W-:Y:S01]  /*2d50*/  UIADD3 UR11, UR17, 0x20, URZ ;  /* 0x00000020110b7890 */ /* 0x000fe2000fffe03f */
[----:B------:R-:W-:Y:S02]  /*2d60*/  LOP3.LUT R10, R10, 0x6, R12, 0xf8, !PT ;  /* 0x000000060a0a7812 */ /* 0x000fe400078ef80c */
[----:B------:R-:W-:Y:S01]  /*2d70*/  ISETP.GE.AND P2, PT, R6, R210, PT ;  /* 0x000000d20600720c */ /* 0x000fe20003f46270 */
[----:B------:R-:W-:Y:S01]  /*2d80*/  UIADD3 UR9, UR18, UR11, URZ ;  /* 0x0000000b12097290 */ /* 0x000fe2000fffe03f */
[----:B------:R-:W-:Y:S02]  /*2d90*/  IMAD.MOV.U32 R167, RZ, RZ, 0x20 ;  /* 0x00000020ffa77424 */ /* 0x000fe400078e00ff */
[----:B------:R-:W-:Y:S01]  /*2da0*/  IMAD R237, R34, 0x80, R10 ;  /* 0x0000008022ed7824 */ /* 0x000fe200078e020a */
[----:B------:R-:W-:Y:S01]  /*2db0*/  UIADD3 UR8, UR18, UR9, URZ ;  /* 0x0000000912087290 */ /* 0x000fe2000fffe03f */
[----:B------:R-:W-:Y:S01]  /*2dc0*/  IMAD.MOV.U32 R156, RZ, RZ, 0x40 ;  /* 0x00000040ff9c7424 */ /* 0x000fe200078e00ff */
[----:B------:R-:W-:-:S02]  /*2dd0*/  SEL R167, R167, 0xffffffe0, !P0 ;  /* 0xffffffe0a7a77807 */ /* 0x000fc40004000000 */
        /* <DEDUP_REMOVED lines=36> */
[--C-:B------:R-:W-:Y:S01]  /*3020*/  IMAD.IADD R162, R159, 0x1, R167.reuse ;  /* 0x000000019fa27824 */ /* 0x100fe200078e02a7 */
[C---:B------:R-:W-:Y:S01]  /*3030*/  @P2 IADD3 R249, R237.reuse, 0x19, RZ ;  /* 0x00000019edf92810 */ /* 0x040fe20007ffe0ff */
[----:B------:R-:W-:Y:S01]  /*3040*/  IMAD.IADD R161, R160, 0x1, R167 ;  /* 0x00000001a0a17824 */ /* 0x000fe200078e02a7 */
[----:B------:R-:W-:-:S02]  /*3050*/  @P2 IADD3 R248, R237, 0x18, RZ ;  /* 0x00000018edf82810 */ /* 0x000fc40007ffe0ff */
[C---:B------:R-:W-:Y:S02]  /*3060*/  @P2 IADD3 R247, R237.reuse, 0x11, RZ ;  /* 0x00000011edf72810 */ /* 0x040fe40007ffe0ff */
[C---:B------:R-:W-:Y:S02]  /*3070*/  @P2 IADD3 R246, R237.reuse, 0x10, RZ ;  /* 0x00000010edf62810 */ /* 0x040fe40007ffe0ff */
[C---:B------:R-:W-:Y:S02]  /*3080*/  @P2 IADD3 R245, R237.reuse, 0x9, RZ ;  /* 0x00000009edf52810 */ /* 0x040fe40007ffe0ff */
[C---:B------:R-:W-:Y:S02]  /*3090*/  @P2 IADD3 R244, R237.reuse, 0x8, RZ ;  /* 0x00000008edf42810 */ /* 0x040fe40007ffe0ff */
[----:B------:R-:W-:Y:S01]  /*30a0*/  @P2 IADD3 R239, R237, 0x1, RZ ;  /* 0x00000001edef2810 */ /* 0x000fe20007ffe0ff */
[----:B------:R-:W-:Y:S02]  /*30b0*/  UIMAD UR16, UR12, 0x18, URZ ;  /* 0x000000180c1078a4 */ /* 0x000fe4000f8e023f */
[----:B------:R-:W-:-:S02]  /*30c0*/  USHF.L.U32 UR15, UR12, 0x5, URZ ;  /* 0x000000050c0f7899 */ /* 0x000fc4000800063f */
[----:B------:R-:W-:Y:S02]  /*30d0*/  UIMAD UR14, UR12, 0x28, URZ ;  /* 0x000000280c0e78a4 */ /* 0x000fe4000f8e023f */
[----:B------:R-:W-:Y:S02]  /*30e0*/  UIMAD UR13, UR12, 0x30, URZ ;  /* 0x000000300c0d78a4 */ /* 0x000fe4000f8e023f */
[----:B------:R-:W-:Y:S02]  /*30f0*/  UIADD3 UR10, -UR10, URZ, URZ ;  /* 0x0000003f0a0a7290 */ /* 0x000fe4000fffe13f */
[----:B------:R-:W-:Y:S02]  /*3100*/  UIMAD UR12, UR12, 0x38, URZ ;  /* 0x000000380c0c78a4 */ /* 0x000fe4000f8e023f */
[----:B------:R-:W-:Y:S01]  /*3110*/  UIADD3 UR5, UR18, UR6, URZ ;  /* 0x0000000612057290 */ /* 0x000fe2000fffe03f */
[----:B--2---:R-:W2:Y:S01]  /*3120*/  R2UR UR22, R9 ;  /* 0x00000000091673c2 */ /* 0x004ea200000e0000 */
[----:B---3--:R-:W-:Y:S01]  /*3130*/  @P4 FMUL.FTZ R170, R7, R11 ;  /* 0x0000000b07aa4220 */ /* 0x008fe20000410000 */
[----:B------:R-:W-:-:S06]  /*3140*/  IADD3 R18, P5, P4, R0, R4, R18 ;  /* 0x0000000400127210 */ /* 0x000fcc0007cbe012 */
[----:B------:R-:W3:Y:S01]  /*3150*/  R2UR UR23, R8 ;  /* 0x00000000081773c2 */ /* 0x000ee200000e0000 */
[----:B------:R-:W-:-:S04]  /*3160*/  SHF.R.S32.HI R0, RZ, 0x1f, R0 ;  /* 0x0000001fff007819 */ /* 0x000fc80000011400 */
[----:B------:R-:W-:Y:S02]  /*3170*/  IADD3.X R236, R0, R5, R2, P5, P4 ;  /* 0x0000000500ec7210 */ /* 0x000fe40002fe8402 */
[----:B------:R-:W-:Y:S01]  /*3180*/  IADD3 R0, R169, 0x1000, RZ ;  /* 0x00001000a9007810 */ /* 0x000fe20007ffe0ff */
[----:B------:R-:W-:-:S03]  /*3190*/  IMAD R5, R34, 0x4, R13 ;  /* 0x0000000422057824 */ /* 0x000fc600078e020d */
[----:B------:R-:W-:Y:S01]  /*31a0*/  SEL R0, R0, R169, !P1 ;  /* 0x000000a900007207 */ /* 0x000fe20004800000 */
[----:B------:R-:W-:Y:S01]  /*31b0*/  IMAD.WIDE.U32 R242, R18, -0x2daee0ad, RZ ;  /* 0xd2511f5312f27825 */ /* 0x000fe200078e00ff */
[----:B------:R-:W-:-:S03]  /*31c0*/  IADD3 R2, R168, 0x1000, RZ ;  /* 0x00001000a8027810 */ /* 0x000fc60007ffe0ff */
[----:B------:R-:W-:Y:S01]  /*31d0*/  IMAD.SHL.U32 R158, R0, 0x2, RZ ;  /* 0x00000002009e7824 */ /* 0x000fe200078e00ff */
[----:B--2---:R-:W-:Y:S02]  /*31e0*/  LOP3.LUT R0, R5, UR22, RZ, 0x3c, !PT ;  /* 0x0000001605007c12 */ /* 0x004fe4000f8e3cff */
[----:B------:R-:W-:Y:S02]  /*31f0*/  SEL R2, R2, R168, !P1 ;  /* 0x000000a802027207 */ /* 0x000fe40004800000 */
[----:B------:R-:W-:Y:S02]  /*3200*/  IADD3 R4, -R27, R235, -R237 ;  /* 0x000000eb1b047210 */ /* 0x000fe40007ffe9ed */
[----:B------:R-:W-:Y:S01]  /*3210*/  LOP3.LUT R0, R243, R0, RZ, 0x3c, !PT ;  /* 0x00000000f3007212 */ /* 0x000fe200078e3cff */
[----:B------:R-:W-:Y:S01]  /*3220*/  IMAD.SHL.U32 R157, R2, 0x2, RZ ;  /* 0x00000002029d7824 */ /* 0x000fe200078e00ff */
[----:B---3--:R-:W-:Y:S01]  /*3230*/  LOP3.LUT R236, R236, UR23, RZ, 0x3c, !PT ;  /* 0x00000017ecec7c12 */ /* 0x008fe2000f8e3cff */
[----:B------:R-:W-:-:S02]  /*3240*/  IMAD.IADD R250, R4, 0x1, R210 ;  /* 0x0000000104fa7824 */ /* 0x000fc400078e02d2 */
[----:B-1--4-:R-:W-:-:S04]  /*3250*/  IMAD.WIDE.U32 R226, R0, -0x326172a9, RZ ;  /* 0xcd9e8d5700e27825 */ /* 0x012fc800078e00ff */
.L_x_1243:
[----:B------:R-:W0:Y:S01]  /*3260*/  LDGDEPBAR ;  /* 0x00000000000079af */ /* 0x000e220000000000 */
[C---:B------:R-:W-:Y:S01]  /*3270*/  IMAD.IADD R0, R158.reuse, 0x1, R167 ;  /* 0x000000019e007824 */ /* 0x040fe200078e02a7 */
[----:B------:R-:W-:Y:S01]  /*3280*/  UIADD3 UR19, UR23, -0x61c88647, URZ ;  /* 0x9e3779b917137890 */ /* 0x000fe2000fffe03f */
[----:B------:R-:W-:Y:S01]  /*3290*/  IMAD R2, R207, 0x40, R250 ;  /* 0x00000040cf027824 */ /* 0x000fe200078e02fa */
[----:B------:R-:W-:Y:S01]  /*32a0*/  UIADD3 UR21, UR22, 0x76cf5d0a, URZ ;  /* 0x76cf5d0a16157890 */ /* 0x000fe2000fffe03f */
[--C-:B------:R-:W-:Y:S01]  /*32b0*/  IMAD.IADD R120, R158, 0x1, R156.reuse ;  /* 0x000000019e787824 */ /* 0x100fe200078e029c */
[----:B------:R-:W-:Y:S02]  /*32c0*/  UIADD3 UR20, UR22, -0x4498517b, URZ ;  /* 0xbb67ae8516147890 */ /* 0x000fe4000fffe03f */
[C---:B------:R-:W-:Y:S02]  /*32d0*/  IADD3 R121, R2.reuse, 0x8, RZ ;  /* 0x0000000802797810 */ /* 0x040fe40007ffe0ff */
[C---:B------:R-:W-:Y:S02]  /*32e0*/  IADD3 R173, R2.reuse, 0x7, RZ ;  /* 0x0000000702ad7810 */ /* 0x040fe40007ffe0ff */
[----:B------:R-:W-:Y:S02]  /*32f0*/  ISETP.GE.AND P0, PT, R121, RZ, PT ;  /* 0x000000ff7900720c */ /* 0x000fe40003f06270 */
[C---:B------:R-:W-:Y:S02]  /*3300*/  IADD3 R171, R2.reuse, 0x20, RZ ;  /* 0x0000002002ab7810 */ /* 0x040fe40007ffe0ff */
[C---:B------:R-:W-:Y:S01]  /*3310*/  IADD3 R172, R2.reuse, 0x1f, RZ ;  /* 0x0000001f02ac7810 */ /* 0x040fe20007ffe0ff */
[----:B------:R-:W-:Y:S08]  /*3320*/  DEPBAR.LE SB0, 0x0 ;  /* 0x000080000000791a */ /* 0x000ff00000000000 */
[C---:B------:R-:W-:Y:S01]  /*3330*/  @!P0 IADD3 R121, -R2.reuse, -0x8, RZ ;  /* 0xfffffff802798810 */ /* 0x040fe20007ffe1ff */
[----:B------:R-:W-:Y:S01]  /*3340*/  BAR.SYNC.DEFER_BLOCKING 0x0 ;  /* 0x0000000000007b1d */ /* 0x000fe20000010000 */
[----:B------:R-:W-:Y:S11]  /*3350*/  ISETP.GE.AND P0, PT, R171, RZ, PT ;  /* 0x000000ffab00720c */ /* 0x000ff60003f06270 */
[----:B------:R-:W-:Y:S02]  /*3360*/  @!UPT UIADD3 URZ, URZ, URZ, URZ ;  /* 0x0000003f3f3ff290 */ /* 0x000fe4000fffe03f */
[----:B------:R-:W-:Y:S01]  /*3370*/  @!P0 IADD3 R171, -R2, -0x20, RZ ;  /* 0xffffffe002ab8810 */ /* 0x000fe20007ffe1ff */
[----:B------:R-:W-:Y:S01]  /*3380*/  LDSM.16.M88.4 R32, [R158] ;  /* 0x000000009e20783b */ /* 0x000fe20000000200 */
[----:B------:R-:W-:Y:S07]  /*3390*/  I2F R206, R121 ;  /* 0x0000007900ce7306 */ /* 0x000fee0000201400 */
[----:B------:R-:W1:Y:S03]  /*33a0*/  LDSM.16.M88.4 R16, [R166+0x6000] ;  /* 0x00600000a610783b */ /* 0x000e660000000200 */
[----:B------:R-:W-:Y:S05]  /*33b0*/  I2F R176, R171 ;  /* 0x000000ab00b07306 */ /* 0x000fea0000201400 */
        /* <DEDUP_REMOVED lines=8> */
[-C--:B------:R-:W-:Y:S08]  /*3440*/  HMMA.16816.F32.BF16 R12, R28, R18.reuse, RZ ;  /* 0x000000121c0c723c */ /* 0x080ff000000418ff */
[C---:B------:R-:W-:Y:S01]  /*3450*/  HMMA.16816.F32.BF16 R16, R32.reuse, R18, RZ ;  /* 0x000000122010723c */ /* 0x040fe200000418ff */
[----:B-1----:R-:W-:Y:S07]  /*3460*/  IMAD.IADD R0, R0, 0x1, R156 ;  /* 0x0000000100007824 */ /* 0x002fee00078e029c */
[-C--:B---3--:R-:W-:Y:S08]  /*3470*/  HMMA.16816.F32.BF16 R20, R32, R100.reuse, RZ ;  /* 0x000000642014723c */ /* 0x088ff000000418ff */
[C---:B------:R-:W-:Y:S07]  /*3480*/  HMMA.16816.F32.BF16 R24, R28.reuse, R100, RZ ;  /* 0x000000641c18723c */ /* 0x040fee00000418ff */
[----:B------:R-:W-:Y:S01]  /*3490*/  IADD3 R100, R2, -0x1, RZ ;  /* 0xffffffff02647810 */ /* 0x000fe20007ffe0ff */
[-C--:B------:R-:W-:Y:S01]  /*34a0*/  HMMA.16816.F32.BF16 R28, R28, R102.reuse, RZ ;  /* 0x000000661c1c723c */ /* 0x080fe200000418ff */
[----:B------:R-:W-:Y:S02]  /*34b0*/  IABS R101, R2 ;  /* 0x0000000200657213 */ /* 0x000fe40000000000 */
[----:B------:R-:W-:Y:S02]  /*34c0*/  ISETP.GE.AND P1, PT, R100, RZ, PT ;  /* 0x000000ff6400720c */ /* 0x000fe40003f26270 */
[----:B------:R-:W1:Y:S03]  /*34d0*/  I2F R179, R101 ;  /* 0x0000006500b37306 */ /* 0x000e660000201400 */
[----:B------:R-:W-:Y:S08]  /*34e0*/  HMMA.16816.F32.BF16 R32, R32, R102, RZ ;  /* 0x000000662020723c */ /* 0x000ff000000418ff */
[C---:B------:R-:W-:Y:S01]  /*34f0*/  @!P1 IADD3 R100, -R2.reuse, 0x1, RZ ;  /* 0x0000000102649810 */ /* 0x040fe20007ffe1ff */
[-C--:B----4-:R-:W-:Y:S01]  /*3500*/  HMMA.16816.F32.BF16 R4, R104, R108.reuse, R4 ;  /* 0x0000006c6804723c */ /* 0x090fe20000041804 */
[----:B------:R-:W-:Y:S02]  /*3510*/  ISETP.GE.AND P1, PT, R173, RZ, PT ;  /* 0x000000ffad00720c */ /* 0x000fe40003f26270 */
[----:B------:R3:W-:Y:S05]  /*3520*/  I2F R177, R100 ;  /* 0x0000006400b17306 */ /* 0x0007ea0000201400 */
[C---:B------:R-:W-:Y:S06]  /*3530*/  HMMA.16816.F32.BF16 R8, R112.reuse, R108, R8 ;  /* 0x0000006c7008723c */ /* 0x040fec0000041808 */
[----:B------:R-:W-:Y:S02]  /*3540*/  @!P1 IADD3 R173, -R2, -0x7, RZ ;  /* 0xfffffff902ad9810 */ /* 0x000fe40007ffe1ff */
[----:B------:R-:W-:Y:S01]  /*3550*/  ISETP.GE.AND P1, PT, R172, RZ, PT ;  /* 0x000000ffac00720c */ /* 0x000fe20003f26270 */
[-C--:B------:R-:W-:Y:S01]  /*3560*/  HMMA.16816.F32.BF16 R12, R112, R110.reuse, R12 ;  /* 0x0000006e700c723c */ /* 0x080fe2000004180c */
[----:B------:R-:W4:Y:S07]  /*3570*/  I2F R205, R173 ;  /* 0x000000ad00cd7306 */ /* 0x000f2e0000201400 */
[C---:B------:R-:W-:Y:S01]  /*3580*/  HMMA.16816.F32.BF16 R16, R104.reuse, R110, R16 ;  /* 0x0000006e6810723c */ /* 0x040fe20000041810 */
[----:B------:R-:W-:Y:S03]  /*3590*/  LDSM.16.M88.4 R108, [R163+0x6000] ;  /* 0x00600000a36c783b */ /* 0x000fe60000000200 */
[C---:B------:R-:W-:Y:S04]  /*35a0*/  @!P1 IADD3 R172, -R2.reuse, -0x1f, RZ ;  /* 0xffffffe102ac9810 */ /* 0x040fe80007ffe1ff */
[-C--:B--2---:R-:W-:Y:S01]  /*35b0*/  HMMA.16816.F32.BF16 R20, R104, R116.reuse, R20 ;  /* 0x000000746814723c */ /* 0x084fe20000041814 */
[----:B---3--:R-:W2:Y:S01]  /*35c0*/  LDSM.16.M88.4 R100, [R120] ;  /* 0x000000007864783b */ /* 0x008ea20000000200 */
[----:B------:R-:W-:Y:S06]  /*35d0*/  I2F R171, R172 ;  /* 0x000000ac00ab7306 */ /* 0x000fec0000201400 */
[C---:B------:R-:W-:Y:S01]  /*35e0*/  HMMA.16816.F32.BF16 R24, R112.reuse, R116, R24 ;  /* 0x000000747018723c */ /* 0x040fe20000041818 */
[----:B------:R-:W3:Y:S06]  /*35f0*/  LDSM.16.M88.4 R120, [R120+0x1000] ;  /* 0x001000007878783b */ /* 0x000eec0000000200 */
[C---:B------:R-:W-:Y:S01]  /*3600*/  IADD3 R117, R2.reuse, 0x28, RZ ;  /* 0x0000002802757810 */ /* 0x040fe20007ffe0ff */
[-C--:B------:R-:W-:Y:S01]  /*3610*/  HMMA.16816.F32.BF16 R28, R112, R118.reuse, R28 ;  /* 0x00000076701c723c */ /* 0x080fe2000004181c */
[----:B------:R-:W-:Y:S01]  /*3620*/  IADD3 R116, R2, 0x27, RZ ;  /* 0x0000002702747810 */ /* 0x000fe20007ffe0ff */
[----:B------:R-:W1:Y:S01]  /*3630*/  LDSM.16.M88.4 R112, [R163+0x6800] ;  /* 0x00680000a370783b */ /* 0x000e620000000200 */
[----:B------:R-:W-:Y:S02]  /*3640*/  ISETP.GE.AND P0, PT, R117, RZ, PT ;  /* 0x000000ff7500720c */ /* 0x000fe40003f06270 */
[----:B------:R-:W-:Y:S03]  /*3650*/  ISETP.GE.AND P1, PT, R116, RZ, PT ;  /* 0x000000ff7400720c */ /* 0x000fe60003f26270 */
[----:B------:R-:W-:Y:S07]  /*3660*/  HMMA.16816.F32.BF16 R32, R104, R118, R32 ;  /* 0x000000766820723c */ /* 0x000fee0000041820 */
[C---:B------:R-:W-:Y:S01]  /*3670*/  IADD3 R105, R2.reuse, 0x18, RZ ;  /* 0x0000001802697810 */ /* 0x040fe20007ffe0ff */
[----:B------:R-:W-:Y:S01]  /*3680*/  IMAD.MOV.U32 R119, RZ, RZ, R232 ;  /* 0x000000ffff777224 */ /* 0x000fe200078e00e8 */
[C---:B------:R-:W-:Y:S02]  /*3690*/  @!P0 IADD3 R117, -R2.reuse, -0x28, RZ ;  /* 0xffffffd802758810 */ /* 0x040fe40007ffe1ff */
[----:B------:R-:W-:Y:S02]  /*36a0*/  ISETP.GE.AND P0, PT, R105, RZ, PT ;  /* 0x000000ff6900720c */ /* 0x000fe40003f06270 */
[C---:B------:R-:W-:Y:S01]  /*36b0*/  IADD3 R104, R2.reuse, 0x17, RZ ;  /* 0x0000001702687810 */ /* 0x040fe20007ffe0ff */
[----:B------:R1:W1:Y:S01]  /*36c0*/  I2F R173, R117 ;  /* 0x0000007500ad7306 */ /* 0x0002620000201400 */
[----:B------:R-:W-:Y:S02]  /*36d0*/  @!P1 IADD3 R116, -R2, -0x27, RZ ;  /* 0xffffffd902749810 */ /* 0x000fe40007ffe1ff */
[----:B------:R-:W-:Y:S01]  /*36e0*/  ISETP.GE.AND P1, PT, R104, RZ, PT ;  /* 0x000000ff6800720c */ /* 0x000fe20003f26270 */
[-C--:B--2---:R-:W-:Y:S01]  /*36f0*/  HMMA.16816.F32.BF16 R4, R100, R108.reuse, R4 ;  /* 0x0000006c6404723c */ /* 0x084fe20000041804 */
[C---:B------:R-:W-:Y:S05]  /*3700*/  IADD3 R118, R2.reuse, -0x8, RZ ;  /* 0xfffffff802767810 */ /* 0x040fea0007ffe0ff */
[----:B------:R-:W-:Y:S01]  /*3710*/  @!P0 IADD3 R105, -R2, -0x18, RZ ;  /* 0xffffffe802698810 */ /* 0x000fe20007ffe1ff */
[----:B------:R2:W2:Y:S01]  /*3720*/  I2F R178, R116 ;  /* 0x0000007400b27306 */ /* 0x0004a20000201400 */
[----:B------:R-:W-:Y:S01]  /*3730*/  ISETP.GE.AND P0, PT, R118, RZ, PT ;  /* 0x000000ff7600720c */ /* 0x000fe20003f06270 */
[C---:B---3--:R-:W-:Y:S03]  /*3740*/  HMMA.16816.F32.BF16 R8, R120.reuse, R108, R8 ;  /* 0x0000006c7808723c */ /* 0x048fe60000041808 */
[C---:B------:R-:W-:Y:S05]  /*3750*/  @!P1 IADD3 R104, -R2.reuse, -0x17, RZ ;  /* 0xffffffe902689810 */ /* 0x040fea0007ffe1ff */
[-C--:B------:R-:W-:Y:S01]  /*3760*/  HMMA.16816.F32.BF16 R12, R120, R110.reuse, R12 ;  /* 0x0000006e780c723c */ /* 0x080fe2000004180c */
[----:B------:R-:W3:Y:S03]  /*3770*/  I2F R198, R105 ;  /* 0x0000006900c67306 */ /* 0x000ee60000201400 */
[C---:B-1----:R-:W-:Y:S02]  /*3780*/  IADD3 R117, R2.reuse, -0x9, RZ ;  /* 0xfffffff702757810 */ /* 0x042fe40007ffe0ff */
[C---:B------:R-:W-:Y:S02]  /*3790*/  @!P0 IADD3 R118, -R2.reuse, 0x8, RZ ;  /* 0x0000000802768810 */ /* 0x040fe40007ffe1ff */
[----:B------:R-:W-:Y:S01]  /*37a0*/  ISETP.GE.AND P1, PT, R117, RZ, PT ;  /* 0x000000ff7500720c */ /* 0x000fe20003f26270 */
[C---:B------:R-:W-:Y:S01]  /*37b0*/  HMMA.16816.F32.BF16 R16, R100.reuse, R110, R16 ;  /* 0x0000006e6410723c */ /* 0x040fe20000041810 */
[----:B------:R-:W-:Y:S01]  /*37c0*/  LDSM.16.M88.4 R108, [R164+0x6000] ;  /* 0x00600000a46c783b */ /* 0x000fe20000000200 */
[----:B------:R1:W1:Y:S01]  /*37d0*/  I2F R197, R104 ;  /* 0x0000006800c57306 */ /* 0x0002620000201400 */
[----:B--2---:R-:W-:Y:S05]  /*37e0*/  IADD3 R116, R2, -0x10, RZ ;  /* 0xfffffff002747810 */ /* 0x004fea0007ffe0ff */
[-C--:B------:R-:W-:Y:S01]  /*37f0*/  HMMA.16816.F32.BF16 R20, R100, R112.reuse, R20 ;  /* 0x000000706414723c */ /* 0x080fe20000041814 */
[----:B------:R-:W-:Y:S03]  /*3800*/  ISETP.GE.AND P0, PT, R116, RZ, PT ;  /* 0x000000ff7400720c */ /* 0x000fe60003f06270 */
[C---:B------:R-:W-:Y:S01]  /*3810*/  @!P1 IADD3 R117, -R2.reuse, 0x9, RZ ;  /* 0x0000000902759810 */ /* 0x040fe20007ffe1ff */
[----:B------:R2:W2:Y:S03]  /*3820*/  I2F R156, R118 ;  /* 0x00000076009c7306 */ /* 0x0004a60000201400 */
[C---:B------:R-:W-:Y:S06]  /*3830*/  HMMA.16816.F32.BF16 R24, R120.reuse, R112, R24 ;  /* 0x000000707818723c */ /* 0x040fec0000041818 */
[C---:B------:R-:W-:Y:S01]  /*3840*/  @!P0 IADD3 R116, -R2.reuse, 0x10, RZ ;  /* 0x0000001002748810 */ /* 0x040fe20007ffe1ff */
[----:B------:R3:W3:Y:S01]  /*3850*/  I2F R194, R117 ;  /* 0x0000007500c27306 */ /* 0x0006e20000201400 */
[C---:B------:R-:W-:Y:S01]  /*3860*/  IADD3 R113, R2.reuse, -0x11, RZ ;  /* 0xffffffef02717810 */ /* 0x040fe20007ffe0ff */
[-C--:B------:R-:W-:Y:S01]  /*3870*/  HMMA.16816.F32.BF16 R28, R120, R114.reuse, R28 ;  /* 0x00000072781c723c */ /* 0x080fe2000004181c */
[----:B-1----:R-:W1:Y:S02]  /*3880*/  LDSM.16.M88.4 R104, [R0] ;  /* 0x000000000068783b */ /* 0x002e640000000200 */
[----:B------:R-:W-:Y:S02]  /*3890*/  ISETP.GE.AND P1, PT, R113, RZ, PT ;  /* 0x000000ff7100720c */ /* 0x000fe40003f26270 */
[----:B------:R-:W-:Y:S02]  /*38a0*/  IADD3 R112, R2, 0xf, RZ ;  /* 0x0000000f02707810 */ /* 0x000fe40007ffe0ff */
[----:B------:R-:W-:Y:S01]  /*38b0*/  IMAD R120, R207, 0x4, R252 ;  /* 0x00000004cf787824 */ /* 0x000fe200078e02fc */
[----:B------:R-:W-:Y:S01]  /*38c0*/  HMMA.16816.F32.BF16 R32, R100, R114, R32 ;  /* 0x000000726420723c */ /* 0x000fe20000041820 */
[----:B------:R4:W1:Y:S01]  /*38d0*/  LDSM.16.M88.4 R100, [R0+0x1000] ;  /* 0x001000000064783b */ /* 0x0008620000000200 */
[----:B------:R4:W-:Y:S02]  /*38e0*/  I2F R201, R116 ;  /* 0x0000007400c97306 */ /* 0x0009e40000201400 */
[----:B--2---:R-:W-:Y:S03]  /*38f0*/  IMAD.MOV.U32 R118, RZ, RZ, R233 ;  /* 0x000000ffff767224 */ /* 0x004fe600078e00e9 */
[----:B------:R-:W-:Y:S01]  /*3900*/  IMAD.WIDE.U32 R114, R120, -0x326172a9, RZ ;  /* 0xcd9e8d5778727825 */ /* 0x000fe200078e00ff */
[----:B------:R-:W-:Y:S02]  /*3910*/  @!P1 IADD3 R113, -R2, 0x11, RZ ;  /* 0x0000001102719810 */ /* 0x000fe40007ffe1ff */
[----:B------:R-:W-:Y:S02]  /*3920*/  ISETP.GE.AND P1, PT, R112, RZ, PT ;  /* 0x000000ff7000720c */ /* 0x000fe40003f26270 */
[----:B------:R-:W-:Y:S01]  /*3930*/  LOP3.LUT R115, R115, R236, RZ, 0x3c, !PT ;  /* 0x000000ec73737212 */ /* 0x000fe200078e3cff */
[----:B------:R2:W-:Y:S01]  /*3940*/  I2F R200, R113 ;  /* 0x0000007100c87306 */ /* 0x0005e20000201400 */
[C---:B---3--:R-:W-:Y:S02]  /*3950*/  IADD3 R117, R2.reuse, 0x10, RZ ;  /* 0x0000001002757810 */ /* 0x048fe40007ffe0ff */
[----:B------:R-:W-:Y:S01]  /*3960*/  LOP3.LUT R121, R227, UR19, R114, 0x96, !PT ;  /* 0x00000013e3797c12 */ /* 0x000fe2000f8e9672 */
[----:B------:R-:W-:Y:S01]  /*3970*/  IMAD.WIDE.U32 R114, R115, -0x2daee0ad, RZ ;  /* 0xd2511f5373727825 */ /* 0x000fe200078e00ff */
[----:B------:R-:W-:Y:S03]  /*3980*/  ISETP.GE.AND P0, PT, R117, RZ, PT ;  /* 0x000000ff7500720c */ /* 0x000fe60003f06270 */
[----:B------:R-:W-:Y:S02]  /*3990*/  IMAD.WIDE.U32 R182, R121, -0x2daee0ad, RZ ;  /* 0xd2511f5379b67825 */ /* 0x000fe400078e00ff */
[C---:B------:R-:W-:Y:S02]  /*39a0*/  @!P1 IADD3 R112, -R2.reuse, -0xf, RZ ;  /* 0xfffffff102709810 */ /* 0x040fe40007ffe1ff */
[----:B------:R-:W-:Y:S02]  /*39b0*/  @P2 ISETP.GE.AND P1, PT, R237, R210, PT ;  /* 0x000000d2ed00220c */ /* 0x000fe40003f26270 */
[C---:B----4-:R-:W-:Y:S01]  /*39c0*/  IADD3 R0, R2.reuse, -0x19, RZ ;  /* 0xffffffe702007810 */ /* 0x050fe20007ffe0ff */
[----:B------:R-:W-:Y:S01]  /*39d0*/  I2F R195, R112 ;  /* 0x0000007000c37306 */ /* 0x000fe20000201400 */
[----:B------:R-:W-:Y:S02]  /*39e0*/  LOP3.LUT R122, R183, UR21, R114, 0x96, !PT ;  /* 0x00000015b77a7c12 */ /* 0x000fe4000f8e9672 */
[----:B------:R-:W-:Y:S02]  /*39f0*/  @!P0 IADD3 R117, -R2, -0x10, RZ ;  /* 0xfffffff002758810 */ /* 0x000fe40007ffe1ff */
[----:B------:R-:W-:Y:S01]  /*3a00*/  LEA R116, P0, R235, R118, 0x2 ;  /* 0x00000076eb747211 */ /* 0x000fe200078010ff */
[-C--:B-1----:R-:W-:Y:S01]  /*3a10*/  HMMA.16816.F32.BF16 R4, R104, R108.reuse, R4 ;  /* 0x0000006c6804723c */ /* 0x082fe20000041804 */
[----:B------:R-:W-:Y:S01]  /*3a20*/  IADD3 R118, R120, 0x2, RZ ;  /* 0x0000000278767810 */ /* 0x000fe20007ffe0ff */
[----:B------:R-:W-:Y:S01]  /*3a30*/  IMAD.WIDE.U32 R122, R122, -0x326172a9, RZ ;  /* 0xcd9e8d577a7a7825 */ /* 0x000fe200078e00ff */
[----:B--2---:R-:W-:Y:S01]  /*3a40*/  IADD3 R113, R2, -0x18, RZ ;  /* 0xffffffe802717810 */ /* 0x004fe20007ffe0ff */
[----:B------:R1:W-:Y:S01]  /*3a50*/  I2F R196, R117 ;  /* 0x0000007500c47306 */ /* 0x0003e20000201400 */
[----:B------:R-:W-:Y:S01]  /*3a60*/  LOP3.LUT R120, R242, UR20, RZ, 0x3c, !PT ;  /* 0x00000014f2787c12 */ /* 0x000fe2000f8e3cff */
[----:B------:R-:W-:Y:S01]  /*3a70*/  UIADD3 UR20, UR23, -0x255992d5, URZ ;  /* 0xdaa66d2b17147890 */ /* 0x000fe2000fffe03f */
[----:B------:R-:W-:Y:S01]  /*3a80*/  ISETP.GE.AND P5, PT, R113, RZ, PT ;  /* 0x000000ff7100720c */ /* 0x000fe20003fa6270 */
[C---:B------:R-:W-:Y:S01]  /*3a90*/  HMMA.16816.F32.BF16 R8, R100.reuse, R108, R8 ;  /* 0x0000006c6408723c */ /* 0x040fe20000041808 */
[----:B------:R-:W-:Y:S02]  /*3aa0*/  LOP3.LUT R121, R120, R115, RZ, 0x3c, !PT ;  /* 0x0000007378797212 */ /* 0x000fe400078e3cff */
[----:B------:R-:W-:Y:S01]  /*3ab0*/  ISETP.GE.AND P4, PT, R0, RZ, PT ;  /* 0x000000ff0000720c */ /* 0x000fe20003f86270 */
[----:B-----5:R-:W-:Y:S03]  /*3ac0*/  FMUL.FTZ R115, R230, 1.4426950216293334961 ;  /* 0x3fb8aa3be6737820 */ /* 0x020fe60000410000 */
[----:B------:R-:W-:Y:S01]  /*3ad0*/  FMUL.FTZ R109, R231, 1.4426950216293334961 ;  /* 0x3fb8aa3be76d7820 */ /* 0x000fe20000410000 */
[-C--:B------:R-:W-:Y:S04]  /*3ae0*/  HMMA.16816.F32.BF16 R12, R100, R110.reuse, R12 ;  /* 0x0000006e640c723c */ /* 0x080fe8000004180c */
[C---:B------:R-:W-:Y:S02]  /*3af0*/  @!P5 IADD3 R113, -R2.reuse, 0x18, RZ ;  /* 0x000000180271d810 */ /* 0x040fe40007ffe1ff */
[----:B------:R-:W-:Y:S02]  /*3b00*/  @P2 ISETP.GE.AND P5, PT, R245, R210, PT ;  /* 0x000000d2f500220c */ /* 0x000fe40003fa6270 */
[----:B------:R-:W-:Y:S01]  /*3b10*/  @!P4 IADD3 R0, -R2, 0x19, RZ ;  /* 0x000000190200c810 */ /* 0x000fe20007ffe1ff */
[----:B------:R-:W-:Y:S01]  /*3b20*/  FFMA.FTZ R4, R179, -R170, R4 ;  /* 0x800000aab3047223 */ /* 0x000fe20000010004 */
[----:B------:R-:W-:Y:S01]  /*3b30*/  @P2 ISETP.GE.AND P4, PT, R239, R210, PT ;  /* 0x000000d2ef00220c */ /* 0x000fe20003f86270 */
[----:B------:R2:W-:Y:S01]  /*3b40*/  I2F R208, R113 ;  /* 0x0000007100d07306 */ /* 0x0005e20000201400 */
[----:B-1----:R-:W-:Y:S01]  /*3b50*/  LEA.HI.X.SX32 R117, R235, R119, 0x2, P0 ;  /* 0x00000077eb757211 */ /* 0x002fe200000f16ff */
[C---:B------:R-:W-:Y:S01]  /*3b60*/  HMMA.16816.F32.BF16 R16, R104.reuse, R110, R16 ;  /* 0x0000006e6810723c */ /* 0x040fe20000041810 */
[----:B------:R-:W-:Y:S01]  /*3b70*/  FSETP.NEU.FTZ.AND P0, PT, R230, -INF , PT ;  /* 0xff800000e600780b */ /* 0x000fe20003f1d000 */
[-C--:B------:R-:W-:Y:S01]  /*3b80*/  FFMA.FTZ R7, R205, -R170.reuse, R7 ;  /* 0x800000aacd077223 */ /* 0x080fe20000010007 */
[----:B------:R-:W-:Y:S01]  /*3b90*/  @P2 FSEL R4, R4, -INF , !P1 ;  /* 0xff80000004042808 */ /* 0x000fe20004800000 */
[----:B------:R1:W3:Y:S01]  /*3ba0*/  LDG.E R114, [R116.64] ;  /* 0x0000001874727981 */ /* 0x0002e2000c1e1900 */
[----:B------:R-:W-:Y:S01]  /*3bb0*/  FSEL R115, R115, RZ, P0 ;  /* 0x000000ff73737208 */ /* 0x000fe20000000000 */
[-C--:B------:R-:W-:Y:S01]  /*3bc0*/  FFMA.FTZ R5, R177, -R170.reuse, R5 ;  /* 0x800000aab1057223 */ /* 0x080fe20000010005 */
[----:B------:R-:W-:Y:S01]  /*3bd0*/  FSETP.NEU.FTZ.AND P0, PT, R231, -INF , PT ;  /* 0xff800000e700780b */ /* 0x000fe20003f1d000 */
[----:B------:R1:W4:Y:S01]  /*3be0*/  LDG.E R112, [R116.64+0x80] ;  /* 0x0000801874707981 */ /* 0x000322000c1e1900 */
[----:B------:R-:W-:Y:S01]  /*3bf0*/  @P2 FSEL R7, R7, -INF , !P4 ;  /* 0xff80000007072808 */ /* 0x000fe20006000000 */
[----:B------:R1:W-:Y:S02]  /*3c00*/  I2F R209, R0 ;  /* 0x0000000000d17306 */ /* 0x0003e40000201400 */
[----:B------:R-:W-:Y:S01]  /*3c10*/  @P2 FSEL R5, R5, -INF , !P4 ;  /* 0xff80000005052808 */ /* 0x000fe20006000000 */
[--C-:B------:R-:W-:Y:S01]  /*3c20*/  FFMA.FTZ R4, R4, c[0x0][0x23c], -R115.reuse ;  /* 0x00008f0004047a23 */ /* 0x100fe20000010873 */
[----:B------:R-:W-:Y:S01]  /*3c30*/  FSEL R109, R109, RZ, P0 ;  /* 0x000000ff6d6d7208 */ /* 0x000fe20000000000 */
[----:B------:R1:W3:Y:S01]  /*3c40*/  LDG.E R2, [R116.64+0xa0] ;  /* 0x0000a01874027981 */ /* 0x0002e2000c1e1900 */
[----:B------:R-:W-:Y:S01]  /*3c50*/  FSETP.NEU.FTZ.AND P0, PT, R228, -INF , PT ;  /* 0xff800000e400780b */ /* 0x000fe20003f1d000 */
[-C--:B------:R-:W-:Y:S02]  /*3c60*/  FFMA.FTZ R6, R206, -R170.reuse, R6 ;  /* 0x800000aace067223 */ /* 0x080fe40000010006 */
[----:B------:R-:W-:Y:S01]  /*3c70*/  FFMA.FTZ R108, R5, c[0x0][0x23c], -R115 ;  /* 0x00008f00056c7a23 */ /* 0x000fe20000010873 */
[----:B------:R1:W1:Y:S01]  /*3c80*/  MUFU.EX2 R193, R4 ;  /* 0x0000000400c17308 */ /* 0x0002620000000800 */
[----:B------:R-:W-:Y:S01]  /*3c90*/  IMAD.WIDE.U32 R118, R118, -0x326172a9, RZ ;  /* 0xcd9e8d5776767825 */ /* 0x000fe200078e00ff */
[----:B------:R-:W-:Y:S01]  /*3ca0*/  @P2 FSEL R6, R6, -INF , !P1 ;  /* 0xff80000006062808 */ /* 0x000fe20004800000 */
[----:B--2---:R2:W3:Y:S02]  /*3cb0*/  LDG.E R113, [R116.64+0x20] ;  /* 0x0000201874717981 */ /* 0x0044e4000c1e1900 */
[----:B------:R-:W-:Y:S01]  /*3cc0*/  FFMA.FTZ R8, R176, -R170, R8 ;  /* 0x800000aab0087223 */ /* 0x000fe20000010008 */
[----:B------:R-:W-:Y:S01]  /*3cd0*/  LOP3.LUT R119, R119, R236, RZ, 0x3c, !PT ;  /* 0x000000ec77777212 */ /* 0x000fe200078e3cff */
[----:B------:R-:W-:Y:S01]  /*3ce0*/  FFMA.FTZ R6, R6, c[0x0][0x23c], -R109 ;  /* 0x00008f0006067a23 */ /* 0x000fe2000001086d */
[----:B------:R-:W-:Y:S01]  /*3cf0*/  LOP3.LUT R118, R227, UR19, R118, 0x96, !PT ;  /* 0x00000013e3767c12 */ /* 0x000fe2000f8e9676 */
[----:B------:R-:W-:Y:S01]  /*3d00*/  UIADD3 UR19, UR23, 0x3c6ef372, URZ ;  /* 0x3c6ef37217137890 */ /* 0x000fe2000fffe03f */
[----:B------:R-:W-:Y:S01]  /*3d10*/  @P2 FSEL R8, R8, -INF , !P1 ;  /* 0xff80000008082808 */ /* 0x000fe20004800000 */
[----:B------:R2:W-:Y:S01]  /*3d20*/  MUFU.EX2 R191, R6 ;  /* 0x0000000600bf7308 */ /* 0x0005e20000000800 */
[-C--:B------:R-:W-:Y:S02]  /*3d30*/  FFMA.FTZ R10, R173, -R170.reuse, R10 ;  /* 0x800000aaad0a7223 */ /* 0x080fe4000001000a */
[----:B------:R-:W-:Y:S01]  /*3d40*/  IMAD.WIDE.U32 R180, R118, -0x2daee0ad, RZ ;  /* 0xd2511f5376b47825 */ /* 0x000fe200078e00ff */
[----:B-1----:R-:W-:Y:S01]  /*3d50*/  LOP3.LUT R0, R226, UR19, RZ, 0x3c, !PT ;  /* 0x00000013e2007c12 */ /* 0x002fe2000f8e3cff */
[----:B------:R-:W-:Y:S01]  /*3d60*/  UIADD3 UR19, UR22, 0x32370b8f, URZ ;  /* 0x32370b8f16137890 */ /* 0x000fe2000fffe03f */
[----:B------:R-:W-:Y:S01]  /*3d70*/  @P2 FSEL R10, R10, -INF , !P1 ;  /* 0xff8000000a0a2808 */ /* 0x000fe20004800000 */
[----:B------:R-:W-:Y:S01]  /*3d80*/  FFMA.FTZ R11, R178, -R170, R11 ;  /* 0x800000aab20b7223 */ /* 0x000fe2000001000b */
[----:B------:R-:W-:Y:S01]  /*3d90*/  @P2 ISETP.GE.AND P1, PT, R244, R210, PT ;  /* 0x000000d2f400220c */ /* 0x000fe20003f26270 */
[-C--:B------:R-:W-:Y:S01]  /*3da0*/  FFMA.FTZ R9, R171, -R170.reuse, R9 ;  /* 0x800000aaab097223 */ /* 0x080fe20000010009 */
[----:B------:R1:W1:Y:S01]  /*3db0*/  MUFU.EX2 R190, R108 ;  /* 0x0000006c00be7308 */ /* 0x0002620000000800 */
[-C--:B------:R-:W-:Y:S01]  /*3dc0*/  FFMA.FTZ R12, R198, -R170.reuse, R12 ;  /* 0x800000aac60c7223 */ /* 0x080fe2000001000c */
[----:B------:R-:W-:Y:S01]  /*3dd0*/  @P2 FSEL R11, R11, -INF , !P4 ;  /* 0xff8000000b0b2808 */ /* 0x000fe20006000000 */
[----:B------:R-:W-:Y:S01]  /*3de0*/  IMAD.WIDE.U32 R4, R121, -0x326172a9, RZ ;  /* 0xcd9e8d5779047825 */ /* 0x000fe200078e00ff */
[----:B------:R-:W-:Y:S02]  /*3df0*/  @P2 FSEL R9, R9, -INF , !P4 ;  /* 0xff80000009092808 */ /* 0x000fe40006000000 */
[----:B------:R-:W-:Y:S01]  /*3e00*/  @P2 FSEL R12, R12, -INF , !P1 ;  /* 0xff8000000c0c2808 */ /* 0x000fe20004800000 */
[----:B--2---:R-:W-:Y:S01]  /*3e10*/  IMAD.WIDE.U32 R116, R119, -0x2daee0ad, RZ ;  /* 0xd2511f5377747825 */ /* 0x004fe200078e00ff */
[----:B------:R-:W-:Y:S02]  /*3e20*/  LOP3.LUT R174, R123, UR20, R4, 0x96, !PT ;  /* 0x000000147bae7c12 */ /* 0x000fe4000f8e9604 */
[----:B------:R-:W-:Y:S01]  /*3e30*/  LOP3.LUT R5, R0, R5, RZ, 0x3c, !PT ;  /* 0x0000000500057212 */ /* 0x000fe200078e3cff */
[----:B------:R-:W-:Y:S01]  /*3e40*/  FFMA.FTZ R4, R7, c[0x0][0x23c], -R109 ;  /* 0x00008f0007047a23 */ /* 0x000fe2000001086d */
[----:B------:R-:W-:Y:S01]  /*3e50*/  LOP3.LUT R117, R120, R117, RZ, 0x3c, !PT ;  /* 0x0000007578757212 */ /* 0x000fe200078e3cff */
[----:B------:R-:W-:Y:S01]  /*3e60*/  IMAD.WIDE.U32 R174, R174, -0x2daee0ad, RZ ;  /* 0xd2511f53aeae7825 */ /* 0x000fe200078e00ff */
[----:B------:R-:W-:Y:S01]  /*3e70*/  LOP3.LUT R118, R181, UR21, R116, 0x96, !PT ;  /* 0x00000015b5767c12 */ /* 0x000fe2000f8e9674 */
[----:B------:R2:W-:Y:S01]  /*3e80*/  MUFU.EX2 R189, R4 ;  /* 0x0000000400bd7308 */ /* 0x0005e20000000800 */
[----:B------:R-:W-:Y:S01]  /*3e90*/  UIADD3 UR21, UR22, -0x126145ec, URZ ;  /* 0xed9eba1416157890 */ /* 0x000fe2000fffe03f */
[----:B------:R-:W-:Y:S04]  /*3ea0*/  IMAD.WIDE.U32 R116, R117, -0x326172a9, RZ ;  /* 0xcd9e8d5775747825 */ /* 0x000fe800078e00ff */
[----:B------:R-:W-:Y:S01]  /*3eb0*/  IMAD.WIDE.U32 R6, R118, -0x326172a9, RZ ;  /* 0xcd9e8d5776067825 */ /* 0x000fe200078e00ff */
[----:B------:R-:W-:Y:S03]  /*3ec0*/  LOP3.LUT R0, R0, R117, RZ, 0x3c, !PT ;  /* 0x0000007500007212 */ /* 0x000fe600078e3cff */
[----:B-1----:R-:W-:Y:S01]  /*3ed0*/  FMUL.FTZ R108, R228, 1.4426950216293334961 ;  /* 0x3fb8aa3be46c7820 */ /* 0x002fe20000410000 */
[----:B------:R-:W-:Y:S01]  /*3ee0*/  LOP3.LUT R172, R7, UR20, R116, 0x96, !PT ;  /* 0x0000001407ac7c12 */ /* 0x000fe2000f8e9674 */
[----:B------:R-:W-:Y:S01]  /*3ef0*/  UIADD3 UR20, UR23, 0x78dde6e4, URZ ;  /* 0x78dde6e417147890 */ /* 0x000fe2000fffe03f */
[-C--:B------:R-:W-:Y:S02]  /*3f00*/  FFMA.FTZ R13, R197, -R170.reuse, R13 ;  /* 0x800000aac50d7223 */ /* 0x080fe4000001000d */
[----:B------:R-:W-:Y:S01]  /*3f10*/  FSEL R108, R108, RZ, P0 ;  /* 0x000000ff6c6c7208 */ /* 0x000fe20000000000 */
[----:B------:R-:W-:Y:S01]  /*3f20*/  IMAD.WIDE.U32 R172, R172, -0x2daee0ad, RZ ;  /* 0xd2511f53acac7825 */ /* 0x000fe200078e00ff */
[----:B------:R-:W-:Y:S02]  /*3f30*/  FSETP.NEU.FTZ.AND P0, PT, R229, -INF , PT ;  /* 0xff800000e500780b */ /* 0x000fe40003f1d000 */
[----:B------:R-:W-:Y:S01]  /*3f40*/  @P2 FSEL R13, R13, -INF , !P5 ;  /* 0xff8000000d0d2808 */ /* 0x000fe20006800000 */
[--C-:B------:R-:W-:Y:S02]  /*3f50*/  FFMA.FTZ R8, R8, c[0x0][0x23c], -R108.reuse ;  /* 0x00008f0008087a23 */ /* 0x100fe4000001086c */
[--C-:B------:R-:W-:Y:S02]  /*3f60*/  FFMA.FTZ R9, R9, c[0x0][0x23c], -R108.reuse ;  /* 0x00008f0009097a23 */ /* 0x100fe4000001086c */
[----:B--2---:R-:W-:Y:S01]  /*3f70*/  IMAD.WIDE.U32 R4, R5, -0x2daee0ad, RZ ;  /* 0xd2511f5305047825 */ /* 0x004fe200078e00ff */
[----:B------:R1:W2:Y:S03]  /*3f80*/  MUFU.EX2 R188, R8 ;  /* 0x0000000800bc7308 */ /* 0x0002a60000000800 */
[----:B------:R-:W-:Y:S01]  /*3f90*/  FFMA.FTZ R12, R12, c[0x0][0x23c], -R108 ;  /* 0x00008f000c0c7a23 */ /* 0x000fe2000001086c */
[----:B------:R-:W-:Y:S01]  /*3fa0*/  LOP3.LUT R7, R5, UR19, R182, 0x96, !PT ;  /* 0x0000001305077c12 */ /* 0x000fe2000f8e96b6 */
[----:B------:R-:W-:Y:S01]  /*3fb0*/  FFMA.FTZ R13, R13, c[0x0][0x23c], -R108 ;  /* 0x00008f000d0d7a23 */ /* 0x000fe2000001086c */
[----:B------:R-:W-:Y:S01]  /*3fc0*/  LOP3.LUT R120, R175, UR21, R4, 0x96, !PT ;  /* 0x00000015af787c12 */ /* 0x000fe2000f8e9604 */
[----:B------:R-:W-:Y:S03]  /*3fd0*/  IMAD.WIDE.U32 R4, R0, -0x2daee0ad, RZ ;  /* 0xd2511f5300047825 */ /* 0x000fe600078e00ff */
[----:B------:R2:W2:Y:S01]  /*3fe0*/  MUFU.EX2 R186, R9 ;  /* 0x0000000900ba7308 */ /* 0x0004a20000000800 */
[----:B------:R-:W-:Y:S01]  /*3ff0*/  FMUL.FTZ R0, R229, 1.4426950216293334961 ;  /* 0x3fb8aa3be5007820 */ /* 0x000fe20000410000 */
[----:B------:R-:W-:Y:S01]  /*4000*/  LOP3.LUT R118, R5, UR19, R180, 0x96, !PT ;  /* 0x0000001305767c12 */ /* 0x000fe2000f8e96b4 */
[----:B------:R-:W-:Y:S01]  /*4010*/  UIADD3 UR19, UR23, 0x1715609d, URZ ;  /* 0x1715609d17137890 */ /* 0x000fe2000fffe03f */
[----:B------:R-:W-:Y:S01]  /*4020*/  LOP3.LUT R116, R173, UR21, R4, 0x96, !PT ;  /* 0x00000015ad747c12 */ /* 0x000fe2000f8e9604 */
[----:B------:R-:W-:Y:S01]  /*4030*/  IMAD.WIDE.U32 R4, R7, -0x326172a9, RZ ;  /* 0xcd9e8d5707047825 */ /* 0x000fe200078e00ff */
[----:B------:R-:W-:Y:S01]  /*4040*/  FSEL R0, R0, RZ, P0 ;  /* 0x000000ff00007208 */ /* 0x000fe20000000000 */
[----:B------:R-:W-:Y:S02]  /*4050*/  UIADD3 UR21, UR22, 0x646e171e, URZ ;  /* 0x646e171e16157890 */ /* 0x000fe4000fffe03f */
[-C--:B------:R-:W-:Y:S01]  /*4060*/  FFMA.FTZ R14, R176, -R170.reuse, R14 ;  /* 0x800000aab00e7223 */ /* 0x080fe2000001000e */
[----:B------:R-:W-:Y:S01]  /*4070*/  MUFU.EX2 R183, R12 ;  /* 0x0000000c00b77308 */ /* 0x000fe20000000800 */
[--C-:B------:R-:W-:Y:S02]  /*4080*/  FFMA.FTZ R10, R10, c[0x0][0x23c], -R0.reuse ;  /* 0x00008f000a0a7a23 */ /* 0x100fe40000010800 */
[----:B------:R-:W-:Y:S01]  /*4090*/  FFMA.FTZ R11, R11, c[0x0][0x23c], -R0 ;  /* 0x00008f000b0b7a23 */ /* 0x000fe20000010800 */
[----:B------:R-:W-:Y:S01]  /*40a0*/  @P2 FSEL R14, R14, -INF , !P1 ;  /* 0xff8000000e0e2808 */ /* 0x000fe20004800000 */
[----:B------:R-:W-:Y:S04]  /*40b0*/  IMAD.WIDE.U32 R120, R120, -0x326172a9, RZ ;  /* 0xcd9e8d5778787825 */ /* 0x000fe800078e00ff */
[----:B------:R-:W-:Y:S01]  /*40c0*/  IMAD.WIDE.U32 R118, R118, -0x326172a9, RZ ;  /* 0xcd9e8d5776767825 */ /* 0x000fe200078e00ff */
[----:B-1----:R-:W-:Y:S01]  /*40d0*/  LOP3.LUT R8, R121, UR19, R4, 0x96, !PT ;  /* 0x0000001379087c12 */ /* 0x002fe2000f8e9604 */
[----:B------:R1:W1:Y:S02]  /*40e0*/  MUFU.EX2 R192, R10 ;  /* 0x0000000a00c07308 */ /* 0x0002640000000800 */
[-C--:B------:R-:W-:Y:S01]  /*40f0*/  FFMA.FTZ R15, R171, -R170.reuse, R15 ;  /* 0x800000aaab0f7223 */ /* 0x080fe2000001000f */
[----:B------:R-:W-:Y:S01]  /*4100*/  LOP3.LUT R119, R119, UR20, R6, 0x96, !PT ;  /* 0x0000001477777c12 */ /* 0x000fe2000f8e9606 */
[--C-:B------:R-:W-:Y:S02]  /*4110*/  FFMA.FTZ R14, R14, c[0x0][0x23c], -R0.reuse ;  /* 0x00008f000e0e7a23 */ /* 0x100fe40000010800 */
[----:B--2---:R-:W-:Y:S01]  /*4120*/  IMAD.WIDE.U32 R8, R8, -0x2daee0ad, RZ ;  /* 0xd2511f5308087825 */ /* 0x004fe200078e00ff */
[----:B------:R-:W-:Y:S03]  /*4130*/  @P2 FSEL R15, R15, -INF , !P5 ;  /* 0xff8000000f0f2808 */ /* 0x000fe60006800000 */
[----:B------:R2:W2:Y:S01]  /*4140*/  MUFU.EX2 R187, R11 ;  /* 0x0000000b00bb7308 */ /* 0x0004a20000000800 */
[----:B------:R-:W-:Y:S01]  /*4150*/  LOP3.LUT R202, R8, 0xffff, RZ, 0xc0, !PT ;  /* 0x0000ffff08ca7812 */ /* 0x000fe200078ec0ff */
[----:B------:R-:W-:Y:S01]  /*4160*/  FFMA.FTZ R15, R15, c[0x0][0x23c], -R0 ;  /* 0x00008f000f0f7a23 */ /* 0x000fe20000010800 */
[--C-:B------:R-:W-:Y:S01]  /*4170*/  SHF.R.U32.HI R204, RZ, 0x18, R8.reuse ;  /* 0x00000018ffcc7819 */ /* 0x100fe20000011608 */
[----:B------:R-:W-:Y:S01]  /*4180*/  IMAD.WIDE.U32 R116, R116, -0x326172a9, RZ ;  /* 0xcd9e8d5774747825 */ /* 0x000fe200078e00ff */
[----:B------:R-:W-:Y:S03]  /*4190*/  SHF.R.U32.HI R203, RZ, 0x10, R8 ;  /* 0x00000010ffcb7819 */ /* 0x000fe60000011608 */
[-C--:B------:R-:W-:Y:S01]  /*41a0*/  FFMA.FTZ R16, R156, -R170.reuse, R16 ;  /* 0x800000aa9c107223 */ /* 0x080fe20000010010 */
[----:B------:R-:W-:Y:S01]  /*41b0*/  LOP3.LUT R118, R117, UR19, R118, 0x96, !PT ;  /* 0x0000001375767c12 */ /* 0x000fe2000f8e9676 */
[----:B------:R2:W-:Y:S01]  /*41c0*/  MUFU.EX2 R182, R13 ;  /* 0x0000000d00b67308 */ /* 0x0005e20000000800 */
[----:B------:R-:W-:Y:S01]  /*41d0*/  LOP3.LUT R117, R8, 0xff, RZ, 0xc0, !PT ;  /* 0x000000ff08757812 */ /* 0x000fe200078ec0ff */
[----:B------:R-:W-:Y:S01]  /*41e0*/  UIADD3 UR19, UR23, -0x4ab325aa, URZ ;  /* 0xb54cda5617137890 */ /* 0x000fe2000fffe03f */
[----:B------:R-:W-:Y:S01]  /*41f0*/  @P2 FSEL R16, R16, -INF , !P1 ;  /* 0xff80000010102808 */ /* 0x000fe20004800000 */
[-C--:B------:R-:W-:Y:S01]  /*4200*/  FFMA.FTZ R18, R179, -R170.reuse, R18 ;  /* 0x800000aab3127223 */ /* 0x080fe20000010012 */
[----:B-1----:R-:W-:Y:S01]  /*4210*/  LOP3.LUT R10, R5, UR20, R122, 0x96, !PT ;  /* 0x00000014050a7c12 */ /* 0x002fe2000f8e967a */
[----:B------:R-:W-:Y:S01]  /*4220*/  UIADD3 UR20, UR22, -0x56f99767, URZ ;  /* 0xa906689916147890 */ /* 0x000fe2000fffe03f */
[----:B------:R-:W1:Y:S01]  /*4230*/  LDSM.16.M88.4 R4, [R164+0x6800] ;  /* 0x00680000a404783b */ /* 0x000e620000000200 */
[----:B------:R-:W-:Y:S01]  /*4240*/  FFMA.FTZ R16, R16, c[0x0][0x23c], -R115 ;  /* 0x00008f0010107a23 */ /* 0x000fe20000010873 */
[----:B------:R-:W-:Y:S01]  /*4250*/  @P2 FSEL R18, R18, -INF , !P1 ;  /* 0xff80000012122808 */ /* 0x000fe20004800000 */
[----:B------:R2:W-:Y:S01]  /*4260*/  MUFU.EX2 R185, R14 ;  /* 0x0000000e00b97308 */ /* 0x0005e20000000800 */
[-C--:B------:R-:W-:Y:S02]  /*4270*/  FFMA.FTZ R17, R194, -R170.reuse, R17 ;  /* 0x800000aac2117223 */ /* 0x080fe40000010011 */
[-C--:B------:R-:W-:Y:S02]  /*4280*/  FFMA.FTZ R19, R177, -R170.reuse, R19 ;  /* 0x800000aab1137223 */ /* 0x080fe40000010013 */
[----:B--2---:R-:W-:Y:S01]  /*4290*/  IMAD.WIDE.U32 R10, R10, -0x2daee0ad, RZ ;  /* 0xd2511f530a0a7825 */ /* 0x004fe200078e00ff */
[----:B------:R-:W-:Y:S02]  /*42a0*/  @P2 FSEL R17, R17, -INF , !P5 ;  /* 0xff80000011112808 */ /* 0x000fe40006800000 */
[----:B------:R-:W-:Y:S01]  /*42b0*/  @P2 FSEL R19, R19, -INF , !P5 ;  /* 0xff80000013132808 */ /* 0x000fe20006800000 */
[----:B------:R-:W-:Y:S01]  /*42c0*/  FFMA.FTZ R18, R18, c[0x0][0x23c], -R109 ;  /* 0x00008f0012127a23 */ /* 0x000fe2000001086d */
[----:B------:R-:W-:Y:S01]  /*42d0*/  LOP3.LUT R12, R11, UR20, R174, 0x96, !PT ;  /* 0x000000140b0c7c12 */ /* 0x000fe2000f8e96ae */
[----:B------:R2:W-:Y:S01]  /*42e0*/  MUFU.EX2 R184, R15 ;  /* 0x0000000f00b87308 */ /* 0x0005e20000000800 */
[----:B------:R-:W-:Y:S01]  /*42f0*/  LOP3.LUT R111, R9, UR21, R10, 0x96, !PT ;  /* 0x00000015096f7c12 */ /* 0x000fe2000f8e960a */
[----:B------:R-:W-:Y:S04]  /*4300*/  IMAD.WIDE.U32 R8, R119, -0x2daee0ad, RZ ;  /* 0xd2511f5377087825 */ /* 0x000fe800078e00ff */
[----:B------:R-:W-:Y:S01]  /*4310*/  IMAD.WIDE.U32 R12, R12, -0x326172a9, RZ ;  /* 0xcd9e8d570c0c7825 */ /* 0x000fe200078e00ff */
[----:B------:R-:W-:Y:S01]  /*4320*/  LOP3.LUT R9, R9, UR20, R172, 0x96, !PT ;  /* 0x0000001409097c12 */ /* 0x000fe2000f8e96ac */
[----:B------:R-:W-:Y:S02]  /*4330*/  ULDC.U8 UR20, c[0x0][0x2d8] ;  /* 0x0000b60000147ab9 */ /* 0x000fe40000000000 */
[----:B------:R-:W-:Y:S01]  /*4340*/  ISETP.LE.U32.AND P0, PT, R117, UR20, PT ;  /* 0x0000001475007c0c */ /* 0x000fe2000bf03070 */
[----:B------:R1:W1:Y:S01]  /*4350*/  MUFU.EX2 R181, R16 ;  /* 0x0000001000b57308 */ /* 0x0002620000000800 */
[----:B------:R-:W-:Y:S01]  /*4360*/  IMAD.WIDE.U32 R10, R118, -0x2daee0ad, RZ ;  /* 0xd2511f53760a7825 */ /* 0x000fe200078e00ff */
[----:B------:R-:W-:Y:S03]  /*4370*/  LOP3.LUT R14, R13, UR19, R120, 0x96, !PT ;  /* 0x000000130d0e7c12 */ /* 0x000fe6000f8e9678 */
[----:B------:R-:W-:Y:S01]  /*4380*/  FFMA.FTZ R17, R17, c[0x0][0x23c], -R115 ;  /* 0x00008f0011117a23 */ /* 0x000fe20000010873 */
[----:B------:R-:W-:Y:S01]  /*4390*/  LOP3.LUT R110, R11, UR21, R8, 0x96, !PT ;  /* 0x000000150b6e7c12 */ /* 0x000fe2000f8e9608 */
[----:B------:R-:W-:Y:S01]  /*43a0*/  IMAD.WIDE.U32 R8, R9, -0x326172a9, RZ ;  /* 0xcd9e8d5709087825 */ /* 0x000fe200078e00ff */
[C---:B------:R-:W-:Y:S02]  /*43b0*/  LOP3.LUT R118, R14.reuse, 0xffff, RZ, 0xc0, !PT ;  /* 0x0000ffff0e767812 */ /* 0x040fe400078ec0ff */
[----:B------:R-:W-:Y:S01]  /*43c0*/  LOP3.LUT R117, R14, 0xff, RZ, 0xc0, !PT ;  /* 0x000000ff0e757812 */ /* 0x000fe200078ec0ff */
[----:B------:R-:W-:Y:S01]  /*43d0*/  FFMA.FTZ R19, R19, c[0x0][0x23c], -R109 ;  /* 0x00008f0013137a23 */ /* 0x000fe2000001086d */
[----:B------:R-:W1:Y:S01]  /*43e0*/  MUFU.EX2 R180, R17 ;  /* 0x0000001100b47308 */ /* 0x000e620000000800 */
[----:B--2---:R-:W-:Y:S02]  /*43f0*/  LOP3.LUT R15, R9, UR19, R116, 0x96, !PT ;  /* 0x00000013090f7c12 */ /* 0x004fe4000f8e9674 */
[----:B------:R-:W-:Y:S01]  /*4400*/  SHF.R.U32.HI R116, RZ, 0x8, R118 ;  /* 0x00000008ff747819 */ /* 0x000fe20000011676 */
[-C--:B-1----:R-:W-:Y:S01]  /*4410*/  HMMA.16816.F32.BF16 R20, R104, R4.reuse, R20 ;  /* 0x000000046814723c */ /* 0x082fe20000041814 */
[----:B------:R-:W-:Y:S02]  /*4420*/  ISETP.LE.U32.AND P4, PT, R117, UR20, PT ;  /* 0x0000001475007c0c */ /* 0x000fe4000bf83070 */
[----:B------:R-:W-:Y:S02]  /*4430*/  LOP3.LUT R116, R116, 0xffff, RZ, 0xc0, !PT ;  /* 0x0000ffff74747812 */ /* 0x000fe400078ec0ff */
[----:B------:R-:W-:Y:S01]  /*4440*/  LOP3.LUT R9, R8, 0xffff, RZ, 0xc0, !PT ;  /* 0x0000ffff08097812 */ /* 0x000fe200078ec0ff */
[----:B------:R-:W1:Y:S01]  /*4450*/  MUFU.EX2 R179, R18 ;  /* 0x0000001200b37308 */ /* 0x000e620000000800 */
[----:B------:R-:W-:Y:S01]  /*4460*/  ISETP.LE.U32.AND P6, PT, R116, UR20, PT ;  /* 0x0000001474007c0c */ /* 0x000fe2000bfc3070 */
[C---:B------:R-:W-:Y:S01]  /*4470*/  HMMA.16816.F32.BF16 R24, R100.reuse, R4, R24 ;  /* 0x000000046418723c */ /* 0x040fe20000041818 */
[--C-:B------:R-:W-:Y:S03]  /*4480*/  SHF.R.U32.HI R16, RZ, 0x10, R14.reuse ;  /* 0x00000010ff107819 */ /* 0x100fe6000001160e */
[----:B------:R-:W-:Y:S02]  /*4490*/  SHF.R.U32.HI R116, RZ, 0x18, R14 ;  /* 0x00000018ff747819 */ /* 0x000fe4000001160e */
[----:B------:R-:W-:Y:S01]  /*44a0*/  LOP3.LUT R16, R16, 0xff, RZ, 0xc0, !PT ;  /* 0x000000ff10107812 */ /* 0x000fe200078ec0ff */
[----:B------:R-:W-:Y:S01]  /*44b0*/  @!P4 FADD.FTZ R193, -R193, -RZ ;  /* 0x800000ffc1c1c221 */ /* 0x000fe20000010100 */
[C---:B------:R-:W-:Y:S01]  /*44c0*/  LOP3.LUT R14, R15.reuse, 0xffff, RZ, 0xc0, !PT ;  /* 0x0000ffff0f0e7812 */ /* 0x040fe200078ec0ff */
[-C--:B------:R-:W-:Y:S01]  /*44d0*/  HMMA.16816.F32.BF16 R28, R100, R6.reuse, R28 ;  /* 0x00000006641c723c */ /* 0x080fe2000004181c */
[----:B------:R-:W-:Y:S01]  /*44e0*/  ISETP.LE.U32.AND P1, PT, R16, UR20, PT ;  /* 0x0000001410007c0c */ /* 0x000fe2000bf23070 */
[----:B------:R-:W-:Y:S01]  /*44f0*/  MUFU.EX2 R178, R19 ;  /* 0x0000001300b27308 */ /* 0x000fe20000000800 */
[----:B------:R-:W-:Y:S01]  /*4500*/  SHF.R.U32.HI R14, RZ, 0x8, R14 ;  /* 0x00000008ff0e7819 */ /* 0x000fe2000001160e */
[----:B------:R-:W-:Y:S01]  /*4510*/  @!P6 FADD.FTZ R190, -R190, -RZ ;  /* 0x800000ffbebee221 */ /* 0x000fe20000010100 */
[----:B------:R-:W-:Y:S02]  /*4520*/  LOP3.LUT R16, R15, 0xff, RZ, 0xc0, !PT ;  /* 0x000000ff0f107812 */ /* 0x000fe400078ec0ff */
[----:B------:R-:W-:Y:S01]  /*4530*/  LOP3.LUT R14, R14, 0xffff, RZ, 0xc0, !PT ;  /* 0x0000ffff0e0e7812 */ /* 0x000fe200078ec0ff */
[----:B------:R-:W-:Y:S01]  /*4540*/  HMMA.16816.F32.BF16 R32, R104, R6, R32 ;  /* 0x000000066820723c */ /* 0x000fe20000041820 */
[----:B------:R-:W-:Y:S02]  /*4550*/  ISETP.LE.U32.AND P4, PT, R16, UR20, PT ;  /* 0x0000001410007c0c */ /* 0x000fe4000bf83070 */
[----:B------:R-:W-:Y:S01]  /*4560*/  ISETP.LE.U32.AND P6, PT, R14, UR20, PT ;  /* 0x000000140e007c0c */ /* 0x000fe2000bfc3070 */
[-C--:B------:R-:W-:Y:S01]  /*4570*/  FFMA.FTZ R20, R201, -R170.reuse, R20 ;  /* 0x800000aac9147223 */ /* 0x080fe20000010014 */
[--C-:B------:R-:W-:Y:S01]  /*4580*/  SHF.R.U32.HI R4, RZ, 0x10, R15.reuse ;  /* 0x00000010ff047819 */ /* 0x100fe2000001160f */
[----:B------:R-:W-:Y:S01]  /*4590*/  @!P1 FADD.FTZ R191, -R191, -RZ ;  /* 0x800000ffbfbf9221 */ /* 0x000fe20000010100 */
[----:B------:R-:W-:Y:S01]  /*45a0*/  SHF.R.U32.HI R15, RZ, 0x18, R15 ;  /* 0x00000018ff0f7819 */ /* 0x000fe2000001160f */
[-C--:B------:R-:W-:Y:S01]  /*45b0*/  FFMA.FTZ R22, R156, -R170.reuse, R22 ;  /* 0x800000aa9c167223 */ /* 0x080fe20000010016 */
[----:B------:R-:W-:Y:S02]  /*45c0*/  LOP3.LUT R4, R4, 0xff, RZ, 0xc0, !PT ;  /* 0x000000ff04047812 */ /* 0x000fe400078ec0ff */
[----:B------:R-:W-:Y:S01]  /*45d0*/  ISETP.LE.U32.AND P5, PT, R116, UR20, PT ;  /* 0x0000001474007c0c */ /* 0x000fe2000bfa3070 */
[----:B------:R-:W-:Y:S01]  /*45e0*/  IMAD.MOV.U32 R156, RZ, RZ, 0x40 ;  /* 0x00000040ff9c7424 */ /* 0x000fe200078e00ff */
[----:B------:R-:W-:Y:S01]  /*45f0*/  LOP3.LUT R5, R8, 0xff, RZ, 0xc0, !PT ;  /* 0x000000ff08057812 */ /* 0x000fe200078ec0ff */
[----:B------:R-:W-:Y:S01]  /*4600*/  @!P4 FADD.FTZ R188, -R188, -RZ ;  /* 0x800000ffbcbcc221 */ /* 0x000fe20000010100 */
[----:B------:R-:W-:Y:S01]  /*4610*/  ISETP.LE.U32.AND P4, PT, R4, UR20, PT ;  /* 0x0000001404007c0c */ /* 0x000fe2000bf83070 */
[----:B------:R-:W-:Y:S01]  /*4620*/  @!P6 FADD.FTZ R186, -R186, -RZ ;  /* 0x800000ffbabae221 */ /* 0x000fe20000010100 */
[----:B------:R-:W-:Y:S01]  /*4630*/  ISETP.LE.U32.AND P6, PT, R15, UR20, PT ;  /* 0x000000140f007c0c */ /* 0x000fe2000bfc3070 */
[-C--:B------:R-:W-:Y:S01]  /*4640*/  FFMA.FTZ R29, R205, -R170.reuse, R29 ;  /* 0x800000aacd1d7223 */ /* 0x080fe2000001001d */
[----:B------:R-:W-:Y:S01]  /*4650*/  LOP3.LUT R4, R12, 0xff, RZ, 0xc0, !PT ;  /* 0x000000ff0c047812 */ /* 0x000fe200078ec0ff */
[----:B------:R-:W-:Y:S01]  /*4660*/  FFMA.FTZ R26, R198, -R170, R26 ;  /* 0x800000aac61a7223 */ /* 0x000fe2000001001a */
[----:B------:R-:W-:Y:S01]  /*4670*/  @P2 ISETP.GE.AND P1, PT, R246, R210, PT ;  /* 0x000000d2f600220c */ /* 0x000fe20003f26270 */
[-C--:B------:R-:W-:Y:S01]  /*4680*/  FFMA.FTZ R24, R196, -R170.reuse, R24 ;  /* 0x800000aac4187223 */ /* 0x080fe20000010018 */
[--C-:B------:R-:W-:Y:S01]  /*4690*/  SHF.R.U32.HI R14, RZ, 0x10, R8.reuse ;  /* 0x00000010ff0e7819 */ /* 0x100fe20000011608 */
[----:B------:R-:W-:Y:S01]  /*46a0*/  @!P5 FADD.FTZ R189, -R189, -RZ ;  /* 0x800000ffbdbdd221 */ /* 0x000fe20000010100 */
[----:B------:R-:W-:Y:S01]  /*46b0*/  @P2 FSEL R20, R20, -INF , !P1 ;  /* 0xff80000014142808 */ /* 0x000fe20004800000 */
[-C--:B------:R-:W-:Y:S01]  /*46c0*/  FFMA.FTZ R31, R195, -R170.reuse, R31 ;  /* 0x800000aac31f7223 */ /* 0x080fe2000001001f */
[----:B------:R-:W-:Y:S01]  /*46d0*/  @P2 FSEL R22, R22, -INF , !P1 ;  /* 0xff80000016162808 */ /* 0x000fe20004800000 */
[----:B------:R-:W-:Y:S01]  /*46e0*/  @!P4 FADD.FTZ R192, -R192, -RZ ;  /* 0x800000ffc0c0c221 */ /* 0x000fe20000010100 */
[----:B------:R-:W-:Y:S01]  /*46f0*/  ISETP.LE.U32.AND P4, PT, R4, UR20, PT ;  /* 0x0000001404007c0c */ /* 0x000fe2000bf83070 */
[----:B------:R-:W-:Y:S01]  /*4700*/  @!P6 FADD.FTZ R187, -R187, -RZ ;  /* 0x800000ffbbbbe221 */ /* 0x000fe20000010100 */
[----:B------:R-:W-:Y:S01]  /*4710*/  SHF.R.U32.HI R4, RZ, 0x8, R9 ;  /* 0x00000008ff047819 */ /* 0x000fe20000011609 */
[----:B------:R-:W-:Y:S01]  /*4720*/  FFMA.FTZ R20, R20, c[0x0][0x23c], -R115 ;  /* 0x00008f0014147a23 */ /* 0x000fe20000010873 */
[----:B------:R-:W-:Y:S01]  /*4730*/  ISETP.LE.U32.AND P6, PT, R5, UR20, PT ;  /* 0x0000001405007c0c */ /* 0x000fe2000bfc3070 */
[----:B------:R-:W-:Y:S01]  /*4740*/  FFMA.FTZ R22, R22, c[0x0][0x23c], -R109 ;  /* 0x00008f0016167a23 */ /* 0x000fe2000001086d */
[----:B------:R-:W-:Y:S01]  /*4750*/  LOP3.LUT R4, R4, 0xffff, RZ, 0xc0, !PT ;  /* 0x0000ffff04047812 */ /* 0x000fe200078ec0ff */
[-C--:B------:R-:W-:Y:S01]  /*4760*/  FFMA.FTZ R33, R209, -R170.reuse, R33 ;  /* 0x800000aad1217223 */ /* 0x080fe20000010021 */
[----:B------:R-:W-:Y:S01]  /*4770*/  @P2 FSEL R24, R24, -INF , !P1 ;  /* 0xff80000018182808 */ /* 0x000fe20004800000 */
[-C--:B------:R-:W-:Y:S01]  /*4780*/  FFMA.FTZ R35, R200, -R170.reuse, R35 ;  /* 0x800000aac8237223 */ /* 0x080fe20000010023 */
[----:B------:R-:W-:Y:S01]  /*4790*/  @P2 FSEL R26, R26, -INF , !P1 ;  /* 0xff8000001a1a2808 */ /* 0x000fe20004800000 */
[----:B------:R-:W2:Y:S01]  /*47a0*/  MUFU.EX2 R177, R20 ;  /* 0x0000001400b17308 */ /* 0x000ea20000000800 */
[----:B------:R-:W-:Y:S01]  /*47b0*/  ISETP.LE.U32.AND P1, PT, R4, UR20, PT ;  /* 0x0000001404007c0c */ /* 0x000fe2000bf23070 */
[----:B------:R-:W-:Y:S01]  /*47c0*/  FFMA.FTZ R21, R200, -R170, R21 ;  /* 0x800000aac8157223 */ /* 0x000fe20000010015 */
[----:B------:R-:W-:Y:S01]  /*47d0*/  @P2 ISETP.GE.AND P5, PT, R247, R210, PT ;  /* 0x000000d2f700220c */ /* 0x000fe20003fa6270 */
[-C--:B------:R-:W-:Y:S01]  /*47e0*/  FFMA.FTZ R23, R194, -R170.reuse, R23 ;  /* 0x800000aac2177223 */ /* 0x080fe20000010017 */
[----:B------:R-:W-:Y:S01]  /*47f0*/  LOP3.LUT R5, R12, 0xffff, RZ, 0xc0, !PT ;  /* 0x0000ffff0c057812 */ /* 0x000fe200078ec0ff */
[-C--:B------:R-:W-:Y:S01]  /*4800*/  FFMA.FTZ R27, R197, -R170.reuse, R27 ;  /* 0x800000aac51b7223 */ /* 0x080fe2000001001b */
[----:B------:R-:W-:Y:S01]  /*4810*/  LOP3.LUT R4, R14, 0xff, RZ, 0xc0, !PT ;  /* 0x000000ff0e047812 */ /* 0x000fe200078ec0ff */
[-C--:B------:R-:W-:Y:S01]  /*4820*/  FFMA.FTZ R25, R195, -R170.reuse, R25 ;  /* 0x800000aac3197223 */ /* 0x080fe20000010019 */
[----:B------:R-:W-:Y:S01]  /*4830*/  @P2 FSEL R21, R21, -INF , !P5 ;  /* 0xff80000015152808 */ /* 0x000fe20006800000 */
[----:B------:R-:W-:Y:S01]  /*4840*/  @!P6 FADD.FTZ R183, -R183, -RZ ;  /* 0x800000ffb7b7e221 */ /* 0x000fe20000010100 */
[----:B------:R-:W-:Y:S01]  /*4850*/  SHF.R.U32.HI R8, RZ, 0x18, R8 ;  /* 0x00000018ff087819 */ /* 0x000fe20000011608 */
[----:B------:R-:W-:Y:S01]  /*4860*/  @!P4 FADD.FTZ R181, -R181, -RZ ;  /* 0x800000ffb5b5c221 */ /* 0x000fe20000010100 */
[----:B------:R-:W-:Y:S01]  /*4870*/  @P2 FSEL R23, R23, -INF , !P5 ;  /* 0xff80000017172808 */ /* 0x000fe20006800000 */
[----:B------:R-:W-:Y:S01]  /*4880*/  @!P1 FADD.FTZ R182, -R182, -RZ ;  /* 0x800000ffb6b69221 */ /* 0x000fe20000010100 */
[----:B------:R-:W-:Y:S01]  /*4890*/  @P2 FSEL R25, R25, -INF , !P5 ;  /* 0xff80000019192808 */ /* 0x000fe20006800000 */
[----:B------:R-:W-:Y:S01]  /*48a0*/  FFMA.FTZ R21, R21, c[0x0][0x23c], -R115 ;  /* 0x00008f0015157a23 */ /* 0x000fe20000010873 */
[----:B------:R-:W-:Y:S01]  /*48b0*/  @P2 FSEL R27, R27, -INF , !P5 ;  /* 0xff8000001b1b2808 */ /* 0x000fe20006800000 */
[----:B------:R-:W-:Y:S01]  /*48c0*/  FFMA.FTZ R23, R23, c[0x0][0x23c], -R109 ;  /* 0x00008f0017177a23 */ /* 0x000fe2000001086d */
[----:B------:R-:W-:Y:S01]  /*48d0*/  ISETP.LE.U32.AND P5, PT, R4, UR20, PT ;  /* 0x0000001404007c0c */ /* 0x000fe2000bfa3070 */
[----:B------:R-:W-:Y:S01]  /*48e0*/  FFMA.FTZ R25, R25, c[0x0][0x23c], -R108 ;  /* 0x00008f0019197a23 */ /* 0x000fe2000001086c */
[----:B------:R-:W-:Y:S01]  /*48f0*/  SHF.R.U32.HI R4, RZ, 0x8, R5 ;  /* 0x00000008ff047819 */ /* 0x000fe20000011605 */
[--C-:B------:R-:W-:Y:S01]  /*4900*/  FFMA.FTZ R26, R26, c[0x0][0x23c], -R0.reuse ;  /* 0x00008f001a1a7a23 */ /* 0x100fe20000010800 */
[----:B------:R-:W-:Y:S01]  /*4910*/  ISETP.LE.U32.AND P6, PT, R8, UR20, PT ;  /* 0x0000001408007c0c */ /* 0x000fe2000bfc3070 */
[----:B------:R-:W-:Y:S01]  /*4920*/  FFMA.FTZ R27, R27, c[0x0][0x23c], -R0 ;  /* 0x00008f001b1b7a23 */ /* 0x000fe20000010800 */
[----:B------:R-:W-:Y:S01]  /*4930*/  LOP3.LUT R4, R4, 0xffff, RZ, 0xc0, !PT ;  /* 0x0000ffff04047812 */ /* 0x000fe200078ec0ff */
[----:B------:R-:W-:Y:S01]  /*4940*/  FFMA.FTZ R24, R24, c[0x0][0x23c], -R108 ;  /* 0x00008f0018187a23 */ /* 0x000fe2000001086c */
[----:B------:R-:W-:Y:S01]  /*4950*/  SHF.R.U32.HI R5, RZ, 0x10, R12 ;  /* 0x00000010ff057819 */ /* 0x000fe2000001160c */
[----:B------:R-:W-:Y:S01]  /*4960*/  MUFU.EX2 R176, R21 ;  /* 0x0000001500b07308 */ /* 0x000fe20000000800 */
[----:B------:R-:W-:Y:S01]  /*4970*/  ISETP.LE.U32.AND P1, PT, R4, UR20, PT ;  /* 0x0000001404007c0c */ /* 0x000fe2000bf23070 */
[-C--:B------:R-:W-:Y:S01]  /*4980*/  FFMA.FTZ R28, R206, -R170.reuse, R28 ;  /* 0x800000aace1c7223 */ /* 0x080fe2000001001c */
[----:B------:R-:W-:Y:S01]  /*4990*/  LOP3.LUT R5, R5, 0xff, RZ, 0xc0, !PT ;  /* 0x000000ff05057812 */ /* 0x000fe200078ec0ff */
[----:B------:R-:W-:Y:S01]  /*49a0*/  @!P5 FADD.FTZ R185, -R185, -RZ ;  /* 0x800000ffb9b9d221 */ /* 0x000fe20000010100 */
[----:B------:R-:W-:Y:S01]  /*49b0*/  LOP3.LUT R4, R111, 0xff, RZ, 0xc0, !PT ;  /* 0x000000ff6f047812 */ /* 0x000fe200078ec0ff */
[-C--:B------:R-:W-:Y:S01]  /*49c0*/  FFMA.FTZ R30, R196, -R170.reuse, R30 ;  /* 0x800000aac41e7223 */ /* 0x080fe2000001001e */
[----:B------:R-:W-:Y:S01]  /*49d0*/  ISETP.LE.U32.AND P5, PT, R5, UR20, PT ;  /* 0x0000001405007c0c */ /* 0x000fe2000bfa3070 */
[----:B------:R-:W-:Y:S01]  /*49e0*/  @!P6 FADD.FTZ R184, -R184, -RZ ;  /* 0x800000ffb8b8e221 */ /* 0x000fe20000010100 */
[----:B------:R-:W-:Y:S01]  /*49f0*/  ISETP.LE.U32.AND P6, PT, R4, UR20, PT ;  /* 0x0000001404007c0c */ /* 0x000fe2000bfc3070 */
[----:B------:R-:W4:Y:S01]  /*4a00*/  MUFU.EX2 R174, R23 ;  /* 0x0000001700ae7308 */ /* 0x000f220000000800 */
[--C-:B------:R-:W-:Y:S01]  /*4a10*/  SHF.R.U32.HI R4, RZ, 0x18, R111.reuse ;  /* 0x00000018ff047819 */ /* 0x100fe2000001166f */
[-C--:B------:R-:W-:Y:S01]  /*4a20*/  FFMA.FTZ R32, R208, -R170.reuse, R32 ;  /* 0x800000aad0207223 */ /* 0x080fe20000010020 */
[----:B------:R-:W-:Y:S01]  /*4a30*/  SHF.R.U32.HI R12, RZ, 0x18, R12 ;  /* 0x00000018ff0c7819 */ /* 0x000fe2000001160c */
[----:B------:R-:W-:Y:S01]  /*4a40*/  @!P1 FADD.FTZ R180, -R180, -RZ ;  /* 0x800000ffb4b49221 */ /* 0x000fe20000010100 */
[----:B------:R-:W-:Y:S01]  /*4a50*/  ISETP.LE.U32.AND P1, PT, R4, UR20, PT ;  /* 0x0000001404007c0c */ /* 0x000fe2000bf23070 */
[----:B------:R-:W-:Y:S01]  /*4a60*/  FFMA.FTZ R34, R201, -R170, R34 ;  /* 0x800000aac9227223 */ /* 0x000fe20000010022 */
[----:B------:R-:W-:Y:S02]  /*4a70*/  LOP3.LUT R4, R111, 0xffff, RZ, 0xc0, !PT ;  /* 0x0000ffff6f047812 */ /* 0x000fe400078ec0ff */
[----:B------:R-:W-:Y:S01]  /*4a80*/  ISETP.LE.U32.AND P4, PT, R12, UR20, PT ;  /* 0x000000140c007c0c */ /* 0x000fe2000bf83070 */
[----:B-1----:R-:W-:Y:S01]  /*4a90*/  @!P5 FADD.FTZ R179, -R179, -RZ ;  /* 0x800000ffb3b3d221 */ /* 0x002fe20000010100 */
[----:B------:R-:W-:Y:S01]  /*4aa0*/  SHF.R.U32.HI R4, RZ, 0x8, R4 ;  /* 0x00000008ff047819 */ /* 0x000fe20000011604 */
[----:B------:R-:W1:Y:S01]  /*4ab0*/  MUFU.EX2 R175, R22 ;  /* 0x0000001600af7308 */ /* 0x000e620000000800 */
[-C--:B------:R-:W-:Y:S01]  /*4ac0*/  @P2 ISETP.GE.AND P5, PT, R248, R210.reuse, PT ;  /* 0x000000d2f800220c */ /* 0x080fe20003fa6270 */
[----:B--2---:R-:W-:Y:S01]  /*4ad0*/  @!P6 FADD.FTZ R177, -R177, -RZ ;  /* 0x800000ffb1b1e221 */ /* 0x004fe20000010100 */
[----:B------:R-:W-:Y:S02]  /*4ae0*/  LOP3.LUT R4, R4, 0xffff, RZ, 0xc0, !PT ;  /* 0x0000ffff04047812 */ /* 0x000fe400078ec0ff */
[----:B------:R-:W-:Y:S02]  /*4af0*/  @P2 FSEL R28, R28, -INF , !P5 ;  /* 0xff8000001c1c2808 */ /* 0x000fe40006800000 */
[----:B------:R-:W-:Y:S02]  /*4b00*/  @P2 FSEL R30, R30, -INF , !P5 ;  /* 0xff8000001e1e2808 */ /* 0x000fe40006800000 */
[----:B------:R-:W-:Y:S01]  /*4b10*/  @P2 FSEL R32, R32, -INF , !P5 ;  /* 0xff80000020202808 */ /* 0x000fe20006800000 */
[----:B------:R-:W-:Y:S01]  /*4b20*/  @!P4 FADD.FTZ R178, -R178, -RZ ;  /* 0x800000ffb2b2c221 */ /* 0x000fe20000010100 */
[----:B------:R-:W-:Y:S01]  /*4b30*/  @P2 FSEL R34, R34, -INF , !P5 ;  /* 0xff80000022222808 */ /* 0x000fe20006800000 */
[----:B------:R-:W-:Y:S01]  /*4b40*/  MUFU.EX2 R172, R25 ;  /* 0x0000001900ac7308 */ /* 0x000fe20000000800 */
[----:B------:R-:W-:Y:S01]  /*4b50*/  ISETP.LE.U32.AND P5, PT, R4, UR20, PT ;  /* 0x0000001404007c0c */ /* 0x000fe2000bfa3070 */
[----:B----4-:R-:W-:Y:S01]  /*4b60*/  @!P1 FADD.FTZ R174, -R174, -RZ ;  /* 0x800000ffaeae9221 */ /* 0x010fe20000010100 */
[----:B------:R-:W-:Y:S01]  /*4b70*/  SHF.R.U32.HI R4, RZ, 0x10, R111 ;  /* 0x00000010ff047819 */ /* 0x000fe2000001166f */
[----:B------:R-:W-:Y:S01]  /*4b80*/  FFMA.FTZ R32, R32, c[0x0][0x23c], -R115 ;  /* 0x00008f0020207a23 */ /* 0x000fe20000010873 */
[----:B------:R-:W-:Y:S01]  /*4b90*/  LOP3.LUT R5, R110, 0xff, RZ, 0xc0, !PT ;  /* 0x000000ff6e057812 */ /* 0x000fe200078ec0ff */
[----:B------:R-:W-:Y:S01]  /*4ba0*/  FFMA.FTZ R30, R30, c[0x0][0x23c], -R0 ;  /* 0x00008f001e1e7a23 */ /* 0x000fe20000010800 */
[----:B------:R-:W-:Y:S01]  /*4bb0*/  @P2 ISETP.GE.AND P4, PT, R249, R210, PT ;  /* 0x000000d2f900220c */ /* 0x000fe20003f86270 */
[----:B------:R-:W-:Y:S01]  /*4bc0*/  FFMA.FTZ R34, R34, c[0x0][0x23c], -R109 ;  /* 0x00008f0022227a23 */ /* 0x000fe2000001086d */
[----:B------:R-:W-:Y:S01]  /*4bd0*/  LOP3.LUT R4, R4, 0xff, RZ, 0xc0, !PT ;  /* 0x000000ff04047812 */ /* 0x000fe200078ec0ff */
[----:B------:R-:W-:Y:S01]  /*4be0*/  MUFU.EX2 R171, R26 ;  /* 0x0000001a00ab7308 */ /* 0x000fe20000000800 */
[----:B------:R-:W-:Y:S01]  /*4bf0*/  ISETP.LE.U32.AND P6, PT, R5, UR20, PT ;  /* 0x0000001405007c0c */ /* 0x000fe2000bfc3070 */
[----:B------:R-:W-:Y:S01]  /*4c00*/  FFMA.FTZ R28, R28, c[0x0][0x23c], -R108 ;  /* 0x00008f001c1c7a23 */ /* 0x000fe2000001086c */
[----:B------:R-:W-:Y:S01]  /*4c10*/  LOP3.LUT R5, R110, 0xffff, RZ, 0xc0, !PT ;  /* 0x0000ffff6e057812 */ /* 0x000fe200078ec0ff */
[----:B------:R-:W-:Y:S01]  /*4c20*/  @!P5 FADD.FTZ R176, -R176, -RZ ;  /* 0x800000ffb0b0d221 */ /* 0x000fe20000010100 */
[----:B------:R-:W-:Y:S02]  /*4c30*/  @P2 FSEL R29, R29, -INF , !P4 ;  /* 0xff8000001d1d2808 */ /* 0x000fe40006000000 */
[----:B------:R-:W-:Y:S02]  /*4c40*/  @P2 FSEL R31, R31, -INF , !P4 ;  /* 0xff8000001f1f2808 */ /* 0x000fe40006000000 */
[----:B------:R-:W-:Y:S01]  /*4c50*/  @P2 FSEL R33, R33, -INF , !P4 ;  /* 0xff80000021212808 */ /* 0x000fe20006000000 */
[----:B------:R-:W2:Y:S01]  /*4c60*/  MUFU.EX2 R123, R27 ;  /* 0x0000001b007b7308 */ /* 0x000ea20000000800 */
[----:B------:R-:W-:Y:S01]  /*4c70*/  @P2 FSEL R35, R35, -INF , !P4 ;  /* 0xff80000023232808 */ /* 0x000fe20006000000 */
[----:B------:R-:W-:Y:S01]  /*4c80*/  FFMA.FTZ R0, R31, c[0x0][0x23c], -R0 ;  /* 0x00008f001f007a23 */ /* 0x000fe20000010800 */
[----:B------:R-:W-:Y:S01]  /*4c90*/  ISETP.LE.U32.AND P4, PT, R4, UR20, PT ;  /* 0x0000001404007c0c */ /* 0x000fe2000bf83070 */
[----:B------:R-:W-:Y:S01]  /*4ca0*/  FFMA.FTZ R115, R33, c[0x0][0x23c], -R115 ;  /* 0x00008f0021737a23 */ /* 0x000fe20000010873 */
[----:B------:R-:W-:Y:S01]  /*4cb0*/  SHF.R.U32.HI R4, RZ, 0x18, R110 ;  /* 0x00000018ff047819 */ /* 0x000fe2000001166e */
[----:B------:R-:W-:Y:S01]  /*4cc0*/  FFMA.FTZ R109, R35, c[0x0][0x23c], -R109 ;  /* 0x00008f00236d7a23 */ /* 0x000fe2000001086d */
[----:B------:R-:W-:Y:S01]  /*4cd0*/  SHF.R.U32.HI R5, RZ, 0x8, R5 ;  /* 0x00000008ff057819 */ /* 0x000fe20000011605 */
[----:B------:R-:W-:Y:S01]  /*4ce0*/  FFMA.FTZ R108, R29, c[0x0][0x23c], -R108 ;  /* 0x00008f001d6c7a23 */ /* 0x000fe2000001086c */
[----:B------:R-:W-:Y:S01]  /*4cf0*/  SHF.R.U32.HI R110, RZ, 0x10, R110 ;  /* 0x00000010ff6e7819 */ /* 0x000fe2000001166e */
[----:B------:R-:W4:Y:S01]  /*4d00*/  MUFU.EX2 R119, R115 ;  /* 0x0000007300777308 */ /* 0x000f220000000800 */
[----:B------:R-:W-:Y:S02]  /*4d10*/  ISETP.LE.U32.AND P5, PT, R4, UR20, PT ;  /* 0x0000001404007c0c */ /* 0x000fe4000bfa3070 */
[----:B------:R-:W-:Y:S02]  /*4d20*/  LOP3.LUT R4, R5, 0xffff, RZ, 0xc0, !PT ;  /* 0x0000ffff05047812 */ /* 0x000fe400078ec0ff */
[----:B------:R-:W-:Y:S01]  /*4d30*/  LOP3.LUT R110, R110, 0xff, RZ, 0xc0, !PT ;  /* 0x000000ff6e6e7812 */ /* 0x000fe200078ec0ff */
[----:B-1----:R-:W-:Y:S01]  /*4d40*/  @!P4 FADD.FTZ R175, -R175, -RZ ;  /* 0x800000ffafafc221 */ /* 0x002fe20000010100 */
[----:B------:R-:W-:Y:S02]  /*4d50*/  ISETP.LE.U32.AND P1, PT, R4, UR20, PT ;  /* 0x0000001404007c0c */ /* 0x000fe4000bf23070 */
[----:B------:R-:W-:Y:S01]  /*4d60*/  ISETP.LE.U32.AND P4, PT, R110, UR20, PT ;  /* 0x000000146e007c0c */ /* 0x000fe2000bf83070 */
[----:B------:R1:W-:Y:S01]  /*4d70*/  MUFU.EX2 R115, R0 ;  /* 0x0000000000737308 */ /* 0x0003e20000000800 */
[----:B------:R-:W-:Y:S02]  /*4d80*/  SHF.R.U32.HI R4, RZ, 0x8, R202 ;  /* 0x00000008ff047819 */ /* 0x000fe400000116ca */
[----:B------:R-:W-:Y:S01]  /*4d90*/  LOP3.LUT R8, R10, 0xffff, RZ, 0xc0, !PT ;  /* 0x0000ffff0a087812 */ /* 0x000fe200078ec0ff */
[----:B--2---:R-:W-:Y:S01]  /*4da0*/  @!P5 FADD.FTZ R123, -R123, -RZ ;  /* 0x800000ff7b7bd221 */ /* 0x004fe20000010100 */
[----:B------:R-:W-:Y:S02]  /*4db0*/  LOP3.LUT R4, R4, 0xffff, RZ, 0xc0, !PT ;  /* 0x0000ffff04047812 */ /* 0x000fe400078ec0ff */
[----:B------:R-:W-:Y:S02]  /*4dc0*/  LOP3.LUT R5, R203, 0xff, RZ, 0xc0, !PT ;  /* 0x000000ffcb057812 */ /* 0x000fe400078ec0ff */
[----:B------:R-:W-:Y:S01]  /*4dd0*/  LOP3.LUT R7, R10, 0xff, RZ, 0xc0, !PT ;  /* 0x000000ff0a077812 */ /* 0x000fe200078ec0ff */
[----:B------:R-:W-:Y:S01]  /*4de0*/  @!P1 FADD.FTZ R172, -R172, -RZ ;  /* 0x800000ffacac9221 */ /* 0x000fe20000010100 */
[----:B------:R-:W-:Y:S01]  /*4df0*/  ISETP.LE.U32.AND P1, PT, R4, UR20, PT ;  /* 0x0000001404007c0c */ /* 0x000fe2000bf23070 */
[----:B------:R-:W-:Y:S01]  /*4e00*/  @!P4 FADD.FTZ R171, -R171, -RZ ;  /* 0x800000ffababc221 */ /* 0x000fe20000010100 */
[----:B------:R-:W-:Y:S01]  /*4e10*/  SHF.R.U32.HI R4, RZ, 0x8, R8 ;  /* 0x00000008ff047819 */ /* 0x000fe20000011608 */
[----:B------:R-:W2:Y:S01]  /*4e20*/  MUFU.EX2 R118, R34 ;  /* 0x0000002200767308 */ /* 0x000ea20000000800 */
[----:B------:R-:W-:Y:S02]  /*4e30*/  ISETP.LE.U32.AND P4, PT, R5, UR20, PT ;  /* 0x0000001405007c0c */ /* 0x000fe4000bf83070 */
[----:B------:R-:W-:Y:S02]  /*4e40*/  LOP3.LUT R5, R4, 0xffff, RZ, 0xc0, !PT ;  /* 0x0000ffff04057812 */ /* 0x000fe400078ec0ff */
[----:B------:R-:W-:Y:S02]  /*4e50*/  F2FP.RELU.BF16.PACK_AB R4, R190, R193 ;  /* 0x000000c1be04723e */ /* 0x000fe400000018ff */
[----:B------:R-:W-:Y:S02]  /*4e60*/  ISETP.LE.U32.AND P5, PT, R7, UR20, PT ;  /* 0x0000001407007c0c */ /* 0x000fe4000bfa3070 */
[----:B------:R-:W-:Y:S01]  /*4e70*/  F2FP.RELU.BF16.PACK_AB R7, R189, R191 ;  /* 0x000000bfbd07723e */ /* 0x000fe200000018ff */
[----:B------:R3:W-:Y:S01]  /*4e80*/  STS [R211+0xe000], R4 ;  /* 0x00e00004d3007388 */ /* 0x0007e20000000800 */
[--C-:B------:R-:W-:Y:S01]  /*4e90*/  SHF.R.U32.HI R6, RZ, 0x10, R10.reuse ;  /* 0x00000010ff067819 */ /* 0x100fe2000001160a */
[----:B----4-:R-:W-:Y:S01]  /*4ea0*/  @!P1 FADD.FTZ R119, -R119, -RZ ;  /* 0x800000ff77779221 */ /* 0x010fe20000010100 */
[----:B-1----:R-:W-:Y:S01]  /*4eb0*/  F2FP.RELU.BF16.PACK_AB R0, R178, R179 ;  /* 0x000000b3b200723e */ /* 0x002fe200000018ff */
[----:B------:R1:W-:Y:S01]  /*4ec0*/  STS [R211+0xe400], R7 ;  /* 0x00e40007d3007388 */ /* 0x0003e20000000800 */
[----:B------:R-:W-:Y:S01]  /*4ed0*/  LOP3.LUT R6, R6, 0xff, RZ, 0xc0, !PT ;  /* 0x000000ff06067812 */ /* 0x000fe200078ec0ff */
[----:B------:R-:W4:Y:S01]  /*4ee0*/  MUFU.EX2 R120, R32 ;  /* 0x0000002000787308 */ /* 0x000f220000000800 */
[----:B------:R-:W-:Y:S01]  /*4ef0*/  SHF.R.U32.HI R9, RZ, 0x18, R10 ;  /* 0x00000018ff097819 */ /* 0x000fe2000001160a */
[----:B------:R4:W-:Y:S01]  /*4f00*/  STS [R218+0xe400], R0 ;  /* 0x00e40000da007388 */ /* 0x0009e20000000800 */
[----:B------:R-:W-:Y:S02]  /*4f10*/  ISETP.LE.U32.AND P1, PT, R6, UR20, PT ;  /* 0x0000001406007c0c */ /* 0x000fe4000bf23070 */
[----:B------:R-:W-:Y:S02]  /*4f20*/  F2FP.RELU.BF16.PACK_AB R6, R186, R188 ;  /* 0x000000bcba06723e */ /* 0x000fe400000018ff */
[----:B------:R-:W-:Y:S01]  /*4f30*/  SEL R156, R156, 0xffffffc0, !P3 ;  /* 0xffffffc09c9c7807 */ /* 0x000fe20005800000 */
[----:B--2---:R-:W-:Y:S01]  /*4f40*/  @!P4 FADD.FTZ R118, -R118, -RZ ;  /* 0x800000ff7676c221 */ /* 0x004fe20000010100 */
[----:B------:R-:W-:Y:S01]  /*4f50*/  ISETP.LE.U32.AND P4, PT, R5, UR20, PT ;  /* 0x0000001405007c0c */ /* 0x000fe2000bf83070 */
[----:B------:R-:W2:Y:S01]  /*4f60*/  MUFU.EX2 R173, R24 ;  /* 0x0000001800ad7308 */ /* 0x000ea20000000800 */
[----:B------:R-:W-:Y:S02]  /*4f70*/  F2FP.RELU.BF16.PACK_AB R5, R187, R192 ;  /* 0x000000c0bb05723e */ /* 0x000fe400000018ff */
[----:B---3--:R-:W-:Y:S07]  /*4f80*/  F2FP.RELU.BF16.PACK_AB R4, R180, R181 ;  /* 0x000000b5b404723e */ /* 0x008fee00000018ff */
[----:B------:R-:W3:Y:S01]  /*4f90*/  MUFU.EX2 R116, R109 ;  /* 0x0000006d00747308 */ /* 0x000ee20000000800 */
[----:B-1----:R-:W-:Y:S01]  /*4fa0*/  F2FP.RELU.BF16.PACK_AB R7, R182, R183 ;  /* 0x000000b7b607723e */ /* 0x002fe200000018ff */
[----:B------:R1:W-:Y:S01]  /*4fb0*/  STS [R218+0xe000], R4 ;  /* 0x00e00004da007388 */ /* 0x0003e20000000800 */
[----:B----4-:R-:W-:Y:S01]  /*4fc0*/  @!P0 FADD.FTZ R120, -R120, -RZ ;  /* 0x800000ff78788221 */ /* 0x010fe20000010100 */
[----:B------:R-:W-:Y:S02]  /*4fd0*/  ISETP.LE.U32.AND P0, PT, R9, UR20, PT ;  /* 0x0000001409007c0c */ /* 0x000fe4000bf03070 */
[----:B------:R4:W-:Y:S02]  /*4fe0*/  STS [R211+0xf000], R6 ;  /* 0x00f00006d3007388 */ /* 0x0009e40000000800 */
[----:B------:R-:W-:Y:S02]  /*4ff0*/  F2FP.RELU.BF16.PACK_AB R0, R119, R120 ;  /* 0x000000787700723e */ /* 0x000fe400000018ff */
[----:B------:R-:W4:Y:S01]  /*5000*/  MUFU.EX2 R122, R28 ;  /* 0x0000001c007a7308 */ /* 0x000f220000000800 */
[----:B------:R4:W-:Y:S01]  /*5010*/  STS [R211+0xf400], R5 ;  /* 0x00f40005d3007388 */ /* 0x0009e20000000800 */
[----:B--2---:R-:W-:Y:S01]  /*5020*/  @!P6 FADD.FTZ R173, -R173, -RZ ;  /* 0x800000ffadade221 */ /* 0x004fe20000010100 */
[----:B------:R-:W-:Y:S02]  /*5030*/  ISETP.LE.U32.AND P6, PT, R204, UR20, PT ;  /* 0x00000014cc007c0c */ /* 0x000fe4000bfc3070 */
[----:B------:R2:W-:Y:S02]  /*5040*/  STS [R218+0xf000], R7 ;  /* 0x00f00007da007388 */ /* 0x0005e40000000800 */
[----:B------:R-:W-:Y:S01]  /*5050*/  @!P0 FADD.FTZ R115, -R115, -RZ ;  /* 0x800000ff73738221 */ /* 0x000fe20000010100 */
[----:B------:R-:W-:Y:S02]  /*5060*/  FSETP.GE.FTZ.AND P0, PT, R180, RZ, PT ;  /* 0x000000ffb400720b */ /* 0x000fe40003f16000 */
[----:B------:R-:W2:Y:S06]  /*5070*/  MUFU.EX2 R117, R30 ;  /* 0x0000001e00757308 */ /* 0x000eac0000000800 */
[----:B---3--:R-:W-:Y:S01]  /*5080*/  @!P6 FADD.FTZ R116, -R116, -RZ ;  /* 0x800000ff7474e221 */ /* 0x008fe20000010100 */
[C---:B-1----:R-:W-:Y:S03]  /*5090*/  F2FP.RELU.BF16.PACK_AB R4, R174.reuse, R175 ;  /* 0x000000afae04723e */ /* 0x042fe600000018ff */
[----:B------:R-:W1:Y:S01]  /*50a0*/  MUFU.EX2 R121, R108 ;  /* 0x0000006c00797308 */ /* 0x000e620000000800 */
[----:B------:R-:W-:Y:S02]  /*50b0*/  FSETP.GE.FTZ.AND P6, PT, R174, RZ, PT ;  /* 0x000000ffae00720b */ /* 0x000fe40003fd6000 */
[----:B----4-:R-:W-:Y:S01]  /*50c0*/  F2FP.RELU.BF16.PACK_AB R6, R184, R185 ;  /* 0x000000b9b806723e */ /* 0x010fe200000018ff */
[----:B------:R-:W-:Y:S01]  /*50d0*/  @!P5 FADD.FTZ R122, -R122, -RZ ;  /* 0x800000ff7a7ad221 */ /* 0x000fe20000010100 */
[----:B------:R-:W-:Y:S02]  /*50e0*/  FSETP.GE.FTZ.AND P5, PT, R193, RZ, PT ;  /* 0x000000ffc100720b */ /* 0x000fe40003fb6000 */
[----:B------:R-:W-:Y:S01]  /*50f0*/  F2FP.RELU.BF16.PACK_AB R5, R176, R177 ;  /* 0x000000b1b005723e */ /* 0x000fe200000018ff */
[----:B------:R3:W-:Y:S01]  /*5100*/  STS [R218+0xf400], R6 ;  /* 0x00f40006da007388 */ /* 0x0007e20000000800 */
[----:B--2---:R-:W-:Y:S03]  /*5110*/  F2FP.RELU.BF16.PACK_AB R7, R172, R173 ;  /* 0x000000adac07723e */ /* 0x004fe600000018ff */
[----:B------:R2:W-:Y:S01]  /*5120*/  STS [R216+0xe000], R5 ;  /* 0x00e00005d8007388 */ /* 0x0005e20000000800 */
[----:B------:R-:W-:Y:S01]  /*5130*/  @!P1 FADD.FTZ R117, -R117, -RZ ;  /* 0x800000ff75759221 */ /* 0x000fe20000010100 */
[----:B------:R-:W-:Y:S02]  /*5140*/  FSETP.GE.FTZ.AND P1, PT, R181, RZ, PT ;  /* 0x000000ffb500720b */ /* 0x000fe40003f36000 */
[----:B------:R4:W-:Y:S04]  /*5150*/  STS [R216+0xe400], R4 ;  /* 0x00e40004d8007388 */ /* 0x0009e80000000800 */
[----:B------:R4:W-:Y:S01]  /*5160*/  STS [R217+0xe000], R0 ;  /* 0x00e00000d9007388 */ /* 0x0009e20000000800 */
[----:B-1----:R-:W-:Y:S01]  /*5170*/  @!P4 FADD.FTZ R121, -R121, -RZ ;  /* 0x800000ff7979c221 */ /* 0x002fe20000010100 */
[----:B------:R-:W-:Y:S01]  /*5180*/  FSETP.GE.FTZ.AND P4, PT, R190, RZ, PT ;  /* 0x000000ffbe00720b */ /* 0x000fe20003f96000 */
[----:B------:R-:W-:Y:S01]  /*5190*/  IMAD.IADD R108, R159, 0x1, R156 ;  /* 0x000000019f6c7824 */ /* 0x000fe200078e029c */
[----:B---3--:R-:W-:Y:S02]  /*51a0*/  F2FP.RELU.BF16.PACK_AB R6, R123, R171 ;  /* 0x000000ab7b06723e */ /* 0x008fe400000018ff */
[----:B--2---:R-:W-:Y:S02]  /*51b0*/  F2FP.RELU.BF16.PACK_AB R5, R116, R118 ;  /* 0x000000767405723e */ /* 0x004fe400000018ff */
[----:B----4-:R-:W-:Y:S03]  /*51c0*/  F2FP.RELU.BF16.PACK_AB R4, R121, R122 ;  /* 0x0000007a7904723e */ /* 0x010fe600000018ff */
[----:B------:R-:W-:Y:S01]  /*51d0*/  STS [R217+0xe400], R5 ;  /* 0x00e40005d9007388 */ /* 0x000fe20000000800 */
[----:B------:R-:W-:Y:S03]  /*51e0*/  F2FP.RELU.BF16.PACK_AB R0, R115, R117 ;  /* 0x000000757300723e */ /* 0x000fe600000018ff */
[----:B------:R-:W-:Y:S04]  /*51f0*/  STS [R216+0xf000], R7 ;  /* 0x00f00007d8007388 */ /* 0x000fe80000000800 */
[----:B------:R-:W-:Y:S04]  /*5200*/  STS [R216+0xf400], R6 ;  /* 0x00f40006d8007388 */ /* 0x000fe80000000800 */
[----:B------:R-:W-:Y:S04]  /*5210*/  STS [R217+0xf000], R4 ;  /* 0x00f00004d9007388 */ /* 0x000fe80000000800 */
[----:B------:R1:W-:Y:S04]  /*5220*/  STS [R217+0xf400], R0 ;  /* 0x00f40000d9007388 */ /* 0x0003e80000000800 */
[----:B------:R-:W2:Y:S08]  /*5230*/  LDSM.16.M88.4 R32, [R159+0x4000] ;  /* 0x004000009f20783b */ /* 0x000eb00000000200 */
[----:B------:R-:W3:Y:S08]  /*5240*/  LDSM.16.M88.4 R28, [R159+0x5000] ;  /* 0x005000009f1c783b */ /* 0x000ef00000000200 */
[----:B------:R-:W4:Y:S01]  /*5250*/  LDSM.16.M88.4 R100, [R162+0x4000] ;  /* 0x00400000a264783b */ /* 0x000f220000000200 */
[----:B-1----:R-:W-:Y:S07]  /*5260*/  IMAD.IADD R0, R156, 0x1, R162 ;  /* 0x000000019c007824 */ /* 0x002fee00078e02a2 */
[----:B------:R-:W1:Y:S01]  /*5270*/  LDSM.16.M88.4 R104, [R162+0x5000] ;  /* 0x00500000a268783b */ /* 0x000e620000000200 */
[-C--:B--2---:R-:W-:Y:S08]  /*5280*/  HMMA.16816.F32.BF16 R4, R32, R124.reuse, RZ ;  /* 0x0000007c2004723c */ /* 0x084ff000000418ff */
[C---:B---3--:R-:W-:Y:S08]  /*5290*/  HMMA.16816.F32.BF16 R8, R28.reuse, R124, RZ ;  /* 0x0000007c1c08723c */ /* 0x048ff000000418ff */
[-C--:B------:R-:W-:Y:S08]  /*52a0*/  HMMA.16816.F32.BF16 R12, R28, R126.reuse, RZ ;  /* 0x0000007e1c0c723c */ /* 0x080ff000000418ff */
[C---:B------:R-:W-:Y:S08]  /*52b0*/  HMMA.16816.F32.BF16 R16, R32.reuse, R126, RZ ;  /* 0x0000007e2010723c */ /* 0x040ff000000418ff */
[-C--:B------:R-:W-:Y:S08]  /*52c0*/  HMMA.16816.F32.BF16 R20, R32, R128.reuse, RZ ;  /* 0x000000802014723c */ /* 0x080ff000000418ff */
[C---:B------:R-:W-:Y:S08]  /*52d0*/  HMMA.16816.F32.BF16 R24, R28.reuse, R128, RZ ;  /* 0x000000801c18723c */ /* 0x040ff000000418ff */
[-C--:B------:R-:W-:Y:S08]  /*52e0*/  HMMA.16816.F32.BF16 R28, R28, R130.reuse, RZ ;  /* 0x000000821c1c723c */ /* 0x080ff000000418ff */
[----:B------:R-:W-:Y:S08]  /*52f0*/  HMMA.16816.F32.BF16 R32, R32, R130, RZ ;  /* 0x000000822020723c */ /* 0x000ff000000418ff */
[-C--:B----4-:R-:W-:Y:S08]  /*5300*/  HMMA.16816.F32.BF16 R4, R100, R132.reuse, R4 ;  /* 0x000000846404723c */ /* 0x090ff00000041804 */
        /* <DEDUP_REMOVED lines=8> */
[----:B------:R-:W2:Y:S08]  /*5390*/  LDSM.16.M88.4 R108, [R108+0x5000] ;  /* 0x005000006c6c783b */ /* 0x000eb00000000200 */
[----:B------:R-:W3:Y:S01]  /*53a0*/  LDSM.16.M88.4 R100, [R0+0x4000] ;  /* 0x004000000064783b */ /* 0x000ee20000000200 */
        /* <DEDUP_REMOVED lines=8> */
[----:B------:R-:W-:Y:S08]  /*5430*/  HMMA.16816.F32.BF16 R32, R104, R146, R32 ;  /* 0x000000926820723c */ /* 0x000ff00000041820 */
[-C--:B---3--:R-:W-:Y:S11]  /*5440*/  HMMA.16816.F32.BF16 R4, R100, R148.reuse, R4 ;  /* 0x000000946404723c */ /* 0x088ff60000041804 */
[----:B------:R-:W-:Y:S11]  /*5450*/  @!UPT UIADD3 URZ, URZ, URZ, URZ ;  /* 0x0000003f3f3ff290 */ /* 0x000ff6000fffe03f */
[----:B------:R-:W-:Y:S02]  /*5460*/  @!UPT UIADD3 URZ, URZ, URZ, URZ ;  /* 0x0000003f3f3ff290 */ /* 0x000fe4000fffe03f */
[----:B------:R-:W-:Y:S01]  /*5470*/  FADD.FTZ R5, -R114, R5 ;  /* 0x0000000572057221 */ /* 0x000fe20000010100 */
[C---:B-1----:R-:W-:Y:S04]  /*5480*/  HMMA.16816.F32.BF16 R8, R108.reuse, R148, R8 ;  /* 0x000000946c08723c */ /* 0x042fe80000041808 */
[-C--:B------:R-:W-:Y:S02]  /*5490*/  FSEL R5, R5, R114.reuse, P4 ;  /* 0x0000007205057208 */ /* 0x080fe40002000000 */
[----:B------:R-:W-:Y:S02]  /*54a0*/  FSETP.GE.FTZ.AND P4, PT, R120, RZ, PT ;  /* 0x000000ff7800720b */ /* 0x000fe40003f96000 */
[-C--:B------:R-:W-:Y:S01]  /*54b0*/  HMMA.16816.F32.BF16 R12, R108, R150.reuse, R12 ;  /* 0x000000966c0c723c */ /* 0x080fe2000004180c */
[----:B------:R-:W-:Y:S03]  /*54c0*/  FMUL.FTZ R190, R190, R5 ;  /* 0x00000005bebe7220 */ /* 0x000fe60000410000 */
[C---:B------:R-:W-:Y:S04]  /*54d0*/  FADD.FTZ R5, -R113.reuse, R7 ;  /* 0x0000000771057221 */ /* 0x040fe80000010100 */
[C---:B------:R-:W-:Y:S08]  /*54e0*/  HMMA.16816.F32.BF16 R16, R100.reuse, R150, R16 ;  /* 0x000000966410723c */ /* 0x040ff00000041810 */
[-C--:B------:R-:W-:Y:S08]  /*54f0*/  HMMA.16816.F32.BF16 R20, R100, R152.reuse, R20 ;  /* 0x000000986414723c */ /* 0x080ff00000041814 */
[C---:B------:R-:W-:Y:S01]  /*5500*/  FADD.FTZ R12, -R112.reuse, R12 ;  /* 0x0000000c700c7221 */ /* 0x040fe20000010100 */
[C---:B------:R-:W-:Y:S03]  /*5510*/  HMMA.16816.F32.BF16 R24, R108.reuse, R152, R24 ;  /* 0x000000986c18723c */ /* 0x040fe60000041818 */
[----:B------:R-:W-:Y:S04]  /*5520*/  FADD.FTZ R13, -R112, R13 ;  /* 0x0000000d700d7221 */ /* 0x000fe80000010100 */
[----:B------:R-:W-:Y:S01]  /*5530*/  FADD.FTZ R0, -R114, R17 ;  /* 0x0000001172007221 */ /* 0x000fe20000010100 */
[-C--:B------:R-:W-:Y:S01]  /*5540*/  HMMA.16816.F32.BF16 R28, R108, R154.reuse, R28 ;  /* 0x0000009a6c1c723c */ /* 0x080fe2000004181c */
[----:B------:R-:W-:Y:S03]  /*5550*/  FADD.FTZ R18, -R113, R18 ;  /* 0x0000001271127221 */ /* 0x000fe60000010100 */
[----:B------:R-:W-:Y:S02]  /*5560*/  FSEL R0, R0, R114, P0 ;  /* 0x0000007200007208 */ /* 0x000fe40000000000 */
[----:B------:R-:W-:Y:S01]  /*5570*/  FSETP.GE.FTZ.AND P0, PT, R177, RZ, PT ;  /* 0x000000ffb100720b */ /* 0x000fe20003f16000 */
[----:B------:R-:W-:Y:S01]  /*5580*/  FADD.FTZ R20, -R114, R20 ;  /* 0x0000001472147221 */ /* 0x000fe20000010100 */
[----:B------:R-:W-:Y:S01]  /*5590*/  HMMA.16816.F32.BF16 R32, R100, R154, R32 ;  /* 0x0000009a6420723c */ /* 0x000fe20000041820 */
[----:B------:R-:W-:Y:S03]  /*55a0*/  FMUL.FTZ R180, R180, R0 ;  /* 0x00000000b4b47220 */ /* 0x000fe60000410000 */
[----:B------:R-:W-:Y:S01]  /*55b0*/  FADD.FTZ R0, -R113, R6 ;  /* 0x0000000671007221 */ /* 0x000fe20000010100 */
[-C--:B------:R-:W-:Y:S01]  /*55c0*/  FSEL R20, R20, R114.reuse, P0 ;  /* 0x0000007214147208 */ /* 0x080fe20000000000 */
[C---:B------:R-:W-:Y:S01]  /*55d0*/  FADD.FTZ R21, -R114.reuse, R21 ;  /* 0x0000001572157221 */ /* 0x040fe20000010100 */
[----:B------:R-:W-:Y:S01]  /*55e0*/  FSETP.GE.FTZ.AND P0, PT, R191, RZ, PT ;  /* 0x000000ffbf00720b */ /* 0x000fe20003f16000 */
[C---:B------:R-:W-:Y:S04]  /*55f0*/  FADD.FTZ R100, -R114.reuse, R4 ;  /* 0x0000000472647221 */ /* 0x040fe80000010100 */
        /* <DEDUP_REMOVED lines=8> */
[----:B------:R-:W-:Y:S01]  /*5680*/  FADD.FTZ R0, -R113, R22 ;  /* 0x0000001671007221 */ /* 0x000fe20000010100 */
[----:B------:R-:W-:Y:S01]  /*5690*/  FSEL R16, R100, R114, P5 ;  /* 0x0000007264107208 */ /* 0x000fe20002800000 */
[----:B------:R-:W-:Y:S01]  /*56a0*/  FMUL.FTZ R181, R181, R4 ;  /* 0x00000004b5b57220 */ /* 0x000fe20000410000 */
[----:B------:R-:W-:Y:S01]  /*56b0*/  FSETP.GE.FTZ.AND P5, PT, R176, RZ, PT ;  /* 0x000000ffb000720b */ /* 0x000fe20003fb6000 */
[----:B------:R-:W-:Y:S01]  /*56c0*/  FADD.FTZ R4, -R114, R32 ;  /* 0x0000002072047221 */ /* 0x000fe20000010100 */
[----:B------:R-:W-:Y:S01]  /*56d0*/  FSEL R5, R5, R113, P0 ;  /* 0x0000007105057208 */ /* 0x000fe20000000000 */
[C---:B------:R-:W-:Y:S01]  /*56e0*/  FADD.FTZ R24, -R112.reuse, R24 ;  /* 0x0000001870187221 */ /* 0x040fe20000010100 */
[----:B------:R-:W-:Y:S01]  /*56f0*/  FSETP.GE.FTZ.AND P0, PT, R175, RZ, PT ;  /* 0x000000ffaf00720b */ /* 0x000fe20003f16000 */
[----:B------:R-:W-:Y:S01]  /*5700*/  FADD.FTZ R28, -R112, R28 ;  /* 0x0000001c701c7221 */ /* 0x000fe20000010100 */
[-C--:B------:R-:W-:Y:S01]  /*5710*/  FSEL R4, R4, R114.reuse, P4 ;  /* 0x0000007204047208 */ /* 0x080fe20002000000 */
[----:B------:R-:W-:Y:S01]  /*5720*/  FMUL.FTZ R189, R189, R5 ;  /* 0x00000005bdbd7220 */ /* 0x000fe20000410000 */
[----:B------:R-:W-:Y:S01]  /*5730*/  FSEL R21, R21, R114, P5 ;  /* 0x0000007215157208 */ /* 0x000fe20002800000 */
[----:B------:R-:W-:Y:S01]  /*5740*/  @P1 FADD.FTZ R114, -R114, R33 ;  /* 0x0000002172721221 */ /* 0x000fe20000010100 */
[----:B------:R-:W-:Y:S01]  /*5750*/  FSETP.GE.FTZ.AND P1, PT, R178, RZ, PT ;  /* 0x000000ffb200720b */ /* 0x000fe20003f36000 */
[----:B------:R-:W-:Y:S01]  /*5760*/  FMUL.FTZ R120, R120, R4 ;  /* 0x0000000478787220 */ /* 0x000fe20000410000 */
[-C--:B------:R-:W-:Y:S01]  /*5770*/  FSEL R0, R0, R113.reuse, P0 ;  /* 0x0000007100007208 */ /* 0x080fe20000000000 */
[----:B------:R-:W-:Y:S01]  /*5780*/  FADD.FTZ R4, -R113, R19 ;  /* 0x0000001371047221 */ /* 0x000fe20000010100 */
[----:B------:R-:W-:Y:S01]  /*5790*/  FSETP.GE.FTZ.AND P4, PT, R179, RZ, PT ;  /* 0x000000ffb300720b */ /* 0x000fe20003f96000 */
[----:B------:R-:W-:Y:S01]  /*57a0*/  FMUL.FTZ R193, R193, R16 ;  /* 0x00000010c1c17220 */ /* 0x000fe20000410000 */
[----:B------:R-:W-:Y:S01]  /*57b0*/  FSETP.GE.FTZ.AND P0, PT, R186, RZ, PT ;  /* 0x000000ffba00720b */ /* 0x000fe20003f16000 */
[----:B------:R-:W-:Y:S01]  /*57c0*/  FMUL.FTZ R175, R175, R0 ;  /* 0x00000000afaf7220 */ /* 0x000fe20000410000 */
[-C--:B------:R-:W-:Y:S01]  /*57d0*/  FSEL R4, R4, R113.reuse, P1 ;  /* 0x0000007104047208 */ /* 0x080fe20000800000 */
[----:B------:R-:W-:Y:S01]  /*57e0*/  FADD.FTZ R0, -R112, R9 ;  /* 0x0000000970007221 */ /* 0x000fe20000010100 */
[----:B------:R-:W-:Y:S01]  /*57f0*/  FSEL R5, R18, R113, P4 ;  /* 0x0000007112057208 */ /* 0x000fe20002000000 */
[----:B------:R-:W-:Y:S01]  /*5800*/  FMUL.FTZ R20, R177, R20 ;  /* 0x00000014b1147220 */ /* 0x000fe20000410000 */
[----:B------:R-:W-:Y:S01]  /*5810*/  FSETP.GE.FTZ.AND P4, PT, R116, RZ, PT ;  /* 0x000000ff7400720b */ /* 0x000fe20003f96000 */
[----:B------:R-:W-:Y:S01]  /*5820*/  FMUL.FTZ R178, R178, R4 ;  /* 0x00000004b2b27220 */ /* 0x000fe20000410000 */
[----:B------:R-:W-:Y:S01]  /*5830*/  FSETP.GE.FTZ.AND P1, PT, R188, RZ, PT ;  /* 0x000000ffbc00720b */ /* 0x000fe20003f36000 */
[----:B------:R-:W-:Y:S01]  /*5840*/  FADD.FTZ R4, -R112, R8 ;  /* 0x0000000870047221 */ /* 0x000fe20000010100 */
[-C--:B------:R-:W-:Y:S01]  /*5850*/  FSEL R0, R0, R112.reuse, P0 ;  /* 0x0000007000007208 */ /* 0x080fe20000000000 */
[----:B------:R-:W-:Y:S01]  /*5860*/  FMUL.FTZ R179, R179, R5 ;  /* 0x00000005b3b37220 */ /* 0x000fe20000410000 */
[----:B------:R-:W-:Y:S01]  /*5870*/  FSETP.GE.FTZ.AND P0, PT, R121, RZ, PT ;  /* 0x000000ff7900720b */ /* 0x000fe20003f16000 */
[----:B------:R-:W-:Y:S01]  /*5880*/  FADD.FTZ R5, -R113, R34 ;  /* 0x0000002271057221 */ /* 0x000fe20000010100 */
[----:B------:R-:W-:Y:S01]  /*5890*/  FSEL R4, R4, R112, P1 ;  /* 0x0000007004047208 */ /* 0x000fe20000800000 */
[----:B------:R-:W-:Y:S01]  /*58a0*/  FMUL.FTZ R17, R186, R0 ;  /* 0x00000000ba117220 */ /* 0x000fe20000410000 */
[C---:B------:R-:W-:Y:S01]  /*58b0*/  FSETP.GE.FTZ.AND P1, PT, R183.reuse, RZ, PT ;  /* 0x000000ffb700720b */ /* 0x040fe20003f36000 */
[----:B------:R-:W-:Y:S01]  /*58c0*/  FADD.FTZ R0, -R2, R14 ;  /* 0x0000000e02007221 */ /* 0x000fe20000010100 */
[----:B------:R-:W-:Y:S01]  /*58d0*/  FSETP.GE.FTZ.AND P5, PT, R118, RZ, PT ;  /* 0x000000ff7600720b */ /* 0x000fe20003fb6000 */
[----:B------:R-:W-:Y:S01]  /*58e0*/  FMUL.FTZ R188, R188, R4 ;  /* 0x00000004bcbc7220 */ /* 0x000fe20000410000 */
[----:B------:R-:W-:Y:S01]  /*58f0*/  FSEL R12, R12, R112, P1 ;  /* 0x000000700c0c7208 */ /* 0x000fe20000800000 */
[----:B------:R-:W-:Y:S01]  /*5900*/  FADD.FTZ R4, -R2, R11 ;  /* 0x0000000b02047221 */ /* 0x000fe20000010100 */
[----:B------:R-:W-:Y:S01]  /*5910*/  FSETP.GE.FTZ.AND P1, PT, R172, RZ, PT ;  /* 0x000000ffac00720b */ /* 0x000fe20003f36000 */
[----:B------:R-:W-:Y:S01]  /*5920*/  FMUL.FTZ R21, R176, R21 ;  /* 0x00000015b0157220 */ /* 0x000fe20000410000 */
[-C--:B------:R-:W-:Y:S01]  /*5930*/  FSEL R6, R6, R113.reuse, P6 ;  /* 0x0000007106067208 */ /* 0x080fe20003000000 */
[----:B------:R-:W-:Y:S01]  /*5940*/  FMUL.FTZ R183, R183, R12 ;  /* 0x0000000cb7b77220 */ /* 0x000fe20000410000 */
[----:B------:R-:W-:Y:S01]  /*5950*/  FSEL R5, R5, R113, P5 ;  /* 0x0000007105057208 */ /* 0x000fe20002800000 */
[----:B------:R-:W-:Y:S01]  /*5960*/  @P4 FADD.FTZ R113, -R113, R35 ;  /* 0x0000002371714221 */ /* 0x000fe20000010100 */
[----:B------:R-:W-:Y:S01]  /*5970*/  FSETP.GE.FTZ.AND P5, PT, R182, RZ, PT ;  /* 0x000000ffb600720b */ /* 0x000fe20003fb6000 */
[----:B------:R-:W-:Y:S01]  /*5980*/  FMUL.FTZ R174, R174, R6 ;  /* 0x00000006aeae7220 */ /* 0x000fe20000410000 */
[----:B------:R-:W-:Y:S01]  /*5990*/  FSETP.GE.FTZ.AND P4, PT, R173, RZ, PT ;  /* 0x000000ffad00720b */ /* 0x000fe20003f96000 */
[----:B------:R-:W-:Y:S01]  /*59a0*/  FMUL.FTZ R118, R118, R5 ;  /* 0x0000000576767220 */ /* 0x000fe20000410000 */
[-C--:B------:R-:W-:Y:S01]  /*59b0*/  FSEL R25, R25, R112.reuse, P1 ;  /* 0x0000007019197208 */ /* 0x080fe20000800000 */
[----:B------:R-:W-:Y:S01]  /*59c0*/  FADD.FTZ R5, -R2, R10 ;  /* 0x0000000a02057221 */ /* 0x000fe20000010100 */
[----:B------:R-:W-:Y:S01]  /*59d0*/  FSETP.GE.FTZ.AND P1, PT, R122, RZ, PT ;  /* 0x000000ff7a00720b */ /* 0x000fe20003f36000 */
[----:B------:R-:W-:Y:S01]  /*59e0*/  FADD.FTZ R6, -R2, R15 ;  /* 0x0000000f02067221 */ /* 0x000fe20000010100 */
[----:B------:R-:W-:Y:S01]  /*59f0*/  FSEL R13, R13, R112, P5 ;  /* 0x000000700d0d7208 */ /* 0x000fe20002800000 */
        /* <DEDUP_REMOVED lines=9> */
[----:B------:R-:W-:Y:S01]  /*5a90*/  FSETP.GE.FTZ.AND P1, PT, R187, RZ, PT ;  /* 0x000000ffbb00720b */ /* 0x000fe20003f36000 */
[----:B------:R-:W-:Y:S01]  /*5aa0*/  FMUL.FTZ R9, R172, R25 ;  /* 0x00000019ac097220 */ /* 0x000fe20000410000 */
[----:B------:R-:W-:Y:S01]  /*5ab0*/  FSETP.GE.FTZ.AND P6, PT, R184, RZ, PT ;  /* 0x000000ffb800720b */ /* 0x000fe20003fd6000 */
[----:B------:R-:W-:Y:S01]  /*5ac0*/  FMUL.FTZ R28, R122, R28 ;  /* 0x0000001c7a1c7220 */ /* 0x000fe20000410000 */
[----:B------:R-:W-:Y:S01]  /*5ad0*/  FSEL R0, R0, R2, P0 ;  /* 0x0000000200007208 */ /* 0x000fe20000000000 */
[----:B------:R-:W-:Y:S01]  /*5ae0*/  FMUL.FTZ R112, R121, R112 ;  /* 0x0000007079707220 */ /* 0x000fe20000410000 */
[----:B------:R-:W-:Y:S01]  /*5af0*/  FSETP.GE.FTZ.AND P0, PT, R115, RZ, PT ;  /* 0x000000ff7300720b */ /* 0x000fe20003f16000 */
[----:B------:R-:W-:Y:S01]  /*5b00*/  IMAD.MOV.U32 R122, RZ, RZ, R220 ;  /* 0x000000ffff7a7224 */ /* 0x000fe200078e00dc */
[----:B------:R-:W-:Y:S01]  /*5b10*/  FSEL R5, R5, R2, P4 ;  /* 0x0000000205057208 */ /* 0x000fe20002000000 */
[----:B------:R-:W-:Y:S01]  /*5b20*/  FMUL.FTZ R12, R185, R0 ;  /* 0x00000000b90c7220 */ /* 0x000fe20000410000 */
[-C--:B------:R-:W-:Y:S01]  /*5b30*/  FSEL R4, R4, R2.reuse, P1 ;  /* 0x0000000204047208 */ /* 0x080fe20000800000 */
[----:B------:R-:W-:Y:S01]  /*5b40*/  FADD.FTZ R0, -R2, R30 ;  /* 0x0000001e02007221 */ /* 0x000fe20000010100 */
[----:B------:R-:W-:Y:S01]  /*5b50*/  FSEL R6, R6, R2, P6 ;  /* 0x0000000206067208 */ /* 0x000fe20003000000 */
[----:B------:R-:W-:Y:S01]  /*5b60*/  FMUL.FTZ R7, R192, R5 ;  /* 0x00000005c0077220 */ /* 0x000fe20000410000 */
[----:B------:R-:W-:Y:S01]  /*5b70*/  ISETP.GE.AND P6, PT, R207, 0x1, PT ;  /* 0x00000001cf00780c */ /* 0x000fe20003fc6270 */
[----:B------:R-:W-:Y:S01]  /*5b80*/  FMUL.FTZ R16, R187, R4 ;  /* 0x00000004bb107220 */ /* 0x000fe20000410000 */
[----:B------:R-:W-:Y:S01]  /*5b90*/  FSETP.GE.FTZ.AND P5, PT, R171, RZ, PT ;  /* 0x000000ffab00720b */ /* 0x000fe20003fb6000 */
[C---:B------:R-:W-:Y:S01]  /*5ba0*/  FADD.FTZ R5, -R2.reuse, R26 ;  /* 0x0000001a02057221 */ /* 0x040fe20000010100 */
[----:B------:R-:W-:Y:S01]  /*5bb0*/  FSETP.GE.FTZ.AND P4, PT, R123, RZ, PT ;  /* 0x000000ff7b00720b */ /* 0x000fe20003f96000 */
[----:B------:R-:W-:Y:S01]  /*5bc0*/  FADD.FTZ R4, -R2, R27 ;  /* 0x0000001b02047221 */ /* 0x000fe20000010100 */
        /* <DEDUP_REMOVED lines=9> */
[----:B------:R-:W-:Y:S02]  /*5c60*/  FMUL.FTZ R115, R115, R2 ;  /* 0x0000000273737220 */ /* 0x000fe40000410000 */
[----:B------:R-:W-:Y:S01]  /*5c70*/  IMAD.MOV.U32 R123, RZ, RZ, R219 ;  /* 0x000000ffff7b7224 */ /* 0x000fe200078e00db */
        /* <DEDUP_REMOVED lines=8> */
[C---:B------:R-:W-:Y:S03]  /*5d00*/  LEA R4, P0, R2.reuse, R214, 0x1 ;  /* 0x000000d602047211 */ /* 0x040fe600078008ff */
        /* <DEDUP_REMOVED lines=26> */
.L_x_1241:
        /* <DEDUP_REMOVED lines=109> */
.L_x_1242:
        /* <DEDUP_REMOVED lines=56> */
[----:B---3--:R-:W-:Y:S05]  /*6900*/  IMAD.U32 R2, RZ, RZ, UR10 ;  /* 0x0000000aff027e24 */ /* 0x008fea000f8e00ff */
[----:B------:R-:W-:Y:S01]  /*6910*/  LEA R220, P0, R2, R122, 0x2 ;  /* 0x0000007a02dc7211 */ /* 0x000fe200078010ff */
[----:B------:R-:W-:Y:S01]  /*6920*/  IMAD.U32 R2, RZ, RZ, UR16 ;  /* 0x00000010ff027e24 */ /* 0x000fe2000f8e00ff */
[----:B------:R-:W-:Y:S04]  /*6930*/  HMMA.16816.F32.BF16 R16, R28, R22, R16 ;  /* 0x000000161c10723c */ /* 0x000fe80000041810 */
[----:B------:R-:W-:Y:S02]  /*6940*/  @P6 IADD3 R20, R235, -0x40, RZ ;  /* 0xffffffc0eb146810 */ /* 0x000fe40007ffe0ff */
[----:B------:R-:W-:Y:S01]  /*6950*/  LEA.HI.X.SX32 R219, R0, R123, 0x2, P0 ;  /* 0x0000007b00db7211 */ /* 0x000fe200000f16ff */
[----:B------:R-:W-:Y:S01]  /*6960*/  IMAD.U32 R22, RZ, RZ, UR18 ;  /* 0x00000012ff167e24 */ /* 0x000fe2000f8e00ff */
[C---:B------:R-:W-:Y:S01]  /*6970*/  HMMA.16816.F32.BF16 R4, R32.reuse, R108, R4 ;  /* 0x0000006c2004723c */ /* 0x040fe20000041804 */
[----:B------:R-:W-:Y:S03]  /*6980*/  IMAD.U32 R28, RZ, RZ, UR17 ;  /* 0x00000011ff1c7e24 */ /* 0x000fe6000f8e00ff */
[----:B------:R-:W-:Y:S02]  /*6990*/  IMAD.U32 R0, RZ, RZ, UR18 ;  /* 0x00000012ff007e24 */ /* 0x000fe4000f8e00ff */
[----:B------:R-:W-:Y:S02]  /*69a0*/  @P6 IMAD.WIDE R20, R20, 0x4, R222 ;  /* 0x0000000414146825 */ /* 0x000fe400078e02de */
[C---:B------:R-:W-:Y:S03]  /*69b0*/  HMMA.16816.F32.BF16 R8, R32.reuse, R110, R8 ;  /* 0x0000006e2008723c */ /* 0x040fe60000041808 */
[----:B------:R1:W5:Y:S04]  /*69c0*/  @P6 LDG.E R230, [R20.64] ;  /* 0x0000001814e66981 */ /* 0x000368000c1e1900 */
[----:B------:R1:W5:Y:S01]  /*69d0*/  @P6 LDG.E R231, [R20.64+0x20] ;  /* 0x0000201814e76981 */ /* 0x000362000c1e1900 */
[C---:B------:R-:W-:Y:S03]  /*69e0*/  HMMA.16816.F32.BF16 R12, R32.reuse, R24, R12 ;  /* 0x00000018200c723c */ /* 0x040fe6000004180c */
[----:B------:R1:W5:Y:S04]  /*69f0*/  @P6 LDG.E R228, [R20.64+0x80] ;  /* 0x0000801814e46981 */ /* 0x000368000c1e1900 */
[----:B------:R1:W5:Y:S01]  /*6a00*/  @P6 LDG.E R229, [R20.64+0xa0] ;  /* 0x0000a01814e56981 */ /* 0x000362000c1e1900 */
[----:B------:R-:W-:Y:S01]  /*6a10*/  HMMA.16816.F32.BF16 R16, R32, R26, R16 ;  /* 0x0000001a2010723c */ /* 0x000fe20000041810 */
[----:B------:R-:W-:Y:S02]  /*6a20*/  IMAD.U32 R24, RZ, RZ, UR16 ;  /* 0x00000010ff187e24 */ /* 0x000fe4000f8e00ff */
[----:B------:R-:W-:Y:S01]  /*6a30*/  LDSM.16.MT88.4 R32, [R3+0xc800] ;  /* 0x00c800000320783b */ /* 0x000fe20000004200 */
[----:B------:R-:W-:Y:S03]  /*6a40*/  IMAD.U32 R25, RZ, RZ, UR17 ;  /* 0x00000011ff197e24 */ /* 0x000fe6000f8e00ff */
        /* <DEDUP_REMOVED lines=45> */
[----:B------:R-:W-:Y:S01]  /*6d20*/  IMAD.U32 R7, RZ, RZ, UR8 ;  /* 0x00000008ff077e24 */ /* 0x000fe2000f8e00ff */
[-C--:B------:R-:W-:Y:S01]  /*6d30*/  LEA.HI.X.SX32 R27, R9, R21.reuse, 0x2, P1 ;  /* 0x00000015091b7211 */ /* 0x080fe200008f16ff */
[----:B---3--:R-:W-:Y:S01]  /*6d40*/  IMAD.U32 R11, RZ, RZ, UR9 ;  /* 0x00000009ff0b7e24 */ /* 0x008fe2000f8e00ff */
[-C--:B------:R-:W-:Y:S01]  /*6d50*/  LEA R10, P5, R10, R20.reuse, 0x2 ;  /* 0x000000140a0a7211 */ /* 0x080fe200078a10ff */
[----:B------:R-:W-:Y:S02]  /*6d60*/  IMAD.U32 R6, RZ, RZ, UR6 ;  /* 0x00000006ff067e24 */ /* 0x000fe4000f8e00ff */
[----:B------:R-:W-:Y:S01]  /*6d70*/  RED.E.ADD.F32.FTZ.RN.STRONG.GPU [R26.64], R14 ;  /* 0x0000000e1a00798e */ /* 0x000fe2000c10e798 */
[-C--:B------:R-:W-:Y:S01]  /*6d80*/  LEA.HI.X.SX32 R25, R11, R21.reuse, 0x2, P0 ;  /* 0x000000150b197211 */ /* 0x080fe200000f16ff */
[----:B------:R-:W-:Y:S01]  /*6d90*/  IMAD.U32 R5, RZ, RZ, UR7 ;  /* 0x00000007ff057e24 */ /* 0x000fe2000f8e00ff */
[-C--:B------:R-:W-:Y:S01]  /*6da0*/  LEA.HI.X.SX32 R11, R7, R21.reuse, 0x2, P5 ;  /* 0x00000015070b7211 */ /* 0x080fe200028f16ff */
[----:B------:R-:W-:Y:S01]  /*6db0*/  IMAD.U32 R4, RZ, RZ, UR5 ;  /* 0x00000005ff047e24 */ /* 0x000fe2000f8e00ff */
        /* <DEDUP_REMOVED lines=9> */
[----:B------:R-:W-:Y:S02]  /*6e50*/  ISETP.GT.AND P5, PT, R207, RZ, PT ;  /* 0x000000ffcf00720c */ /* 0x000fe40003fa4270 */
[----:B------:R-:W-:Y:S01]  /*6e60*/  RED.E.ADD.F32.FTZ.RN.STRONG.GPU [R6.64], R18 ;  /* 0x000000120600798e */ /* 0x000fe2000c10e798 */
[----:B------:R-:W-:Y:S03]  /*6e70*/  @P6 IADD3 R233, P1, R233, -0x100, RZ ;  /* 0xffffff00e9e96810 */ /* 0x000fe60007f3e0ff */
[----:B------:R-:W-:Y:S01]  /*6e80*/  LDSM.16.MT88.4 R8, [R157] ;  /* 0x000000009d08783b */ /* 0x000fe20000004200 */
[----:B------:R-:W-:Y:S03]  /*6e90*/  @P6 IADD3.X R232, R232, -0x1, RZ, P1, !PT ;  /* 0xffffffffe8e86810 */ /* 0x000fe60000ffe4ff */
        /* <DEDUP_REMOVED lines=28> */
[----:B------:R2:W3:Y:S07]  /*7060*/  LDSM.16.MT88.4 R16, [R0+0x1800] ;  /* 0x001800000010783b */ /* 0x0004ee0000004200 */
[-C--:B-1----:R-:W-:Y:S08]  /*7070*/  HMMA.16816.F32.BF16 R68, R8, R20.reuse, R68 ;  /* 0x000000140844723c */ /* 0x082ff00000041844 */
[C---:B------:R-:W-:Y:S08]  /*7080*/  HMMA.16816.F32.BF16 R72, R100.reuse, R20, R72 ;  /* 0x000000146448723c */ /* 0x040ff00000041848 */
[-C--:B------:R-:W-:Y:S04]  /*7090*/  HMMA.16816.F32.BF16 R76, R100, R22.reuse, R76 ;  /* 0x00000016644c723c */ /* 0x080fe8000004184c */
[----:B--2---:R-:W-:Y:S04]  /*70a0*/  LOP3.LUT R0, R207, 0x1, RZ, 0xc0, !PT ;  /* 0x00000001cf007812 */ /* 0x004fe800078ec0ff */
[C---:B------:R-:W-:Y:S04]  /*70b0*/  HMMA.16816.F32.BF16 R80, R8.reuse, R22, R80 ;  /* 0x000000160850723c */ /* 0x040fe80000041850 */
[----:B------:R-:W-:Y:S02]  /*70c0*/  ISETP.NE.U32.AND P0, PT, R0, 0x1, PT ;  /* 0x000000010000780c */ /* 0x000fe40003f05070 */
[C---:B------:R-:W-:Y:S02]  /*70d0*/  IADD3 R0, R157.reuse, -0x2000, RZ ;  /* 0xffffe0009d007810 */ /* 0x040fe40007ffe0ff */
[-C--:B------:R-:W-:Y:S08]  /*70e0*/  HMMA.16816.F32.BF16 R84, R8, R4.reuse, R84 ;  /* 0x000000040854723c */ /* 0x080ff00000041854 */
[C---:B------:R-:W-:Y:S04]  /*70f0*/  HMMA.16816.F32.BF16 R88, R100.reuse, R4, R88 ;  /* 0x000000046458723c */ /* 0x040fe80000041858 */
[----:B------:R-:W-:Y:S03]  /*7100*/  @P0 IADD3 R0, R157, 0x2000, RZ ;  /* 0x000020009d000810 */ /* 0x000fe60007ffe0ff */
[----:B------:R-:W-:Y:S01]  /*7110*/  @P6 IADD3 R4, P4, R222, -0x100, RZ ;  /* 0xffffff00de046810 */ /* 0x000fe20007f9e0ff */
[-C--:B------:R-:W-:Y:S04]  /*7120*/  HMMA.16816.F32.BF16 R92, R100, R6.reuse, R92 ;  /* 0x00000006645c723c */ /* 0x080fe8000004185c */
[----:B------:R-:W-:Y:S01]  /*7130*/  IMAD.MOV.U32 R157, RZ, RZ, R0 ;  /* 0x000000ffff9d7224 */ /* 0x000fe200078e0000 */
[----:B------:R-:W-:Y:S01]  /*7140*/  IADD3 R5, R207, -0x1, RZ ;  /* 0xffffffffcf057810 */ /* 0x000fe20007ffe0ff */
[----:B------:R-:W-:Y:S01]  /*7150*/  @P6 IMAD.MOV.U32 R222, RZ, RZ, R4 ;  /* 0x000000ffffde6224 */ /* 0x000fe200078e0004 */
[----:B------:R-:W-:Y:S01]  /*7160*/  @P6 IADD3.X R2, R223, -0x1, RZ, P4, !PT ;  /* 0xffffffffdf026810 */ /* 0x000fe200027fe4ff */
[----:B------:R-:W-:Y:S04]  /*7170*/  HMMA.16816.F32.BF16 R96, R8, R6, R96 ;  /* 0x000000060860723c */ /* 0x000fe80000041860 */
[----:B------:R-:W-:Y:S02]  /*7180*/  IMAD.MOV.U32 R207, RZ, RZ, R5 ;  /* 0x000000ffffcf7224 */ /* 0x000fe400078e0005 */
[----:B------:R-:W-:Y:S02]  /*7190*/  @P6 IMAD.MOV.U32 R223, RZ, RZ, R2 ;  /* 0x000000ffffdf6224 */ /* 0x000fe400078e0002 */
[-C--:B---3--:R-:W-:Y:S08]  /*71a0*/  HMMA.16816.F32.BF16 R68, R12, R24.reuse, R68 ;  /* 0x000000180c44723c */ /* 0x088ff00000041844 */
[C---:B----4-:R-:W-:Y:S08]  /*71b0*/  HMMA.16816.F32.BF16 R72, R32.reuse, R24, R72 ;  /* 0x000000182048723c */ /* 0x050ff00000041848 */
        /* <DEDUP_REMOVED lines=12> */
[----:B------:R-:W4:Y:S01]  /*7280*/  LDL R116, [R1] ;  /* 0x0000000001747983 */ /* 0x000f220000100800 */
        /* <DEDUP_REMOVED lines=93> */
[----:B------:R-:W-:Y:S02]  /*7860*/  F2FP.BF16.PACK_AB R7, R7, R56 ;  /* 0x000000380707723e */ /* 0x000fe400000010ff */
[----:B------:R-:W-:Y:S02]  /*7870*/  F2FP.BF16.PACK_AB R6, R6, R58 ;  /* 0x0000003a0606723e */ /* 0x000fe400000010ff */
[----:B------:R-:W-:Y:S02]  /*7880*/  F2FP.BF16.PACK_AB R2, R2, R60 ;  /* 0x0000003c0202723e */ /* 0x000fe400000010ff */
[----:B------:R-:W-:Y:S01]  /*7890*/  F2FP.BF16.PACK_AB R0, R0, R62 ;  /* 0x0000003e0000723e */ /* 0x000fe200000010ff */
[----:B--2---:R-:W-:Y:S04]  /*78a0*/  STS [R119], R32 ;  /* 0x0000002077007388 */ /* 0x004fe80000000800 */
[----:B------:R-:W-:Y:S04]  /*78b0*/  STS [R119+0x400], R31 ;  /* 0x0004001f77007388 */ /* 0x000fe80000000800 */
[----:B---3--:R-:W-:Y:S04]  /*78c0*/  STS [R118], R28 ;  /* 0x0000001c76007388 */ /* 0x008fe80000000800 */
[----:B----4-:R-:W-:Y:S04]  /*78d0*/  STS [R120], R27 ;  /* 0x0000001b78007388 */ /* 0x010fe80000000800 */
[----:B------:R-:W-:Y:S04]  /*78e0*/  STS [R119+0x2000], R30 ;  /* 0x0020001e77007388 */ /* 0x000fe80000000800 */
[----:B------:R-:W-:Y:S04]  /*78f0*/  STS [R119+0x2400], R29 ;  /* 0x0024001d77007388 */ /* 0x000fe80000000800 */
[----:B------:R-:W-:Y:S04]  /*7900*/  STS [R118+0x2000], R26 ;  /* 0x0020001a76007388 */ /* 0x000fe80000000800 */
[----:B------:R-:W-:Y:S04]  /*7910*/  STS [R118+0x2400], R25 ;  /* 0x0024001976007388 */ /* 0x000fe80000000800 */
[----:B------:R-:W-:Y:S04]  /*7920*/  STS [R117], R24 ;  /* 0x0000001875007388 */ /* 0x000fe80000000800 */
[----:B------:R-:W-:Y:S04]  /*7930*/  STS [R117+0x400], R23 ;  /* 0x0004001775007388 */ /* 0x000fe80000000800 */
        /* <DEDUP_REMOVED lines=20> */
[----:B------:R-:W-:-:S03]  /*7a80*/  ISETP.NE.AND P0, PT, R116, -0x1, PT ;  /* 0xffffffff7400780c */ /* 0x000fc60003f05270 */
[----:B------:R-:W-:Y:S04]  /*7a90*/  STS [R115+0x6000], R2 ;  /* 0x0060000273007388 */ /* 0x000fe80000000800 */
[----:B------:R1:W-:Y:S04]  /*7aa0*/  STS [R115+0x6400], R0 ;  /* 0x0064000073007388 */ /* 0x0003e80000000800 */
[----:B-1----:R-:W1:Y:S02]  /*7ab0*/  S2R R115, SR_CTAID.Y ;  /* 0x0000000000737919 */ /* 0x002e640000002600 */
[----:B------:R-:W-:-:S05]  /*7ac0*/  @P0 IADD3 R0, R238, R116, RZ ;  /* 0x00000074ee000210 */ /* 0x000fca0007ffe0ff */
[----:B------:R-:W-:-:S04]  /*7ad0*/  @P0 IMAD.WIDE.U32 R4, R0, c[0x0][0x3a0], RZ ;  /* 0x0000e80000040a25 */ /* 0x000fc800078e00ff */
[----:B------:R-:W-:Y:S01]  /*7ae0*/  @P0 IMAD R8, R0, c[0x0][0x3a4], R5 ;  /* 0x0000e90000080a24 */ /* 0x000fe200078e0205 */
[----:B------:R-:W-:Y:S02]  /*7af0*/  @P0 MOV R2, R4 ;  /* 0x0000000400020202 */ /* 0x000fe40000000f00 */
[----:B-1----:R-:W-:Y:S01]  /*7b00*/  SHF.R.S32.HI R6, RZ, 0x1f, R115 ;  /* 0x0000001fff067819 */ /* 0x002fe20000011473 */
        /* <DEDUP_REMOVED lines=11> */
.L_x_1244:
        /* <DEDUP_REMOVED lines=15> */
.L_x_1245:
[----:B------:R-:W2:Y:S01]  /*7cb0*/  LDL R9, [R1+0x4] ;  /* 0x0000040001097983 */ /* 0x000ea20000100800 */
[----:B------:R-:W-:Y:S01]  /*7cc0*/  SHF.R.S32.HI R7, RZ, 0x1f, R224 ;  /* 0x0000001fff077819 */ /* 0x000fe200000114e0 */
[----:B------:R-:W-:Y:S01]  /*7cd0*/  BSSY B0, `(.L_x_1246) ;  /* 0x0000025000007945 */ /* 0x000fe20003800000 */
[----:B------:R-:W-:Y:S01]  /*7ce0*/  MOV R6, R224 ;  /* 0x000000e000067202 */ /* 0x000fe20000000f00 */
[----:B------:R-:W-:Y:S01]  /*7cf0*/  BAR.SYNC.DEFER_BLOCKING 0x0 ;  /* 0x0000000000007b1d */ /* 0x000fe20000010000 */
[----:B------:R-:W-:Y:S02]  /*7d00*/  ISETP.GE.AND P1, PT, R224, c[0x0][0x220], PT ;  /* 0x00008800e0007a0c */ /* 0x000fe40003f26270 */
[----:B------:R-:W-:Y:S02]  /*7d10*/  SHF.R.S32.HI R15, RZ, 0x1f, R240 ;  /* 0x0000001fff0f7819 */ /* 0x000fe400000114f0 */
[----:B------:R-:W-:Y:S01]  /*7d20*/  SHF.R.S32.HI R26, RZ, 0x1f, R234 ;  /* 0x0000001fff1a7819 */ /* 0x000fe200000114ea */
[----:B------:R1:W3:Y:S04]  /*7d30*/  LDS.128 R16, [R114+0x7000] ;  /* 0x0070000072107984 */ /* 0x0002e80000000c00 */
[----:B------:R1:W4:Y:S04]  /*7d40*/  LDS.128 R20, [R114+0x8000] ;  /* 0x0080000072147984 */ /* 0x0003280000000c00 */
[----:B------:R1:W1:Y:S04]  /*7d50*/  LDS.128 R28, [R114+0x9000] ;  /* 0x00900000721c7984 */ /* 0x0002680000000c00 */
[----:B------:R1:W1:Y:S04]  /*7d60*/  LDS.128 R32, [R114+0xa000] ;  /* 0x00a0000072207984 */ /* 0x0002680000000c00 */
[----:B------:R1:W1:Y:S04]  /*7d70*/  LDS.128 R36, [R114+0xb000] ;  /* 0x00b0000072247984 */ /* 0x0002680000000c00 */
[----:B------:R1:W1:Y:S04]  /*7d80*/  LDS.128 R40, [R114+0xc000] ;  /* 0x00c0000072287984 */ /* 0x0002680000000c00 */
[----:B------:R1:W1:Y:S01]  /*7d90*/  LDS.128 R44, [R114+0xd000] ;  /* 0x00d00000722c7984 */ /* 0x0002620000000c00 */
[----:B--2---:R-:W-:-:S02]  /*7da0*/  IMAD.SHL.U32 R13, R9, 0x80, RZ ;  /* 0x00000080090d7824 */ /* 0x004fc400078e00ff */
[----:B------:R-:W-:Y:S02]  /*7db0*/  IMAD R12, R9, -0x80, R210 ;  /* 0xffffff80090c7824 */ /* 0x000fe400078e02d2 */
[----:B------:R-:W-:Y:S01]  /*7dc0*/  IMAD.WIDE.U32 R4, R13, c[0x0][0x3a0], R6 ;  /* 0x0000e8000d047a25 */ /* 0x000fe200078e0006 */
[----:B------:R-:W-:Y:S02]  /*7dd0*/  SHF.R.S32.HI R14, RZ, 0x1f, R13 ;  /* 0x0000001fff0e7819 */ /* 0x000fe4000001140d */
[----:B------:R-:W-:Y:S02]  /*7de0*/  ISETP.GE.OR P4, PT, R234, R12, P1 ;  /* 0x0000000cea00720c */ /* 0x000fe40000f86670 */
[----:B------:R-:W-:Y:S01]  /*7df0*/  IADD3 R4, P0, R2, R4, RZ ;  /* 0x0000000402047210 */ /* 0x000fe20007f1e0ff */
[----:B------:R-:W-:-:S04]  /*7e00*/  IMAD R0, R14, c[0x0][0x3a0], RZ ;  /* 0x0000e8000e007a24 */ /* 0x000fc800078e02ff */
[----:B------:R-:W-:-:S05]  /*7e10*/  IMAD R0, R13, c[0x0][0x3a4], R0 ;  /* 0x0000e9000d007a24 */ /* 0x000fca00078e0200 */
[----:B------:R-:W-:Y:S01]  /*7e20*/  IADD3.X R5, R8, R5, R0, P0, !PT ;  /* 0x0000000508057210 */ /* 0x000fe200007fe400 */
[----:B------:R-:W-:-:S04]  /*7e30*/  IMAD R0, R15, c[0x0][0x3b8], RZ ;  /* 0x0000ee000f007a24 */ /* 0x000fc800078e02ff */
[C---:B------:R-:W-:Y:S02]  /*7e40*/  IMAD R0, R240.reuse, c[0x0][0x3bc], R0 ;  /* 0x0000ef00f0007a24 */ /* 0x040fe400078e0200 */
[----:B------:R-:W-:-:S04]  /*7e50*/  IMAD.WIDE.U32 R4, R240, c[0x0][0x3b8], R4 ;  /* 0x0000ee00f0047a25 */ /* 0x000fc800078e0004 */
[----:B------:R-:W-:Y:S01]  /*7e60*/  IMAD.IADD R2, R5, 0x1, R0 ;  /* 0x0000000105027824 */ /* 0x000fe200078e0200 */
        /* <DEDUP_REMOVED lines=11> */
.L_x_1247:
[----:B-1-34-:R-:W-:Y:S05]  /*7f20*/  BSYNC B0 ;  /* 0x0000000000007941 */ /* 0x01afea0003800000 */
.L_x_1246:
[----:B------:R-:W-:Y:S01]  /*7f30*/  IADD3 R0, R234, 0x20, RZ ;  /* 0x00000020ea007810 */ /* 0x000fe20007ffe0ff */
[----:B------:R-:W-:Y:S03]  /*7f40*/  BSSY B0, `(.L_x_1248) ;  /* 0x000000e000007945 */ /* 0x000fe60003800000 */
[----:B------:R-:W-:-:S13]  /*7f50*/  ISETP.GE.OR P3, PT, R0, R12, P1 ;  /* 0x0000000c0000720c */ /* 0x000fda0000f66670 */
        /* <DEDUP_REMOVED lines=12> */
.L_x_1249:
[----:B------:R-:W-:Y:S05]  /*8020*/  BSYNC B0 ;  /* 0x0000000000007941 */ /* 0x000fea0003800000 */
.L_x_1248:
[----:B------:R-:W-:Y:S01]  /*8030*/  IADD3 R0, R234, 0x40, RZ ;  /* 0x00000040ea007810 */ /* 0x000fe20007ffe0ff */
[----:B------:R-:W-:Y:S03]  /*8040*/  BSSY B0, `(.L_x_1250) ;  /* 0x000000e000007945 */ /* 0x000fe60003800000 */
[----:B------:R-:W-:-:S13]  /*8050*/  ISETP.GE.OR P2, PT, R0, R12, P1 ;  /* 0x0000000c0000720c */ /* 0x000fda0000f46670 */
        /* <DEDUP_REMOVED lines=12> */
.L_x_1251:
[----:B------:R-:W-:Y:S05]  /*8120*/  BSYNC B0 ;  /* 0x0000000000007941 */ /* 0x000fea0003800000 */
.L_x_1250:
[----:B------:R-:W-:Y:S01]  /*8130*/  IADD3 R0, R234, 0x60, RZ ;  /* 0x00000060ea007810 */ /* 0x000fe20007ffe0ff */
[----:B------:R-:W-:Y:S03]  /*8140*/  BSSY B0, `(.L_x_1252) ;  /* 0x000000d000007945 */ /* 0x000fe60003800000 */
[----:B------:R-:W-:-:S13]  /*8150*/  ISETP.GE.OR P1, PT, R0, R12, P1 ;  /* 0x0000000c0000720c */ /* 0x000fda0000f26670 */
        /* <DEDUP_REMOVED lines=10> */
[----:B------:R1:W-:Y:S02]  /*8200*/  STG.E.128 [R4.64], R28 ;  /* 0x0000001c04007986 */ /* 0x0003e4000c101d18 */
.L_x_1253:
[----:B------:R-:W-:Y:S05]  /*8210*/  BSYNC B0 ;  /* 0x0000000000007941 */ /* 0x000fea0003800000 */
.L_x_1252:
[----:B------:R-:W-:Y:S01]  /*8220*/  IMAD.WIDE.U32 R6, R13, c[0x0][0x3a8], R6 ;  /* 0x0000ea000d067a25 */ /* 0x000fe200078e0006 */
[----:B------:R-:W-:Y:S03]  /*8230*/  BSSY B0, `(.L_x_1254) ;  /* 0x0000013000007945 */ /* 0x000fe60003800000 */
[----:B------:R-:W-:Y:S01]  /*8240*/  IMAD R0, R14, c[0x0][0x3a8], RZ ;  /* 0x0000ea000e007a24 */ /* 0x000fe200078e02ff */
[----:B-1----:R-:W-:Y:S01]  /*8250*/  IADD3 R4, P0, R24, R6, RZ ;  /* 0x0000000618047210 */ /* 0x002fe20007f1e0ff */
        /* <DEDUP_REMOVED lines=16> */
.L_x_1255:
[----:B------:R-:W-:Y:S05]  /*8360*/  BSYNC B0 ;  /* 0x0000000000007941 */ /* 0x000fea0003800000 */
.L_x_1254:
        /* <DEDUP_REMOVED lines=13> */
.L_x_1257:
[----:B------:R-:W-:Y:S05]  /*8440*/  BSYNC B0 ;  /* 0x0000000000007941 */ /* 0x000fea0003800000 */
.L_x_1256:
        /* <DEDUP_REMOVED lines=13> */
.L_x_1259:
[----:B------:R-:W-:Y:S05]  /*8520*/  BSYNC B0 ;  /* 0x0000000000007941 */ /* 0x000fea0003800000 */
.L_x_1258:
        /* <DEDUP_REMOVED lines=10> */
[----:B------:R1:W-:Y:S01]  /*85d0*/  STG.E.128 [R4.64], R44 ;  /* 0x0000002c04007986 */ /* 0x0003e2000c101d18 */
[----:B------:R-:W-:Y:S05]  /*85e0*/  BRA `(.L_x_1260) ;  /* 0x00000aa000007947 */ /* 0x000fea0003800000 */
.L_x_1216:
[----:B------:R-:W2:Y:S04]  /*85f0*/  LDL R9, [R1] ;  /* 0x0000000001097983 */ /* 0x000ea80000100800 */
[----:B------:R-:W1:Y:S02]  /*8600*/  S2R R8, SR_CTAID.Y ;  /* 0x0000000000087919 */ /* 0x000e640000002600 */
[----:B-1----:R-:W-:Y:S02]  /*8610*/  SHF.R.S32.HI R7, RZ, 0x1f, R8 ;  /* 0x0000001fff077819 */ /* 0x002fe40000011408 */
[----:B--2---:R-:W-:-:S13]  /*8620*/  ISETP.NE.AND P0, PT, R9, -0x1, PT ;  /* 0xffffffff0900780c */ /* 0x004fda0003f05270 */
        /* <DEDUP_REMOVED lines=15> */
.L_x_1261:
        /* <DEDUP_REMOVED lines=15> */
.L_x_1262:
[----:B------:R-:W2:Y:S01]  /*8810*/  LDL R7, [R1+0x4] ;  /* 0x0000040001077983 */ /* 0x000ea20000100800 */
[----:B------:R-:W-:Y:S01]  /*8820*/  ISETP.GE.AND P1, PT, R224, c[0x0][0x220], PT ;  /* 0x00008800e0007a0c */ /* 0x000fe20003f26270 */
[----:B------:R-:W-:Y:S01]  /*8830*/  BSSY B0, `(.L_x_1263) ;  /* 0x000001a000007945 */ /* 0x000fe20003800000 */
[----:B------:R-:W-:Y:S02]  /*8840*/  SHF.R.S32.HI R13, RZ, 0x1f, R240 ;  /* 0x0000001fff0d7819 */ /* 0x000fe400000114f0 */
[----:B------:R-:W-:Y:S02]  /*8850*/  SHF.R.S32.HI R16, RZ, 0x1f, R234 ;  /* 0x0000001fff107819 */ /* 0x000fe400000114ea */
[C---:B--2---:R-:W-:Y:S01]  /*8860*/  SHF.L.U32 R11, R7.reuse, 0x7, RZ ;  /* 0x00000007070b7819 */ /* 0x044fe200000006ff */
[----:B------:R-:W-:-:S03]  /*8870*/  IMAD R10, R7, -0x80, R210 ;  /* 0xffffff80070a7824 */ /* 0x000fc600078e02d2 */
[----:B------:R-:W-:Y:S01]  /*8880*/  SHF.R.S32.HI R12, RZ, 0x1f, R11 ;  /* 0x0000001fff0c7819 */ /* 0x000fe2000001140b */
[----:B------:R-:W-:Y:S01]  /*8890*/  IMAD.WIDE.U32 R4, R11, c[0x0][0x3a0], R224 ;  /* 0x0000e8000b047a25 */ /* 0x000fe200078e00e0 */
[----:B------:R-:W-:-:S03]  /*88a0*/  ISETP.GE.OR P4, PT, R234, R10, P1 ;  /* 0x0000000aea00720c */ /* 0x000fc60000f86670 */
[----:B------:R-:W-:Y:S01]  /*88b0*/  IMAD R0, R12, c[0x0][0x3a0], RZ ;  /* 0x0000e8000c007a24 */ /* 0x000fe200078e02ff */
[----:B------:R-:W-:-:S03]  /*88c0*/  IADD3 R4, P0, R2, R4, RZ ;  /* 0x0000000402047210 */ /* 0x000fc60007f1e0ff */
[----:B------:R-:W-:-:S05]  /*88d0*/  IMAD R0, R11, c[0x0][0x3a4], R0 ;  /* 0x0000e9000b007a24 */ /* 0x000fca00078e0200 */
        /* <DEDUP_REMOVED lines=15> */
.L_x_1264:
[----:B------:R-:W-:Y:S05]  /*89d0*/  BSYNC B0 ;  /* 0x0000000000007941 */ /* 0x000fea0003800000 */
.L_x_1263:
        /* <DEDUP_REMOVED lines=15> */
.L_x_1266:
[----:B------:R-:W-:Y:S05]  /*8ad0*/  BSYNC B0 ;  /* 0x0000000000007941 */ /* 0x000fea0003800000 */
.L_x_1265:
        /* <DEDUP_REMOVED lines=15> */
.L_x_1268:
[----:B------:R-:W-:Y:S05]  /*8bd0*/  BSYNC B0 ;  /* 0x0000000000007941 */ /* 0x000fea0003800000 */
.L_x_1267:
        /* <DEDUP_REMOVED lines=14> */
.L_x_1270:
[----:B------:R-:W-:Y:S05]  /*8cc0*/  BSYNC B0 ;  /* 0x0000000000007941 */ /* 0x000fea0003800000 */
.L_x_1269:
[----:B-1----:R-:W-:Y:S01]  /*8cd0*/  IMAD.WIDE.U32 R4, R11, c[0x0][0x3a8], R224 ;  /* 0x0000ea000b047a25 */ /* 0x002fe200078e00e0 */
        /* <DEDUP_REMOVED lines=19> */
.L_x_1272:
[----:B------:R-:W-:Y:S05]  /*8e10*/  BSYNC B0 ;  /* 0x0000000000007941 */ /* 0x000fea0003800000 */
.L_x_1271:
        /* <DEDUP_REMOVED lines=13> */
.L_x_1274:
[----:B------:R-:W-:Y:S05]  /*8ef0*/  BSYNC B0 ;  /* 0x0000000000007941 */ /* 0x000fea0003800000 */
.L_x_1273:
        /* <DEDUP_REMOVED lines=13> */
.L_x_1276:
[----:B------:R-:W-:Y:S05]  /*8fd0*/  BSYNC B0 ;  /* 0x0000000000007941 */ /* 0x000fea0003800000 */
.L_x_1275:
        /* <DEDUP_REMOVED lines=11> */
.L_x_1260:
[----:B------:R-:W-:Y:S05]  /*9090*/  BSYNC B1 ;  /* 0x0000000000017941 */ /* 0x000fea0003800000 */
.L_x_1211:
[----:B------:R-:W2:Y:S01]  /*90a0*/  LDL.LU R0, [R1+0x4] ;  /* 0x0000040001007983 */ /* 0x000ea20000300800 */
[----:B------:R-:W-:Y:S02]  /*90b0*/  ULDC UR6, c[0x0][0x218] ;  /* 0x0000860000067ab9 */ /* 0x000fe40000000800 */
[----:B------:R-:W-:-:S04]  /*90c0*/  UIADD3 UR6, UR6, 0x7f, URZ ;  /* 0x0000007f06067890 */ /* 0x000fc8000fffe03f */
[----:B------:R-:W-:-:S04]  /*90d0*/  USHF.R.S32.HI UR5, URZ, 0x1f, UR6 ;  /* 0x0000001f3f057899 */ /* 0x000fc80008011406 */
[----:B------:R-:W-:-:S04]  /*90e0*/  ULEA.HI UR5, UR5, UR6, URZ, 0x7 ;  /* 0x0000000605057291 */ /* 0x000fc8000f8f383f */
[----:B------:R-:W-:Y:S01]  /*90f0*/  USHF.R.S32.HI UR5, URZ, 0x7, UR5 ;  /* 0x000000073f057899 */ /* 0x000fe20008011405 */
[----:B--2---:R-:W-:-:S05]  /*9100*/  IADD3 R0, R0, c[0x0][0xc], RZ ;  /* 0x0000030000007a10 */ /* 0x004fca0007ffe0ff */
[----:B------:R-:W-:Y:S01]  /*9110*/  ISETP.GE.AND P0, PT, R0, UR5, PT ;  /* 0x0000000500007c0c */ /* 0x000fe2000bf06270 */
[----:B------:R2:W-:-:S12]  /*9120*/  STL [R1+0x4], R0 ;  /* 0x0000040001007387 */ /* 0x0005d80000100800 */
[----:B------:R-:W-:Y:S01]  /*9130*/  @P0 CALL.REL.NOINC `(.L_x_1277) ;  /* 0x0000001000000944 */ /* 0x000fe20003c00000 */
[----:B------:R-:W-:Y:S05]  /*9140*/  BRA `(.L_x_1278) ;  /* 0xffff77a000007947 */ /* 0x000fea000383ffff */
.L_x_1277:
[----:B------:R-:W-:Y:S05]  /*9150*/  EXIT ;  /* 0x000000000000794d */ /* 0x000fea0003800000 */
.L_x_1279:
        /* <DEDUP_REMOVED lines=10> */
.L_x_2474:


//--------------------- .text._ZN5flash44flash_bwd_dq_dk_dv_loop_seqk_parallel_kernelI23Flash_bwd_kernel_traitsILi64ELi64ELi128ELi8ELi2ELi4ELi4ELb1ELb0EN7cutlass10bfloat16_tE19Flash_kernel_traitsILi64ELi64ELi128ELi8ES3_EELb0ELb0ELb0ELb1ELb0ELb0ELb1EEEvNS_16Flash_bwd_paramsE --------------------------
	.section	.text._ZN5flash44flash_bwd_dq_dk_dv_loop_seqk_parallel_kernelI23Flash_bwd_kernel_traitsILi64ELi64ELi128ELi8ELi2ELi4ELi4ELb1ELb0EN7cutlass10bfloat16_tE19Flash_kernel_traitsILi64ELi64ELi128ELi8ES3_EELb0ELb0ELb0ELb1ELb0ELb0ELb1EEEvNS_16Flash_bwd_paramsE,"ax",@progbits
	.sectioninfo	@"SHI_REGISTERS=255"
	.align	128
        .global         _ZN5flash44flash_bwd_dq_dk_dv_loop_seqk_parallel_kernelI23Flash_bwd_kernel_traitsILi64ELi64ELi128ELi8ELi2ELi4ELi4ELb1ELb0EN7cutlass10bfloat16_tE19Flash_kernel_traitsILi64ELi64ELi128ELi8ES3_EELb0ELb0ELb0ELb1ELb0ELb0ELb1EEEvNS_16Flash_bwd_paramsE
        .type           _ZN5flash44flash_bwd_dq_dk_dv_loop_seqk_parallel_kernelI23Flash_bwd_kernel_traitsILi64ELi64ELi128ELi8ELi2ELi4ELi4ELb1ELb0EN7cutlass10bfloat16_tE19Flash_kernel_traitsILi64ELi64ELi128ELi8ES3_EELb0ELb0ELb0ELb1ELb0ELb0ELb1EEEvNS_16Flash_bwd_paramsE,@function
        .size           _ZN5flash44flash_bwd_dq_dk_dv_loop_seqk_parallel_kernelI23Flash_bwd_kernel_traitsILi64ELi64ELi128ELi8ELi2ELi4ELi4ELb1ELb0EN7cutlass10bfloat16_tE19Flash_kernel_traitsILi64ELi64ELi128ELi8ES3_EELb0ELb0ELb0ELb1ELb0ELb0ELb1EEEvNS_16Flash_bwd_paramsE,(.L_x_2475 - _ZN5flash44flash_bwd_dq_dk_dv_loop_seqk_parallel_kernelI23Flash_bwd_kernel_traitsILi64ELi64ELi128ELi8ELi2ELi4ELi4ELb1ELb0EN7cutlass10bfloat16_tE19Flash_kernel_traitsILi64ELi64ELi128ELi8ES3_EELb0ELb0ELb0ELb1ELb0ELb0ELb1EEEvNS_16Flash_bwd_paramsE)
        .other          _ZN5flash44flash_bwd_dq_dk_dv_loop_seqk_parallel_kernelI23Flash_bwd_kernel_traitsILi64ELi64ELi128ELi8ELi2ELi4ELi4ELb1ELb0EN7cutlass10bfloat16_tE19Flash_kernel_traitsILi64ELi64ELi128ELi8ES3_EELb0ELb0ELb0ELb1ELb0ELb0ELb1EEEvNS_16Flash_bwd_paramsE,@"STO_CUDA_ENTRY STV_DEFAULT"
_ZN5flash44flash_bwd_dq_dk_dv_loop_seqk_parallel_kernelI23Flash_bwd_kernel_traitsILi64ELi64ELi128ELi8ELi2ELi4ELi4ELb1ELb0EN7cutlass10bfloat16_tE19Flash_kernel_traitsILi64ELi64ELi128ELi8ES3_EELb0ELb0ELb0ELb1ELb0ELb0ELb1EEEvNS_16Flash_bwd_paramsE:
.text._ZN5flash44flash_bwd_dq_dk_dv_loop_seqk_parallel_kernelI23Flash_bwd_kernel_traitsILi64ELi64ELi128ELi8ELi2ELi4ELi4ELb1ELb0EN7cutlass10bfloat16_tE19Flash_kernel_traitsILi64ELi64ELi128ELi8ES3_EELb0ELb0ELb0ELb1ELb0ELb0ELb1EEEvNS_16Flash_bwd_paramsE:
        /* <DEDUP_REMOVED lines=37> */
[----:B------:R-:W-:Y:S01]  /*0250*/  SHF.R.S32.HI R5, RZ, 0x2, R15 ;  /* 0x00000002ff057819 */ /* 0x000fe2000001140f */
[----:B------:R-:W-:Y:S01]  /*0260*/  UIMAD UR4, UR43, UR7, UR47 ;  /* 0x000000072b0472a4 */ /* 0x000fe2000f8e022f */
[----:B------:R-:W-:Y:S01]  /*0270*/  LEA.HI R2, R3, R4, RZ, 0x1 ;  /* 0x0000000403027211 */ /* 0x000fe200078f08ff */
[----:B------:R-:W-:Y:S01]  /*0280*/  UIMAD UR60, UR47, UR57, URZ ;  /* 0x000000392f3c72a4 */ /* 0x000fe2000f8e023f */
[-C--:B------:R-:W-:Y:S01]  /*0290*/  LEA.HI R13, R9, R12.reuse, RZ, 0x3 ;  /* 0x0000000c090d7211 */ /* 0x080fe200078f18ff */
[----:B------:R-:W-:Y:S01]  /*02a0*/  UIMAD UR7, UR4, UR16, URZ ;  /* 0x00000010040772a4 */ /* 0x000fe2000f8e023f */
[----:B------:R-:W-:Y:S01]  /*02b0*/  LOP3.LUT R2, R2, 0xfffffffe, RZ, 0xc0, !PT ;  /* 0xfffffffe02027812 */ /* 0x000fe200078ec0ff */
[----:B------:R-:W-:Y:S01]  /*02c0*/  ULDC UR50, c[0x0][0x1c0] ;  /* 0x0000700000327ab9 */ /* 0x000fe20000000800 */
[----:B------:R-:W-:Y:S01]  /*02d0*/  SHF.R.S32.HI R239, RZ, 0x3, R13 ;  /* 0x00000003ffef7819 */ /* 0x000fe2000001140d */
[----:B------:R-:W-:Y:S01]  /*02e0*/  UIMAD.WIDE UR50, UR57, UR50, URZ ;  /* 0x00000032393272a5 */ /* 0x000fe2000f8e023f */
        /* <DEDUP_REMOVED lines=11> */
[----:B------:R-:W-:Y:S01]  /*03a0*/  UIMAD.WIDE.U32 UR58, UR43, UR17, URZ ;  /* 0x000000112b3a72a5 */ /* 0x000fe2000f8e003f */
[----:B------:R-:W-:Y:S01]  /*03b0*/  SHF.R.S32.HI R4, RZ, 0x1f, R2 ;  /* 0x0000001fff047819 */ /* 0x000fe20000011402 */
[----:B------:R-:W-:Y:S01]  /*03c0*/  IMAD.IADD R7, R5, 0x1, -R0 ;  /* 0x0000000105077824 */ /* 0x000fe200078e0a00 */
[----:B------:R-:W-:Y:S01]  /*03d0*/  SHF.R.U32.HI R5, RZ, 0x3, R3 ;  /* 0x00000003ff057819 */ /* 0x000fe20000011603 */
[----:B------:R-:W-:Y:S01]  /*03e0*/  IMAD.U32 R0, RZ, RZ, UR5 ;  /* 0x00000005ff007e24 */ /* 0x000fe2000f8e00ff */
[----:B------:R-:W-:Y:S01]  /*03f0*/  LEA.HI R11, R4, R2, RZ, 0x3 ;  /* 0x00000002040b7211 */ /* 0x000fe200078f18ff */
[----:B------:R-:W-:Y:S01]  /*0400*/  USHF.R.S32.HI UR5, URZ, 0x1f, UR17 ;  /* 0x0000001f3f057899 */ /* 0x000fe20008011411 */
[--C-:B------:R-:W-:Y:S01]  /*0410*/  SHF.R.S32.HI R16, RZ, 0x5, R8.reuse ;  /* 0x00000005ff107819 */ /* 0x100fe20000011408 */
[----:B------:R-:W-:Y:S01]  /*0420*/  ULDC UR14, c[0x0][0x1c0] ;  /* 0x00007000000e7ab9 */ /* 0x000fe20000000800 */
[----:B------:R1:W-:Y:S01]  /*0430*/  STL [R1+0x18], R0 ;  /* 0x0000180001007387 */ /* 0x0003e20000100800 */
[----:B------:R-:W-:Y:S01]  /*0440*/  LOP3.LUT R4, R11, 0xfffffff8, RZ, 0xc0, !PT ;  /* 0xfffffff80b047812 */ /* 0x000fe200078ec0ff */
[----:B------:R-:W-:Y:S01]  /*0450*/  UIMAD UR4, UR5, UR43, URZ ;  /* 0x0000002b050472a4 */ /* 0x000fe2000f8e023f */
[----:B------:R-:W-:Y:S01]  /*0460*/  SHF.R.S32.HI R6, RZ, 0x1f, R8 ;  /* 0x0000001fff067819 */ /* 0x000fe20000011408 */
[----:B------:R-:W-:-:S02]  /*0470*/  ULDC UR12, c[0x0][0x1c0] ;  /* 0x00007000000c7ab9 */ /* 0x000fc40000000800 */
[----:B------:R-:W-:Y:S01]  /*0480*/  IMAD.IADD R14, R2, 0x1, -R4 ;  /* 0x00000001020e7824 */ /* 0x000fe200078e0a04 */
[----:B------:R-:W-:Y:S01]  /*0490*/  LOP3.LUT R4, R7, 0x1, RZ, 0xc0, !PT ;  /* 0x0000000107047812 */ /* 0x000fe200078ec0ff */
[----:B------:R-:W-:Y:S01]  /*04a0*/  IMAD.U32 R2, RZ, RZ, UR6 ;  /* 0x00000006ff027e24 */ /* 0x000fe2000f8e00ff */
[----:B------:R-:W-:Y:S02]  /*04b0*/  USHF.R.S32.HI UR6, URZ, 0x1f, UR43 ;  /* 0x0000001f3f067899 */ /* 0x000fe4000801142b */
[----:B------:R-:W-:Y:S01]  /*04c0*/  ISETP.NE.U32.AND P0, PT, R4, 0x1, PT ;  /* 0x000000010400780c */ /* 0x000fe20003f05070 */
[----:B------:R-:W-:Y:S02]  /*04d0*/  UIMAD UR57, UR57, UR12, URZ ;  /* 0x0000000c393972a4 */ /* 0x000fe4000f8e023f */
[----:B------:R-:W-:Y:S01]  /*04e0*/  ULDC.U8 UR11, c[0x0][0x3d0] ;  /* 0x0000f400000b7ab9 */ /* 0x000fe20000000000 */
[----:B------:R-:W-:Y:S01]  /*04f0*/  SEL R184, R184, 0x10, !P0 ;  /* 0x00000010b8b87807 */ /* 0x000fe20004000000 */
[----:B------:R-:W-:-:S02]  /*0500*/  USHF.L.U32 UR20, UR57, 0x4, URZ ;  /* 0x0000000439147899 */ /* 0x000fc4000800063f */
[----:B------:R-:W-:Y:S02]  /*0510*/  USHF.L.U32 UR56, UR57, 0x6, URZ ;  /* 0x0000000639387899 */ /* 0x000fe4000800063f */
[----:B------:R-:W-:Y:S02]  /*0520*/  UIADD3 UR19, UR20, 0x20, URZ ;  /* 0x0000002014137890 */ /* 0x000fe4000fffe03f */
[----:B------:R-:W-:Y:S02]  /*0530*/  ULDC.64 UR8, c[0x0][0x118] ;  /* 0x0000460000087ab9 */ /* 0x000fe40000000a00 */
[----:B------:R-:W-:Y:S01]  /*0540*/  UISETP.NE.AND UP2, UPT, UR11, URZ, UPT ;  /* 0x0000003f0b00728c */ /* 0x000fe2000bf45270 */
[----:B-1----:R-:W-:Y:S01]  /*0550*/  LOP3.LUT R0, R13, 0xfffffff8, RZ, 0xc0, !PT ;  /* 0xfffffff80d007812 */ /* 0x002fe200078ec0ff */
[----:B------:R-:W-:Y:S02]  /*0560*/  UIMAD.WIDE.U32 UR54, UR50, UR58, URZ ;  /* 0x0000003a323672a5 */ /* 0x000fe4000f8e003f */
[----:B------:R-:W-:-:S02]  /*0570*/  UIMAD UR26, UR57, 0x18, URZ ;  /* 0x00000018391a78a4 */ /* 0x000fc4000f8e023f */
[----:B------:R-:W-:Y:S01]  /*0580*/  IMAD.IADD R0, R12, 0x1, -R0 ;  /* 0x000000010c007824 */ /* 0x000fe200078e0a00 */
[----:B------:R-:W-:Y:S02]  /*0590*/  USHF.L.U32 UR25, UR57, 0x5, URZ ;  /* 0x0000000539197899 */ /* 0x000fe4000800063f */
[----:B------:R-:W-:Y:S01]  /*05a0*/  UIMAD UR24, UR57, 0x28, URZ ;  /* 0x00000028391878a4 */ /* 0x000fe2000f8e023f */
[C---:B------:R-:W-:Y:S01]  /*05b0*/  IMAD.SHL.U32 R210, R0.reuse, 0x8, RZ ;  /* 0x0000000800d27824 */ /* 0x040fe200078e00ff */
[C---:B------:R-:W-:Y:S01]  /*05c0*/  LOP3.LUT P4, RZ, R0.reuse, 0x2, RZ, 0xc0, !PT ;  /* 0x0000000200ff7812 */ /* 0x040fe2000788c0ff */
[----:B------:R-:W-:Y:S01]  /*05d0*/  UIMAD UR23, UR57, 0x30, URZ ;  /* 0x00000030391778a4 */ /* 0x000fe2000f8e023f */
[C---:B------:R-:W-:Y:S01]  /*05e0*/  LOP3.LUT P3, RZ, R0.reuse, 0x4, RZ, 0xc0, !PT ;  /* 0x0000000400ff7812 */ /* 0x040fe2000786c0ff */
[----:B------:R-:W-:Y:S01]  /*05f0*/  IMAD.SHL.U32 R0, R0, 0x40, RZ ;  /* 0x0000004000007824 */ /* 0x000fe200078e00ff */
[----:B------:R-:W-:Y:S01]  /*0600*/  LOP3.LUT R3, R3, 0x38, R210, 0xf8, !PT ;  /* 0x0000003803037812 */ /* 0x000fe200078ef8d2 */
[----:B------:R-:W-:Y:S01]  /*0610*/  UIMAD UR22, UR57, 0x38, URZ ;  /* 0x00000038391678a4 */ /* 0x000fe2000f8e023f */
[C---:B------:R-:W-:Y:S01]  /*0620*/  R2P PR, R7.reuse, 0x6 ;  /* 0x0000000607007804 */ /* 0x040fe20000000000 */
[----:B------:R-:W-:Y:S01]  /*0630*/  IMAD.SHL.U32 R7, R7, 0x40, RZ ;  /* 0x0000004007077824 */ /* 0x000fe200078e00ff */
[----:B------:R-:W-:Y:S01]  /*0640*/  LOP3.LUT R243, R3, R5, RZ, 0x3c, !PT ;  /* 0x0000000503f37212 */ /* 0x000fe200078e3cff */
[----:B------:R-:W-:Y:S01]  /*0650*/  USHF.R.S32.HI UR61, URZ, 0x1f, UR56 ;  /* 0x0000001f3f3d7899 */ /* 0x000fe20008011438 */
[----:B------:R-:W-:Y:S01]  /*0660*/  LEA.HI R3, R6, R16, RZ, 0x2 ;  /* 0x0000001006037211 */ /* 0x000fe200078f10ff */
[----:B------:R-:W-:Y:S01]  /*0670*/  UMOV UR53, 0xffffe000 ;  /* 0xffffe00000357882 */ /* 0x000fe20000000000 */
[----:B------:R-:W-:-:S02]  /*0680*/  LOP3.LUT R0, R0, 0x1c0, RZ, 0xc0, !PT ;  /* 0x000001c000007812 */ /* 0x000fc400078ec0ff */
[----:B------:R-:W-:Y:S01]  /*0690*/  LOP3.LUT R2, R3, 0xfffffffc, RZ, 0xc0, !PT ;  /* 0xfffffffc03027812 */ /* 0x000fe200078ec0ff */
[----:B------:R-:W-:Y:S01]  /*06a0*/  IMAD.U32 R3, RZ, RZ, UR6 ;  /* 0x00000006ff037e24 */ /* 0x000fe2000f8e00ff */
[----:B------:R-:W-:Y:S01]  /*06b0*/  USHF.R.S32.HI UR6, URZ, 0x1f, UR47 ;  /* 0x0000001f3f067899 */ /* 0x000fe2000801142f */
[----:B------:R-:W-:Y:S02]  /*06c0*/  LOP3.LUT R163, R0, 0x8, R13, 0xf8, !PT ;  /* 0x0000000800a37812 */ /* 0x000fe400078ef80d */
[----:B------:R-:W-:Y:S01]  /*06d0*/  IMAD.IADD R160, R16, 0x1, -R2 ;  /* 0x0000000110a07824 */ /* 0x000fe200078e0a02 */
[----:B------:R-:W-:Y:S02]  /*06e0*/  LEA.HI R2, R9, R12, RZ, 0x6 ;  /* 0x0000000c09027211 */ /* 0x000fe400078f30ff */
[----:B------:R-:W-:Y:S01]  /*06f0*/  IMAD.U32 R3, RZ, RZ, UR6 ;  /* 0x00000006ff037e24 */ /* 0x000fe2000f8e00ff */
[----:B------:R-:W-:Y:S01]  /*0700*/  USHF.R.S32.HI UR6, URZ, 0x1f, UR43 ;  /* 0x0000001f3f067899 */ /* 0x000fe2000801142b */
[----:B------:R-:W-:Y:S01]  /*0710*/  IMAD.SHL.U32 R3, R160, 0x10, RZ ;  /* 0x00000010a0037824 */ /* 0x000fe200078e00ff */
[----:B------:R-:W-:-:S04]  /*0720*/  SHF.R.S32.HI R2, RZ, 0x6, R2 ;  /* 0x00000006ff027819 */ /* 0x000fc80000011402 */
[----:B------:R-:W-:Y:S01]  /*0730*/  IMAD.U32 R5, RZ, RZ, UR6 ;  /* 0x00000006ff057e24 */ /* 0x000fe2000f8e00ff */
[----:B------:R-:W-:Y:S01]  /*0740*/  LOP3.LUT R5, R0, 0x30, R3, 0xf8, !PT ;  /* 0x0000003000057812 */ /* 0x000fe200078ef803 */
[----:B------:R-:W-:Y:S01]  /*0750*/  IMAD.SHL.U32 R3, R10, 0x200, RZ ;  /* 0x000002000a037824 */ /* 0x000fe200078e00ff */
[----:B------:R-:W-:Y:S01]  /*0760*/  SHF.R.U32.HI R0, RZ, 0x3, R0 ;  /* 0x00000003ff007819 */ /* 0x000fe20000011600 */
[----:B------:R-:W-:Y:S01]  /*0770*/  USHF.R.S32.HI UR6, URZ, 0x1f, UR47 ;  /* 0x0000001f3f067899 */ /* 0x000fe2000801142f */
[----:B------:R-:W-:Y:S01]  /*0780*/  LOP3.LUT R5, R5, 0x8, R13, 0xf8, !PT ;  /* 0x0000000805057812 */ /* 0x000fe200078ef80d */
[C---:B------:R-:W-:Y:S01]  /*0790*/  IMAD R4, R2.reuse, 0x800, R3 ;  /* 0x0000080002047824 */ /* 0x040fe200078e0203 */
[----:B------:R-:W-:Y:S01]  /*07a0*/  LOP3.LUT R163, R163, R0, RZ, 0x3c, !PT ;  /* 0x00000000a3a37212 */ /* 0x000fe200078e3cff */
[----:B------:R-:W-:Y:S01]  /*07b0*/  IMAD R243, R2, 0x200, R243 ;  /* 0x0000020002f37824 */ /* 0x000fe200078e02f3 */
[----:B------:R-:W-:Y:S01]  /*07c0*/  LOP3.LUT R3, R3, R5, R0, 0xf6, !PT ;  /* 0x0000000503037212 */ /* 0x000fe200078ef600 */
[----:B------:R-:W-:Y:S01]  /*07d0*/  IMAD.U32 R6, RZ, RZ, UR6 ;  /* 0x00000006ff067e24 */ /* 0x000fe2000f8e00ff */
[----:B------:R-:W-:Y:S01]  /*07e0*/  LOP3.LUT R0, R15, 0x7ffffffc, RZ, 0xc0, !PT ;  /* 0x7ffffffc0f007812 */ /* 0x000fe200078ec0ff */
[----:B------:R-:W-:Y:S01]  /*07f0*/  IMAD.IADD R163, R4, 0x1, R163 ;  /* 0x0000000104a37824 */ /* 0x000fe200078e02a3 */
[----:B------:R-:W-:Y:S01]  /*0800*/  LOP3.LUT R5, R8, 0xffffffe0, RZ, 0xc0, !PT ;  /* 0xffffffe008057812 */ /* 0x000fe200078ec0ff */
[----:B------:R-:W-:Y:S01]  /*0810*/  IMAD.U32 R4, RZ, RZ, UR10 ;  /* 0x0000000aff047e24 */ /* 0x000fe2000f8e00ff */
[----:B------:R-:W-:Y:S01]  /*0820*/  @!UP1 UIMAD UR6, UR43, UR14, UR47 ;  /* 0x0000000e2b0692a4 */ /* 0x000fe2000f8e022f */
[----:B------:R-:W-:Y:S01]  /*0830*/  IMAD.U32 R6, RZ, RZ, UR4 ;  /* 0x00000004ff067e24 */ /* 0x000fe2000f8e00ff */
[----:B------:R-:W-:Y:S01]  /*0840*/  USHF.R.S32.HI UR4, URZ, 0x1f, UR60 ;  /* 0x0000001f3f047899 */ /* 0x000fe2000801143c */
[----:B------:R-:W-:Y:S01]  /*0850*/  IMAD.IADD R13, R12, 0x1, -R5 ;  /* 0x000000010c0d7824 */ /* 0x000fe200078e0a05 */
[----:B------:R1:W-:Y:S01]  /*0860*/  STL [R1+0x4], R4 ;  /* 0x0000040401007387 */ /* 0x0003e20000100800 */
[----:B------:R-:W-:Y:S01]  /*0870*/  IMAD.SHL.U32 R2, R2, 0x20, RZ ;  /* 0x0000002002027824 */ /* 0x000fe200078e00ff */
[----:B------:R-:W-:Y:S01]  /*0880*/  USHF.L.U32 UR14, UR57, 0x3, URZ ;  /* 0x00000003390e7899 */ /* 0x000fe2000800063f */
[----:B------:R-:W-:-:S02]  /*0890*/  IMAD.SHL.U32 R163, R163, 0x2, RZ ;  /* 0x00000002a3a37824 */ /* 0x000fc400078e00ff */
[----:B------:R-:W-:Y:S01]  /*08a0*/  IMAD.SHL.U32 R3, R3, 0x2, RZ ;  /* 0x0000000203037824 */ /* 0x000fe200078e00ff */
[----:B------:R-:W-:Y:S01]  /*08b0*/  LOP3.LUT R244, R2, 0x6, R244, 0xf8, !PT ;  /* 0x0000000602f47812 */ /* 0x000fe200078ef8f4 */
[----:B------:R-:W-:-:S04]  /*08c0*/  UIADD3 UR18, UR14, UR19, URZ ;  /* 0x000000130e127290 */ /* 0x000fc8000fffe03f */
[----:B------:R-:W-:-:S04]  /*08d0*/  UIADD3 UR17, UR14, UR18, URZ ;  /* 0x000000120e117290 */ /* 0x000fc8000fffe03f */
[----:B------:R-:W-:Y:S01]  /*08e0*/  UIADD3 UR16, UR14, UR17, URZ ;  /* 0x000000110e107290 */ /* 0x000fe2000fffe03f */
[----:B-1----:R-:W-:-:S05]  /*08f0*/  IMAD.U32 R4, RZ, RZ, UR7 ;  /* 0x00000007ff047e24 */ /* 0x002fca000f8e00ff */
[----:B------:R1:W-:Y:S04]  /*0900*/  STL [R1+0x14], R4 ;  /* 0x0000140401007387 */ /* 0x0003e80000100800 */
[----:B------:R2:W-:Y:S04]  /*0910*/  STL [R1+0x10], R6 ;  /* 0x0000100601007387 */ /* 0x0005e80000100800 */
[----:B------:R-:W-:Y:S01]  /*0920*/  STL [R1+0x8], R13 ;  /* 0x0000080d01007387 */ /* 0x000fe20000100800 */
[----:B-1----:R-:W-:Y:S01]  /*0930*/  LEA.HI R4, R9, R12, RZ, 0x7 ;  /* 0x0000000c09047211 */ /* 0x002fe200078f38ff */
[----:B--2---:R-:W-:-:S03]  /*0940*/  IMAD.IADD R6, R12, 0x1, -R0 ;  /* 0x000000010c067824 */ /* 0x004fc600078e0a00 */
[----:B------:R-:W-:Y:S01]  /*0950*/  SHF.R.S32.HI R4, RZ, 0x7, R4 ;  /* 0x00000007ff047819 */ /* 0x000fe20000011404 */
[----:B------:R-:W-:Y:S01]  /*0960*/  IMAD.U32 R0, RZ, RZ, UR4 ;  /* 0x00000004ff007e24 */ /* 0x000fe2000f8e00ff */
[----:B------:R-:W-:Y:S01]  /*0970*/  LEA.HI R0, R8, R16, RZ, 0x1 ;  /* 0x0000001008007211 */ /* 0x000fe200078f08ff */
[----:B------:R-:W-:Y:S01]  /*0980*/  IMAD.SHL.U32 R6, R6, 0x2, RZ ;  /* 0x0000000206067824 */ /* 0x000fe200078e00ff */
[----:B------:R-:W-:Y:S01]  /*0990*/  UIMAD UR4, UR51, UR58, URZ ;  /* 0x0000003a330472a4 */ /* 0x000fe2000f8e023f */
[----:B------:R-:W-:Y:S01]  /*09a0*/  IMAD.SHL.U32 R5, R4, 0x8, RZ ;  /* 0x0000000804057824 */ /* 0x000fe200078e00ff */
[----:B------:R-:W-:Y:S01]  /*09b0*/  LOP3.LUT R169, R0, 0xfffffffe, RZ, 0xc0, !PT ;  /* 0xfffffffe00a97812 */ /* 0x000fe200078ec0ff */
[----:B------:R-:W-:Y:S01]  /*09c0*/  IMAD R8, R4, 0x1000, R6 ;  /* 0x0000100004087824 */ /* 0x000fe200078e0206 */
[----:B------:R-:W-:Y:S01]  /*09d0*/  LOP3.LUT R0, R7, 0x1c0, RZ, 0xc0, !PT ;  /* 0x000001c007007812 */ /* 0x000fe200078ec0ff */
[----:B------:R-:W-:Y:S01]  /*09e0*/  IMAD.SHL.U32 R4, R10, 0x10, RZ ;  /* 0x000000100a047824 */ /* 0x000fe200078e00ff */
[----:B------:R-:W-:Y:S01]  /*09f0*/  LOP3.LUT R5, R5, 0x8, RZ, 0xc0, !PT ;  /* 0x0000000805057812 */ /* 0x000fe200078ec0ff */
[----:B------:R-:W-:Y:S01]  /*0a00*/  IMAD.IADD R169, R16, 0x1, -R169 ;  /* 0x0000000110a97824 */ /* 0x000fe200078e0aa9 */
[----:B------:R-:W-:Y:S01]  /*0a10*/  LOP3.LUT R7, R0, 0x20, R2, 0xf8, !PT ;  /* 0x0000002000077812 */ /* 0x000fe200078ef802 */
[----:B------:R-:W-:Y:S01]  /*0a20*/  IMAD.U32 R12, RZ, RZ, UR4 ;  /* 0x00000004ff0c7e24 */ /* 0x000fe2000f8e00ff */
[----:B------:R-:W-:Y:S01]  /*0a30*/  SHF.R.U32.HI R2, RZ, 0x3, R0 ;  /* 0x00000003ff027819 */ /* 0x000fe20000011600 */
[----:B------:R-:W-:Y:S01]  /*0a40*/  IMAD R8, R169, 0x400, R8 ;  /* 0x00000400a9087824 */ /* 0x000fe200078e0208 */
[----:B------:R-:W-:Y:S01]  /*0a50*/  LOP3.LUT R9, R5, 0x10, R4, 0xf8, !PT ;  /* 0x0000001005097812 */ /* 0x000fe200078ef804 */
[----:B------:R-:W-:Y:S01]  /*0a60*/  @!UP1 UIMAD UR4, UR6, UR15, URZ ;  /* 0x0000000f060492a4 */ /* 0x000fe2000f8e023f */
[----:B------:R-:W-:Y:S01]  /*0a70*/  LOP3.LUT R7, R7, R2, RZ, 0x3c, !PT ;  /* 0x0000000207077212 */ /* 0x000fe200078e3cff */
[----:B------:R-:W-:Y:S01]  /*0a80*/  UIADD3 UR15, UR14, UR16, URZ ;  /* 0x000000100e0f7290 */ /* 0x000fe2000fffe03f */
[----:B------:R-:W-:Y:S01]  /*0a90*/  LOP3.LUT R5, R2, R0, R5, 0x1e, !PT ;  /* 0x0000000002057212 */ /* 0x000fe200078e1e05 */
[----:B------:R-:W-:-:S02]  /*0aa0*/  IMAD.SHL.U32 R2, R14, 0x40, RZ ;  /* 0x000000400e027824 */ /* 0x000fc400078e00ff */
[----:B------:R-:W-:Y:S01]  /*0ab0*/  IMAD R0, R160, 0x400, R6 ;  /* 0x00000400a0007824 */ /* 0x000fe200078e0206 */
[----:B------:R-:W-:Y:S01]  /*0ac0*/  UIADD3 UR21, UR14, UR15, URZ ;  /* 0x0000000f0e157290 */ /* 0x000fe2000fffe03f */
[----:B------:R-:W-:Y:S01]  /*0ad0*/  IMAD.SHL.U32 R6, R11, 0x40, RZ ;  /* 0x000000400b067824 */ /* 0x000fe200078e00ff */
[----:B------:R-:W-:Y:S01]  /*0ae0*/  LOP3.LUT R2, R2, 0x1c0, RZ, 0xc0, !PT ;  /* 0x000001c002027812 */ /* 0x000fe200078ec0ff */
[----:B------:R-:W-:Y:S01]  /*0af0*/  IMAD.IADD R248, R0, 0x1, R5 ;  /* 0x0000000100f87824 */ /* 0x000fe200078e0205 */
[----:B------:R-:W-:Y:S01]  /*0b00*/  SHF.R.S32.HI R5, RZ, 0x1f, R13 ;  /* 0x0000001fff057819 */ /* 0x000fe2000001140d */
[----:B------:R-:W-:Y:S01]  /*0b10*/  IMAD.SHL.U32 R0, R10, 0x8, RZ ;  /* 0x000000080a007824 */ /* 0x000fe200078e00ff */
[----:B------:R-:W-:Y:S01]  /*0b20*/  SHF.R.U32.HI R4, RZ, 0x3, R2 ;  /* 0x00000003ff047819 */ /* 0x000fe20000011602 */
[----:B------:R-:W-:Y:S01]  /*0b30*/  IMAD.IADD R8, R7, 0x1, R8 ;  /* 0x0000000107087824 */ /* 0x000fe200078e0208 */
[----:B------:R-:W-:Y:S02]  /*0b40*/  LEA R248, R248, 0x6000, 0x1 ;  /* 0x00006000f8f87811 */ /* 0x000fe400078e08ff */
[----:B------:R-:W-:Y:S01]  /*0b50*/  LOP3.LUT R7, R2, 0x8, R0, 0xf8, !PT ;  /* 0x0000000802077812 */ /* 0x000fe200078ef800 */
[----:B------:R-:W-:Y:S01]  /*0b60*/  IMAD.SHL.U32 R186, R8, 0x2, RZ ;  /* 0x0000000208ba7824 */ /* 0x000fe200078e00ff */
[----:B------:R-:W-:-:S02]  /*0b70*/  LOP3.LUT R2, R4, R9, R2, 0x1e, !PT ;  /* 0x0000000904027212 */ /* 0x000fc400078e1e02 */
[----:B------:R-:W-:Y:S01]  /*0b80*/  LOP3.LUT R0, R6, 0xfffffe00, RZ, 0xc0, !PT ;  /* 0xfffffe0006007812 */ /* 0x000fe200078ec0ff */
[----:B------:R-:W-:Y:S01]  /*0b90*/  IMAD.IADD R187, R186, 0x1, R184 ;  /* 0x00000001babb7824 */ /* 0x000fe200078e02b8 */
[----:B------:R-:W-:Y:S02]  /*0ba0*/  IADD3 R6, R248, 0x420, RZ ;  /* 0x00000420f8067810 */ /* 0x000fe40007ffe0ff */
[----:B------:R-:W-:Y:S01]  /*0bb0*/  LOP3.LUT R168, R2, R0, RZ, 0xfc, !PT ;  /* 0x0000000002a87212 */ /* 0x000fe200078efcff */
[----:B------:R-:W-:Y:S01]  /*0bc0*/  IMAD.U32 R2, RZ, RZ, UR4 ;  /* 0x00000004ff027e24 */ /* 0x000fe2000f8e00ff */
[----:B------:R-:W-:Y:S01]  /*0bd0*/  LEA.HI R5, R5, R13, RZ, 0x2 ;  /* 0x0000000d05057211 */ /* 0x000fe200078f10ff */
[----:B------:R-:W-:Y:S01]  /*0be0*/  IMAD R160, R160, 0x400, R0 ;  /* 0x00000400a0a07824 */ /* 0x000fe200078e0200 */
[----:B------:R-:W-:Y:S02]  /*0bf0*/  @P1 IADD3 R6, R248, 0x3e0, RZ ;  /* 0x000003e0f8061810 */ /* 0x000fe40007ffe0ff */
[----:B------:R-:W-:Y:S01]  /*0c00*/  SHF.R.S32.HI R5, RZ, 0x2, R5 ;  /* 0x00000002ff057819 */ /* 0x000fe20000011405 */
[----:B------:R1:W-:Y:S01]  /*0c10*/  STL [R1+0xc], R2 ;  /* 0x00000c0201007387 */ /* 0x0003e20000100800 */
[----:B------:R-:W-:-:S02]  /*0c20*/  LOP3.LUT R4, R7, R4, RZ, 0x3c, !PT ;  /* 0x0000000407047212 */ /* 0x000fc400078e3cff */
[C---:B------:R-:W-:Y:S01]  /*0c30*/  IADD3 R249, R248.reuse, 0x40, RZ ;  /* 0x00000040f8f97810 */ /* 0x040fe20007ffe0ff */
[----:B------:R2:W-:Y:S01]  /*0c40*/  STL [R1], R6 ;  /* 0x0000000601007387 */ /* 0x0005e20000100800 */
[C---:B------:R-:W-:Y:S01]  /*0c50*/  IMAD R247, R169.reuse, 0x10, R5 ;  /* 0x00000010a9f77824 */ /* 0x040fe200078e0205 */
[----:B------:R-:W-:Y:S01]  /*0c60*/  @P2 IADD3 R249, R248, -0x40, RZ ;  /* 0xffffffc0f8f92810 */ /* 0x000fe20007ffe0ff */
[----:B------:R-:W-:Y:S02]  /*0c70*/  IMAD R169, R169, 0x400, R0 ;  /* 0x00000400a9a97824 */ /* 0x000fe400078e0200 */
[----:B------:R-:W-:Y:S02]  /*0c80*/  IMAD.MOV.U32 R5, RZ, RZ, 0x20 ;  /* 0x00000020ff057424 */ /* 0x000fe400078e00ff */
[----:B------:R-:W-:Y:S02]  /*0c90*/  IMAD.MOV.U32 R0, RZ, RZ, 0x40 ;  /* 0x00000040ff007424 */ /* 0x000fe400078e00ff */
[----:B------:R-:W-:Y:S01]  /*0ca0*/  IMAD.IADD R169, R169, 0x1, R4 ;  /* 0x00000001a9a97824 */ /* 0x000fe200078e0204 */
[----:B------:R-:W-:Y:S01]  /*0cb0*/  SEL R165, R5, 0xffffffe0, !P4 ;  /* 0xffffffe005a57807 */ /* 0x000fe20006000000 */
[----:B------:R-:W-:Y:S01]  /*0cc0*/  IMAD.IADD R160, R4, 0x1, R160 ;  /* 0x0000000104a07824 */ /* 0x000fe200078e02a0 */
[----:B------:R-:W-:-:S02]  /*0cd0*/  SEL R0, R0, 0xffffffc0, !P3 ;  /* 0xffffffc000007807 */ /* 0x000fc40005800000 */
[----:B------:R-:W-:Y:S01]  /*0ce0*/  SEL R5, R5, 0xffffffe0, !P1 ;  /* 0xffffffe005057807 */ /* 0x000fe20004800000 */
[C---:B------:R-:W-:Y:S01]  /*0cf0*/  IMAD.IADD R166, R163.reuse, 0x1, R165 ;  /* 0x00000001a3a67824 */ /* 0x040fe200078e02a5 */
[----:B------:R-:W-:Y:S01]  /*0d00*/  LEA R160, R160, 0xa000, 0x1 ;  /* 0x0000a000a0a07811 */ /* 0x000fe200078e08ff */
[----:B------:R-:W-:Y:S02]  /*0d10*/  IMAD.IADD R164, R163, 0x1, R0 ;  /* 0x00000001a3a47824 */ /* 0x000fe400078e0200 */
[----:B------:R-:W-:Y:S01]  /*0d20*/  IMAD.IADD R185, R186, 0x1, R5 ;  /* 0x00000001bab97824 */ /* 0x000fe200078e0205 */
[----:B-1----:R-:W-:Y:S01]  /*0d30*/  IADD3 R2, R247, -0x40, RZ ;  /* 0xffffffc0f7027810 */ /* 0x002fe20007ffe0ff */
[----:B------:R-:W-:Y:S02]  /*0d40*/  IMAD.IADD R165, R165, 0x1, R164 ;  /* 0x00000001a5a57824 */ /* 0x000fe400078e02a4 */
[----:B------:R-:W-:Y:S01]  /*0d50*/  IMAD.IADD R251, R5, 0x1, R248 ;  /* 0x0000000105fb7824 */ /* 0x000fe200078e02f8 */
[----:B------:R-:W-:Y:S01]  /*0d60*/  SHF.R.S32.HI R4, RZ, 0x1f, R2 ;  /* 0x0000001fff047819 */ /* 0x000fe20000011402 */
[----:B------:R-:W-:-:S02]  /*0d70*/  IMAD.SHL.U32 R245, R2, 0x4, RZ ;  /* 0x0000000402f57824 */ /* 0x000fc400078e00ff */
[----:B------:R-:W-:Y:S01]  /*0d80*/  IMAD.IADD R184, R184, 0x1, R185 ;  /* 0x00000001b8b87824 */ /* 0x000fe200078e02b9 */
[----:B------:R-:W-:Y:S01]  /*0d90*/  SHF.L.U64.HI R246, R2, 0x2, R4 ;  /* 0x0000000202f67819 */ /* 0x000fe20000010204 */
[----:B--2---:R-:W-:Y:S02]  /*0da0*/  IMAD.IADD R250, R5, 0x1, R249 ;  /* 0x0000000105fa7824 */ /* 0x004fe400078e02f9 */
.L_x_1348:
[----:B------:R-:W-:Y:S02]  /*0db0*/  USHF.R.S32.HI UR52, URZ, 0x1f, UR43 ;  /* 0x0000001f3f347899 */ /* 0x000fe4000801142b */
[----:B------:R-:W-:Y:S02]  /*0dc0*/  USHF.L.U32 UR12, UR43, 0x2, URZ ;  /* 0x000000022b0c7899 */ /* 0x000fe4000800063f */
[----:B------:R-:W-:Y:S02]  /*0dd0*/  ULDC.64 UR6, c[0x0][0x240] ;  /* 0x0000900000067ab9 */ /* 0x000fe40000000a00 */
[----:B------:R-:W-:Y:S02]  /*0de0*/  UISETP.NE.U32.AND UP5, UPT, URZ, UR6, UPT ;  /* 0x000000063f00728c */ /* 0x000fe4000bfa5070 */
[----:B------:R-:W-:-:S02]  /*0df0*/  USHF.L.U64.HI UR5, UR43, 0x2, UR52 ;  /* 0x000000022b057899 */ /* 0x000fc40008010234 */
[----:B------:R-:W-:Y:S02]  /*0e00*/  UIADD3 UR6, UP0, UR12, UR6, URZ ;  /* 0x000000060c067290 */ /* 0x000fe4000ff1e03f */
[----:B------:R-:W-:Y:S02]  /*0e10*/  UISETP.NE.AND.EX UP5, UPT, URZ, UR7, UPT, UP5 ;  /* 0x000000073f00728c */ /* 0x000fe4000bfa5350 */
[----:B------:R-:W-:Y:S02]  /*0e20*/  UIADD3.X UR7, UR5, UR7, URZ, UP0, !UPT ;  /* 0x0000000705077290 */ /* 0x000fe400087fe43f */
[----:B------:R-:W-:Y:S01]  /*0e30*/  IMAD.U32 R6, RZ, RZ, UR6 ;  /* 0x00000006ff067e24 */ /* 0x000fe2000f8e00ff */
[----:B------:R-:W-:Y:S01]  /*0e40*/  ULDC.U8 UR4, c[0x0][0x312] ;  /* 0x0000c48000047ab9 */ /* 0x000fe20000000000 */
[----:B------:R-:W-:Y:S01]  /*0e50*/  PLOP3.LUT P2, PT, PT, PT, UP5, 0x80, 0x0 ;  /* 0x000000000000781c */ /* 0x000fe20003f4f058 */
[----:B------:R-:W-:Y:S01]  /*0e60*/  UISETP.NE.AND UP4, UPT, UR4, URZ, UPT ;  /* 0x0000003f0400728c */ /* 0x000fe2000bf85270 */
[----:B------:R-:W-:Y:S01]  /*0e70*/  IMAD.U32 R7, RZ, RZ, UR7 ;  /* 0x00000007ff077e24 */ /* 0x000fe2000f8e00ff */
[----:B------:R-:W-:-:S02]  /*0e80*/  ULDC.64 UR6, c[0x0][0x250] ;  /* 0x0000940000067ab9 */ /* 0x000fc40000000a00 */
        /* <DEDUP_REMOVED lines=39> */
.L_x_1280:
        /* <DEDUP_REMOVED lines=58> */
.L_x_1282:
        /* <DEDUP_REMOVED lines=18> */
.L_x_1283:
[----:B------:R-:W2:Y:S01]  /*15c0*/  LDL R0, [R1+0x10] ;  /* 0x0000100001007983 */ /* 0x000ea20000100800 */
[----:B------:R-:W-:-:S03]  /*15d0*/  ULDC.64 UR10, c[0x0][0x370] ;  /* 0x0000dc00000a7ab9 */ /* 0x000fc60000000a00 */
[----:B------:R-:W3:Y:S04]  /*15e0*/  LDL R4, [R1+0x18] ;  /* 0x0000180001047983 */ /* 0x000ee80000100800 */
[----:B------:R-:W4:Y:S01]  /*15f0*/  LDL R2, [R1+0x4] ;  /* 0x0000040001027983 */ /* 0x000f220000100800 */
[----:B------:R-:W-:-:S04]  /*1600*/  @UP3 UIMAD.WIDE.U32 UR6, UR4, UR10, URZ ;  /* 0x0000000a040632a5 */ /* 0x000fc8000f8e003f */
[----:B------:R-:W-:-:S03]  /*1610*/  @UP3 UIMAD UR41, UR4, UR11, UR7 ;  /* 0x0000000b042932a4 */ /* 0x000fc6000f8e0207 */
[----:B------:R-:W-:Y:S02]  /*1620*/  @UP3 UMOV UR35, UR6 ;  /* 0x0000000600233c82 */ /* 0x000fe40008000000 */
[----:B------:R-:W-:Y:S02]  /*1630*/  ULDC.64 UR6, c[0x0][0x368] ;  /* 0x0000da0000067ab9 */ /* 0x000fe40000000a00 */
[----:B------:R-:W-:-:S04]  /*1640*/  @!UP3 UIMAD UR10, UR52, UR6, URZ ;  /* 0x00000006340ab2a4 */ /* 0x000fc8000f8e023f */
[----:B------:R-:W-:Y:S02]  /*1650*/  @!UP3 UIMAD UR10, UR43, UR7, UR10 ;  /* 0x000000072b0ab2a4 */ /* 0x000fe4000f8e020a */
[----:B------:R-:W-:Y:S01]  /*1660*/  @!UP3 UIMAD.WIDE.U32 UR6, UR43, UR6, URZ ;  /* 0x000000062b06b2a5 */ /* 0x000fe2000f8e003f */
[----:B------:R-:W-:Y:S01]  /*1670*/  IABS R6, c[0x0][0x1c8] ;  /* 0x0000720000067a13 */ /* 0x000fe20000000000 */
[----:B------:R-:W-:Y:S02]  /*1680*/  ULDC UR13, c[0x0][0x224] ;  /* 0x00008900000d7ab9 */ /* 0x000fe40000000800 */
[----:B------:R-:W-:-:S03]  /*1690*/  UIMAD UR12, UR51, UR58, URZ ;  /* 0x0000003a330c72a4 */ /* 0x000fc6000f8e023f */
[----:B------:R-:W-:Y:S01]  /*16a0*/  @!UP3 UMOV UR35, UR6 ;  /* 0x000000060023bc82 */ /* 0x000fe20008000000 */
[----:B--2---:R1:W2:Y:S02]  /*16b0*/  R2UR UR30, R0 ;  /* 0x00000000001e73c2 */ /* 0x0042a400000e0000 */
[----:B-1----:R-:W5:Y:S01]  /*16c0*/  LDL R0, [R1+0xc] ;  /* 0x00000c0001007983 */ /* 0x002f620000100800 */
[----:B--2---:R-:W-:-:S05]  /*16d0*/  UIMAD UR6, UR52, UR13, UR30 ;  /* 0x0000000d340672a4 */ /* 0x004fca000f8e021e */
[----:B---3--:R1:W2:Y:S01]  /*16e0*/  R2UR UR30, R4 ;  /* 0x00000000041e73c2 */ /* 0x0082a200000e0000 */
[----:B------:R-:W-:-:S04]  /*16f0*/  UIADD3 UR6, UR59, UR6, URZ ;  /* 0x000000063b067290 */ /* 0x000fc8000fffe03f */
[----:B------:R-:W-:-:S03]  /*1700*/  UIMAD UR6, UR50, UR6, UR12 ;  /* 0x00000006320672a4 */ /* 0x000fc6000f8e020c */
[----:B------:R-:W3:Y:S01]  /*1710*/  S2UR UR12, SR_CTAID.X ;  /* 0x00000000000c79c3 */ /* 0x000ee20000002500 */
[----:B-1----:R-:W1:Y:S01]  /*1720*/  I2F.RP R4, R6 ;  /* 0x0000000600047306 */ /* 0x002e620000209400 */
[----:B------:R-:W-:Y:S02]  /*1730*/  @!UP3 UIADD3 UR41, UR7, UR10, URZ ;  /* 0x0000000a0729b290 */ /* 0x000fe4000fffe03f */
[----:B------:R-:W-:Y:S02]  /*1740*/  UIMAD UR10, UR51, UR4, URZ ;  /* 0x00000004330a72a4 */ /* 0x000fe4000f8e023f */
[----:B------:R-:W-:-:S03]  /*1750*/  UIADD3 UR13, UR55, UR6, URZ ;  /* 0x00000006370d7290 */ /* 0x000fc6000fffe03f */
[----:B-1----:R-:W1:Y:S01]  /*1760*/  MUFU.RCP R4, R4 ;  /* 0x0000000400047308 */ /* 0x002e620000001000 */
[----:B------:R-:W-:-:S04]  /*1770*/  UIMAD.WIDE.U32 UR6, UR50, UR4, URZ ;  /* 0x00000004320672a5 */ /* 0x000fc8000f8e003f */
[----:B------:R-:W-:Y:S02]  /*1780*/  @UP3 UIADD3 UR13, UR7, UR10, URZ ;  /* 0x0000000a070d3290 */ /* 0x000fe4000fffe03f */
[----:B------:R-:W-:Y:S02]  /*1790*/  USEL UR34, UR54, UR6, !UP3 ;  /* 0x0000000636227287 */ /* 0x000fe4000d800000 */
[----:B------:R-:W-:Y:S02]  /*17a0*/  ULDC.64 UR10, c[0x0][0x3d8] ;  /* 0x0000f600000a7ab9 */ /* 0x000fe40000000a00 */
[----:B---3--:R-:W-:Y:S01]  /*17b0*/  UIMAD.WIDE.U32 UR6, UR12, UR10, URZ ;  /* 0x0000000a0c0672a5 */ /* 0x008fe2000f8e003f */
[----:B-1----:R-:W-:-:S03]  /*17c0*/  IADD3 R4, R4, 0xffffffe, RZ ;  /* 0x0ffffffe04047810 */ /* 0x002fc60007ffe0ff */
[----:B------:R-:W-:Y:S01]  /*17d0*/  UIMAD UR11, UR12, UR11, UR7 ;  /* 0x0000000b0c0b72a4 */ /* 0x000fe2000f8e0207 */
[----:B------:R1:W3:Y:S01]  /*17e0*/  F2I.FTZ.U32.TRUNC.NTZ R5, R4 ;  /* 0x0000000400057305 */ /* 0x0002e2000021f000 */
[----:B------:R-:W-:-:S04]  /*17f0*/  USHF.L.U32 UR12, UR43, 0x7, URZ ;  /* 0x000000072b0c7899 */ /* 0x000fc8000800063f */
[----:B------:R-:W-:Y:S01]  /*1800*/  USEL UR10, UR12, URZ, UP5 ;  /* 0x0000003f0c0a7287 */ /* 0x000fe2000a800000 */
[----:B----4-:R4:W2:Y:S01]  /*1810*/  R2UR UR31, R2 ;  /* 0x00000000021f73c2 */ /* 0x0108a200000e0000 */
[----:B-1----:R-:W-:Y:S01]  /*1820*/  IMAD.MOV.U32 R4, RZ, RZ, RZ ;  /* 0x000000ffff047224 */ /* 0x002fe200078e00ff */
[----:B----4-:R-:W-:Y:S01]  /*1830*/  IABS R2, UR47 ;  /* 0x0000002f00027c13 */ /* 0x010fe20008000000 */
[----:B------:R-:W-:Y:S02]  /*1840*/  USEL UR32, UR6, URZ, UP2 ;  /* 0x0000003f06207287 */ /* 0x000fe40009000000 */
[----:B------:R-:W-:Y:S02]  /*1850*/  USHF.L.U64.HI UR6, UR43, 0x7, UR52 ;  /* 0x000000072b067899 */ /* 0x000fe40008010234 */
[----:B------:R-:W-:Y:S02]  /*1860*/  UIADD3 UR10, UP0, UR29, UR10, URZ ;  /* 0x0000000a1d0a7290 */ /* 0x000fe4000ff1e03f */
[----:B------:R-:W-:-:S04]  /*1870*/  USEL UR6, UR6, URZ, UP5 ;  /* 0x0000003f06067287 */ /* 0x000fc8000a800000 */
[----:B------:R-:W-:Y:S02]  /*1880*/  UIADD3.X UR7, UR42, UR6, URZ, UP0, !UPT ;  /* 0x000000062a077290 */ /* 0x000fe400087fe43f */
[----:B------:R-:W-:Y:S01]  /*1890*/  UIMAD UR6, UR51, UR10, URZ ;  /* 0x0000000a330672a4 */ /* 0x000fe2000f8e023f */
[----:B------:R-:W-:-:S03]  /*18a0*/  ISETP.NE.AND P1, PT, RZ, c[0x0][0x1c8], PT ;  /* 0x00007200ff007a0c */ /* 0x000fc60003f25270 */
[----:B------:R-:W-:Y:S02]  /*18b0*/  UIMAD UR7, UR50, UR7, UR6 ;  /* 0x00000007320772a4 */ /* 0x000fe4000f8e0206 */
[----:B--2---:R-:W-:Y:S01]  /*18c0*/  @UP1 USEL UR6, UR31, UR4, !UP3 ;  /* 0x000000041f061287 */ /* 0x004fe2000d800000 */
        /* <DEDUP_REMOVED lines=11> */
[----:B------:R-:W-:-:S09]  /*1980*/  ISETP.LE.AND P0, PT, RZ, UR30, PT ;  /* 0x0000001eff007c0c */ /* 0x000fd2000bf03270 */
[----:B------:R-:W-:-:S05]  /*1990*/  @P2 IADD3 R0, R0, 0x1, RZ ;  /* 0x0000000100002810 */ /* 0x000fca0007ffe0ff */
[----:B------:R-:W-:Y:S01]  /*19a0*/  IMAD.MOV.U32 R13, RZ, RZ, R0 ;  /* 0x000000ffff0d7224 */ /* 0x000fe200078e0000 */
[----:B------:R-:W-:-:S03]  /*19b0*/  ULDC UR30, c[0x0][0x234] ;  /* 0x00008d00001e7ab9 */ /* 0x000fc60000000800 */
[----:B------:R-:W-:Y:S01]  /*19c0*/  @!P0 IMAD.MOV R13, RZ, RZ, -R13 ;  /* 0x000000ffff0d8224 */ /* 0x000fe200078e0a0d */
[----:B------:R-:W-:Y:S01]  /*19d0*/  PLOP3.LUT P0, PT, PT, PT, UP1, 0x80, 0x0 ;  /* 0x000000000000781c */ /* 0x000fe20003f0f018 */
[----:B------:R-:W-:Y:S02]  /*19e0*/  @UP1 UIMAD UR31, UR47, UR30, UR6 ;  /* 0x0000001e2f1f12a4 */ /* 0x000fe4000f8e0206 */
[----:B------:R-:W-:Y:S02]  /*19f0*/  USEL UR30, UR11, URZ, UP2 ;  /* 0x0000003f0b1e7287 */ /* 0x000fe40009000000 */
[----:B------:R-:W-:Y:S01]  /*1a00*/  UIMAD.WIDE.U32 UR10, UR50, UR10, URZ ;  /* 0x0000000a320a72a5 */ /* 0x000fe2000f8e003f */
[----:B------:R-:W-:Y:S02]  /*1a10*/  @!P1 LOP3.LUT R13, RZ, c[0x0][0x1c8], RZ, 0x33, !PT ;  /* 0x00007200ff0d9a12 */ /* 0x000fe400078e33ff */
[----:B-1----:R-:W-:Y:S02]  /*1a20*/  @!UP1 UMOV UR31, UR12 ;  /* 0x0000000c001f9c82 */ /* 0x002fe40008000000 */
[----:B------:R-:W-:-:S02]  /*1a30*/  UIADD3 UR12, UR11, UR7, URZ ;  /* 0x000000070b0c7290 */ /* 0x000fc4000fffe03f */
[----:B------:R-:W-:Y:S01]  /*1a40*/  USHF.R.S32.HI UR7, URZ, 0x1f, UR37 ;  /* 0x0000001f3f077899 */ /* 0x000fe20008011425 */
[----:B------:R-:W-:Y:S01]  /*1a50*/  SHF.R.S32.HI R15, RZ, 0x1f, R13 ;  /* 0x0000001fff0f7819 */ /* 0x000fe2000001140d */
        /* <DEDUP_REMOVED lines=8> */
.L_x_1284:
[----:B------:R-:W2:Y:S02]  /*1ae0*/  LDL R0, [R1+0x14] ;  /* 0x0000140001007983 */ /* 0x000ea40000100800 */
[----:B--2---:R1:W2:Y:S01]  /*1af0*/  R2UR UR6, R0 ;  /* 0x00000000000673c2 */ /* 0x0042a200000e0000 */
[----:B------:R-:W-:-:S07]  /*1b00*/  DEPBAR.LE SB1, 0x0, {2} ;  /* 0x000090040000791a */ /* 0x000fce0000000000 */
.L_x_1285:
[----:B------:R-:W2:Y:S01]  /*1b10*/  LDL R10, [R1+0x8] ;  /* 0x00000800010a7983 */ /* 0x000ea20000100800 */
        /* <DEDUP_REMOVED lines=18> */
[----:B------:R-:W-:Y:S01]  /*1c40*/  IADD3.X R5, R211, UR41, RZ, P0, !PT ;  /* 0x00000029d3057c10 */ /* 0x000fe200087fe4ff */
[----:B------:R-:W-:-:S02]  /*1c50*/  UISETP.GE.AND UP0, UPT, UR38, 0x1, UPT ;  /* 0x000000012600788c */ /* 0x000fc4000bf06270 */
[----:B------:R-:W-:Y:S01]  /*1c60*/  UIMAD UR32, UR47, UR11, UR4 ;  /* 0x0000000b2f2072a4 */ /* 0x000fe2000f8e0204 */
[----:B------:R-:W-:Y:S01]  /*1c70*/  IMAD R0, R0, c[0x0][0x194], R2 ;  /* 0x0000650000007a24 */ /* 0x000fe200078e0202 */
[----:B------:R-:W-:Y:S01]  /*1c80*/  IADD3 R6, P1, R6, UR49, RZ ;  /* 0x0000003106067c10 */ /* 0x000fe2000ff3e0ff */
[----:B------:R-:W-:Y:S01]  /*1c90*/  ULDC.64 UR10, c[0x0][0x378] ;  /* 0x0000de00000a7ab9 */ /* 0x000fe20000000a00 */
[----:B------:R-:W-:Y:S01]  /*1ca0*/  IMAD.U32 R2, RZ, RZ, UR29 ;  /* 0x0000001dff027e24 */ /* 0x000fe2000f8e00ff */
[----:B------:R-:W-:Y:S01]  /*1cb0*/  UIMAD UR4, UR12, UR10, URZ ;  /* 0x0000000a0c0472a4 */ /* 0x000fe2000f8e023f */
[----:B-1----:R-:W-:Y:S01]  /*1cc0*/  SHF.R.S32.HI R8, RZ, 0x1f, R8 ;  /* 0x0000001fff087819 */ /* 0x002fe20000011408 */
[----:B------:R-:W-:Y:S01]  /*1cd0*/  UIADD3 UR30, UR29, UR6, URZ ;  /* 0x000000061d1e7290 */ /* 0x000fe2000fffe03f */
[----:B------:R-:W-:Y:S01]  /*1ce0*/  IADD3.X R7, R7, UR48, R0, P1, !PT ;  /* 0x0000003007077c10 */ /* 0x000fe20008ffe400 */
[----:B------:R-:W-:Y:S01]  /*1cf0*/  UIMAD UR13, UR47, UR11, UR4 ;  /* 0x0000000b2f0d72a4 */ /* 0x000fe2000f8e0204 */
[----:B---3--:R-:W-:Y:S01]  /*1d00*/  LEA.HI R8, R8, R9, RZ, 0x5 ;  /* 0x0000000908087211 */ /* 0x008fe200078f28ff */
[----:B------:R-:W-:Y:S01]  /*1d10*/  IMAD.WIDE.U32 R4, R2, c[0x0][0x370], R4 ;  /* 0x0000dc0002047a25 */ /* 0x000fe200078e0004 */
[----:B------:R-:W-:-:S02]  /*1d20*/  ULDC.64 UR10, c[0x0][0x370] ;  /* 0x0000dc00000a7ab9 */ /* 0x000fc40000000a00 */
[----:B------:R-:W-:Y:S01]  /*1d30*/  SHF.R.S32.HI R8, RZ, 0x5, R8 ;  /* 0x00000005ff087819 */ /* 0x000fe20000011408 */
[----:B------:R-:W-:Y:S02]  /*1d40*/  UIMAD UR4, UR42, UR10, URZ ;  /* 0x0000000a2a0472a4 */ /* 0x000fe4000f8e023f */
[----:B------:R-:W-:Y:S02]  /*1d50*/  UIADD3 UR12, UR29, UR31, URZ ;  /* 0x0000001f1d0c7290 */ /* 0x000fe4000fffe03f */
[----:B------:R-:W-:Y:S02]  /*1d60*/  UIMAD UR4, UR29, UR11, UR4 ;  /* 0x0000000b1d0472a4 */ /* 0x000fe4000f8e0204 */
[----:B------:R-:W-:Y:S02]  /*1d70*/  UMOV UR35, 0x4 ;  /* 0x0000000400237882 */ /* 0x000fe40000000000 */
[----:B------:R-:W-:Y:S02]  /*1d80*/  ULDC.64 UR10, c[0x0][0x200] ;  /* 0x00008000000a7ab9 */ /* 0x000fe40000000a00 */
[----:B------:R-:W-:Y:S01]  /*1d90*/  IADD3 R5, R5, UR4, RZ ;  /* 0x0000000405057c10 */ /* 0x000fe2000fffe0ff */
[----:B------:R-:W-:-:S02]  /*1da0*/  ULDC.64 UR48, c[0x0][0x3c8] ;  /* 0x0000f20000307ab9 */ /* 0x000fc40000000a00 */
[----:B------:R-:W-:Y:S02]  /*1db0*/  ULEA.HI.SX32 UR6, UR46, 0xffffffff, 0x1a ;  /* 0xffffffff2e067891 */ /* 0x000fe4000f8fd23f */
[----:B------:R-:W-:Y:S01]  /*1dc0*/  UIMAD.WIDE UR30, UR30, UR35, UR48 ;  /* 0x000000231e1e72a5 */ /* 0x000fe2000f8e0230 */
[----:B--2---:R-:W-:-:S05]  /*1dd0*/  IMAD R0, R8, UR57, R10 ;  /* 0x0000003908007c24 */ /* 0x004fca000f8e020a */
[----:B------:R-:W-:-:S04]  /*1de0*/  IADD3 R12, P0, R0, UR34, RZ ;  /* 0x00000022000c7c10 */ /* 0x000fc8000ff1e0ff */
        /* <DEDUP_REMOVED lines=8> */
[----:B------:R-:W-:Y:S02]  /*1e70*/  UIMAD.WIDE UR12, UR12, UR35, UR10 ;  /* 0x000000230c0c72a5 */ /* 0x000fe4000f8e020a */
        /* <DEDUP_REMOVED lines=9> */
[----:B------:R-:W-:Y:S05]  /*1f10*/  @!P0 BRA `(.L_x_1286) ;  /* 0x0000695000008947 */ /* 0x000fea0003800000 */
[----:B------:R-:W-:Y:S01]  /*1f20*/  UMOV UR11, UR12 ;  /* 0x0000000c000b7c82 */ /* 0x000fe20008000000 */
[----:B------:R-:W-:Y:S01]  /*1f30*/  MOV R14, UR37 ;  /* 0x00000025000e7c02 */ /* 0x000fe20008000f00 */
[----:B------:R-:W-:Y:S01]  /*1f40*/  UMOV UR10, UR13 ;  /* 0x0000000d000a7c82 */ /* 0x000fe20008000000 */
[----:B------:R-:W-:Y:S01]  /*1f50*/  IMAD R2, R15, c[0x0][0x1b8], RZ ;  /* 0x00006e000f027a24 */ /* 0x000fe200078e02ff */
[----:B------:R-:W-:Y:S01]  /*1f60*/  ULDC.64 UR12, c[0x0][0x1a0] ;  /* 0x00006800000c7ab9 */ /* 0x000fe20000000a00 */
[----:B------:R-:W-:Y:S01]  /*1f70*/  BSSY B0, `(.L_x_1287) ;  /* 0x000002b000007945 */ /* 0x000fe20003800000 */
[----:B------:R-:W-:Y:S01]  /*1f80*/  UIMAD UR4, UR7, UR12, URZ ;  /* 0x0000000c070472a4 */ /* 0x000fe2000f8e023f */
[----:B------:R-:W-:Y:S01]  /*1f90*/  IMAD.WIDE.U32 R4, R14, c[0x0][0x1a0], R210 ;  /* 0x000068000e047a25 */ /* 0x000fe200078e00d2 */
[----:B------:R-:W-:Y:S01]  /*1fa0*/  MOV R190, R10 ;  /* 0x0000000a00be7202 */ /* 0x000fe20000000f00 */
[----:B------:R-:W-:Y:S01]  /*1fb0*/  UMOV UR12, UR31 ;  /* 0x0000001f000c7c82 */ /* 0x000fe20008000000 */
[----:B------:R-:W-:Y:S01]  /*1fc0*/  MOV R188, R8 ;  /* 0x0000000800bc7202 */ /* 0x000fe20000000f00 */
[----:B------:R-:W-:Y:S01]  /*1fd0*/  UIMAD UR4, UR37, UR13, UR4 ;  /* 0x0000000d250472a4 */ /* 0x000fe2000f8e0204 */
[----:B------:R-:W-:Y:S01]  /*1fe0*/  IADD3 R4, P0, R4, UR44, RZ ;  /* 0x0000002c04047c10 */ /* 0x000fe2000ff1e0ff */
[----:B------:R-:W-:Y:S01]  /*1ff0*/  IMAD R2, R13, c[0x0][0x1bc], R2 ;  /* 0x00006f000d027a24 */ /* 0x000fe200078e0202 */
[----:B------:R-:W-:Y:S01]  /*2000*/  UMOV UR13, UR30 ;  /* 0x0000001e000d7c82 */ /* 0x000fe20008000000 */
[----:B------:R-:W-:Y:S01]  /*2010*/  IMAD.MOV.U32 R191, RZ, RZ, R11 ;  /* 0x000000ffffbf7224 */ /* 0x000fe200078e000b */
[----:B------:R-:W-:Y:S01]  /*2020*/  MOV R192, R12 ;  /* 0x0000000c00c07202 */ /* 0x000fe20000000f00 */
[----:B------:R-:W-:Y:S01]  /*2030*/  IMAD.MOV.U32 R189, RZ, RZ, R9 ;  /* 0x000000ffffbd7224 */ /* 0x000fe200078e0009 */
[----:B------:R-:W-:Y:S01]  /*2040*/  MOV R0, UR4 ;  /* 0x0000000400007c02 */ /* 0x000fe20008000f00 */
[----:B------:R-:W-:-:S03]  /*2050*/  ULEA.HI UR4, UR6, UR6, URZ, 0x1 ;  /* 0x0000000606047291 */ /* 0x000fc6000f8f083f */
[----:B------:R-:W-:Y:S01]  /*2060*/  IADD3.X R5, R5, UR45, R0, P0, !PT ;  /* 0x0000002d05057c10 */ /* 0x000fe200087fe400 */
[----:B------:R-:W-:Y:S01]  /*2070*/  ULOP3.LUT UR4, UR4, 0xfffffffe, URZ, 0xc0, !UPT ;  /* 0xfffffffe04047892 */ /* 0x000fe2000f8ec03f */
[----:B------:R-:W-:Y:S01]  /*2080*/  PLOP3.LUT P0, PT, PT, PT, UP2, 0x80, 0x0 ;  /* 0x000000000000781c */ /* 0x000fe20003f0f028 */
[----:B------:R-:W-:Y:S02]  /*2090*/  IMAD.SHL.U32 R0, R243, 0x2, RZ ;  /* 0x00000002f3007824 */ /* 0x000fe400078e00ff */
[----:B------:R-:W-:Y:S01]  /*20a0*/  UIADD3 UR4, UR6, -UR4, URZ ;  /* 0x8000000406047290 */ /* 0x000fe2000fffe03f */
[----:B------:R-:W-:-:S03]  /*20b0*/  IMAD.WIDE.U32 R4, R13, c[0x0][0x1b8], R4 ;  /* 0x00006e000d047a25 */ /* 0x000fc600078e0004 */
[----:B------:R-:W-:Y:S01]  /*20c0*/  UISETP.NE.AND UP0, UPT, UR4, 0x1, UPT ;  /* 0x000000010400788c */ /* 0x000fe2000bf05270 */
[----:B------:R-:W-:Y:S01]  /*20d0*/  IMAD.IADD R10, R5, 0x1, R2 ;  /* 0x00000001050a7824 */ /* 0x000fe200078e0202 */
[----:B------:R-:W-:-:S04]  /*20e0*/  UIMAD UR4, UR28, -0x80, UR5 ;  /* 0xffffff801c0478a4 */ /* 0x000fc8000f8e0205 */
        /* <DEDUP_REMOVED lines=19> */
.L_x_1288:
[----:B------:R-:W-:Y:S05]  /*2220*/  BSYNC B0 ;  /* 0x0000000000007941 */ /* 0x000fea0003800000 */
.L_x_1287:
        /* <DEDUP_REMOVED lines=22> */
.L_x_1290:
[----:B------:R-:W-:Y:S05]  /*2390*/  BSYNC B0 ;  /* 0x0000000000007941 */ /* 0x000fea0003800000 */
.L_x_1289:
        /* <DEDUP_REMOVED lines=22> */
.L_x_1292:
[----:B------:R-:W-:Y:S05]  /*2500*/  BSYNC B0 ;  /* 0x0000000000007941 */ /* 0x000fea0003800000 */
.L_x_1291:
        /* <DEDUP_REMOVED lines=21> */
.L_x_1294:
[----:B------:R-:W-:Y:S05]  /*2660*/  BSYNC B0 ;  /* 0x0000000000007941 */ /* 0x000fea0003800000 */
.L_x_1293:
        /* <DEDUP_REMOVED lines=13> */
.L_x_1296:
[----:B------:R-:W-:Y:S05]  /*2740*/  BSYNC B0 ;  /* 0x0000000000007941 */ /* 0x000fea0003800000 */
.L_x_1295:
        /* <DEDUP_REMOVED lines=15> */
.L_x_1298:
[----:B------:R-:W-:Y:S05]  /*2840*/  BSYNC B0 ;  /* 0x0000000000007941 */ /* 0x000fea0003800000 */
.L_x_1297:
        /* <DEDUP_REMOVED lines=20> */
.L_x_1300:
[----:B------:R-:W-:Y:S05]  /*2990*/  BSYNC B0 ;  /* 0x0000000000007941 */ /* 0x000fea0003800000 */
.L_x_1299:
        /* <DEDUP_REMOVED lines=20> */
.L_x_1302:
[----:B------:R-:W-:Y:S05]  /*2ae0*/  BSYNC B0 ;  /* 0x0000000000007941 */ /* 0x000fea0003800000 */
.L_x_1301:
[----:B------:R-:W-:Y:S01]  /*2af0*/  ULDC.64 UR30, c[0x0][0x198] ;  /* 0x00006600001e7ab9 */ /* 0x000fe20000000a00 */
[----:B---3--:R-:W-:Y:S01]  /*2b00*/  IMAD.WIDE.U32 R4, R14, c[0x0][0x198], R210 ;  /* 0x000066000e047a25 */ /* 0x008fe200078e00d2 */
[----:B------:R-:W-:Y:S01]  /*2b10*/  UIMAD UR7, UR7, UR30, URZ ;  /* 0x0000001e070772a4 */ /* 0x000fe2000f8e023f */
[----:B------:R-:W-:Y:S02]  /*2b20*/  SHF.R.S32.HI R11, RZ, 0x1f, R247 ;  /* 0x0000001fff0b7819 */ /* 0x000fe400000114f7 */
[C---:B------:R-:W-:Y:S01]  /*2b30*/  ISETP.GE.AND P2, PT, R247.reuse, UR4, PT ;  /* 0x00000004f7007c0c */ /* 0x040fe2000bf46270 */
[----:B------:R-:W-:Y:S01]  /*2b40*/  UIMAD UR7, UR37, UR31, UR7 ;  /* 0x0000001f250772a4 */ /* 0x000fe2000f8e0207 */
[----:B------:R-:W-:Y:S01]  /*2b50*/  IADD3 R6, P0, R4, UR39, RZ ;  /* 0x0000002704067c10 */ /* 0x000fe2000ff1e0ff */
[----:B------:R-:W-:Y:S01]  /*2b60*/  IMAD.MOV.U32 R236, RZ, RZ, 0x7f800000 ;  /* 0x7f800000ffec7424 */ /* 0x000fe200078e00ff */
[----:B------:R-:W-:-:S03]  /*2b70*/  IADD3 R10, R247, 0x8, RZ ;  /* 0x00000008f70a7810 */ /* 0x000fc60007ffe0ff */
[----:B------:R-:W-:-:S05]  /*2b80*/  IMAD.U32 R2, RZ, RZ, UR7 ;  /* 0x00000007ff027e24 */ /* 0x000fca000f8e00ff */
[----:B------:R-:W-:Y:S01]  /*2b90*/  IADD3.X R7, R5, UR40, R2, P0, !PT ;  /* 0x0000002805077c10 */ /* 0x000fe200087fe402 */
[----:B------:R-:W-:Y:S01]  /*2ba0*/  IMAD.MOV.U32 R234, RZ, RZ, 0x7f800000 ;  /* 0x7f800000ffea7424 */ /* 0x000fe200078e00ff */
[C---:B------:R-:W-:Y:S01]  /*2bb0*/  IADD3 R2, R247.reuse, 0x28, RZ ;  /* 0x00000028f7027810 */ /* 0x040fe20007ffe0ff */
[----:B------:R-:W-:-:S03]  /*2bc0*/  IMAD.SHL.U32 R5, R247, 0x4, RZ ;  /* 0x00000004f7057824 */ /* 0x000fc600078e00ff */
[----:B------:R-:W-:Y:S02]  /*2bd0*/  ISETP.GE.AND P1, PT, R2, UR4, PT ;  /* 0x0000000402007c0c */ /* 0x000fe4000bf26270 */
[----:B------:R-:W-:-:S11]  /*2be0*/  SHF.R.S32.HI R4, RZ, 0x1f, R2 ;  /* 0x0000001fff047819 */ /* 0x000fd60000011402 */
[----:B------:R-:W-:-:S04]  /*2bf0*/  @!P1 LEA R8, P0, R2, UR11, 0x2 ;  /* 0x0000000b02089c11 */ /* 0x000fc8000f8010ff */
[----:B------:R-:W-:Y:S02]  /*2c00*/  @!P1 LEA.HI.X R9, R2, UR10, R4, 0x2, P0 ;  /* 0x0000000a02099c11 */ /* 0x000fe400080f1404 */
[----:B------:R-:W-:Y:S02]  /*2c10*/  IADD3 R4, P0, R5, UR11, RZ ;  /* 0x0000000b05047c10 */ /* 0x000fe4000ff1e0ff */
[C---:B------:R-:W-:Y:S01]  /*2c20*/  SHF.L.U64.HI R2, R247.reuse, 0x2, R11 ;  /* 0x00000002f7027819 */ /* 0x040fe2000001020b */
[----:B------:R3:W5:Y:S03]  /*2c30*/  @!P1 LDG.E R234, [R8.64] ;  /* 0x0000000808ea9981 */ /* 0x000766000c1e1900 */
[----:B------:R-:W-:Y:S02]  /*2c40*/  IADD3.X R5, R2, UR10, RZ, P0, !PT ;  /* 0x0000000a02057c10 */ /* 0x000fe400087fe4ff */
[----:B------:R-:W-:Y:S01]  /*2c50*/  IADD3 R2, R247, 0x20, RZ ;  /* 0x00000020f7027810 */ /* 0x000fe20007ffe0ff */
[----:B------:R3:W-:Y:S01]  /*2c60*/  @P6 STS.128 [R0+0x6000], RZ ;  /* 0x006000ff00006388 */ /* 0x0007e20000000c00 */
[----:B------:R-:W-:-:S03]  /*2c70*/  ISETP.GE.AND P0, PT, R10, UR4, PT ;  /* 0x000000040a007c0c */ /* 0x000fc6000bf06270 */
[----:B------:R1:W5:Y:S01]  /*2c80*/  @!P2 LDG.E R236, [R4.64] ;  /* 0x0000000804eca981 */ /* 0x000362000c1e1900 */
[----:B------:R-:W-:Y:S01]  /*2c90*/  ISETP.GE.AND P2, PT, R2, UR4, PT ;  /* 0x0000000402007c0c */ /* 0x000fe2000bf46270 */
[----:B------:R-:W-:Y:S02]  /*2ca0*/  IMAD.MOV.U32 R235, RZ, RZ, 0x7f800000 ;  /* 0x7f800000ffeb7424 */ /* 0x000fe400078e00ff */
[----:B------:R-:W-:Y:S02]  /*2cb0*/  IMAD.MOV.U32 R233, RZ, RZ, 0x7f800000 ;  /* 0x7f800000ffe97424 */ /* 0x000fe400078e00ff */
[----:B------:R-:W-:Y:S01]  /*2cc0*/  IMAD R2, R15, c[0x0][0x1b0], RZ ;  /* 0x00006c000f027a24 */ /* 0x000fe200078e02ff */
[----:B------:R-:W-:Y:S03]  /*2cd0*/  BSSY B0, `(.L_x_1303) ;  /* 0x0000016000007945 */ /* 0x000fe60003800000 */
[----:B------:R1:W5:Y:S01]  /*2ce0*/  @!P0 LDG.E R235, [R4.64+0x20] ;  /* 0x0000200804eb8981 */ /* 0x000362000c1e1900 */
[----:B------:R-:W-:-:S03]  /*2cf0*/  IMAD R2, R13, c[0x0][0x1b4], R2 ;  /* 0x00006d000d027a24 */ /* 0x000fc600078e0202 */
[----:B------:R1:W5:Y:S02]  /*2d00*/  @!P2 LDG.E R233, [R4.64+0x80] ;  /* 0x0000800804e9a981 */ /* 0x000364000c1e1900 */
[----:B-1----:R-:W-:-:S04]  /*2d10*/  IMAD.WIDE.U32 R4, R13, c[0x0][0x1b0], R6 ;  /* 0x00006c000d047a25 */ /* 0x002fc800078e0006 */
[----:B------:R-:W-:Y:S01]  /*2d20*/  IMAD.IADD R10, R5, 0x1, R2 ;  /* 0x00000001050a7824 */ /* 0x000fe200078e0202 */
[----:B------:R-:W-:Y:S05]  /*2d30*/  @P6 BRA `(.L_x_1304) ;  /* 0x000000f000006947 */ /* 0x000fea0003800000 */
[----:B---3--:R-:W-:-:S13]  /*2d40*/  ISETP.GE.AND P0, PT, R210, c[0x0][0x220], PT ;  /* 0x00008800d2007a0c */ /* 0x008fda0003f06270 */
        /* <DEDUP_REMOVED lines=14> */
.L_x_1304:
[----:B---3--:R-:W-:Y:S05]  /*2e30*/  BSYNC B0 ;  /* 0x0000000000007941 */ /* 0x008fea0003800000 */
.L_x_1303:
        /* <DEDUP_REMOVED lines=20> */
.L_x_1306:
[----:B------:R-:W-:Y:S05]  /*2f80*/  BSYNC B0 ;  /* 0x0000000000007941 */ /* 0x000fea0003800000 */
.L_x_1305:
        /* <DEDUP_REMOVED lines=20> */
.L_x_1308:
[----:B------:R-:W-:Y:S05]  /*30d0*/  BSYNC B0 ;  /* 0x0000000000007941 */ /* 0x000fea0003800000 */
.L_x_1307:
        /* <DEDUP_REMOVED lines=19> */
.L_x_1310:
[----:B------:R-:W-:Y:S05]  /*3210*/  BSYNC B0 ;  /* 0x0000000000007941 */ /* 0x000fea0003800000 */
.L_x_1309:
[----:B------:R-:W0:Y:S01]  /*3220*/  LDGDEPBAR ;  /* 0x00000000000079af */ /* 0x000e220000000000 */
[----:B------:R-:W-:Y:S01]  /*3230*/  ULDC.64 UR32, c[0x0][0x318] ;  /* 0x0000c60000207ab9 */ /* 0x000fe20000000a00 */
[----:B-1234-:R-:W-:Y:S01]  /*3240*/  IMAD.U32 R0, RZ, RZ, UR28 ;  /* 0x0000001cff007e24 */ /* 0x01efe2000f8e00ff */
[----:B------:R-:W-:Y:S02]  /*3250*/  UISETP.NE.U32.AND UP4, UPT, URZ, UR32, UPT ;  /* 0x000000203f00728c */ /* 0x000fe4000bf85070 */
[----:B------:R-:W-:Y:S02]  /*3260*/  USHF.R.S32.HI UR7, URZ, 0x1f, UR47 ;  /* 0x0000001f3f077899 */ /* 0x000fe4000801142f */
[----:B------:R-:W-:Y:S01]  /*3270*/  ULDC.64 UR34, c[0x0][0x320] ;  /* 0x0000c80000227ab9 */ /* 0x000fe20000000a00 */
[----:B------:R-:W1:Y:S01]  /*3280*/  S2R R2, SR_TID.X ;  /* 0x0000000000027919 */ /* 0x000e620000002100 */
[----:B------:R-:W-:Y:S01]  /*3290*/  UISETP.NE.AND.EX UP4, UPT, URZ, UR33, UPT, UP4 ;  /* 0x000000213f00728c */ /* 0x000fe2000bf85340 */
[----:B------:R-:W-:-:S05]  /*32a0*/  IMAD R0, R0, 0x80, R244 ;  /* 0x0000008000007824 */ /* 0x000fca00078e02f4 */
[----:B------:R-:W-:Y:S02]  /*32b0*/  PLOP3.LUT P0, PT, PT, PT, UP4, 0x80, 0x0 ;  /* 0x000000000000781c */ /* 0x000fe40003f0f048 */
[----:B------:R-:W-:-:S03]  /*32c0*/  IADD3 R6, R247, -UR38, -R0 ;  /* 0x80000026f7067c10 */ /* 0x000fc6000fffe800 */
[----:B------:R-:W-:Y:S02]  /*32d0*/  @UP4 UIMAD UR4, UR52, UR34, URZ ;  /* 0x00000022340442a4 */ /* 0x000fe4000f8e023f */
[----:B------:R-:W-:Y:S01]  /*32e0*/  @UP4 UMOV UR30, UR47 ;  /* 0x0000002f001e4c82 */ /* 0x000fe20008000000 */
[----:B------:R-:W-:-:S04]  /*32f0*/  DEPBAR.LE SB0, 0x1 ;  /* 0x000080400000791a */ /* 0x000fc80000000000 */
[----:B------:R-:W-:Y:S01]  /*3300*/  BAR.SYNC.DEFER_BLOCKING 0x0 ;  /* 0x0000000000007b1d */ /* 0x000fe20000010000 */
[----:B------:R-:W-:Y:S01]  /*3310*/  @UP4 UIMAD UR35, UR43, UR35, UR4 ;  /* 0x000000232b2342a4 */ /* 0x000fe2000f8e0204 */
[----:B------:R-:W-:Y:S01]  /*3320*/  IMAD.MOV.U32 R167, RZ, RZ, 0x20 ;  /* 0x00000020ffa77424 */ /* 0x000fe200078e00ff */
[----:B------:R-:W-:Y:S01]  /*3330*/  PLOP3.LUT P3, PT, PT, PT, UP0, 0x40, 0x0 ;  /* 0x000000000000781c */ /* 0x000fe20003f6e808 */
[----:B------:R-:W-:Y:S02]  /*3340*/  UIADD3 UR4, UR37, 0x80, URZ ;  /* 0x0000008025047890 */ /* 0x000fe4000fffe03f */
[----:B------:R-:W-:Y:S02]  /*3350*/  @UP4 UMOV UR31, UR7 ;  /* 0x00000007001f4c82 */ /* 0x000fe40008000000 */
[----:B------:R-:W-:-:S04]  /*3360*/  @UP4 UIMAD.WIDE.U32 UR30, UR43, UR34, UR30 ;  /* 0x000000222b1e42a5 */ /* 0x000fc8000f8e001e */
[----:B------:R-:W-:Y:S02]  /*3370*/  @UP4 UIADD3 UR35, UR31, UR35, URZ ;  /* 0x000000231f234290 */ /* 0x000fe4000fffe03f */
[----:B------:R-:W-:-:S04]  /*3380*/  @UP4 ULEA UR32, UP3, UR30, UR32, 0x2 ;  /* 0x000000201e204291 */ /* 0x000fc8000f86103f */
[----:B------:R-:W-:Y:S02]  /*3390*/  @UP4 ULEA.HI.X UR33, UR30, UR33, UR35, 0x2, UP3 ;  /* 0x000000211e214291 */ /* 0x000fe400098f1423 */
[----:B------:R-:W-:Y:S01]  /*33a0*/  IMAD.U32 R4, RZ, RZ, UR32 ;  /* 0x00000020ff047e24 */ /* 0x000fe2000f8e00ff */
[----:B------:R-:W2:Y:S01]  /*33b0*/  @P0 MUFU.RCP R0, c[0x0][0x238] ;  /* 0x00008e0000000b08 */ /* 0x000ea20000001000 */
[----:B------:R-:W-:Y:S01]  /*33c0*/  PLOP3.LUT P2, PT, PT, PT, UP0, 0x40, 0x0 ;  /* 0x000000000000781c */ /* 0x000fe20003f4e808 */
[----:B------:R-:W-:Y:S01]  /*33d0*/  IMAD.MOV.U32 R156, RZ, RZ, 0x40 ;  /* 0x00000040ff9c7424 */ /* 0x000fe200078e00ff */
[----:B------:R3:W4:Y:S01]  /*33e0*/  LDSM.16.M88.4 R124, [R163+0xa000] ;  /* 0x00a00000a37c783b */ /* 0x0007220000000200 */
[----:B------:R-:W-:Y:S02]  /*33f0*/  IMAD.U32 R5, RZ, RZ, UR33 ;  /* 0x00000021ff057e24 */ /* 0x000fe4000f8e00ff */
[----:B------:R-:W-:Y:S01]  /*3400*/  IMAD.SHL.U32 R159, R169, 0x2, RZ ;  /* 0x00000002a99f7824 */ /* 0x000fe200078e00ff */
[----:B------:R3:W1:Y:S01]  /*3410*/  LDSM.16.M88.4 R128, [R163+0xa800] ;  /* 0x00a80000a380783b */ /* 0x0006620000000200 */
[----:B------:R-:W-:Y:S01]  /*3420*/  IMAD.MOV.U32 R197, RZ, RZ, R181 ;  /* 0x000000ffffc57224 */ /* 0x000fe200078e00b5 */
[----:B------:R-:W-:Y:S01]  /*3430*/  CS2R R94, SRZ ;  /* 0x00000000005e7805 */ /* 0x000fe2000001ff00 */
[----:B------:R-:W-:Y:S01]  /*3440*/  IMAD R252, RZ, RZ, -UR56 ;  /* 0x80000038fffc7e24 */ /* 0x000fe2000f8e02ff */
[----:B------:R-:W2:Y:S01]  /*3450*/  @P0 LDG.E R4, [R4.64] ;  /* 0x0000000804040981 */ /* 0x000ea2000c1e1900 */
        /* <DEDUP_REMOVED lines=37> */
[----:B------:R-:W-:Y:S01]  /*36b0*/  IADD3 R242, R6, UR5, RZ ;  /* 0x0000000506f27c10 */ /* 0x000fe2000fffe0ff */
[C---:B------:R-:W-:Y:S01]  /*36c0*/  IMAD.SHL.U32 R240, R247.reuse, 0x4, RZ ;  /* 0x00000004f7f07824 */ /* 0x040fe200078e00ff */
[----:B------:R-:W-:Y:S01]  /*36d0*/  SHF.L.U64.HI R241, R247, 0x2, R11 ;  /* 0x00000002f7f17819 */ /* 0x000fe2000001020b */
[----:B------:R-:W-:-:S03]  /*36e0*/  UISETP.GE.AND UP3, UPT, UR4, UR5, UPT ;  /* 0x000000050400728c */ /* 0x000fc6000bf66270 */
[----:B------:R-:W-:Y:S01]  /*36f0*/  UMOV UR4, URZ ;  /* 0x0000003f00047c82 */ /* 0x000fe20008000000 */
[----:B--2---:R-:W-:Y:S01]  /*3700*/  @P0 FMUL.FTZ R4, R4, R0 ;  /* 0x0000000004040220 */ /* 0x004fe20000410000 */
[----:B-1----:R-:W-:-:S04]  /*3710*/  SHF.R.S32.HI R0, RZ, 0x1f, R2 ;  /* 0x0000001fff007819 */ /* 0x002fc80000011402 */
[----:B------:R-:W-:-:S04]  /*3720*/  LEA.HI R0, R0, R2, RZ, 0x4 ;  /* 0x0000000200007211 */ /* 0x000fc800078f20ff */
[----:B------:R-:W-:-:S05]  /*3730*/  LOP3.LUT R0, R0, 0xfffffff0, RZ, 0xc0, !PT ;  /* 0xfffffff000007812 */ /* 0x000fca00078ec0ff */
[----:B------:R-:W-:-:S05]  /*3740*/  IMAD.IADD R0, R2, 0x1, -R0 ;  /* 0x0000000102007824 */ /* 0x000fca00078e0a00 */
[----:B------:R-:W-:Y:S01]  /*3750*/  SHF.R.S32.HI R2, RZ, 0x1f, R0 ;  /* 0x0000001fff027819 */ /* 0x000fe20000011400 */
[----:B------:R-:W1:Y:S03]  /*3760*/  @P0 R2UR UR7, R4 ;  /* 0x00000000040703c2 */ /* 0x000e6600000e0000 */
[----:B------:R-:W-:-:S04]  /*3770*/  LEA.HI R2, R2, R0, RZ, 0x3 ;  /* 0x0000000002027211 */ /* 0x000fc800078f18ff */
[----:B------:R-:W-:-:S05]  /*3780*/  LOP3.LUT R2, R2, 0xfffffff8, RZ, 0xc0, !PT ;  /* 0xfffffff802027812 */ /* 0x000fca00078ec0ff */
[----:B------:R-:W-:Y:S01]  /*3790*/  IMAD.IADD R0, R0, 0x1, -R2 ;  /* 0x0000000100007824 */ /* 0x000fe200078e0a02 */
[----:B------:R-:W-:-:S04]  /*37a0*/  IADD3 R2, R169, 0x1000, RZ ;  /* 0x00001000a9027810 */ /* 0x000fc80007ffe0ff */
[C---:B------:R-:W-:Y:S02]  /*37b0*/  LOP3.LUT P0, RZ, R0.reuse, 0x2, RZ, 0xc0, !PT ;  /* 0x0000000200ff7812 */ /* 0x040fe4000780c0ff */
[----:B------:R-:W-:Y:S02]  /*37c0*/  LOP3.LUT P1, RZ, R0, 0x4, RZ, 0xc0, !PT ;  /* 0x0000000400ff7812 */ /* 0x000fe4000782c0ff */
[----:B------:R-:W-:Y:S02]  /*37d0*/  IADD3 R0, R168, 0x1000, RZ ;  /* 0x00001000a8007810 */ /* 0x000fe40007ffe0ff */
[----:B------:R-:W-:Y:S02]  /*37e0*/  SEL R2, R2, R169, P2 ;  /* 0x000000a902027207 */ /* 0x000fe40001000000 */
[----:B------:R-:W-:Y:S02]  /*37f0*/  SEL R0, R0, R168, P3 ;  /* 0x000000a800007207 */ /* 0x000fe40001800000 */
[----:B------:R-:W-:Y:S01]  /*3800*/  SEL R167, R167, 0xffffffe0, !P0 ;  /* 0xffffffe0a7a77807 */ /* 0x000fe20004000000 */
[----:B------:R-:W-:Y:S01]  /*3810*/  IMAD.SHL.U32 R158, R2, 0x2, RZ ;  /* 0x00000002029e7824 */ /* 0x000fe200078e00ff */
[----:B------:R-:W-:Y:S01]  /*3820*/  SEL R156, R156, 0xffffffc0, !P1 ;  /* 0xffffffc09c9c7807 */ /* 0x000fe20004800000 */
[----:B------:R-:W-:-:S02]  /*3830*/  IMAD.SHL.U32 R157, R0, 0x2, RZ ;  /* 0x00000002009d7824 */ /* 0x000fc400078e00ff */
[----:B------:R-:W-:Y:S02]  /*3840*/  IMAD.IADD R161, R160, 0x1, R167 ;  /* 0x00000001a0a17824 */ /* 0x000fe400078e02a7 */
[----:B------:R-:W-:Y:S01]  /*3850*/  IMAD.IADD R162, R167, 0x1, R159 ;  /* 0x00000001a7a27824 */ /* 0x000fe200078e029f */
[----:B-1-34-:R-:W-:Y:S02]  /*3860*/  @UP4 UMOV UR4, UR7 ;  /* 0x0000000700044c82 */ /* 0x01afe40008000000 */
.L_x_1313:
[----:B------:R-:W0:Y:S01]  /*3870*/  LDGDEPBAR ;  /* 0x00000000000079af */ /* 0x000e220000000000 */
[C---:B------:R-:W-:Y:S01]  /*3880*/  IADD3 R0, R158.reuse, R167, RZ ;  /* 0x000000a79e007210 */ /* 0x040fe20007ffe0ff */
[----:B------:R-:W-:Y:S01]  /*3890*/  UISETP.GE.AND UP0, UPT, UR6, 0x1, UPT ;  /* 0x000000010600788c */ /* 0x000fe2000bf06270 */
[----:B------:R-:W-:Y:S02]  /*38a0*/  MOV R2, UR6 ;  /* 0x0000000600027c02 */ /* 0x000fe40008000f00 */
[----:B------:R-:W-:Y:S02]  /*38b0*/  IADD3 R120, R158, R156, RZ ;  /* 0x0000009c9e787210 */ /* 0x000fe40007ffe0ff */
[----:B------:R-:W-:Y:S02]  /*38c0*/  LEA R2, R2, R242, 0x6 ;  /* 0x000000f202027211 */ /* 0x000fe400078e30ff */
[----:B------:R-:W-:Y:S02]  /*38d0*/  PLOP3.LUT P4, PT, PT, PT, UP3, 0x80, 0x0 ;  /* 0x000000000000781c */ /* 0x000fe40003f8f038 */
[C---:B------:R-:W-:Y:S02]  /*38e0*/  IADD3 R117, R2.reuse, -0x1, RZ ;  /* 0xffffffff02757810 */ /* 0x040fe40007ffe0ff */
[----:B------:R-:W-:Y:S02]  /*38f0*/  IABS R116, R2 ;  /* 0x0000000200747213 */ /* 0x000fe40000000000 */
[----:B------:R-:W-:Y:S02]  /*3900*/  ISETP.GE.AND P0, PT, R117, RZ, PT ;  /* 0x000000ff7500720c */ /* 0x000fe40003f06270 */
[----:B------:R-:W-:Y:S02]  /*3910*/  MOV R118, R116 ;  /* 0x0000007400767202 */ /* 0x000fe40000000f00 */
[C---:B------:R-:W-:Y:S02]  /*3920*/  IADD3 R116, R2.reuse, 0x8, RZ ;  /* 0x0000000802747810 */ /* 0x040fe40007ffe0ff */
[----:B------:R-:W-:Y:S01]  /*3930*/  I2F R178, R118 ;  /* 0x0000007600b27306 */ /* 0x000fe20000201400 */
[----:B------:R-:W-:Y:S02]  /*3940*/  IADD3 R121, R2, 0x7, RZ ;  /* 0x0000000702797810 */ /* 0x000fe40007ffe0ff */
[----:B------:R-:W-:Y:S02]  /*3950*/  ISETP.GE.AND P2, PT, R116, RZ, PT ;  /* 0x000000ff7400720c */ /* 0x000fe40003f46270 */
[C---:B------:R-:W-:Y:S02]  /*3960*/  IADD3 R172, R2.reuse, 0x20, RZ ;  /* 0x0000002002ac7810 */ /* 0x040fe40007ffe0ff */
[C---:B------:R-:W-:Y:S02]  /*3970*/  @!P0 IADD3 R117, -R2.reuse, 0x1, RZ ;  /* 0x0000000102758810 */ /* 0x040fe40007ffe1ff */
[----:B------:R-:W-:Y:S02]  /*3980*/  ISETP.GE.AND P0, PT, R121, RZ, PT ;  /* 0x000000ff7900720c */ /* 0x000fe40003f06270 */
[----:B------:R-:W-:Y:S01]  /*3990*/  I2F R177, R117 ;  /* 0x0000007500b17306 */ /* 0x000fe20000201400 */
[C---:B------:R-:W-:Y:S02]  /*39a0*/  IADD3 R171, R2.reuse, 0x1f, RZ ;  /* 0x0000001f02ab7810 */ /* 0x040fe40007ffe0ff */
[C---:B------:R-:W-:Y:S02]  /*39b0*/  IADD3 R170, R2.reuse, 0x28, RZ ;  /* 0x0000002802aa7810 */ /* 0x040fe40007ffe0ff */
[----:B------:R-:W-:Y:S02]  /*39c0*/  @!P2 IADD3 R116, -R2, -0x8, RZ ;  /* 0xfffffff80274a810 */ /* 0x000fe40007ffe1ff */
[----:B------:R-:W-:Y:S02]  /*39d0*/  ISETP.GE.AND P2, PT, R172, RZ, PT ;  /* 0x000000ffac00720c */ /* 0x000fe40003f46270 */
[----:B------:R-:W-:Y:S01]  /*39e0*/  PLOP3.LUT P5, PT, PT, PT, UP3, 0x80, 0x0 ;  /* 0x000000000000781c */ /* 0x000fe20003faf038 */
[----:B------:R-:W-:Y:S01]  /*39f0*/  I2F R180, R116 ;  /* 0x0000007400b47306 */ /* 0x000fe20000201400 */
[C---:B------:R-:W-:Y:S02]  /*3a00*/  @!P0 IADD3 R121, -R2.reuse, -0x7, RZ ;  /* 0xfffffff902798810 */ /* 0x040fe40007ffe1ff */
[----:B------:R-:W-:Y:S02]  /*3a10*/  ISETP.GE.AND P0, PT, R171, RZ, PT ;  /* 0x000000ffab00720c */ /* 0x000fe40003f06270 */
[----:B------:R-:W-:Y:S05]  /*3a20*/  PLOP3.LUT P6, PT, PT, PT, UP3, 0x80, 0x0 ;  /* 0x000000000000781c */ /* 0x000fea0003fcf038 */
[----:B------:R-:W-:Y:S01]  /*3a30*/  I2F R179, R121 ;  /* 0x0000007900b37306 */ /* 0x000fe20000201400 */
[----:B------:R-:W-:Y:S02]  /*3a40*/  @!P2 IADD3 R172, -R2, -0x20, RZ ;  /* 0xffffffe002aca810 */ /* 0x000fe40007ffe1ff */
[----:B------:R-:W-:Y:S03]  /*3a50*/  ISETP.GE.AND P2, PT, R170, RZ, PT ;  /* 0x000000ffaa00720c */ /* 0x000fe60003f46270 */
[C---:B------:R-:W-:Y:S04]  /*3a60*/  @!P0 IADD3 R171, -R2.reuse, -0x1f, RZ ;  /* 0xffffffe102ab8810 */ /* 0x040fe80007ffe1ff */
[----:B------:R1:W-:Y:S06]  /*3a70*/  I2F R176, R172 ;  /* 0x000000ac00b07306 */ /* 0x0003ec0000201400 */
[C---:B------:R-:W-:Y:S04]  /*3a80*/  @!P2 IADD3 R170, -R2.reuse, -0x28, RZ ;  /* 0xffffffd802aaa810 */ /* 0x040fe80007ffe1ff */
[----:B------:R2:W-:Y:S10]  /*3a90*/  I2F R175, R171 ;  /* 0x000000ab00af7306 */ /* 0x0005f40000201400 */
[----:B------:R3:W-:Y:S01]  /*3aa0*/  I2F R183, R170 ;  /* 0x000000aa00b77306 */ /* 0x0007e20000201400 */
[----:B-1----:R-:W-:Y:S04]  /*3ab0*/  IADD3 R172, R2, 0x27, RZ ;  /* 0x0000002702ac7810 */ /* 0x002fe80007ffe0ff */
[----:B------:R-:W-:Y:S02]  /*3ac0*/  ISETP.GE.AND P0, PT, R172, RZ, PT ;  /* 0x000000ffac00720c */ /* 0x000fe40003f06270 */
[C---:B--2---:R-:W-:Y:S11]  /*3ad0*/  IADD3 R171, R2.reuse, -0x9, RZ ;  /* 0xfffffff702ab7810 */ /* 0x044ff60007ffe0ff */
[C---:B------:R-:W-:Y:S02]  /*3ae0*/  @!P0 IADD3 R172, -R2.reuse, -0x27, RZ ;  /* 0xffffffd902ac8810 */ /* 0x040fe40007ffe1ff */
[C---:B---3--:R-:W-:Y:S02]  /*3af0*/  IADD3 R170, R2.reuse, -0x10, RZ ;  /* 0xfffffff002aa7810 */ /* 0x048fe40007ffe0ff */
[----:B------:R-:W-:Y:S01]  /*3b00*/  I2F R182, R172 ;  /* 0x000000ac00b67306 */ /* 0x000fe20000201400 */
        /* <DEDUP_REMOVED lines=11> */
[----:B------:R-:W-:Y:S01]  /*3bc0*/  LDSM.16.M88.4 R116, [R164+0x6000] ;  /* 0x00600000a474783b */ /* 0x000fe20000000200 */
[-C--:B------:R-:W-:Y:S08]  /*3bd0*/  HMMA.16816.F32.BF16 R12, R28, R18.reuse, RZ ;  /* 0x000000121c0c723c */ /* 0x080ff000000418ff */
[C---:B------:R-:W-:Y:S08]  /*3be0*/  HMMA.16816.F32.BF16 R16, R32.reuse, R18, RZ ;  /* 0x000000122010723c */ /* 0x040ff000000418ff */
[-C--:B---3--:R-:W-:Y:S08]  /*3bf0*/  HMMA.16816.F32.BF16 R20, R32, R100.reuse, RZ ;  /* 0x000000642014723c */ /* 0x088ff000000418ff */
[C---:B------:R-:W-:Y:S08]  /*3c00*/  HMMA.16816.F32.BF16 R24, R28.reuse, R100, RZ ;  /* 0x000000641c18723c */ /* 0x040ff000000418ff */
[-C--:B------:R-:W-:Y:S08]  /*3c10*/  HMMA.16816.F32.BF16 R28, R28, R102.reuse, RZ ;  /* 0x000000661c1c723c */ /* 0x080ff000000418ff */
[----:B------:R-:W-:Y:S01]  /*3c20*/  HMMA.16816.F32.BF16 R32, R32, R102, RZ ;  /* 0x000000662020723c */ /* 0x000fe200000418ff */
[----:B------:R-:W2:Y:S07]  /*3c30*/  LDSM.16.M88.4 R100, [R166+0x6800] ;  /* 0x00680000a664783b */ /* 0x000eae0000000200 */
[-C--:B----4-:R-:W-:Y:S08]  /*3c40*/  HMMA.16816.F32.BF16 R4, R104, R108.reuse, R4 ;  /* 0x0000006c6804723c */ /* 0x090ff00000041804 */
[C---:B-1----:R-:W-:Y:S08]  /*3c50*/  HMMA.16816.F32.BF16 R8, R112.reuse, R108, R8 ;  /* 0x0000006c7008723c */ /* 0x042ff00000041808 */
[-C--:B------:R-:W-:Y:S08]  /*3c60*/  HMMA.16816.F32.BF16 R12, R112, R110.reuse, R12 ;  /* 0x0000006e700c723c */ /* 0x080ff0000004180c */
[C---:B------:R-:W-:Y:S01]  /*3c70*/  HMMA.16816.F32.BF16 R16, R104.reuse, R110, R16 ;  /* 0x0000006e6810723c */ /* 0x040fe20000041810 */
[----:B------:R-:W1:Y:S08]  /*3c80*/  LDSM.16.M88.4 R108, [R120] ;  /* 0x00000000786c783b */ /* 0x000e700000000200 */
[----:B------:R-:W3:Y:S01]  /*3c90*/  LDSM.16.M88.4 R120, [R120+0x1000] ;  /* 0x001000007878783b */ /* 0x000ee20000000200 */
[-C--:B--2---:R-:W-:Y:S08]  /*3ca0*/  HMMA.16816.F32.BF16 R20, R104, R100.reuse, R20 ;  /* 0x000000646814723c */ /* 0x084ff00000041814 */
[C---:B------:R-:W-:Y:S08]  /*3cb0*/  HMMA.16816.F32.BF16 R24, R112.reuse, R100, R24 ;  /* 0x000000647018723c */ /* 0x040ff00000041818 */
[-C--:B------:R-:W-:Y:S07]  /*3cc0*/  HMMA.16816.F32.BF16 R28, R112, R102.reuse, R28 ;  /* 0x00000066701c723c */ /* 0x080fee000004181c */
[----:B------:R-:W-:Y:S01]  /*3cd0*/  IADD3 R112, R2, 0x18, RZ ;  /* 0x0000001802707810 */ /* 0x000fe20007ffe0ff */
[----:B------:R-:W-:Y:S01]  /*3ce0*/  HMMA.16816.F32.BF16 R32, R104, R102, R32 ;  /* 0x000000666820723c */ /* 0x000fe20000041820 */
[----:B------:R-:W2:Y:S03]  /*3cf0*/  LDSM.16.M88.4 R100, [R164+0x6800] ;  /* 0x00680000a464783b */ /* 0x000ea60000000200 */
[----:B------:R-:W-:Y:S03]  /*3d00*/  ISETP.GE.AND P2, PT, R112, RZ, PT ;  /* 0x000000ff7000720c */ /* 0x000fe60003f46270 */
[----:B------:R-:W-:Y:S01]  /*3d10*/  IADD3 R104, R2, 0x17, RZ ;  /* 0x0000001702687810 */ /* 0x000fe20007ffe0ff */
[-C--:B-1----:R-:W-:Y:S05]  /*3d20*/  HMMA.16816.F32.BF16 R4, R108, R116.reuse, R4 ;  /* 0x000000746c04723c */ /* 0x082fea0000041804 */
[----:B------:R-:W-:Y:S03]  /*3d30*/  ISETP.GE.AND P0, PT, R104, RZ, PT ;  /* 0x000000ff6800720c */ /* 0x000fe60003f06270 */
[C---:B---3--:R-:W-:Y:S04]  /*3d40*/  HMMA.16816.F32.BF16 R8, R120.reuse, R116, R8 ;  /* 0x000000747808723c */ /* 0x048fe80000041808 */
[C---:B------:R-:W-:Y:S03]  /*3d50*/  @!P2 IADD3 R112, -R2.reuse, -0x18, RZ ;  /* 0xffffffe80270a810 */ /* 0x040fe60007ffe1ff */
[C---:B------:R-:W-:Y:S01]  /*3d60*/  IADD3 R117, R2.reuse, -0x8, RZ ;  /* 0xfffffff802757810 */ /* 0x040fe20007ffe0ff */
[----:B------:R1:W-:Y:S01]  /*3d70*/  I2F R174, R112 ;  /* 0x0000007000ae7306 */ /* 0x0003e20000201400 */
[-C--:B------:R-:W-:Y:S03]  /*3d80*/  HMMA.16816.F32.BF16 R12, R120, R118.reuse, R12 ;  /* 0x00000076780c723c */ /* 0x080fe6000004180c */
[----:B------:R-:W-:Y:S02]  /*3d90*/  ISETP.GE.AND P2, PT, R117, RZ, PT ;  /* 0x000000ff7500720c */ /* 0x000fe40003f46270 */
[----:B------:R-:W-:Y:S02]  /*3da0*/  @!P0 IADD3 R104, -R2, -0x17, RZ ;  /* 0xffffffe902688810 */ /* 0x000fe40007ffe1ff */
[----:B------:R-:W-:Y:S01]  /*3db0*/  IADD3 R116, R0, R156, RZ ;  /* 0x0000009c00747210 */ /* 0x000fe20007ffe0ff */
[C---:B------:R-:W-:Y:S01]  /*3dc0*/  HMMA.16816.F32.BF16 R16, R108.reuse, R118, R16 ;  /* 0x000000766c10723c */ /* 0x040fe20000041810 */
[----:B------:R3:W-:Y:S03]  /*3dd0*/  I2F R173, R104 ;  /* 0x0000006800ad7306 */ /* 0x0007e60000201400 */
[----:B------:R-:W-:Y:S02]  /*3de0*/  ISETP.GE.AND P0, PT, R171, RZ, PT ;  /* 0x000000ffab00720c */ /* 0x000fe40003f06270 */
[C---:B------:R-:W-:Y:S02]  /*3df0*/  IADD3 R0, R2.reuse, -0x11, RZ ;  /* 0xffffffef02007810 */ /* 0x040fe40007ffe0ff */
[----:B------:R-:W-:Y:S01]  /*3e00*/  @!P2 IADD3 R117, -R2, 0x8, RZ ;  /* 0x000000080275a810 */ /* 0x000fe20007ffe1ff */
[-C--:B--2---:R-:W-:Y:S03]  /*3e10*/  HMMA.16816.F32.BF16 R20, R108, R100.reuse, R20 ;  /* 0x000000646c14723c */ /* 0x084fe60000041814 */
[----:B------:R2:W-:Y:S01]  /*3e20*/  I2F R172, R117 ;  /* 0x0000007500ac7306 */ /* 0x0005e20000201400 */
[----:B------:R-:W-:Y:S01]  /*3e30*/  ISETP.GE.AND P2, PT, R170, RZ, PT ;  /* 0x000000ffaa00720c */ /* 0x000fe20003f46270 */
[----:B-1----:R-:W-:Y:S01]  /*3e40*/  LDSM.16.M88.4 R112, [R165+0x6000] ;  /* 0x00600000a570783b */ /* 0x002fe20000000200 */
[C---:B------:R-:W-:Y:S02]  /*3e50*/  IADD3 R156, R2.reuse, 0x10, RZ ;  /* 0x00000010029c7810 */ /* 0x040fe40007ffe0ff */
[C---:B------:R-:W-:Y:S04]  /*3e60*/  HMMA.16816.F32.BF16 R24, R120.reuse, R100, R24 ;  /* 0x000000647818723c */ /* 0x040fe80000041818 */
[----:B------:R-:W-:Y:S02]  /*3e70*/  @!P0 IADD3 R171, -R2, 0x9, RZ ;  /* 0x0000000902ab8810 */ /* 0x000fe40007ffe1ff */
[----:B------:R-:W-:Y:S01]  /*3e80*/  ISETP.GE.AND P0, PT, R0, RZ, PT ;  /* 0x000000ff0000720c */ /* 0x000fe20003f06270 */
[----:B---3--:R-:W1:Y:S01]  /*3e90*/  LDSM.16.M88.4 R104, [R116] ;  /* 0x000000007468783b */ /* 0x008e620000000200 */
[-C--:B------:R-:W-:Y:S02]  /*3ea0*/  HMMA.16816.F32.BF16 R28, R120, R102.reuse, R28 ;  /* 0x00000066781c723c */ /* 0x080fe4000004181c */
[----:B------:R-:W-:Y:S02]  /*3eb0*/  I2F R171, R171 ;  /* 0x000000ab00ab7306 */ /* 0x000fe40000201400 */
[----:B------:R-:W-:Y:S02]  /*3ec0*/  @!P2 IADD3 R170, -R2, 0x10, RZ ;  /* 0x0000001002aaa810 */ /* 0x000fe40007ffe1ff */
[----:B------:R-:W-:Y:S02]  /*3ed0*/  ISETP.GE.AND P2, PT, R156, RZ, PT ;  /* 0x000000ff9c00720c */ /* 0x000fe40003f46270 */
[C---:B------:R-:W-:Y:S01]  /*3ee0*/  IADD3 R100, R2.reuse, -0x18, RZ ;  /* 0xffffffe802647810 */ /* 0x040fe20007ffe0ff */
[----:B------:R-:W-:Y:S01]  /*3ef0*/  HMMA.16816.F32.BF16 R32, R108, R102, R32 ;  /* 0x000000666c20723c */ /* 0x000fe20000041820 */
[----:B--2---:R-:W2:Y:S02]  /*3f00*/  LDSM.16.M88.4 R116, [R116+0x1000] ;  /* 0x001000007474783b */ /* 0x004ea40000000200 */
[----:B------:R-:W-:Y:S01]  /*3f10*/  I2F R170, R170 ;  /* 0x000000aa00aa7306 */ /* 0x000fe20000201400 */
[----:B------:R-:W-:Y:S02]  /*3f20*/  @!P0 IADD3 R0, -R2, 0x11, RZ ;  /* 0x0000001102008810 */ /* 0x000fe40007ffe1ff */
[----:B------:R-:W-:Y:S02]  /*3f30*/  ISETP.GE.AND P3, PT, R100, RZ, PT ;  /* 0x000000ff6400720c */ /* 0x000fe40003f66270 */
[----:B------:R-:W-:Y:S04]  /*3f40*/  MOV R111, 0x40 ;  /* 0x00000040006f7802 */ /* 0x000fe80000000f00 */
[C---:B------:R-:W-:Y:S01]  /*3f50*/  IADD3 R101, R2.reuse, 0xf, RZ ;  /* 0x0000000f02657810 */ /* 0x040fe20007ffe0ff */
[----:B------:R3:W-:Y:S01]  /*3f60*/  I2F R120, R0 ;  /* 0x0000000000787306 */ /* 0x0007e20000201400 */
[C---:B------:R-:W-:Y:S02]  /*3f70*/  @!P2 IADD3 R156, -R2.reuse, -0x10, RZ ;  /* 0xfffffff0029ca810 */ /* 0x040fe40007ffe1ff */
[----:B------:R-:W-:Y:S03]  /*3f80*/  ISETP.GE.AND P0, PT, R101, RZ, PT ;  /* 0x000000ff6500720c */ /* 0x000fe60003f06270 */
[----:B------:R-:W-:Y:S02]  /*3f90*/  @!P3 IADD3 R100, -R2, 0x18, RZ ;  /* 0x000000180264b810 */ /* 0x000fe40007ffe1ff */
[----:B-----5:R-:W-:Y:S02]  /*3fa0*/  FSETP.NEU.FTZ.AND P3, PT, R236, -INF , PT ;  /* 0xff800000ec00780b */ /* 0x020fe40003f7d000 */
[----:B------:R-:W-:Y:S06]  /*3fb0*/  I2F R102, R100 ;  /* 0x0000006400667306 */ /* 0x000fec0000201400 */
[C---:B------:R-:W-:Y:S01]  /*3fc0*/  @!P0 IADD3 R101, -R2.reuse, -0xf, RZ ;  /* 0xfffffff102658810 */ /* 0x040fe20007ffe1ff */
[-C--:B-1----:R-:W-:Y:S01]  /*3fd0*/  HMMA.16816.F32.BF16 R4, R104, R112.reuse, R4 ;  /* 0x000000706804723c */ /* 0x082fe20000041804 */
[----:B------:R-:W-:Y:S02]  /*3fe0*/  PLOP3.LUT P0, PT, PT, PT, UP3, 0x80, 0x0 ;  /* 0x000000000000781c */ /* 0x000fe40003f0f038 */
[----:B------:R-:W-:Y:S02]  /*3ff0*/  I2F R156, R156 ;  /* 0x0000009c009c7306 */ /* 0x000fe40000201400 */
[----:B---3--:R-:W-:Y:S04]  /*4000*/  IADD3 R0, R2, -0x19, RZ ;  /* 0xffffffe702007810 */ /* 0x008fe80007ffe0ff */
[----:B------:R-:W-:Y:S01]  /*4010*/  ISETP.GE.AND P2, PT, R0, RZ, PT ;  /* 0x000000ff0000720c */ /* 0x000fe20003f46270 */
[C---:B--2---:R-:W-:Y:S03]  /*4020*/  HMMA.16816.F32.BF16 R8, R116.reuse, R112, R8 ;  /* 0x000000707408723c */ /* 0x044fe60000041808 */
[----:B------:R-:W-:Y:S05]  /*4030*/  I2F R101, R101 ;  /* 0x0000006500657306 */ /* 0x000fea0000201400 */
[-C--:B------:R-:W-:Y:S04]  /*4040*/  HMMA.16816.F32.BF16 R12, R116, R114.reuse, R12 ;  /* 0x00000072740c723c */ /* 0x080fe8000004180c */
[----:B------:R-:W-:Y:S02]  /*4050*/  @!P2 IADD3 R0, -R2, 0x19, RZ ;  /* 0x000000190200a810 */ /* 0x000fe40007ffe1ff */
[----:B------:R-:W-:Y:S01]  /*4060*/  FMUL.FTZ R4, R4, c[0x0][0x2ec] ;  /* 0x0000bb0004047a20 */ /* 0x000fe20000410000 */
[----:B------:R-:W-:Y:S01]  /*4070*/  PLOP3.LUT P2, PT, PT, PT, UP3, 0x80, 0x0 ;  /* 0x000000000000781c */ /* 0x000fe20003f4f038 */
[----:B------:R-:W-:Y:S01]  /*4080*/  FMUL.FTZ R5, R5, c[0x0][0x2ec] ;  /* 0x0000bb0005057a20 */ /* 0x000fe20000410000 */
[----:B------:R-:W-:Y:S03]  /*4090*/  I2F R100, R0 ;  /* 0x0000000000647306 */ /* 0x000fe60000201400 */
[----:B------:R-:W-:Y:S01]  /*40a0*/  FMUL.FTZ R6, R6, c[0x0][0x2ec] ;  /* 0x0000bb0006067a20 */ /* 0x000fe20000410000 */
[C---:B------:R-:W-:Y:S04]  /*40b0*/  HMMA.16816.F32.BF16 R16, R104.reuse, R114, R16 ;  /* 0x000000726810723c */ /* 0x040fe80000041810 */
[----:B------:R-:W-:Y:S02]  /*40c0*/  FMUL.FTZ R7, R7, c[0x0][0x2ec] ;  /* 0x0000bb0007077a20 */ /* 0x000fe40000410000 */
[----:B------:R-:W-:Y:S01]  /*40d0*/  FMUL.FTZ R9, R9, c[0x0][0x2ec] ;  /* 0x0000bb0009097a20 */ /* 0x000fe20000410000 */
[----:B------:R-:W1:Y:S01]  /*40e0*/  MUFU.TANH R195, R4 ;  /* 0x0000000400c37308 */ /* 0x000e620000002400 */
[----:B------:R-:W-:Y:S04]  /*40f0*/  FMUL.FTZ R8, R8, c[0x0][0x2ec] ;  /* 0x0000bb0008087a20 */ /* 0x000fe80000410000 */
        /* <DEDUP_REMOVED lines=12> */
[----:B-1----:R-:W-:Y:S05]  /*41c0*/  FFMA.FTZ R2, R178, -UR4, R195 ;  /* 0x80000004b2027c23 */ /* 0x002fea00080100c3 */
[----:B------:R-:W1:Y:S01]  /*41d0*/  MUFU.TANH R216, R6 ;  /* 0x0000000600d87308 */ /* 0x000e620000002400 */
[----:B--2---:R-:W-:Y:S04]  /*41e0*/  MOV R9, UR28 ;  /* 0x0000001c00097c02 */ /* 0x004fe80008000f00 */
[----:B------:R-:W-:Y:S05]  /*41f0*/  LEA R9, R9, R244, 0x7 ;  /* 0x000000f409097211 */ /* 0x000fea00078e38ff */
[----:B------:R2:W-:Y:S01]  /*4200*/  MUFU.TANH R215, R7 ;  /* 0x0000000700d77308 */ /* 0x0005e20000002400 */
[C---:B------:R-:W-:Y:S02]  /*4210*/  @P4 ISETP.GE.AND P4, PT, R9.reuse, UR5, PT ;  /* 0x0000000509004c0c */ /* 0x040fe4000bf86270 */
[----:B------:R-:W-:Y:S02]  /*4220*/  @P0 IADD3 R0, R9, 0x1, RZ ;  /* 0x0000000109000810 */ /* 0x000fe40007ffe0ff */
[----:B------:R-:W-:Y:S02]  /*4230*/  PLOP3.LUT P0, PT, PT, PT, UP3, 0x80, 0x0 ;  /* 0x000000000000781c */ /* 0x000fe40003f0f038 */
[----:B------:R-:W-:Y:S01]  /*4240*/  @P5 ISETP.GE.AND P5, PT, R0, UR5, PT ;  /* 0x0000000500005c0c */ /* 0x000fe2000bfa6270 */
[----:B---3--:R-:W-:Y:S02]  /*4250*/  FFMA.FTZ R0, R177, -UR4, R194 ;  /* 0x80000004b1007c23 */ /* 0x008fe400080100c2 */
[----:B------:R3:W4:Y:S04]  /*4260*/  MUFU.TANH R228, R8 ;  /* 0x0000000800e47308 */ /* 0x0007280000002400 */
[----:B------:R-:W-:Y:S02]  /*4270*/  @P2 FSEL R2, R2, -INF , !P4 ;  /* 0xff80000002022808 */ /* 0x000fe40006000000 */
[----:B------:R-:W-:Y:S04]  /*4280*/  PLOP3.LUT P2, PT, PT, PT, UP3, 0x80, 0x0 ;  /* 0x000000000000781c */ /* 0x000fe80003f4f038 */
[----:B------:R1:W1:Y:S01]  /*4290*/  MUFU.TANH R238, R10 ;  /* 0x0000000a00ee7308 */ /* 0x0002620000002400 */
[----:B------:R-:W-:Y:S02]  /*42a0*/  @P0 FSEL R0, R0, -INF , !P5 ;  /* 0xff80000000000808 */ /* 0x000fe40006800000 */
[----:B------:R-:W-:Y:S01]  /*42b0*/  PLOP3.LUT P0, PT, PT, PT, UP3, 0x80, 0x0 ;  /* 0x000000000000781c */ /* 0x000fe20003f0f038 */
[----:B--2---:R-:W2:Y:S06]  /*42c0*/  LDSM.16.M88.4 R4, [R165+0x6800] ;  /* 0x00680000a504783b */ /* 0x004eac0000000200 */
[----:B------:R-:W-:Y:S01]  /*42d0*/  MUFU.TANH R237, R11 ;  /* 0x0000000b00ed7308 */ /* 0x000fe20000002400 */
[----:B---3--:R-:W-:Y:S05]  /*42e0*/  FMUL.FTZ R8, R236, 1.4426950216293334961 ;  /* 0x3fb8aa3bec087820 */ /* 0x008fea0000410000 */
[----:B------:R-:W-:Y:S04]  /*42f0*/  FSEL R8, R8, RZ, P3 ;  /* 0x000000ff08087208 */ /* 0x000fe80001800000 */
[----:B------:R-:W-:Y:S01]  /*4300*/  MUFU.TANH R223, R13 ;  /* 0x0000000d00df7308 */ /* 0x000fe20000002400 */
[C---:B------:R-:W-:Y:S01]  /*4310*/  FSETP.NEU.FTZ.AND P3, PT, R235.reuse, -INF , PT ;  /* 0xff800000eb00780b */ /* 0x040fe20003f7d000 */
[--C-:B------:R-:W-:Y:S02]  /*4320*/  FFMA.FTZ R2, R2, c[0x0][0x23c], -R8.reuse ;  /* 0x00008f0002027a23 */ /* 0x100fe40000010808 */
[----:B------:R-:W-:Y:S02]  /*4330*/  FFMA.FTZ R0, R0, c[0x0][0x23c], -R8 ;  /* 0x00008f0000007a23 */ /* 0x000fe40000010808 */
[----:B-1----:R-:W-:Y:S04]  /*4340*/  FMUL.FTZ R10, R235, 1.4426950216293334961 ;  /* 0x3fb8aa3beb0a7820 */ /* 0x002fe80000410000 */
[----:B------:R1:W-:Y:S10]  /*4350*/  MUFU.EX2 R114, R2 ;  /* 0x0000000200727308 */ /* 0x0003f40000000800 */
[----:B------:R-:W-:Y:S01]  /*4360*/  MUFU.TANH R225, R12 ;  /* 0x0000000c00e17308 */ /* 0x000fe20000002400 */
[-C--:B--2---:R-:W-:Y:S09]  /*4370*/  HMMA.16816.F32.BF16 R20, R104, R4.reuse, R20 ;  /* 0x000000046814723c */ /* 0x084ff20000041814 */
[----:B------:R2:W-:Y:S01]  /*4380*/  MUFU.EX2 R112, R0 ;  /* 0x0000000000707308 */ /* 0x0005e20000000800 */
[C---:B------:R-:W-:Y:S04]  /*4390*/  HMMA.16816.F32.BF16 R24, R116.reuse, R4, R24 ;  /* 0x000000047418723c */ /* 0x040fe80000041818 */
[----:B-1----:R-:W-:Y:S03]  /*43a0*/  FFMA.FTZ R2, R180, -UR4, R216 ;  /* 0x80000004b4027c23 */ /* 0x002fe600080100d8 */
[----:B------:R-:W-:Y:S02]  /*43b0*/  FSEL R4, R10, RZ, P3 ;  /* 0x000000ff0a047208 */ /* 0x000fe40001800000 */
[----:B------:R-:W-:Y:S03]  /*43c0*/  MUFU.TANH R231, R15 ;  /* 0x0000000f00e77308 */ /* 0x000fe60000002400 */
[----:B------:R-:W-:Y:S01]  /*43d0*/  @P2 FSEL R2, R2, -INF , !P4 ;  /* 0xff80000002022808 */ /* 0x000fe20006000000 */
[-C--:B------:R-:W-:Y:S01]  /*43e0*/  HMMA.16816.F32.BF16 R28, R116, R6.reuse, R28 ;  /* 0x00000006741c723c */ /* 0x080fe2000004181c */
[----:B------:R-:W-:Y:S02]  /*43f0*/  PLOP3.LUT P2, PT, PT, PT, UP3, 0x80, 0x0 ;  /* 0x000000000000781c */ /* 0x000fe40003f4f038 */
[----:B----4-:R-:W-:Y:S01]  /*4400*/  FFMA.FTZ R5, R176, -UR4, R228 ;  /* 0x80000004b0057c23 */ /* 0x010fe200080100e4 */
[----:B------:R-:W-:Y:S01]  /*4410*/  FSETP.NEU.FTZ.AND P3, PT, R233, -INF , PT ;  /* 0xff800000e900780b */ /* 0x000fe20003f7d000 */
[----:B------:R-:W-:Y:S02]  /*4420*/  FFMA.FTZ R2, R2, c[0x0][0x23c], -R4 ;  /* 0x00008f0002027a23 */ /* 0x000fe40000010804 */
[----:B------:R-:W-:Y:S01]  /*4430*/  FFMA.FTZ R10, R183, -UR4, R238 ;  /* 0x80000004b70a7c23 */ /* 0x000fe200080100ee */
[----:B------:R-:W-:Y:S01]  /*4440*/  MUFU.TANH R232, R14 ;  /* 0x0000000e00e87308 */ /* 0x000fe20000002400 */
[----:B------:R-:W-:Y:S04]  /*4450*/  HMMA.16816.F32.BF16 R32, R104, R6, R32 ;  /* 0x000000066820723c */ /* 0x000fe80000041820 */
[----:B--2---:R-:W-:Y:S01]  /*4460*/  FFMA.FTZ R0, R179, -UR4, R215 ;  /* 0x80000004b3007c23 */ /* 0x004fe200080100d7 */
[----:B------:R-:W-:Y:S01]  /*4470*/  @P2 FSEL R5, R5, -INF , !P4 ;  /* 0xff80000005052808 */ /* 0x000fe20006000000 */
[----:B------:R-:W-:Y:S01]  /*4480*/  FMUL.FTZ R21, R21, c[0x0][0x2ec] ;  /* 0x0000bb0015157a20 */ /* 0x000fe20000410000 */
[----:B------:R-:W-:Y:S01]  /*4490*/  PLOP3.LUT P2, PT, PT, PT, UP3, 0x80, 0x0 ;  /* 0x000000000000781c */ /* 0x000fe20003f4f038 */
[----:B------:R-:W-:Y:S01]  /*44a0*/  FMUL.FTZ R20, R20, c[0x0][0x2ec] ;  /* 0x0000bb0014147a20 */ /* 0x000fe20000410000 */
[----:B------:R1:W-:Y:S03]  /*44b0*/  MUFU.EX2 R113, R2 ;  /* 0x0000000200717308 */ /* 0x0003e60000000800 */
[----:B------:R-:W-:Y:S01]  /*44c0*/  @P0 FSEL R0, R0, -INF , !P5 ;  /* 0xff80000000000808 */ /* 0x000fe20006800000 */
[----:B------:R-:W-:Y:S01]  /*44d0*/  FMUL.FTZ R23, R23, c[0x0][0x2ec] ;  /* 0x0000bb0017177a20 */ /* 0x000fe20000410000 */
[----:B------:R-:W-:Y:S01]  /*44e0*/  PLOP3.LUT P0, PT, PT, PT, UP3, 0x80, 0x0 ;  /* 0x000000000000781c */ /* 0x000fe20003f0f038 */
[----:B------:R-:W-:Y:S02]  /*44f0*/  FMUL.FTZ R28, R28, c[0x0][0x2ec] ;  /* 0x0000bb001c1c7a20 */ /* 0x000fe40000410000 */
[----:B------:R-:W-:Y:S02]  /*4500*/  FFMA.FTZ R0, R0, c[0x0][0x23c], -R4 ;  /* 0x00008f0000007a23 */ /* 0x000fe40000010804 */
[----:B------:R-:W-:Y:S01]  /*4510*/  MUFU.TANH R199, R16 ;  /* 0x0000001000c77308 */ /* 0x000fe20000002400 */
[----:B------:R-:W-:Y:S01]  /*4520*/  FMUL.FTZ R29, R29, c[0x0][0x2ec] ;  /* 0x0000bb001d1d7a20 */ /* 0x000fe20000410000 */
[----:B------:R-:W-:Y:S01]  /*4530*/  @P2 FSEL R10, R10, -INF , !P4 ;  /* 0xff8000000a0a2808 */ /* 0x000fe20006000000 */
[----:B------:R-:W-:Y:S01]  /*4540*/  FMUL.FTZ R30, R30, c[0x0][0x2ec] ;  /* 0x0000bb001e1e7a20 */ /* 0x000fe20000410000 */
[----:B------:R-:W-:Y:S01]  /*4550*/  PLOP3.LUT P2, PT, PT, PT, UP3, 0x80, 0x0 ;  /* 0x000000000000781c */ /* 0x000fe20003f4f038 */
[----:B------:R-:W-:Y:S01]  /*4560*/  FMUL.FTZ R32, R32, c[0x0][0x2ec] ;  /* 0x0000bb0020207a20 */ /* 0x000fe20000410000 */
[----:B------:R-:W-:Y:S01]  /*4570*/  PLOP3.LUT P4, PT, PT, PT, UP3, 0x80, 0x0 ;  /* 0x000000000000781c */ /* 0x000fe20003f8f038 */
[----:B------:R-:W-:Y:S02]  /*4580*/  FMUL.FTZ R33, R33, c[0x0][0x2ec] ;  /* 0x0000bb0021217a20 */ /* 0x000fe40000410000 */
[----:B------:R-:W-:Y:S01]  /*4590*/  FMUL.FTZ R34, R34, c[0x0][0x2ec] ;  /* 0x0000bb0022227a20 */ /* 0x000fe20000410000 */
[----:B------:R2:W-:Y:S01]  /*45a0*/  MUFU.EX2 R209, R0 ;  /* 0x0000000000d17308 */ /* 0x0005e20000000800 */
[----:B------:R-:W-:Y:S02]  /*45b0*/  FMUL.FTZ R35, R35, c[0x0][0x2ec] ;  /* 0x0000bb0023237a20 */ /* 0x000fe40000410000 */
[----:B------:R-:W-:Y:S02]  /*45c0*/  FMUL.FTZ R31, R31, c[0x0][0x2ec] ;  /* 0x0000bb001f1f7a20 */ /* 0x000fe40000410000 */
[----:B-1----:R-:W-:Y:S02]  /*45d0*/  FMUL.FTZ R2, R233, 1.4426950216293334961 ;  /* 0x3fb8aa3be9027820 */ /* 0x002fe40000410000 */
[----:B------:R-:W-:Y:S02]  /*45e0*/  FMUL.FTZ R22, R22, c[0x0][0x2ec] ;  /* 0x0000bb0016167a20 */ /* 0x000fe40000410000 */
[----:B------:R-:W-:Y:S01]  /*45f0*/  FMUL.FTZ R25, R25, c[0x0][0x2ec] ;  /* 0x0000bb0019197a20 */ /* 0x000fe20000410000 */
[----:B------:R-:W1:Y:S01]  /*4600*/  MUFU.TANH R198, R17 ;  /* 0x0000001100c67308 */ /* 0x000e620000002400 */
[----:B------:R-:W-:Y:S01]  /*4610*/  FSEL R2, R2, RZ, P3 ;  /* 0x000000ff02027208 */ /* 0x000fe20001800000 */
[----:B------:R-:W-:Y:S01]  /*4620*/  FMUL.FTZ R24, R24, c[0x0][0x2ec] ;  /* 0x0000bb0018187a20 */ /* 0x000fe20000410000 */
[----:B------:R-:W-:Y:S01]  /*4630*/  FSETP.NEU.FTZ.AND P3, PT, R234, -INF , PT ;  /* 0xff800000ea00780b */ /* 0x000fe20003f7d000 */
[----:B------:R-:W-:Y:S02]  /*4640*/  FMUL.FTZ R26, R26, c[0x0][0x2ec] ;  /* 0x0000bb001a1a7a20 */ /* 0x000fe40000410000 */
[--C-:B------:R-:W-:Y:S02]  /*4650*/  FFMA.FTZ R5, R5, c[0x0][0x23c], -R2.reuse ;  /* 0x00008f0005057a23 */ /* 0x100fe40000010802 */
[----:B------:R-:W-:Y:S02]  /*4660*/  FMUL.FTZ R27, R27, c[0x0][0x2ec] ;  /* 0x0000bb001b1b7a20 */ /* 0x000fe40000410000 */
[----:B------:R3:W-:Y:S01]  /*4670*/  MUFU.EX2 R222, R5 ;  /* 0x0000000500de7308 */ /* 0x0007e20000000800 */
[----:B--2---:R-:W-:Y:S05]  /*4680*/  FFMA.FTZ R0, R175, -UR4, R227 ;  /* 0x80000004af007c23 */ /* 0x004fea00080100e3 */
[----:B------:R-:W-:Y:S04]  /*4690*/  @P0 FSEL R0, R0, -INF , !P5 ;  /* 0xff80000000000808 */ /* 0x000fe80006800000 */
[----:B------:R-:W-:Y:S01]  /*46a0*/  MUFU.TANH R203, R19 ;  /* 0x0000001300cb7308 */ /* 0x000fe20000002400 */
[----:B------:R-:W-:Y:S01]  /*46b0*/  PLOP3.LUT P0, PT, PT, PT, UP3, 0x80, 0x0 ;  /* 0x000000000000781c */ /* 0x000fe20003f0f038 */
[----:B------:R-:W-:Y:S02]  /*46c0*/  FFMA.FTZ R11, R0, c[0x0][0x23c], -R2 ;  /* 0x00008f00000b7a23 */ /* 0x000fe40000010802 */
[----:B-1----:R-:W-:Y:S06]  /*46d0*/  FFMA.FTZ R7, R171, -UR4, R198 ;  /* 0x80000004ab077c23 */ /* 0x002fec00080100c6 */
[----:B------:R-:W1:Y:S01]  /*46e0*/  MUFU.TANH R205, R18 ;  /* 0x0000001200cd7308 */ /* 0x000e620000002400 */
[----:B---3--:R-:W-:Y:S05]  /*46f0*/  FMUL.FTZ R5, R234, 1.4426950216293334961 ;  /* 0x3fb8aa3bea057820 */ /* 0x008fea0000410000 */
[----:B------:R-:W-:Y:S04]  /*4700*/  FSEL R0, R5, RZ, P3 ;  /* 0x000000ff05007208 */ /* 0x000fe80001800000 */
[----:B------:R-:W-:Y:S01]  /*4710*/  MUFU.TANH R200, R21 ;  /* 0x0000001500c87308 */ /* 0x000fe20000002400 */
[----:B------:R-:W-:Y:S01]  /*4720*/  FFMA.FTZ R5, R182, -UR4, R237 ;  /* 0x80000004b6057c23 */ /* 0x000fe200080100ed */
[----:B------:R-:W-:Y:S01]  /*4730*/  PLOP3.LUT P3, PT, PT, PT, UP3, 0x80, 0x0 ;  /* 0x000000000000781c */ /* 0x000fe20003f6f038 */
[--C-:B------:R-:W-:Y:S03]  /*4740*/  FFMA.FTZ R10, R10, c[0x0][0x23c], -R0.reuse ;  /* 0x00008f000a0a7a23 */ /* 0x100fe60000010800 */
[----:B------:R-:W-:Y:S02]  /*4750*/  @P0 FSEL R5, R5, -INF , !P5 ;  /* 0xff80000005050808 */ /* 0x000fe40006800000 */
[----:B------:R-:W-:Y:S02]  /*4760*/  PLOP3.LUT P0, PT, PT, PT, UP3, 0x80, 0x0 ;  /* 0x000000000000781c */ /* 0x000fe40003f0f038 */
[----:B------:R2:W-:Y:S01]  /*4770*/  MUFU.EX2 R230, R10 ;  /* 0x0000000a00e67308 */ /* 0x0005e20000000800 */
[----:B------:R-:W-:Y:S01]  /*4780*/  FFMA.FTZ R5, R5, c[0x0][0x23c], -R0 ;  /* 0x00008f0005057a23 */ /* 0x000fe20000010800 */
[----:B------:R-:W-:Y:S01]  /*4790*/  PLOP3.LUT P5, PT, PT, PT, UP3, 0x80, 0x0 ;  /* 0x000000000000781c */ /* 0x000fe20003faf038 */
[----:B-1----:R-:W-:Y:S07]  /*47a0*/  FFMA.FTZ R6, R178, -UR4, R205 ;  /* 0x80000004b2067c23 */ /* 0x002fee00080100cd */
[----:B------:R1:W-:Y:S10]  /*47b0*/  MUFU.EX2 R229, R5 ;  /* 0x0000000500e57308 */ /* 0x0003f40000000800 */
[----:B------:R-:W-:Y:S01]  /*47c0*/  MUFU.TANH R202, R28 ;  /* 0x0000001c00ca7308 */ /* 0x000fe20000002400 */
[----:B--2---:R-:W-:Y:S09]  /*47d0*/  FFMA.FTZ R10, R174, -UR4, R225 ;  /* 0x80000004ae0a7c23 */ /* 0x004ff200080100e1 */
[----:B------:R-:W2:Y:S01]  /*47e0*/  MUFU.TANH R196, R20 ;  /* 0x0000001400c47308 */ /* 0x000ea20000002400 */
[----:B-1----:R-:W-:Y:S02]  /*47f0*/  @P2 IADD3 R5, R9, 0x8, RZ ;  /* 0x0000000809052810 */ /* 0x002fe40007ffe0ff */
[----:B------:R-:W-:Y:S02]  /*4800*/  PLOP3.LUT P2, PT, PT, PT, UP3, 0x80, 0x0 ;  /* 0x000000000000781c */ /* 0x000fe40003f4f038 */
[----:B------:R-:W-:Y:S02]  /*4810*/  @P5 ISETP.GE.AND P5, PT, R5, UR5, PT ;  /* 0x0000000505005c0c */ /* 0x000fe4000bfa6270 */
[----:B------:R-:W-:Y:S03]  /*4820*/  @P0 IADD3 R5, R9, 0x9, RZ ;  /* 0x0000000909050810 */ /* 0x000fe60007ffe0ff */
[----:B------:R-:W1:Y:S01]  /*4830*/  MUFU.TANH R204, R23 ;  /* 0x0000001700cc7308 */ /* 0x000e620000002400 */
[----:B------:R-:W-:Y:S02]  /*4840*/  PLOP3.LUT P0, PT, PT, PT, UP3, 0x80, 0x0 ;  /* 0x000000000000781c */ /* 0x000fe40003f0f038 */
[----:B------:R-:W-:Y:S01]  /*4850*/  @P6 ISETP.GE.AND P6, PT, R5, UR5, PT ;  /* 0x0000000505006c0c */ /* 0x000fe2000bfc6270 */
[----:B------:R-:W-:Y:S04]  /*4860*/  FFMA.FTZ R5, R173, -UR4, R223 ;  /* 0x80000004ad057c23 */ /* 0x000fe800080100df */
[----:B------:R-:W-:Y:S02]  /*4870*/  @P2 FSEL R10, R10, -INF , !P5 ;  /* 0xff8000000a0a2808 */ /* 0x000fe40006800000 */
[----:B------:R-:W-:Y:S01]  /*4880*/  MUFU.TANH R201, R29 ;  /* 0x0000001d00c97308 */ /* 0x000fe20000002400 */
[----:B------:R-:W-:Y:S02]  /*4890*/  PLOP3.LUT P2, PT, PT, PT, UP3, 0x80, 0x0 ;  /* 0x000000000000781c */ /* 0x000fe40003f4f038 */
[--C-:B------:R-:W-:Y:S03]  /*48a0*/  FFMA.FTZ R10, R10, c[0x0][0x23c], -R2.reuse ;  /* 0x00008f000a0a7a23 */ /* 0x100fe60000010802 */
[----:B------:R-:W-:Y:S02]  /*48b0*/  @P0 FSEL R5, R5, -INF , !P6 ;  /* 0xff80000005050808 */ /* 0x000fe40007000000 */
[----:B------:R-:W-:Y:S03]  /*48c0*/  PLOP3.LUT P0, PT, PT, PT, UP3, 0x80, 0x0 ;  /* 0x000000000000781c */ /* 0x000fe60003f0f038 */
[----:B------:R-:W-:Y:S01]  /*48d0*/  FFMA.FTZ R5, R5, c[0x0][0x23c], -R2 ;  /* 0x00008f0005057a23 */ /* 0x000fe20000010802 */
[----:B------:R3:W-:Y:S10]  /*48e0*/  MUFU.EX2 R212, R10 ;  /* 0x0000000a00d47308 */ /* 0x0007f40000000800 */
[----:B------:R4:W-:Y:S10]  /*48f0*/  MUFU.EX2 R207, R5 ;  /* 0x0000000500cf7308 */ /* 0x0009f40000000800 */
[----:B------:R-:W-:Y:S01]  /*4900*/  MUFU.TANH R218, R30 ;  /* 0x0000001e00da7308 */ /* 0x000fe20000002400 */
[----:B---3--:R-:W-:Y:S05]  /*4910*/  FFMA.FTZ R10, R176, -UR4, R232 ;  /* 0x80000004b00a7c23 */ /* 0x008fea00080100e8 */
[----:B------:R-:W-:Y:S04]  /*4920*/  @P2 FSEL R10, R10, -INF , !P5 ;  /* 0xff8000000a0a2808 */ /* 0x000fe80006800000 */
[----:B------:R-:W-:Y:S01]  /*4930*/  MUFU.TANH R117, R32 ;  /* 0x0000002000757308 */ /* 0x000fe20000002400 */
[----:B------:R-:W-:Y:S01]  /*4940*/  PLOP3.LUT P2, PT, PT, PT, UP3, 0x80, 0x0 ;  /* 0x000000000000781c */ /* 0x000fe20003f4f038 */
[----:B----4-:R-:W-:Y:S02]  /*4950*/  FFMA.FTZ R5, R175, -UR4, R231 ;  /* 0x80000004af057c23 */ /* 0x010fe400080100e7 */
[--C-:B------:R-:W-:Y:S03]  /*4960*/  FFMA.FTZ R10, R10, c[0x0][0x23c], -R0.reuse ;  /* 0x00008f000a0a7a23 */ /* 0x100fe60000010800 */
[----:B------:R-:W-:Y:S03]  /*4970*/  @P0 FSEL R5, R5, -INF , !P6 ;  /* 0xff80000005050808 */ /* 0x000fe60007000000 */
[----:B------:R-:W-:Y:S01]  /*4980*/  MUFU.TANH R118, R33 ;  /* 0x0000002100767308 */ /* 0x000fe20000002400 */
[----:B------:R-:W-:Y:S01]  /*4990*/  PLOP3.LUT P0, PT, PT, PT, UP3, 0x80, 0x0 ;  /* 0x000000000000781c */ /* 0x000fe20003f0f038 */
[----:B------:R-:W-:Y:S08]  /*49a0*/  FFMA.FTZ R5, R5, c[0x0][0x23c], -R0 ;  /* 0x00008f0005057a23 */ /* 0x000ff00000010800 */
[----:B------:R3:W-:Y:S04]  /*49b0*/  MUFU.EX2 R219, R5 ;  /* 0x0000000500db7308 */ /* 0x0007e80000000800 */
[----:B------:R-:W-:Y:S02]  /*49c0*/  @P0 FSEL R7, R7, -INF , !P6 ;  /* 0xff80000007070808 */ /* 0x000fe40007000000 */
[----:B------:R-:W-:Y:S03]  /*49d0*/  PLOP3.LUT P0, PT, PT, PT, UP3, 0x80, 0x0 ;  /* 0x000000000000781c */ /* 0x000fe60003f0f038 */
[--C-:B------:R-:W-:Y:S01]  /*49e0*/  FFMA.FTZ R7, R7, c[0x0][0x23c], -R8.reuse ;  /* 0x00008f0007077a23 */ /* 0x100fe20000010808 */
[----:B------:R-:W-:Y:S10]  /*49f0*/  MUFU.TANH R176, R34 ;  /* 0x0000002200b07308 */ /* 0x000ff40000002400 */
[----:B------:R-:W-:Y:S01]  /*4a00*/  MUFU.TANH R175, R35 ;  /* 0x0000002300af7308 */ /* 0x000fe20000002400 */
[----:B---3--:R-:W-:Y:S05]  /*4a10*/  FFMA.FTZ R5, R172, -UR4, R199 ;  /* 0x80000004ac057c23 */ /* 0x008fea00080100c7 */
[----:B------:R-:W-:Y:S04]  /*4a20*/  @P2 FSEL R5, R5, -INF , !P5 ;  /* 0xff80000005052808 */ /* 0x000fe80006800000 */
[----:B------:R-:W-:Y:S01]  /*4a30*/  MUFU.TANH R217, R31 ;  /* 0x0000001f00d97308 */ /* 0x000fe20000002400 */
[----:B------:R-:W-:Y:S01]  /*4a40*/  PLOP3.LUT P2, PT, PT, PT, UP3, 0x80, 0x0 ;  /* 0x000000000000781c */ /* 0x000fe20003f4f038 */
[----:B------:R-:W-:Y:S08]  /*4a50*/  FFMA.FTZ R5, R5, c[0x0][0x23c], -R8 ;  /* 0x00008f0005057a23 */ /* 0x000ff00000010808 */
[----:B------:R3:W-:Y:S04]  /*4a60*/  MUFU.EX2 R123, R5 ;  /* 0x00000005007b7308 */ /* 0x0007e80000000800 */
[----:B------:R-:W-:Y:S02]  /*4a70*/  @P2 FSEL R6, R6, -INF , !P5 ;  /* 0xff80000006062808 */ /* 0x000fe40006800000 */
[----:B------:R-:W-:Y:S03]  /*4a80*/  PLOP3.LUT P2, PT, PT, PT, UP3, 0x80, 0x0 ;  /* 0x000000000000781c */ /* 0x000fe60003f4f038 */
[--C-:B------:R-:W-:Y:S01]  /*4a90*/  FFMA.FTZ R6, R6, c[0x0][0x23c], -R4.reuse ;  /* 0x00008f0006067a23 */ /* 0x100fe20000010804 */
[----:B------:R4:W-:Y:S10]  /*4aa0*/  MUFU.EX2 R122, R7 ;  /* 0x00000007007a7308 */ /* 0x0009f40000000800 */
[----:B------:R2:W-:Y:S01]  /*4ab0*/  MUFU.EX2 R178, R6 ;  /* 0x0000000600b27308 */ /* 0x0005e20000000800 */
[----:B---3--:R-:W-:Y:S05]  /*4ac0*/  FFMA.FTZ R5, R177, -UR4, R203 ;  /* 0x80000004b1057c23 */ /* 0x008fea00080100cb */
[----:B------:R-:W-:Y:S04]  /*4ad0*/  @P0 FSEL R5, R5, -INF , !P6 ;  /* 0xff80000005050808 */ /* 0x000fe80007000000 */
[----:B------:R-:W-:Y:S01]  /*4ae0*/  MUFU.TANH R213, R25 ;  /* 0x0000001900d57308 */ /* 0x000fe20000002400 */
[----:B------:R-:W-:Y:S02]  /*4af0*/  PLOP3.LUT P6, PT, PT, PT, UP3, 0x80, 0x0 ;  /* 0x000000000000781c */ /* 0x000fe40003fcf038 */
[----:B------:R-:W-:Y:S01]  /*4b00*/  PLOP3.LUT P0, PT, PT, PT, UP3, 0x80, 0x0 ;  /* 0x000000000000781c */ /* 0x000fe20003f0f038 */
[----:B------:R-:W-:Y:S01]  /*4b10*/  FFMA.FTZ R5, R5, c[0x0][0x23c], -R4 ;  /* 0x00008f0005057a23 */ /* 0x000fe20000010804 */
[----:B----4-:R-:W-:Y:S02]  /*4b20*/  @P4 IADD3 R7, R9, 0x10, RZ ;  /* 0x0000001009074810 */ /* 0x010fe40007ffe0ff */
[----:B------:R-:W-:Y:S02]  /*4b30*/  PLOP3.LUT P4, PT, PT, PT, UP3, 0x80, 0x0 ;  /* 0x000000000000781c */ /* 0x000fe40003f8f038 */
[----:B------:R-:W-:Y:S01]  /*4b40*/  @P3 ISETP.GE.AND P5, PT, R7, UR5, PT ;  /* 0x0000000507003c0c */ /* 0x000fe2000bfa6270 */
[----:B------:R3:W-:Y:S01]  /*4b50*/  MUFU.EX2 R177, R5 ;  /* 0x0000000500b17308 */ /* 0x0007e20000000800 */
[----:B------:R-:W-:Y:S02]  /*4b60*/  @P2 IADD3 R7, R9, 0x11, RZ ;  /* 0x0000001109072810 */ /* 0x000fe40007ffe0ff */
[----:B------:R-:W-:Y:S01]  /*4b70*/  PLOP3.LUT P3, PT, PT, PT, UP3, 0x80, 0x0 ;  /* 0x000000000000781c */ /* 0x000fe20003f6f038 */
[----:B--2---:R-:W-:Y:S01]  /*4b80*/  FFMA.FTZ R6, R170, -UR4, R196 ;  /* 0x80000004aa067c23 */ /* 0x004fe200080100c4 */
[----:B------:R-:W-:Y:S05]  /*4b90*/  PLOP3.LUT P2, PT, PT, PT, UP3, 0x80, 0x0 ;  /* 0x000000000000781c */ /* 0x000fea0003f4f038 */
[----:B------:R-:W-:Y:S01]  /*4ba0*/  @P4 ISETP.GE.AND P4, PT, R7, UR5, PT ;  /* 0x0000000507004c0c */ /* 0x000fe2000bf86270 */
[----:B------:R-:W-:Y:S05]  /*4bb0*/  MUFU.EX2 R221, R11 ;  /* 0x0000000b00dd7308 */ /* 0x000fea0000000800 */
[----:B------:R-:W-:Y:S02]  /*4bc0*/  @P3 FSEL R6, R6, -INF , !P5 ;  /* 0xff80000006063808 */ /* 0x000fe40006800000 */
[----:B------:R-:W-:Y:S03]  /*4bd0*/  PLOP3.LUT P3, PT, PT, PT, UP3, 0x80, 0x0 ;  /* 0x000000000000781c */ /* 0x000fe60003f6f038 */
[----:B------:R-:W-:Y:S01]  /*4be0*/  FFMA.FTZ R6, R6, c[0x0][0x23c], -R8 ;  /* 0x00008f0006067a23 */ /* 0x000fe20000010808 */
[----:B------:R-:W-:Y:S01]  /*4bf0*/  MUFU.EX2 R220, R10 ;  /* 0x0000000a00dc7308 */ /* 0x000fe20000000800 */
[----:B---3--:R-:W-:Y:S05]  /*4c00*/  FFMA.FTZ R5, R120, -UR4, R200 ;  /* 0x8000000478057c23 */ /* 0x008fea00080100c8 */
[----:B------:R-:W-:Y:S02]  /*4c10*/  @P0 FSEL R5, R5, -INF , !P4 ;  /* 0xff80000005050808 */ /* 0x000fe40006000000 */
[----:B------:R-:W-:Y:S02]  /*4c20*/  PLOP3.LUT P0, PT, PT, PT, UP3, 0x80, 0x0 ;  /* 0x000000000000781c */ /* 0x000fe40003f0f038 */
[----:B------:R-:W-:Y:S01]  /*4c30*/  MUFU.EX2 R109, R6 ;  /* 0x00000006006d7308 */ /* 0x000fe20000000800 */
[----:B------:R-:W-:Y:S09]  /*4c40*/  FFMA.FTZ R5, R5, c[0x0][0x23c], -R8 ;  /* 0x00008f0005057a23 */ /* 0x000ff20000010808 */
[----:B------:R1:W-:Y:S10]  /*4c50*/  MUFU.EX2 R121, R5 ;  /* 0x0000000500797308 */ /* 0x0003f40000000800 */
[----:B------:R-:W2:Y:S10]  /*4c60*/  MUFU.TANH R206, R22 ;  /* 0x0000001600ce7308 */ /* 0x000eb40000002400 */
[----:B------:R-:W3:Y:S01]  /*4c70*/  MUFU.TANH R214, R24 ;  /* 0x0000001800d67308 */ /* 0x000ee20000002400 */
[----:B-1----:R-:W-:Y:S05]  /*4c80*/  FFMA.FTZ R5, R171, -UR4, R204 ;  /* 0x80000004ab057c23 */ /* 0x002fea00080100cc */
[----:B------:R-:W-:Y:S04]  /*4c90*/  @P0 FSEL R5, R5, -INF , !P4 ;  /* 0xff80000005050808 */ /* 0x000fe80006000000 */
[----:B------:R-:W1:Y:S01]  /*4ca0*/  MUFU.TANH R226, R26 ;  /* 0x0000001a00e27308 */ /* 0x000e620000002400 */
[----:B------:R-:W-:Y:S01]  /*4cb0*/  PLOP3.LUT P0, PT, PT, PT, UP3, 0x80, 0x0 ;  /* 0x000000000000781c */ /* 0x000fe20003f0f038 */
[----:B--2---:R-:W-:Y:S02]  /*4cc0*/  FFMA.FTZ R6, R172, -UR4, R206 ;  /* 0x80000004ac067c23 */ /* 0x004fe400080100ce */
[--C-:B------:R-:W-:Y:S03]  /*4cd0*/  FFMA.FTZ R5, R5, c[0x0][0x23c], -R4.reuse ;  /* 0x00008f0005057a23 */ /* 0x100fe60000010804 */
[----:B------:R-:W-:Y:S03]  /*4ce0*/  @P2 FSEL R6, R6, -INF , !P5 ;  /* 0xff80000006062808 */ /* 0x000fe60006800000 */
[----:B------:R2:W-:Y:S01]  /*4cf0*/  MUFU.EX2 R171, R5 ;  /* 0x0000000500ab7308 */ /* 0x0005e20000000800 */
[----:B------:R-:W-:Y:S01]  /*4d00*/  PLOP3.LUT P2, PT, PT, PT, UP3, 0x80, 0x0 ;  /* 0x000000000000781c */ /* 0x000fe20003f4f038 */
[----:B------:R-:W-:Y:S08]  /*4d10*/  FFMA.FTZ R6, R6, c[0x0][0x23c], -R4 ;  /* 0x00008f0006067a23 */ /* 0x000ff00000010804 */
[----:B------:R3:W-:Y:S10]  /*4d20*/  MUFU.EX2 R172, R6 ;  /* 0x0000000600ac7308 */ /* 0x0007f40000000800 */
[----:B------:R-:W4:Y:S01]  /*4d30*/  MUFU.TANH R224, R27 ;  /* 0x0000001b00e07308 */ /* 0x000f220000002400 */
[----:B--2---:R-:W-:Y:S05]  /*4d40*/  FFMA.FTZ R5, R101, -UR4, R213 ;  /* 0x8000000465057c23 */ /* 0x004fea00080100d5 */
[----:B------:R-:W-:Y:S02]  /*4d50*/  @P0 FSEL R5, R5, -INF , !P4 ;  /* 0xff80000005050808 */ /* 0x000fe40006000000 */
[----:B------:R-:W-:Y:S01]  /*4d60*/  PLOP3.LUT P0, PT, PT, PT, UP3, 0x80, 0x0 ;  /* 0x000000000000781c */ /* 0x000fe20003f0f038 */
[----:B---3--:R-:W-:Y:S02]  /*4d70*/  FFMA.FTZ R6, R156, -UR4, R214 ;  /* 0x800000049c067c23 */ /* 0x008fe400080100d6 */
[--C-:B------:R-:W-:Y:S03]  /*4d80*/  FFMA.FTZ R5, R5, c[0x0][0x23c], -R2.reuse ;  /* 0x00008f0005057a23 */ /* 0x100fe60000010802 */
[----:B------:R-:W-:Y:S01]  /*4d90*/  @P3 FSEL R6, R6, -INF , !P5 ;  /* 0xff80000006063808 */ /* 0x000fe20006800000 */
[----:B------:R4:W-:Y:S01]  /*4da0*/  MUFU.EX2 R182, R5 ;  /* 0x0000000500b67308 */ /* 0x0009e20000000800 */
[----:B------:R-:W-:Y:S03]  /*4db0*/  PLOP3.LUT P3, PT, PT, PT, UP3, 0x80, 0x0 ;  /* 0x000000000000781c */ /* 0x000fe60003f6f038 */
[----:B------:R-:W-:Y:S02]  /*4dc0*/  FFMA.FTZ R7, R6, c[0x0][0x23c], -R2 ;  /* 0x00008f0006077a23 */ /* 0x000fe40000010802 */
[----:B-1----:R-:W-:Y:S04]  /*4dd0*/  FFMA.FTZ R6, R174, -UR4, R226 ;  /* 0x80000004ae067c23 */ /* 0x002fe800080100e2 */
[----:B------:R1:W-:Y:S01]  /*4de0*/  MUFU.EX2 R183, R7 ;  /* 0x0000000700b77308 */ /* 0x0003e20000000800 */
[----:B------:R-:W-:Y:S02]  /*4df0*/  @P2 FSEL R6, R6, -INF , !P5 ;  /* 0xff80000006062808 */ /* 0x000fe40006800000 */
[----:B------:R-:W-:Y:S02]  /*4e00*/  PLOP3.LUT P5, PT, PT, PT, UP3, 0x80, 0x0 ;  /* 0x000000000000781c */ /* 0x000fe40003faf038 */
[----:B------:R-:W-:Y:S01]  /*4e10*/  PLOP3.LUT P2, PT, PT, PT, UP3, 0x80, 0x0 ;  /* 0x000000000000781c */ /* 0x000fe20003f4f038 */
[----:B------:R-:W-:Y:S04]  /*4e20*/  FFMA.FTZ R6, R6, c[0x0][0x23c], -R0 ;  /* 0x00008f0006067a23 */ /* 0x000fe80000010800 */
[----:B------:R2:W-:Y:S01]  /*4e30*/  MUFU.EX2 R208, R6 ;  /* 0x0000000600d07308 */ /* 0x0005e20000000800 */
[----:B----4-:R-:W-:Y:S07]  /*4e40*/  FFMA.FTZ R5, R173, -UR4, R224 ;  /* 0x80000004ad057c23 */ /* 0x010fee00080100e0 */
[----:B------:R-:W-:Y:S02]  /*4e50*/  @P2 FSEL R5, R5, -INF , !P4 ;  /* 0xff80000005052808 */ /* 0x000fe40006000000 */
[----:B------:R-:W-:Y:S02]  /*4e60*/  PLOP3.LUT P2, PT, PT, PT, UP3, 0x80, 0x0 ;  /* 0x000000000000781c */ /* 0x000fe40003f4f038 */
[C---:B-1----:R-:W-:Y:S02]  /*4e70*/  @P3 IADD3 R7, R9.reuse, 0x18, RZ ;  /* 0x0000001809073810 */ /* 0x042fe40007ffe0ff */
[----:B------:R-:W-:Y:S02]  /*4e80*/  @P6 IADD3 R9, R9, 0x19, RZ ;  /* 0x0000001909096810 */ /* 0x000fe40007ffe0ff */
[----:B------:R-:W-:Y:S01]  /*4e90*/  @P0 ISETP.GE.AND P3, PT, R7, UR5, PT ;  /* 0x0000000507000c0c */ /* 0x000fe2000bf66270 */
[----:B------:R-:W-:Y:S01]  /*4ea0*/  FFMA.FTZ R7, R5, c[0x0][0x23c], -R0 ;  /* 0x00008f0005077a23 */ /* 0x000fe20000010800 */
[----:B------:R-:W-:Y:S01]  /*4eb0*/  @P5 ISETP.GE.AND P5, PT, R9, UR5, PT ;  /* 0x0000000509005c0c */ /* 0x000fe2000bfa6270 */
[----:B------:R-:W-:Y:S01]  /*4ec0*/  FFMA.FTZ R5, R179, -UR4, R201 ;  /* 0x80000004b3057c23 */ /* 0x000fe200080100c9 */
[----:B------:R-:W-:Y:S01]  /*4ed0*/  PLOP3.LUT P0, PT, PT, PT, UP3, 0x80, 0x0 ;  /* 0x000000000000781c */ /* 0x000fe20003f0f038 */
[----:B--2---:R-:W-:Y:S02]  /*4ee0*/  FFMA.FTZ R6, R180, -UR4, R202 ;  /* 0x80000004b4067c23 */ /* 0x004fe400080100ca */
[----:B------:R-:W-:Y:S08]  /*4ef0*/  MUFU.EX2 R180, R7 ;  /* 0x0000000700b47308 */ /* 0x000ff00000000800 */
[----:B------:R-:W-:Y:S02]  /*4f00*/  @P2 FSEL R5, R5, -INF , !P5 ;  /* 0xff80000005052808 */ /* 0x000fe40006800000 */
[----:B------:R-:W-:Y:S02]  /*4f10*/  @P0 FSEL R6, R6, -INF , !P3 ;  /* 0xff80000006060808 */ /* 0x000fe40005800000 */
[----:B------:R-:W-:Y:S02]  /*4f20*/  PLOP3.LUT P0, PT, PT, PT, UP3, 0x80, 0x0 ;  /* 0x000000000000781c */ /* 0x000fe40003f0f038 */
[----:B------:R-:W-:Y:S01]  /*4f30*/  PLOP3.LUT P2, PT, PT, PT, UP3, 0x80, 0x0 ;  /* 0x000000000000781c */ /* 0x000fe20003f4f038 */
[--C-:B------:R-:W-:Y:S02]  /*4f40*/  FFMA.FTZ R6, R6, c[0x0][0x23c], -R2.reuse ;  /* 0x00008f0006067a23 */ /* 0x100fe40000010802 */
[----:B------:R-:W-:Y:S02]  /*4f50*/  FFMA.FTZ R2, R5, c[0x0][0x23c], -R2 ;  /* 0x00008f0005027a23 */ /* 0x000fe40000010802 */
[----:B------:R-:W-:Y:S01]  /*4f60*/  FFMA.FTZ R5, R156, -UR4, R218 ;  /* 0x800000049c057c23 */ /* 0x000fe200080100da */
[----:B------:R1:W-:Y:S01]  /*4f70*/  MUFU.EX2 R174, R6 ;  /* 0x0000000600ae7308 */ /* 0x0003e20000000800 */
[----:B------:R-:W-:Y:S04]  /*4f80*/  SEL R156, R111, 0xffffffc0, !P1 ;  /* 0xffffffc06f9c7807 */ /* 0x000fe80004800000 */
[----:B------:R-:W-:Y:S02]  /*4f90*/  @P0 FSEL R5, R5, -INF , !P3 ;  /* 0xff80000005050808 */ /* 0x000fe40005800000 */
[----:B------:R-:W-:Y:S03]  /*4fa0*/  PLOP3.LUT P0, PT, PT, PT, UP3, 0x80, 0x0 ;  /* 0x000000000000781c */ /* 0x000fe60003f0f038 */
[----:B------:R-:W-:Y:S01]  /*4fb0*/  FFMA.FTZ R5, R5, c[0x0][0x23c], -R0 ;  /* 0x00008f0005057a23 */ /* 0x000fe20000010800 */
[----:B------:R2:W-:Y:S10]  /*4fc0*/  MUFU.EX2 R173, R2 ;  /* 0x0000000200ad7308 */ /* 0x0005f40000000800 */
[----:B------:R3:W-:Y:S01]  /*4fd0*/  MUFU.EX2 R179, R5 ;  /* 0x0000000500b37308 */ /* 0x0007e20000000800 */
[----:B-1----:R-:W-:Y:S05]  /*4fe0*/  FFMA.FTZ R6, R102, -UR4, R117 ;  /* 0x8000000466067c23 */ /* 0x002fea0008010075 */
[----:B------:R-:W-:Y:S02]  /*4ff0*/  @P2 FSEL R6, R6, -INF , !P3 ;  /* 0xff80000006062808 */ /* 0x000fe40005800000 */
[----:B------:R-:W-:Y:S03]  /*5000*/  PLOP3.LUT P2, PT, PT, PT, UP3, 0x80, 0x0 ;  /* 0x000000000000781c */ /* 0x000fe60003f4f038 */
[----:B------:R-:W-:Y:S02]  /*5010*/  FFMA.FTZ R6, R6, c[0x0][0x23c], -R8 ;  /* 0x00008f0006067a23 */ /* 0x000fe40000010808 */
[----:B--2---:R-:W-:Y:S02]  /*5020*/  FFMA.FTZ R2, R100, -UR4, R118 ;  /* 0x8000000464027c23 */ /* 0x004fe40008010076 */
[----:B------:R1:W-:Y:S03]  /*5030*/  MUFU.EX2 R116, R6 ;  /* 0x0000000600747308 */ /* 0x0003e60000000800 */
[----:B------:R-:W-:Y:S02]  /*5040*/  @P0 FSEL R2, R2, -INF , !P5 ;  /* 0xff80000002020808 */ /* 0x000fe40006800000 */
[----:B------:R-:W-:Y:S01]  /*5050*/  PLOP3.LUT P0, PT, PT, PT, UP3, 0x80, 0x0 ;  /* 0x000000000000781c */ /* 0x000fe20003f0f038 */
[----:B---3--:R-:W-:Y:S02]  /*5060*/  FFMA.FTZ R5, R170, -UR4, R176 ;  /* 0x80000004aa057c23 */ /* 0x008fe400080100b0 */
[----:B------:R-:W-:Y:S02]  /*5070*/  FFMA.FTZ R8, R2, c[0x0][0x23c], -R8 ;  /* 0x00008f0002087a23 */ /* 0x000fe40000010808 */
[----:B------:R-:W-:Y:S01]  /*5080*/  FFMA.FTZ R2, R120, -UR4, R175 ;  /* 0x8000000478027c23 */ /* 0x000fe200080100af */
[----:B------:R-:W-:Y:S01]  /*5090*/  @P2 FSEL R5, R5, -INF , !P3 ;  /* 0xff80000005052808 */ /* 0x000fe20005800000 */
[----:B------:R-:W2:Y:S01]  /*50a0*/  MUFU.EX2 R115, R8 ;  /* 0x0000000800737308 */ /* 0x000ea20000000800 */
[----:B------:R-:W-:Y:S03]  /*50b0*/  PLOP3.LUT P2, PT, PT, PT, UP3, 0x80, 0x0 ;  /* 0x000000000000781c */ /* 0x000fe60003f4f038 */
[--C-:B------:R-:W-:Y:S02]  /*50c0*/  FFMA.FTZ R5, R5, c[0x0][0x23c], -R4.reuse ;  /* 0x00008f0005057a23 */ /* 0x100fe40000010804 */
[----:B------:R-:W-:Y:S02]  /*50d0*/  @P0 FSEL R2, R2, -INF , !P5 ;  /* 0xff80000002020808 */ /* 0x000fe40006800000 */
[----:B------:R-:W-:Y:S03]  /*50e0*/  IADD3 R110, P0, R240, UR13, RZ ;  /* 0x0000000df06e7c10 */ /* 0x000fe6000ff1e0ff */
[----:B------:R-:W-:Y:S01]  /*50f0*/  FFMA.FTZ R4, R2, c[0x0][0x23c], -R4 ;  /* 0x00008f0002047a23 */ /* 0x000fe20000010804 */
[----:B-1----:R-:W-:Y:S01]  /*5100*/  F2FP.BF16.PACK_AB R6, R209, R113 ;  /* 0x00000071d106723e */ /* 0x002fe200000010ff */
[----:B------:R-:W-:Y:S01]  /*5110*/  FFMA.FTZ R2, R101, -UR4, R217 ;  /* 0x8000000465027c23 */ /* 0x000fe200080100d9 */
[----:B------:R1:W-:Y:S01]  /*5120*/  MUFU.EX2 R120, R5 ;  /* 0x0000000500787308 */ /* 0x0003e20000000800 */
[----:B------:R-:W-:Y:S02]  /*5130*/  IADD3.X R111, R241, UR12, RZ, P0, !PT ;  /* 0x0000000cf16f7c10 */ /* 0x000fe400087fe4ff */
[----:B------:R3:W-:Y:S01]  /*5140*/  STS [R186+0xe400], R6 ;  /* 0x00e40006ba007388 */ /* 0x0007e20000000800 */
[----:B------:R-:W-:Y:S02]  /*5150*/  @P2 FSEL R2, R2, -INF , !P5 ;  /* 0xff80000002022808 */ /* 0x000fe40006800000 */
[----:B------:R-:W-:Y:S01]  /*5160*/  PLOP3.LUT P2, PT, PT, PT, UP0, 0x80, 0x0 ;  /* 0x000000000000781c */ /* 0x000fe20003f4f008 */
[----:B------:R-:W4:Y:S02]  /*5170*/  LDG.E R108, [R110.64] ;  /* 0x000000086e6c7981 */ /* 0x000f24000c1e1900 */
[----:B------:R-:W-:Y:S01]  /*5180*/  FFMA.FTZ R0, R2, c[0x0][0x23c], -R0 ;  /* 0x00008f0002007a23 */ /* 0x000fe20000010800 */
[----:B------:R2:W2:Y:S01]  /*5190*/  MUFU.EX2 R119, R4 ;  /* 0x0000000400777308 */ /* 0x0004a20000000800 */
[----:B------:R-:W-:Y:S09]  /*51a0*/  F2FP.BF16.PACK_AB R2, R122, R123 ;  /* 0x0000007b7a02723e */ /* 0x000ff200000010ff */
[----:B------:R2:W2:Y:S01]  /*51b0*/  MUFU.EX2 R170, R0 ;  /* 0x0000000000aa7308 */ /* 0x0004a20000000800 */
[----:B-1----:R-:W-:Y:S02]  /*51c0*/  F2FP.BF16.PACK_AB R5, R221, R222 ;  /* 0x000000dedd05723e */ /* 0x002fe400000010ff */
[----:B---3--:R-:W-:Y:S02]  /*51d0*/  F2FP.BF16.PACK_AB R6, R207, R212 ;  /* 0x000000d4cf06723e */ /* 0x008fe400000010ff */
[----:B--2---:R-:W-:Y:S05]  /*51e0*/  F2FP.BF16.PACK_AB R4, R112, R114 ;  /* 0x000000727004723e */ /* 0x004fea00000010ff */
[----:B------:R1:W-:Y:S04]  /*51f0*/  STS [R186+0xe000], R4 ;  /* 0x00e00004ba007388 */ /* 0x0003e80000000800 */
[----:B------:R2:W-:Y:S01]  /*5200*/  STS [R187+0xe000], R2 ;  /* 0x00e00002bb007388 */ /* 0x0005e20000000800 */
[----:B------:R-:W-:Y:S05]  /*5210*/  F2FP.BF16.PACK_AB R0, R177, R178 ;  /* 0x000000b2b100723e */ /* 0x000fea00000010ff */
[----:B------:R3:W-:Y:S04]  /*5220*/  STS [R187+0xe400], R0 ;  /* 0x00e40000bb007388 */ /* 0x0007e80000000800 */
[----:B------:R3:W-:Y:S01]  /*5230*/  STS [R186+0xf000], R5 ;  /* 0x00f00005ba007388 */ /* 0x0007e20000000800 */
[----:B-1----:R-:W-:Y:S02]  /*5240*/  F2FP.BF16.PACK_AB R4, R229, R230 ;  /* 0x000000e6e504723e */ /* 0x002fe400000010ff */
[----:B--2---:R-:W-:Y:S03]  /*5250*/  F2FP.BF16.PACK_AB R2, R171, R172 ;  /* 0x000000acab02723e */ /* 0x004fe600000010ff */
[----:B------:R1:W-:Y:S04]  /*5260*/  STS [R186+0xf400], R4 ;  /* 0x00f40004ba007388 */ /* 0x0003e80000000800 */
[----:B------:R2:W-:Y:S01]  /*5270*/  STS [R187+0xf000], R6 ;  /* 0x00f00006bb007388 */ /* 0x0005e20000000800 */
[----:B---3--:R-:W-:Y:S02]  /*5280*/  F2FP.BF16.PACK_AB R0, R115, R116 ;  /* 0x000000747300723e */ /* 0x008fe400000010ff */
        /* <DEDUP_REMOVED lines=8> */
[----:B------:R-:W-:Y:S02]  /*5310*/  F2FP.BF16.PACK_AB R2, R173, R174 ;  /* 0x000000aead02723e */ /* 0x000fe400000010ff */
[----:B-1----:R-:W-:Y:S02]  /*5320*/  F2FP.BF16.PACK_AB R4, R119, R120 ;  /* 0x000000787704723e */ /* 0x002fe400000010ff */
[----:B--2---:R-:W-:Y:S03]  /*5330*/  F2FP.BF16.PACK_AB R0, R170, R179 ;  /* 0x000000b3aa00723e */ /* 0x004fe600000010ff */
[----:B------:R-:W-:Y:S04]  /*5340*/  STS [R184+0xe400], R4 ;  /* 0x00e40004b8007388 */ /* 0x000fe80000000800 */
[----:B------:R-:W-:Y:S04]  /*5350*/  STS [R185+0xf000], R6 ;  /* 0x00f00006b9007388 */ /* 0x000fe80000000800 */
[----:B------:R-:W-:Y:S04]  /*5360*/  STS [R185+0xf400], R5 ;  /* 0x00f40005b9007388 */ /* 0x000fe80000000800 */
[----:B------:R1:W-:Y:S04]  /*5370*/  STS [R184+0xf000], R2 ;  /* 0x00f00002b8007388 */ /* 0x0003e80000000800 */
[----:B------:R2:W-:Y:S04]  /*5380*/  STS [R184+0xf400], R0 ;  /* 0x00f40000b8007388 */ /* 0x0005e80000000800 */
[----:B------:R-:W3:Y:S08]  /*5390*/  LDSM.16.M88.4 R32, [R159+0x4000] ;  /* 0x004000009f20783b */ /* 0x000ef00000000200 */
[----:B------:R-:W3:Y:S08]  /*53a0*/  LDSM.16.M88.4 R28, [R159+0x5000] ;  /* 0x005000009f1c783b */ /* 0x000ef00000000200 */
[----:B------:R-:W3:Y:S01]  /*53b0*/  LDSM.16.M88.4 R100, [R162+0x4000] ;  /* 0x00400000a264783b */ /* 0x000ee20000000200 */
[----:B-1----:R-:W-:Y:S04]  /*53c0*/  FFMA.FTZ R2, -R195, R195, 1 ;  /* 0x3f800000c3027423 */ /* 0x002fe800000101c3 */
[----:B------:R-:W-:Y:S02]  /*53d0*/  FMUL.FTZ R2, R2, c[0x0][0x2ec] ;  /* 0x0000bb0002027a20 */ /* 0x000fe40000410000 */
[----:B--2---:R-:W-:Y:S01]  /*53e0*/  FFMA.FTZ R0, -R194, R194, 1 ;  /* 0x3f800000c2007423 */ /* 0x004fe200000101c2 */
[----:B------:R-:W1:Y:S03]  /*53f0*/  LDSM.16.M88.4 R104, [R162+0x5000] ;  /* 0x00500000a268783b */ /* 0x000e660000000200 */
[----:B------:R-:W-:Y:S01]  /*5400*/  FMUL.FTZ R0, R0, c[0x0][0x2ec] ;  /* 0x0000bb0000007a20 */ /* 0x000fe20000410000 */
[-C--:B---3--:R-:W-:Y:S08]  /*5410*/  HMMA.16816.F32.BF16 R4, R32, R124.reuse, RZ ;  /* 0x0000007c2004723c */ /* 0x088ff000000418ff */
        /* <DEDUP_REMOVED lines=31> */
[C---:B----4-:R-:W-:Y:S02]  /*5610*/  FADD.FTZ R4, -R108.reuse, R4 ;  /* 0x000000046c047221 */ /* 0x050fe40000010100 */
[----:B------:R-:W-:Y:S02]  /*5620*/  FADD.FTZ R5, -R108, R5 ;  /* 0x000000056c057221 */ /* 0x000fe40000010100 */
[----:B------:R-:W-:Y:S02]  /*5630*/  FMUL.FTZ R105, R114, R4 ;  /* 0x0000000472697220 */ /* 0x000fe40000410000 */
[----:B------:R-:W-:Y:S01]  /*5640*/  FMUL.FTZ R5, R112, R5 ;  /* 0x0000000570057220 */ /* 0x000fe20000410000 */
[----:B------:R-:W2:Y:S01]  /*5650*/  LDG.E R4, [R110.64+0x20] ;  /* 0x000020086e047981 */ /* 0x000ea2000c1e1900 */
[----:B------:R-:W-:Y:S03]  /*5660*/  FMUL.FTZ R114, R2, R105 ;  /* 0x0000006902727220 */ /* 0x000fe60000410000 */
[----:B------:R1:W3:Y:S04]  /*5670*/  LDG.E R2, [R110.64+0x80] ;  /* 0x000080086e027981 */ /* 0x0002e8000c1e1900 */
[----:B------:R-:W4:Y:S02]  /*5680*/  LDSM.16.M88.4 R104, [R104+0x5000] ;  /* 0x005000006868783b */ /* 0x000f240000000200 */
[C---:B----4-:R-:W-:Y:S08]  /*5690*/  HMMA.16816.F32.BF16 R8, R104.reuse, R148, R8 ;  /* 0x000000946808723c */ /* 0x050ff00000041808 */
[-C--:B------:R-:W-:Y:S08]  /*56a0*/  HMMA.16816.F32.BF16 R12, R104, R150.reuse, R12 ;  /* 0x00000096680c723c */ /* 0x080ff0000004180c */
[C---:B------:R-:W-:Y:S08]  /*56b0*/  HMMA.16816.F32.BF16 R16, R100.reuse, R150, R16 ;  /* 0x000000966410723c */ /* 0x040ff00000041810 */
[-C--:B------:R-:W-:Y:S08]  /*56c0*/  HMMA.16816.F32.BF16 R20, R100, R152.reuse, R20 ;  /* 0x000000986414723c */ /* 0x080ff00000041814 */
[C---:B------:R-:W-:Y:S08]  /*56d0*/  HMMA.16816.F32.BF16 R24, R104.reuse, R152, R24 ;  /* 0x000000986818723c */ /* 0x040ff00000041818 */
[C---:B------:R-:W-:Y:S01]  /*56e0*/  FADD.FTZ R16, -R108.reuse, R16 ;  /* 0x000000106c107221 */ /* 0x040fe20000010100 */
[-C--:B------:R-:W-:Y:S07]  /*56f0*/  HMMA.16816.F32.BF16 R28, R104, R154.reuse, R28 ;  /* 0x0000009a681c723c */ /* 0x080fee000004181c */
[----:B------:R-:W-:Y:S01]  /*5700*/  FADD.FTZ R21, -R108, R21 ;  /* 0x000000156c157221 */ /* 0x000fe20000010100 */
[----:B------:R-:W-:Y:S04]  /*5710*/  HMMA.16816.F32.BF16 R32, R100, R154, R32 ;  /* 0x0000009a6420723c */ /* 0x000fe80000041820 */
[----:B------:R-:W-:Y:S03]  /*5720*/  FMUL.FTZ R21, R121, R21 ;  /* 0x0000001579157220 */ /* 0x000fe60000410000 */
[----:B------:R-:W-:Y:S02]  /*5730*/  FMUL.FTZ R100, R123, R16 ;  /* 0x000000107b647220 */ /* 0x000fe40000410000 */
[----:B------:R-:W-:Y:S04]  /*5740*/  FFMA.FTZ R16, -R199, R199, 1 ;  /* 0x3f800000c7107423 */ /* 0x000fe800000101c7 */
[----:B------:R-:W-:Y:S02]  /*5750*/  FMUL.FTZ R16, R16, c[0x0][0x2ec] ;  /* 0x0000bb0010107a20 */ /* 0x000fe40000410000 */
[C---:B--2---:R-:W-:Y:S02]  /*5760*/  FADD.FTZ R6, -R4.reuse, R6 ;  /* 0x0000000604067221 */ /* 0x044fe40000010100 */
[----:B------:R-:W-:Y:S02]  /*5770*/  FADD.FTZ R18, -R4, R18 ;  /* 0x0000001204127221 */ /* 0x000fe40000010100 */
[----:B------:R-:W-:Y:S02]  /*5780*/  FMUL.FTZ R112, R113, R6 ;  /* 0x0000000671707220 */ /* 0x000fe40000410000 */
[----:B------:R-:W-:Y:S02]  /*5790*/  FMUL.FTZ R113, R0, R5 ;  /* 0x0000000500717220 */ /* 0x000fe40000410000 */
[C---:B------:R-:W-:Y:S01]  /*57a0*/  FADD.FTZ R5, -R108.reuse, R17 ;  /* 0x000000116c057221 */ /* 0x040fe20000010100 */
[----:B------:R1:W2:Y:S01]  /*57b0*/  LDG.E R0, [R110.64+0xa0] ;  /* 0x0000a0086e007981 */ /* 0x0002a2000c1e1900 */
[----:B------:R-:W-:Y:S02]  /*57c0*/  FADD.FTZ R17, -R108, R20 ;  /* 0x000000146c117221 */ /* 0x000fe40000010100 */
[----:B------:R-:W-:Y:S02]  /*57d0*/  FMUL.FTZ R20, R122, R5 ;  /* 0x000000057a147220 */ /* 0x000fe40000410000 */
[----:B------:R-:W-:Y:S02]  /*57e0*/  FFMA.FTZ R6, -R198, R198, 1 ;  /* 0x3f800000c6067423 */ /* 0x000fe400000101c6 */
[----:B------:R-:W-:Y:S02]  /*57f0*/  FFMA.FTZ R5, -R196, R196, 1 ;  /* 0x3f800000c4057423 */ /* 0x000fe400000101c4 */
[----:B------:R-:W-:Y:S02]  /*5800*/  FMUL.FTZ R17, R109, R17 ;  /* 0x000000116d117220 */ /* 0x000fe40000410000 */
[----:B------:R-:W-:Y:S02]  /*5810*/  FMUL.FTZ R6, R6, c[0x0][0x2ec] ;  /* 0x0000bb0006067a20 */ /* 0x000fe40000410000 */
[----:B------:R-:W-:Y:S02]  /*5820*/  FMUL.FTZ R5, R5, c[0x0][0x2ec] ;  /* 0x0000bb0005057a20 */ /* 0x000fe40000410000 */
[----:B------:R-:W-:Y:S02]  /*5830*/  FMUL.FTZ R107, R6, R20 ;  /* 0x00000014066b7220 */ /* 0x000fe40000410000 */
[----:B------:R-:W-:Y:S02]  /*5840*/  FFMA.FTZ R6, -R200, R200, 1 ;  /* 0x3f800000c8067423 */ /* 0x000fe400000101c8 */
[----:B------:R-:W-:Y:S02]  /*5850*/  FMUL.FTZ R109, R16, R100 ;  /* 0x00000064106d7220 */ /* 0x000fe40000410000 */
[----:B------:R-:W-:Y:S02]  /*5860*/  FADD.FTZ R20, -R108, R33 ;  /* 0x000000216c147221 */ /* 0x000fe40000010100 */
[----:B------:R-:W-:Y:S02]  /*5870*/  FMUL.FTZ R6, R6, c[0x0][0x2ec] ;  /* 0x0000bb0006067a20 */ /* 0x000fe40000410000 */
[----:B-1----:R-:W-:Y:S02]  /*5880*/  FMUL.FTZ R110, R5, R17 ;  /* 0x00000011056e7220 */ /* 0x002fe40000410000 */
[----:B------:R-:W-:Y:S02]  /*5890*/  FADD.FTZ R17, -R108, R32 ;  /* 0x000000206c117221 */ /* 0x000fe40000010100 */
[----:B------:R-:W-:Y:S01]  /*58a0*/  FFMA.FTZ R5, -R117, R117, 1 ;  /* 0x3f80000075057423 */ /* 0x000fe20000010175 */
[----:B------:R-:W-:Y:S01]  /*58b0*/  MOV R117, R192 ;  /* 0x000000c000757202 */ /* 0x000fe20000000f00 */
[----:B------:R-:W-:Y:S01]  /*58c0*/  FMUL.FTZ R17, R116, R17 ;  /* 0x0000001174117220 */ /* 0x000fe20000410000 */
[----:B------:R-:W-:Y:S01]  /*58d0*/  MOV R116, R193 ;  /* 0x000000c100747202 */ /* 0x000fe20000000f00 */
[----:B------:R-:W-:Y:S02]  /*58e0*/  FMUL.FTZ R5, R5, c[0x0][0x2ec] ;  /* 0x0000bb0005057a20 */ /* 0x000fe40000410000 */
[----:B------:R-:W-:Y:S02]  /*58f0*/  FFMA.FTZ R16, -R118, R118, 1 ;  /* 0x3f80000076107423 */ /* 0x000fe40000010176 */
[----:B------:R-:W-:Y:S02]  /*5900*/  FMUL.FTZ R106, R6, R21 ;  /* 0x00000015066a7220 */ /* 0x000fe40000410000 */
[----:B------:R-:W-:Y:S02]  /*5910*/  FMUL.FTZ R20, R115, R20 ;  /* 0x0000001473147220 */ /* 0x000fe40000410000 */
[----:B------:R-:W-:Y:S02]  /*5920*/  FMUL.FTZ R105, R5, R17 ;  /* 0x0000001105697220 */ /* 0x000fe40000410000 */
[----:B------:R-:W-:Y:S02]  /*5930*/  FMUL.FTZ R5, R16, c[0x0][0x2ec] ;  /* 0x0000bb0010057a20 */ /* 0x000fe40000410000 */
[----:B------:R-:W-:Y:S02]  /*5940*/  FADD.FTZ R16, -R4, R7 ;  /* 0x0000000704107221 */ /* 0x000fe40000010100 */
[----:B------:R-:W-:Y:S02]  /*5950*/  FFMA.FTZ R6, -R216, R216, 1 ;  /* 0x3f800000d8067423 */ /* 0x000fe400000101d8 */
[----:B------:R-:W-:Y:S02]  /*5960*/  FFMA.FTZ R7, -R215, R215, 1 ;  /* 0x3f800000d7077423 */ /* 0x000fe400000101d7 */
[----:B------:R-:W-:Y:S02]  /*5970*/  FMUL.FTZ R104, R5, R20 ;  /* 0x0000001405687220 */ /* 0x000fe40000410000 */
[----:B------:R-:W-:Y:S02]  /*5980*/  FMUL.FTZ R16, R209, R16 ;  /* 0x00000010d1107220 */ /* 0x000fe40000410000 */
[----:B------:R-:W-:Y:S02]  /*5990*/  FMUL.FTZ R6, R6, c[0x0][0x2ec] ;  /* 0x0000bb0006067a20 */ /* 0x000fe40000410000 */
[----:B------:R-:W-:Y:S02]  /*59a0*/  FMUL.FTZ R5, R7, c[0x0][0x2ec] ;  /* 0x0000bb0007057a20 */ /* 0x000fe40000410000 */
        /* <DEDUP_REMOVED lines=44> */
[C---:B------:R-:W-:Y:S02]  /*5c70*/  FADD.FTZ R7, -R2.reuse, R13 ;  /* 0x0000000d02077221 */ /* 0x040fe40000010100 */
        /* <DEDUP_REMOVED lines=30> */
[----:B------:R-:W-:Y:S02]  /*5e60*/  FMUL.FTZ R6, R6, c[0x0][0x2ec] ;  /* 0x0000bb0006067a20 */ /* 0x000fe40000410000 */
[----:B------:R-:W-:Y:S02]  /*5e70*/  FMUL.FTZ R16, R16, c[0x0][0x2ec] ;  /* 0x0000bb0010107a20 */ /* 0x000fe40000410000 */
[----:B------:R-:W-:Y:S02]  /*5e80*/  FMUL.FTZ R7, R7, c[0x0][0x2ec] ;  /* 0x0000bb0007077a20 */ /* 0x000fe40000410000 */
[----:B------:R-:W-:Y:S02]  /*5e90*/  FMUL.FTZ R12, R12, c[0x0][0x2ec] ;  /* 0x0000bb000c0c7a20 */ /* 0x000fe40000410000 */
[----:B------:R-:W-:Y:S02]  /*5ea0*/  FFMA.FTZ R20, -R226, R226, 1 ;  /* 0x3f800000e2147423 */ /* 0x000fe400000101e2 */
[----:B------:R-:W-:Y:S02]  /*5eb0*/  FFMA.FTZ R22, -R218, R218, 1 ;  /* 0x3f800000da167423 */ /* 0x000fe400000101da */
[----:B------:R-:W-:Y:S02]  /*5ec0*/  FFMA.FTZ R21, -R217, R217, 1 ;  /* 0x3f800000d9157423 */ /* 0x000fe400000101d9 */
[----:B------:R-:W-:Y:S02]  /*5ed0*/  FMUL.FTZ R20, R20, c[0x0][0x2ec] ;  /* 0x0000bb0014147a20 */ /* 0x000fe40000410000 */
[----:B------:R-:W-:Y:S02]  /*5ee0*/  FMUL.FTZ R22, R22, c[0x0][0x2ec] ;  /* 0x0000bb0016167a20 */ /* 0x000fe40000410000 */
[----:B------:R-:W-:Y:S02]  /*5ef0*/  FMUL.FTZ R21, R21, c[0x0][0x2ec] ;  /* 0x0000bb0015157a20 */ /* 0x000fe40000410000 */
[C---:B--2---:R-:W-:Y:S02]  /*5f00*/  FADD.FTZ R2, -R0.reuse, R10 ;  /* 0x0000000a00027221 */ /* 0x044fe40000010100 */
        /* <DEDUP_REMOVED lines=16> */
[----:B------:R-:W-:Y:S02]  /*6010*/  FMUL.FTZ R0, R208, R26 ;  /* 0x0000001ad0007220 */ /* 0x000fe40000410000 */
[----:B------:R-:W-:Y:S02]  /*6020*/  FMUL.FTZ R2, R180, R2 ;  /* 0x00000002b4027220 */ /* 0x000fe40000410000 */
[----:B------:R-:W-:Y:S02]  /*6030*/  FMUL.FTZ R4, R179, R4 ;  /* 0x00000004b3047220 */ /* 0x000fe40000410000 */
[----:B------:R-:W-:Y:S02]  /*6040*/  FMUL.FTZ R5, R170, R5 ;  /* 0x00000005aa057220 */ /* 0x000fe40000410000 */
        /* <DEDUP_REMOVED lines=19> */
[----:B------:R-:W-:Y:S01]  /*6180*/  @!P3 LEA R4, P0, R10, R190, 0x6 ;  /* 0x000000be0a04b211 */ /* 0x000fe200078030ff */
        /* <DEDUP_REMOVED lines=19> */
.L_x_1311:
        /* <DEDUP_REMOVED lines=109> */
.L_x_1312:
        /* <DEDUP_REMOVED lines=199> */
[----:B------:R-:W2:Y:S01]  /*7600*/  LDL R115, [R1] ;  /* 0x0000000001737983 */ /* 0x000ea20000100800 */
        /* <DEDUP_REMOVED lines=65> */
[----:B------:R-:W-:Y:S01]  /*7a20*/  UISETP.NE.AND UP0, UPT, UR36, -0x1, UPT ;  /* 0xffffffff2400788c */ /* 0x000fe2000bf05270 */
[----:B------:R-:W-:Y:S01]  /*7a30*/  F2FP.BF16.PACK_AB R60, R61, R60 ;  /* 0x0000003c3d3c723e */ /* 0x000fe200000010ff */
[----:B------:R-:W-:Y:S01]  /*7a40*/  ULDC.64 UR10, c[0x0][0x3a0] ;  /* 0x0000e800000a7ab9 */ /* 0x000fe20000000a00 */
[----:B------:R-:W-:-:S02]  /*7a50*/  F2FP.BF16.PACK_AB R0, R0, R94 ;  /* 0x0000005e0000723e */ /* 0x000fc400000010ff */
[----:B------:R-:W-:Y:S02]  /*7a60*/  F2FP.BF16.PACK_AB R62, R63, R62 ;  /* 0x0000003e3f3e723e */ /* 0x000fe400000010ff */
[----:B------:R-:W-:-:S04]  /*7a70*/  PLOP3.LUT P0, PT, PT, PT, UP0, 0x80, 0x0 ;  /* 0x000000000000781c */ /* 0x000fc80003f0f008 */
[----:B------:R-:W-:-:S04]  /*7a80*/  @UP0 UIADD3 UR4, UR27, UR36, URZ ;  /* 0x000000241b040290 */ /* 0x000fc8000fffe03f */
[----:B------:R-:W-:-:S04]  /*7a90*/  @UP0 UIMAD.WIDE.U32 UR6, UR4, UR10, URZ ;  /* 0x0000000a040602a5 */ /* 0x000fc8000f8e003f */
[----:B------:R-:W-:-:S03]  /*7aa0*/  @UP0 UIMAD UR30, UR4, UR11, UR7 ;  /* 0x0000000b041e02a4 */ /* 0x000fc6000f8e0207 */
[----:B------:R-:W-:Y:S01]  /*7ab0*/  @UP0 UMOV UR29, UR6 ;  /* 0x00000006001d0c82 */ /* 0x000fe20008000000 */
[----:B--2---:R1:W-:Y:S04]  /*7ac0*/  STS [R115], R12 ;  /* 0x0000000c73007388 */ /* 0x0043e80000000800 */
[----:B------:R1:W-:Y:S04]  /*7ad0*/  STS [R248+0x2000], R15 ;  /* 0x0020000ff8007388 */ /* 0x0003e80000000800 */
[----:B------:R1:W-:Y:S04]  /*7ae0*/  STS [R248+0x2400], R14 ;  /* 0x0024000ef8007388 */ /* 0x0003e80000000800 */
[----:B------:R1:W-:Y:S04]  /*7af0*/  STS [R251+0x2000], R11 ;  /* 0x0020000bfb007388 */ /* 0x0003e80000000800 */
[----:B------:R1:W-:Y:S04]  /*7b00*/  STS [R251+0x2400], R10 ;  /* 0x0024000afb007388 */ /* 0x0003e80000000800 */
[----:B------:R1:W-:Y:S04]  /*7b10*/  STS [R249], R9 ;  /* 0x00000009f9007388 */ /* 0x0003e80000000800 */
[----:B------:R1:W-:Y:S04]  /*7b20*/  STS [R249+0x400], R8 ;  /* 0x00040008f9007388 */ /* 0x0003e80000000800 */
        /* <DEDUP_REMOVED lines=36> */
.L_x_1314:
        /* <DEDUP_REMOVED lines=19> */
.L_x_1315:
[----:B------:R-:W-:Y:S01]  /*7ea0*/  BAR.SYNC.DEFER_BLOCKING 0x0 ;  /* 0x0000000000007b1d */ /* 0x000fe20000010000 */
[----:B------:R-:W-:Y:S01]  /*7eb0*/  USHF.L.U32 UR4, UR28, 0x7, URZ ;  /* 0x000000071c047899 */ /* 0x000fe2000800063f */
[--C-:B-1----:R-:W-:Y:S01]  /*7ec0*/  SHF.R.S32.HI R7, RZ, 0x1f, R210.reuse ;  /* 0x0000001fff077819 */ /* 0x102fe200000114d2 */
[----:B------:R-:W-:Y:S01]  /*7ed0*/  IMAD.MOV.U32 R6, RZ, RZ, R210 ;  /* 0x000000ffff067224 */ /* 0x000fe200078e00d2 */
[----:B------:R-:W-:Y:S01]  /*7ee0*/  UIMAD UR5, UR28, -0x80, UR5 ;  /* 0xffffff801c0578a4 */ /* 0x000fe2000f8e0205 */
[----:B------:R-:W-:Y:S01]  /*7ef0*/  ISETP.GE.AND P1, PT, R210, c[0x0][0x220], PT ;  /* 0x00008800d2007a0c */ /* 0x000fe20003f26270 */
[----:B------:R-:W-:Y:S01]  /*7f00*/  USHF.R.S32.HI UR6, URZ, 0x1f, UR4 ;  /* 0x0000001f3f067899 */ /* 0x000fe20008011404 */
[----:B------:R-:W-:Y:S01]  /*7f10*/  IMAD.U32 R13, RZ, RZ, UR4 ;  /* 0x00000004ff0d7e24 */ /* 0x000fe2000f8e00ff */
[----:B------:R-:W-:Y:S01]  /*7f20*/  ULDC.64 UR12, c[0x0][0x3a0] ;  /* 0x0000e800000c7ab9 */ /* 0x000fe20000000a00 */
[----:B------:R-:W-:Y:S01]  /*7f30*/  BSSY B0, `(.L_x_1316) ;  /* 0x0000022000007945 */ /* 0x000fe20003800000 */
[----:B------:R-:W-:Y:S01]  /*7f40*/  UIMAD UR11, UR6, UR12, URZ ;  /* 0x0000000c060b72a4 */ /* 0x000fe2000f8e023f */
[----:B------:R-:W-:Y:S01]  /*7f50*/  IMAD.WIDE.U32 R4, R13, c[0x0][0x3a0], R6 ;  /* 0x0000e8000d047a25 */ /* 0x000fe200078e0006 */
[----:B------:R-:W-:Y:S01]  /*7f60*/  USHF.R.S32.HI UR27, URZ, 0x1f, UR47 ;  /* 0x0000001f3f1b7899 */ /* 0x000fe2000801142f */
[----:B------:R-:W-:Y:S01]  /*7f70*/  ISETP.GE.OR P4, PT, R239, UR5, P1 ;  /* 0x00000005ef007c0c */ /* 0x000fe20008f86670 */
[----:B------:R-:W-:Y:S01]  /*7f80*/  UIMAD UR11, UR4, UR13, UR11 ;  /* 0x0000000d040b72a4 */ /* 0x000fe2000f8e020b */
[----:B------:R-:W-:-:S02]  /*7f90*/  SHF.R.S32.HI R14, RZ, 0x1f, R239 ;  /* 0x0000001fff0e7819 */ /* 0x000fc400000114ef */
[----:B------:R-:W-:Y:S01]  /*7fa0*/  IADD3 R4, P0, R4, UR29, RZ ;  /* 0x0000001d04047c10 */ /* 0x000fe2000ff1e0ff */
[----:B------:R-:W-:Y:S02]  /*7fb0*/  ULDC.64 UR12, c[0x0][0x3b8] ;  /* 0x0000ee00000c7ab9 */ /* 0x000fe40000000a00 */
        /* <DEDUP_REMOVED lines=25> */
.L_x_1317:
[----:B------:R-:W-:Y:S05]  /*8150*/  BSYNC B0 ;  /* 0x0000000000007941 */ /* 0x000fea0003800000 */
.L_x_1316:
        /* <DEDUP_REMOVED lines=15> */
.L_x_1319:
[----:B------:R-:W-:Y:S05]  /*8250*/  BSYNC B0 ;  /* 0x0000000000007941 */ /* 0x000fea0003800000 */
.L_x_1318:
        /* <DEDUP_REMOVED lines=15> */
.L_x_1321:
[----:B------:R-:W-:Y:S05]  /*8350*/  BSYNC B0 ;  /* 0x0000000000007941 */ /* 0x000fea0003800000 */
.L_x_1320:
        /* <DEDUP_REMOVED lines=14> */
.L_x_1323:
[----:B------:R-:W-:Y:S05]  /*8440*/  BSYNC B0 ;  /* 0x0000000000007941 */ /* 0x000fea0003800000 */
.L_x_1322:
[----:B------:R-:W-:Y:S01]  /*8450*/  ULDC.64 UR12, c[0x0][0x3a8] ;  /* 0x0000ea00000c7ab9 */ /* 0x000fe20000000a00 */
[----:B------:R-:W-:Y:S01]  /*8460*/  IMAD.WIDE.U32 R6, R13, c[0x0][0x3a8], R6 ;  /* 0x0000ea000d067a25 */ /* 0x000fe200078e0006 */
[----:B------:R-:W-:Y:S01]  /*8470*/  UIMAD UR6, UR6, UR12, URZ ;  /* 0x0000000c060672a4 */ /* 0x000fe2000f8e023f */
[----:B------:R-:W-:Y:S01]  /*8480*/  BSSY B0, `(.L_x_1324) ;  /* 0x0000016000007945 */ /* 0x000fe20003800000 */
[----:B------:R-:W-:Y:S02]  /*8490*/  USHF.R.S32.HI UR11, URZ, 0x1f, UR47 ;  /* 0x0000001f3f0b7899 */ /* 0x000fe4000801142f */
[----:B------:R-:W-:Y:S01]  /*84a0*/  UIMAD UR4, UR4, UR13, UR6 ;  /* 0x0000000d040472a4 */ /* 0x000fe2000f8e0206 */
[----:B----4-:R-:W-:-:S05]  /*84b0*/  IADD3 R4, P0, R6, UR7, RZ ;  /* 0x0000000706047c10 */ /* 0x010fca000ff1e0ff */
        /* <DEDUP_REMOVED lines=18> */
.L_x_1325:
[----:B------:R-:W-:Y:S05]  /*85e0*/  BSYNC B0 ;  /* 0x0000000000007941 */ /* 0x000fea0003800000 */
.L_x_1324:
        /* <DEDUP_REMOVED lines=13> */
.L_x_1327:
[----:B------:R-:W-:Y:S05]  /*86c0*/  BSYNC B0 ;  /* 0x0000000000007941 */ /* 0x000fea0003800000 */
.L_x_1326:
        /* <DEDUP_REMOVED lines=13> */
.L_x_1329:
[----:B------:R-:W-:Y:S05]  /*87a0*/  BSYNC B0 ;  /* 0x0000000000007941 */ /* 0x000fea0003800000 */
.L_x_1328:
        /* <DEDUP_REMOVED lines=12> */
.L_x_1286:
        /* <DEDUP_REMOVED lines=21> */
.L_x_1331:
        /* <DEDUP_REMOVED lines=19> */
.L_x_1332:
[----:B------:R-:W-:Y:S01]  /*8af0*/  USHF.L.U32 UR4, UR28, 0x7, URZ ;  /* 0x000000071c047899 */ /* 0x000fe2000800063f */
[----:B------:R-:W-:Y:S01]  /*8b00*/  ISETP.GE.AND P1, PT, R210, c[0x0][0x220], PT ;  /* 0x00008800d2007a0c */ /* 0x000fe20003f26270 */
[----:B------:R-:W-:Y:S01]  /*8b10*/  ULDC.64 UR12, c[0x0][0x3a0] ;  /* 0x0000e800000c7ab9 */ /* 0x000fe20000000a00 */
[----:B------:R-:W-:Y:S01]  /*8b20*/  BSSY B0, `(.L_x_1333) ;  /* 0x000001d000007945 */ /* 0x000fe20003800000 */
[----:B------:R-:W-:Y:S01]  /*8b30*/  USHF.R.S32.HI UR6, URZ, 0x1f, UR4 ;  /* 0x0000001f3f067899 */ /* 0x000fe20008011404 */
[----:B------:R-:W-:Y:S01]  /*8b40*/  SHF.R.S32.HI R12, RZ, 0x1f, R239 ;  /* 0x0000001fff0c7819 */ /* 0x000fe200000114ef */
[----:B------:R-:W-:Y:S01]  /*8b50*/  IMAD.U32 R11, RZ, RZ, UR4 ;  /* 0x00000004ff0b7e24 */ /* 0x000fe2000f8e00ff */
[----:B------:R-:W-:Y:S02]  /*8b60*/  UIMAD UR5, UR28, -0x80, UR5 ;  /* 0xffffff801c0578a4 */ /* 0x000fe4000f8e0205 */
[----:B------:R-:W-:Y:S01]  /*8b70*/  UIMAD UR11, UR6, UR12, URZ ;  /* 0x0000000c060b72a4 */ /* 0x000fe2000f8e023f */
[----:B------:R-:W-:Y:S01]  /*8b80*/  IMAD.WIDE.U32 R4, R11, c[0x0][0x3a0], R210 ;  /* 0x0000e8000b047a25 */ /* 0x000fe200078e00d2 */
[----:B------:R-:W-:-:S02]  /*8b90*/  USHF.R.S32.HI UR27, URZ, 0x1f, UR47 ;  /* 0x0000001f3f1b7899 */ /* 0x000fc4000801142f */
[----:B------:R-:W-:Y:S01]  /*8ba0*/  UIMAD UR11, UR4, UR13, UR11 ;  /* 0x0000000d040b72a4 */ /* 0x000fe2000f8e020b */
[----:B------:R-:W-:Y:S02]  /*8bb0*/  ISETP.GE.OR P4, PT, R239, UR5, P1 ;  /* 0x00000005ef007c0c */ /* 0x000fe40008f86670 */
        /* <DEDUP_REMOVED lines=19> */
.L_x_1334:
[----:B------:R-:W-:Y:S05]  /*8cf0*/  BSYNC B0 ;  /* 0x0000000000007941 */ /* 0x000fea0003800000 */
.L_x_1333:
        /* <DEDUP_REMOVED lines=15> */
.L_x_1336:
[----:B------:R-:W-:Y:S05]  /*8df0*/  BSYNC B0 ;  /* 0x0000000000007941 */ /* 0x000fea0003800000 */
.L_x_1335:
        /* <DEDUP_REMOVED lines=15> */
.L_x_1338:
[----:B------:R-:W-:Y:S05]  /*8ef0*/  BSYNC B0 ;  /* 0x0000000000007941 */ /* 0x000fea0003800000 */
.L_x_1337:
        /* <DEDUP_REMOVED lines=14> */
.L_x_1340:
[----:B------:R-:W-:Y:S05]  /*8fe0*/  BSYNC B0 ;  /* 0x0000000000007941 */ /* 0x000fea0003800000 */
.L_x_1339:
        /* <DEDUP_REMOVED lines=25> */
.L_x_1342:
[----:B------:R-:W-:Y:S05]  /*9180*/  BSYNC B0 ;  /* 0x0000000000007941 */ /* 0x000fea0003800000 */
.L_x_1341:
        /* <DEDUP_REMOVED lines=13> */
.L_x_1344:
[----:B------:R-:W-:Y:S05]  /*9260*/  BSYNC B0 ;  /* 0x0000000000007941 */ /* 0x000fea0003800000 */
.L_x_1343:
        /* <DEDUP_REMOVED lines=13> */
.L_x_1346:
[----:B------:R-:W-:Y:S05]  /*9340*/  BSYNC B0 ;  /* 0x0000000000007941 */ /* 0x000fea0003800000 */
.L_x_1345:
        /* <DEDUP_REMOVED lines=11> */
.L_x_1330:
[----:B------:R-:W-:Y:S05]  /*9400*/  BSYNC B1 ;  /* 0x0000000000017941 */ /* 0x000fea0003800000 */
.L_x_1281:
        /* <DEDUP_REMOVED lines=11> */
.L_x_1347:
[----:B------:R-:W-:Y:S05]  /*94c0*/  EXIT ;  /* 0x000000000000794d */ /* 0x000fea0003800000 */
.L_x_1349:
        /* <DEDUP_REMOVED lines=11> */
.L_x_2475:


//--------------------- .text._ZN5flash44flash_bwd_dq_dk_dv_loop_seqk_parallel_kernelI23Flash_bwd_kernel_traitsILi64ELi64ELi128ELi8ELi2ELi4ELi4ELb1ELb0EN7cutlass10bfloat16_tE19Flash_kernel_traitsILi64ELi64ELi128ELi8ES3_EELb1ELb0ELb1ELb0ELb0ELb1ELb0EEEvNS_16Flash_bwd_paramsE --------------------------
	.section	.text._ZN5flash44flash_bwd_dq_dk_dv_loop_seqk_parallel_kernelI23Flash_bwd_kernel_traitsILi64ELi64ELi128ELi8ELi2ELi4ELi4ELb1ELb0EN7cutlass10bfloat16_tE19Flash_kernel_traitsILi64ELi64ELi128ELi8ES3_EELb1ELb0ELb1ELb0ELb0ELb1ELb0EEEvNS_16Flash_bwd_paramsE,"ax",@progbits
	.sectioninfo	@"SHI_REGISTERS=253"
	.align	128
        .global         _ZN5flash44flash_bwd_dq_dk_dv_loop_seqk_parallel_kernelI23Flash_bwd_kernel_traitsILi64ELi64ELi128ELi8ELi2ELi4ELi4ELb1ELb0EN7cutlass10bfloat16_tE19Flash_kernel_traitsILi64ELi64ELi128ELi8ES3_EELb1ELb0ELb1ELb0ELb0ELb1ELb0EEEvNS_16Flash_bwd_paramsE
        .type           _ZN5flash44flash_bwd_dq_dk_dv_loop_seqk_parallel_kernelI23Flash_bwd_kernel_traitsILi64ELi64ELi128ELi8ELi2ELi4ELi4ELb1ELb0EN7cutlass10bfloat16_tE19Flash_kernel_traitsILi64ELi64ELi128ELi8ES3_EELb1ELb0ELb1ELb0ELb0ELb1ELb0EEEvNS_16Flash_bwd_paramsE,@function
        .size           _ZN5flash44flash_bwd_dq_dk_dv_loop_seqk_parallel_kernelI23Flash_bwd_kernel_traitsILi64ELi64ELi128ELi8ELi2ELi4ELi4ELb1ELb0EN7cutlass10bfloat16_tE19Flash_kernel_traitsILi64ELi64ELi128ELi8ES3_EELb1ELb0ELb1ELb0ELb0ELb1ELb0EEEvNS_16Flash_bwd_paramsE,(.L_x_2476 - _ZN5flash44flash_bwd_dq_dk_dv_loop_seqk_parallel_kernelI23Flash_bwd_kernel_traitsILi64ELi64ELi128ELi8ELi2ELi4ELi4ELb1ELb0EN7cutlass10bfloat16_tE19Flash_kernel_traitsILi64ELi64ELi128ELi8ES3_EELb1ELb0ELb1ELb0ELb0ELb1ELb0EEEvNS_16Flash_bwd_paramsE)
        .other          _ZN5flash44flash_bwd_dq_dk_dv_loop_seqk_parallel_kernelI23Flash_bwd_kernel_traitsILi64ELi64ELi128ELi8ELi2ELi4ELi4ELb1ELb0EN7cutlass10bfloat16_tE19Flash_kernel_traitsILi64ELi64ELi128ELi8ES3_EELb1ELb0ELb1ELb0ELb0ELb1ELb0EEEvNS_16Flash_bwd_paramsE,@"STO_CUDA_ENTRY STV_DEFAULT"
_ZN5flash44flash_bwd_dq_dk_dv_loop_seqk_parallel_kernelI23Flash_bwd_kernel_traitsILi64ELi64ELi128ELi8ELi2ELi4ELi4ELb1ELb0EN7cutlass10bfloat16_tE19Flash_kernel_traitsILi64ELi64ELi128ELi8ES3_EELb1ELb0ELb1ELb0ELb0ELb1ELb0EEEvNS_16Flash_bwd_paramsE:
.text._ZN5flash44flash_bwd_dq_dk_dv_loop_seqk_parallel_kernelI23Flash_bwd_kernel_traitsILi64ELi64ELi128ELi8ELi2ELi4ELi4ELb1ELb0EN7cutlass10bfloat16_tE19Flash_kernel_traitsILi64ELi64ELi128ELi8ES3_EELb1ELb0ELb1ELb0ELb0ELb1ELb0EEEvNS_16Flash_bwd_paramsE:
        /* <DEDUP_REMOVED lines=26> */
[--C-:B------:R-:W-:Y:S01]  /*01a0*/  SHF.R.S32.HI R10, RZ, 0x5, R175.reuse ;  /* 0x00000005ff0a7819 */ /* 0x100fe200000114af */
[----:B------:R-:W-:Y:S01]  /*01b0*/  IMAD.IADD R168, R14, 0x1, -R168 ;  /* 0x000000010ea87824 */ /* 0x000fe200078e0aa8 */
[----:B------:R-:W-:Y:S02]  /*01c0*/  SHF.R.S32.HI R3, RZ, 0x1f, R175 ;  /* 0x0000001fff037819 */ /* 0x000fe400000114af */
[-C--:B------:R-:W-:Y:S01]  /*01d0*/  LEA.HI R178, R8, R14.reuse, RZ, 0x6 ;  /* 0x0000000e08b27211 */ /* 0x080fe200078f30ff */
[----:B------:R-:W-:Y:S01]  /*01e0*/  IMAD.SHL.U32 R180, R168, 0x8, RZ ;  /* 0x00000008a8b47824 */ /* 0x000fe200078e00ff */
[----:B------:R-:W-:Y:S01]  /*01f0*/  LEA.HI R8, R8, R14, RZ, 0x7 ;  /* 0x0000000e08087211 */ /* 0x000fe200078f38ff */
[----:B------:R-:W-:Y:S01]  /*0200*/  IMAD.IADD R14, R14, 0x1, -R2 ;  /* 0x000000010e0e7824 */ /* 0x000fe200078e0a02 */
[----:B------:R-:W-:-:S02]  /*0210*/  SHF.R.S32.HI R2, RZ, 0x4, R5 ;  /* 0x00000004ff027819 */ /* 0x000fc40000011405 */
[-C--:B------:R-:W-:Y:S02]  /*0220*/  LEA.HI R3, R3, R10.reuse, RZ, 0x2 ;  /* 0x0000000a03037211 */ /* 0x080fe400078f10ff */
[----:B------:R-:W-:Y:S02]  /*0230*/  LEA.HI R175, R175, R10, RZ, 0x1 ;  /* 0x0000000aafaf7211 */ /* 0x000fe400078f08ff */
[----:B------:R-:W-:Y:S02]  /*0240*/  LEA.HI R5, R5, R2, RZ, 0x1 ;  /* 0x0000000205057211 */ /* 0x000fe400078f08ff */
[----:B------:R-:W-:Y:S02]  /*0250*/  LOP3.LUT R3, R3, 0xfffffffc, RZ, 0xc0, !PT ;  /* 0xfffffffc03037812 */ /* 0x000fe400078ec0ff */
[--C-:B------:R-:W-:Y:S02]  /*0260*/  SHF.R.S32.HI R9, RZ, 0x2, R4.reuse ;  /* 0x00000002ff097819 */ /* 0x100fe40000011404 */
[----:B------:R-:W-:Y:S01]  /*0270*/  SHF.R.S32.HI R4, RZ, 0x1f, R4 ;  /* 0x0000001fff047819 */ /* 0x000fe20000011404 */
[----:B------:R-:W-:Y:S01]  /*0280*/  IMAD.IADD R3, R10, 0x1, -R3 ;  /* 0x000000010a037824 */ /* 0x000fe200078e0a03 */
[----:B------:R-:W-:-:S02]  /*0290*/  SHF.R.S32.HI R179, RZ, 0x3, R13 ;  /* 0x00000003ffb37819 */ /* 0x000fc4000001140d */
[----:B------:R-:W-:Y:S02]  /*02a0*/  LOP3.LUT R175, R175, 0xfffffffe, RZ, 0xc0, !PT ;  /* 0xfffffffeafaf7812 */ /* 0x000fe400078ec0ff */
[----:B------:R-:W-:Y:S01]  /*02b0*/  LOP3.LUT R5, R5, 0xfffffffe, RZ, 0xc0, !PT ;  /* 0xfffffffe05057812 */ /* 0x000fe200078ec0ff */
[----:B------:R-:W-:Y:S01]  /*02c0*/  IMAD.SHL.U32 R6, R179, 0x40, RZ ;  /* 0x00000040b3067824 */ /* 0x000fe200078e00ff */
[----:B------:R-:W-:Y:S01]  /*02d0*/  LOP3.LUT P4, RZ, R168, 0x2, RZ, 0xc0, !PT ;  /* 0x00000002a8ff7812 */ /* 0x000fe2000788c0ff */
[----:B------:R-:W-:Y:S01]  /*02e0*/  IMAD.IADD R175, R10, 0x1, -R175 ;  /* 0x000000010aaf7824 */ /* 0x000fe200078e0aaf */
[C---:B------:R-:W-:Y:S01]  /*02f0*/  LOP3.LUT P3, RZ, R168.reuse, 0x4, RZ, 0xc0, !PT ;  /* 0x00000004a8ff7812 */ /* 0x040fe2000786c0ff */
[----:B------:R-:W-:Y:S01]  /*0300*/  IMAD.SHL.U32 R168, R168, 0x40, RZ ;  /* 0x00000040a8a87824 */ /* 0x000fe200078e00ff */
[----:B------:R-:W-:Y:S01]  /*0310*/  LEA.HI R4, R4, R9, RZ, 0x3 ;  /* 0x0000000904047211 */ /* 0x000fe200078f18ff */
[----:B------:R-:W-:Y:S01]  /*0320*/  IMAD.IADD R5, R2, 0x1, -R5 ;  /* 0x0000000102057824 */ /* 0x000fe200078e0a05 */
[----:B------:R-:W-:Y:S01]  /*0330*/  SHF.R.S32.HI R2, RZ, 0x1f, R7 ;  /* 0x0000001fff027819 */ /* 0x000fe20000011407 */
[----:B------:R-:W-:Y:S01]  /*0340*/  IMAD.SHL.U32 R10, R3, 0x10, RZ ;  /* 0x00000010030a7824 */ /* 0x000fe200078e00ff */
[----:B------:R-:W-:Y:S01]  /*0350*/  LOP3.LUT R168, R168, 0x1c0, RZ, 0xc0, !PT ;  /* 0x000001c0a8a87812 */ /* 0x000fe200078ec0ff */
[----:B------:R-:W-:Y:S01]  /*0360*/  IMAD.SHL.U32 R171, R5, 0x10, RZ ;  /* 0x0000001005ab7824 */ /* 0x000fe200078e00ff */
[----:B------:R-:W-:-:S02]  /*0370*/  LOP3.LUT R4, R4, 0xfffffff8, RZ, 0xc0, !PT ;  /* 0xfffffff804047812 */ /* 0x000fc400078ec0ff */
[----:B------:R-:W-:Y:S02]  /*0380*/  LOP3.LUT R6, R6, 0x1c0, RZ, 0xc0, !PT ;  /* 0x000001c006067812 */ /* 0x000fe400078ec0ff */
[----:B------:R-:W-:Y:S01]  /*0390*/  LEA.HI R2, R2, R7, RZ, 0x2 ;  /* 0x0000000702027211 */ /* 0x000fe200078f10ff */
[----:B------:R-:W-:Y:S01]  /*03a0*/  IMAD.IADD R4, R9, 0x1, -R4 ;  /* 0x0000000109047824 */ /* 0x000fe200078e0a04 */
[C---:B------:R-:W-:Y:S01]  /*03b0*/  LOP3.LUT R10, R168.reuse, 0x30, R10, 0xf8, !PT ;  /* 0x00000030a80a7812 */ /* 0x040fe200078ef80a */
[C---:B------:R-:W-:Y:S01]  /*03c0*/  IMAD.SHL.U32 R9, R5.reuse, 0x200, RZ ;  /* 0x0000020005097824 */ /* 0x040fe200078e00ff */
[----:B------:R-:W-:Y:S01]  /*03d0*/  SHF.R.S32.HI R7, RZ, 0x1f, R14 ;  /* 0x0000001fff077819 */ /* 0x000fe2000001140e */
[----:B------:R-:W-:Y:S01]  /*03e0*/  IMAD.SHL.U32 R5, R5, 0x8, RZ ;  /* 0x0000000805057824 */ /* 0x000fe200078e00ff */
[----:B------:R-:W-:Y:S02]  /*03f0*/  LOP3.LUT R164, R168, 0x8, R13, 0xf8, !PT ;  /* 0x00000008a8a47812 */ /* 0x000fe400078ef80d */
[----:B------:R-:W-:-:S02]  /*0400*/  SHF.R.U32.HI R184, RZ, 0x3, R6 ;  /* 0x00000003ffb87819 */ /* 0x000fc40000011606 */
[----:B------:R-:W-:Y:S02]  /*0410*/  SHF.R.U32.HI R168, RZ, 0x3, R168 ;  /* 0x00000003ffa87819 */ /* 0x000fe400000116a8 */
[----:B------:R-:W-:Y:S02]  /*0420*/  LOP3.LUT R6, R6, 0x38, R180, 0xf8, !PT ;  /* 0x0000003806067812 */ /* 0x000fe400078ef8b4 */
[----:B------:R-:W-:Y:S02]  /*0430*/  LOP3.LUT R10, R10, 0x8, R13, 0xf8, !PT ;  /* 0x000000080a0a7812 */ /* 0x000fe400078ef80d */
[----:B------:R-:W-:Y:S02]  /*0440*/  LEA.HI R7, R7, R14, RZ, 0x3 ;  /* 0x0000000e07077211 */ /* 0x000fe400078f18ff */
[----:B------:R-:W-:Y:S02]  /*0450*/  SHF.R.S32.HI R178, RZ, 0x6, R178 ;  /* 0x00000006ffb27819 */ /* 0x000fe400000114b2 */
[----:B------:R-:W-:-:S02]  /*0460*/  LOP3.LUT R164, R164, R168, RZ, 0x3c, !PT ;  /* 0x000000a8a4a47212 */ /* 0x000fc400078e3cff */
[----:B------:R-:W-:Y:S01]  /*0470*/  SHF.R.S32.HI R8, RZ, 0x7, R8 ;  /* 0x00000007ff087819 */ /* 0x000fe20000011408 */
[----:B------:R-:W-:Y:S01]  /*0480*/  IMAD R12, R178, 0x800, R9 ;  /* 0x00000800b20c7824 */ /* 0x000fe200078e0209 */
[----:B------:R-:W-:Y:S02]  /*0490*/  LOP3.LUT R184, R6, R184, RZ, 0x3c, !PT ;  /* 0x000000b806b87212 */ /* 0x000fe400078e3cff */
[----:B------:R-:W-:Y:S01]  /*04a0*/  LOP3.LUT R11, R4, 0x1, RZ, 0xc0, !PT ;  /* 0x00000001040b7812 */ /* 0x000fe200078ec0ff */
[----:B------:R-:W-:Y:S01]  /*04b0*/  IMAD.SHL.U32 R186, R8, 0x8, RZ ;  /* 0x0000000808ba7824 */ /* 0x000fe200078e00ff */
[----:B------:R-:W-:Y:S01]  /*04c0*/  LOP3.LUT R168, R9, R10, R168, 0xf6, !PT ;  /* 0x0000000a09a87212 */ /* 0x000fe200078ef6a8 */
[----:B------:R-:W-:Y:S01]  /*04d0*/  IMAD.SHL.U32 R10, R4, 0x40, RZ ;  /* 0x00000040040a7824 */ /* 0x000fe200078e00ff */
[----:B------:R-:W-:Y:S01]  /*04e0*/  LOP3.LUT R6, R7, 0xfffffff8, RZ, 0xc0, !PT ;  /* 0xfffffff807067812 */ /* 0x000fe200078ec0ff */
[----:B------:R-:W-:Y:S01]  /*04f0*/  IMAD.SHL.U32 R9, R178, 0x20, RZ ;  /* 0x00000020b2097824 */ /* 0x000fe200078e00ff */
[----:B------:R-:W-:Y:S01]  /*0500*/  ISETP.NE.U32.AND P0, PT, R11, 0x1, PT ;  /* 0x000000010b00780c */ /* 0x000fe20003f05070 */
[----:B------:R-:W-:Y:S01]  /*0510*/  IMAD.IADD R164, R12, 0x1, R164 ;  /* 0x000000010ca47824 */ /* 0x000fe200078e02a4 */
        /* <DEDUP_REMOVED lines=13> */
[----:B------:R-:W-:Y:S01]  /*05f0*/  IMAD.SHL.U32 R170, R164, 0x2, RZ ;  /* 0x00000002a4aa7824 */ /* 0x000fe200078e00ff */
[----:B------:R-:W-:Y:S01]  /*0600*/  LOP3.LUT R9, R9, R0, RZ, 0x3c, !PT ;  /* 0x0000000009097212 */ /* 0x000fe200078e3cff */
[----:B------:R-:W-:Y:S01]  /*0610*/  IMAD.SHL.U32 R0, R7, 0x40, RZ ;  /* 0x0000004007007824 */ /* 0x000fe200078e00ff */
[----:B------:R-:W-:Y:S01]  /*0620*/  LOP3.LUT R6, R6, 0x1c0, RZ, 0xc0, !PT ;  /* 0x000001c006067812 */ /* 0x000fe200078ec0ff */
[----:B------:R-:W-:Y:S01]  /*0630*/  IMAD.IADD R186, R4, 0x1, R186 ;  /* 0x0000000104ba7824 */ /* 0x000fe200078e02ba */
[----:B------:R-:W-:Y:S01]  /*0640*/  SHF.R.S32.HI R183, RZ, 0x2, R2 ;  /* 0x00000002ffb77819 */ /* 0x000fe20000011402 */
[----:B------:R-:W-:Y:S01]  /*0650*/  IMAD.IADD R187, R9, 0x1, R8 ;  /* 0x0000000109bb7824 */ /* 0x000fe200078e0208 */
[----:B------:R-:W-:Y:S01]  /*0660*/  SHF.R.U32.HI R169, RZ, 0x3, R6 ;  /* 0x00000003ffa97819 */ /* 0x000fe20000011606 */
[----:B------:R-:W-:Y:S01]  /*0670*/  IMAD R184, R178, 0x200, R184 ;  /* 0x00000200b2b87824 */ /* 0x000fe200078e02b8 */
[----:B------:R-:W-:Y:S01]  /*0680*/  LOP3.LUT R5, R6, 0x8, R5, 0xf8, !PT ;  /* 0x0000000806057812 */ /* 0x000fe200078ef805 */
[----:B------:R-:W-:Y:S01]  /*0690*/  IMAD.SHL.U32 R187, R187, 0x2, RZ ;  /* 0x00000002bbbb7824 */ /* 0x000fe200078e00ff */
[----:B------:R-:W-:Y:S01]  /*06a0*/  LOP3.LUT R0, R0, 0xfffffe00, RZ, 0xc0, !PT ;  /* 0xfffffe0000007812 */ /* 0x000fe200078ec0ff */
[----:B------:R-:W-:Y:S01]  /*06b0*/  IMAD R183, R175, 0x10, R183 ;  /* 0x00000010afb77824 */ /* 0x000fe200078e02b7 */
[----:B------:R-:W-:Y:S01]  /*06c0*/  LOP3.LUT R171, R169, R171, R6, 0x1e, !PT ;  /* 0x000000aba9ab7212 */ /* 0x000fe200078e1e06 */
[----:B------:R-:W-:Y:S01]  /*06d0*/  IMAD.SHL.U32 R168, R168, 0x2, RZ ;  /* 0x00000002a8a87824 */ /* 0x000fe200078e00ff */
[----:B------:R-:W-:Y:S01]  /*06e0*/  LOP3.LUT R169, R5, R169, RZ, 0x3c, !PT ;  /* 0x000000a905a97212 */ /* 0x000fe200078e3cff */
[--C-:B------:R-:W-:Y:S01]  /*06f0*/  IMAD R172, R175, 0x400, R0.reuse ;  /* 0x00000400afac7824 */ /* 0x100fe200078e0200 */
[----:B------:R-:W-:Y:S01]  /*0700*/  SEL R2, R196, 0xffffffe0, !P4 ;  /* 0xffffffe0c4027807 */ /* 0x000fe20006000000 */
[----:B------:R-:W-:Y:S01]  /*0710*/  IMAD R3, R3, 0x400, R0 ;  /* 0x0000040003037824 */ /* 0x000fe200078e0200 */
[----:B------:R-:W-:Y:S01]  /*0720*/  LEA R186, R186, 0x6000, 0x1 ;  /* 0x00006000baba7811 */ /* 0x000fe200078e08ff */
[----:B------:R-:W-:Y:S01]  /*0730*/  IMAD.IADD R172, R172, 0x1, R169 ;  /* 0x00000001acac7824 */ /* 0x000fe200078e02a9 */
[----:B------:R-:W-:Y:S01]  /*0740*/  SEL R196, R196, 0xffffffe0, !P1 ;  /* 0xffffffe0c4c47807 */ /* 0x000fe20004800000 */
[----:B------:R-:W-:Y:S01]  /*0750*/  IMAD.IADD R169, R169, 0x1, R3 ;  /* 0x00000001a9a97824 */ /* 0x000fe200078e0203 */
[----:B------:R-:W-:Y:S01]  /*0760*/  SEL R223, R223, 0x10, !P0 ;  /* 0x00000010dfdf7807 */ /* 0x000fe20004000000 */
[----:B------:R-:W-:Y:S01]  /*0770*/  IMAD.MOV.U32 R3, RZ, RZ, 0x40 ;  /* 0x00000040ff037424 */ /* 0x000fe200078e00ff */
[C---:B------:R-:W-:Y:S01]  /*0780*/  IADD3 R188, R186.reuse, 0x40, RZ ;  /* 0x00000040babc7810 */ /* 0x040fe20007ffe0ff */
[C---:B------:R-:W-:Y:S01]  /*0790*/  IMAD.IADD R191, R187.reuse, 0x1, R196 ;  /* 0x00000001bbbf7824 */ /* 0x040fe200078e02c4 */
[----:B------:R-:W-:Y:S01]  /*07a0*/  @P2 IADD3 R188, R186, -0x40, RZ ;  /* 0xffffffc0babc2810 */ /* 0x000fe20007ffe0ff */
[----:B------:R-:W-:Y:S01]  /*07b0*/  IMAD.IADD R192, R187, 0x1, R223 ;  /* 0x00000001bbc07824 */ /* 0x000fe200078e02df */
[----:B------:R-:W-:Y:S01]  /*07c0*/  SEL R3, R3, 0xffffffc0, !P3 ;  /* 0xffffffc003037807 */ /* 0x000fe20005800000 */
[----:B------:R-:W-:Y:S01]  /*07d0*/  IMAD.IADD R190, R196, 0x1, R186 ;  /* 0x00000001c4be7824 */ /* 0x000fe200078e02ba */
[----:B------:R-:W-:Y:S01]  /*07e0*/  IADD3 R189, R186, 0x420, RZ ;  /* 0x00000420babd7810 */ /* 0x000fe20007ffe0ff */
[----:B------:R-:W-:Y:S01]  /*07f0*/  IMAD.IADD R223, R223, 0x1, R191 ;  /* 0x00000001dfdf7824 */ /* 0x000fe200078e02bf */
[----:B------:R-:W-:Y:S01]  /*0800*/  LOP3.LUT R171, R171, R0, RZ, 0xfc, !PT ;  /* 0x00000000abab7212 */ /* 0x000fe200078efcff */
[C---:B------:R-:W-:Y:S01]  /*0810*/  IMAD R3, R164.reuse, 0x2, R3 ;  /* 0x00000002a4037824 */ /* 0x040fe200078e0203 */
[----:B------:R-:W-:Y:S01]  /*0820*/  LEA R169, R169, 0xa000, 0x1 ;  /* 0x0000a000a9a97811 */ /* 0x000fe200078e08ff */
[----:B------:R-:W-:Y:S01]  /*0830*/  IMAD R164, R164, 0x2, R2 ;  /* 0x00000002a4a47824 */ /* 0x000fe200078e0202 */
[----:B------:R-:W-:Y:S01]  /*0840*/  @P1 IADD3 R189, R186, 0x3e0, RZ ;  /* 0x000003e0babd1810 */ /* 0x000fe20007ffe0ff */
[----:B------:R-:W-:-:S02]  /*0850*/  IMAD.IADD R2, R2, 0x1, R3 ;  /* 0x0000000102027824 */ /* 0x000fc400078e0203 */
[----:B--23--:R-:W-:Y:S02]  /*0860*/  IMAD.IADD R196, R196, 0x1, R188 ;  /* 0x00000001c4c47824 */ /* 0x00cfe400078e02bc */
.L_x_1396:
[----:B-1-3--:R-:W1:Y:S01]  /*0870*/  LDC.U8 R4, c[0x0][0x312] ;  /* 0x0000c480ff047b82 */ /* 0x00ae620000000000 */
[----:B------:R-:W-:Y:S01]  /*0880*/  ISETP.NE.U32.AND P2, PT, RZ, c[0x0][0x240], PT ;  /* 0x00009000ff007a0c */ /* 0x000fe20003f45070 */
[C---:B------:R-:W-:Y:S01]  /*0890*/  IMAD.SHL.U32 R5, R182.reuse, 0x4, RZ ;  /* 0x00000004b6057824 */ /* 0x040fe200078e00ff */
[----:B------:R-:W-:Y:S01]  /*08a0*/  ISETP.NE.U32.AND P3, PT, RZ, c[0x0][0x250], PT ;  /* 0x00009400ff007a0c */ /* 0x000fe20003f65070 */
[----:B------:R-:W-:Y:S01]  /*08b0*/  IMAD.MOV.U32 R16, RZ, RZ, -0x1 ;  /* 0xffffffffff107424 */ /* 0x000fe200078e00ff */
[----:B------:R-:W-:Y:S02]  /*08c0*/  SHF.R.S32.HI R6, RZ, 0x1f, R182 ;  /* 0x0000001fff067819 */ /* 0x000fe400000114b6 */
[----:B------:R-:W-:Y:S02]  /*08d0*/  ISETP.NE.AND.EX P2, PT, RZ, c[0x0][0x244], PT, P2 ;  /* 0x00009100ff007a0c */ /* 0x000fe40003f45320 */
[----:B------:R-:W-:Y:S02]  /*08e0*/  ISETP.NE.AND.EX P3, PT, RZ, c[0x0][0x254], PT, P3 ;  /* 0x00009500ff007a0c */ /* 0x000fe40003f65330 */
[----:B------:R-:W-:-:S02]  /*08f0*/  SHF.L.U64.HI R0, R182, 0x2, R6 ;  /* 0x00000002b6007819 */ /* 0x000fc40000010206 */
[----:B------:R-:W-:Y:S02]  /*0900*/  IADD3 R8, P0, R5, c[0x0][0x240], RZ ;  /* 0x0000900005087a10 */ /* 0x000fe40007f1e0ff */
[----:B------:R-:W-:Y:S02]  /*0910*/  ISETP.EQ.U32.AND P5, PT, RZ, c[0x0][0x248], PT ;  /* 0x00009200ff007a0c */ /* 0x000fe40003fa2070 */
[----:B------:R-:W-:Y:S01]  /*0920*/  IADD3.X R9, R0, c[0x0][0x244], RZ, P0, !PT ;  /* 0x0000910000097a10 */ /* 0x000fe200007fe4ff */
[----:B------:R-:W-:-:S04]  /*0930*/  IMAD.MOV.U32 R220, RZ, RZ, RZ ;  /* 0x000000ffffdc7224 */ /* 0x000fc800078e00ff */
[----:B--2---:R2:W3:Y:S01]  /*0940*/  @P2 LDG.E R16, [R8.64] ;  /* 0x0000000608102981 */ /* 0x0044e2000c1e1900 */
[----:B------:R-:W-:Y:S02]  /*0950*/  @P3 IADD3 R10, P0, R5, c[0x0][0x250], RZ ;  /* 0x00009400050a3a10 */ /* 0x000fe40007f1e0ff */
[----:B-1----:R-:W-:Y:S01]  /*0960*/  ISETP.NE.AND P4, PT, R4, RZ, PT ;  /* 0x000000ff0400720c */ /* 0x002fe20003f85270 */
[----:B------:R2:W3:Y:S03]  /*0970*/  @P2 LDG.E R221, [R8.64+0x4] ;  /* 0x0000040608dd2981 */ /* 0x0004e6000c1e1900 */
[----:B------:R-:W-:Y:S01]  /*0980*/  ISETP.EQ.OR.EX P5, PT, RZ, c[0x0][0x24c], !P4, P5 ;  /* 0x00009300ff007a0c */ /* 0x000fe200067a2750 */
[----:B------:R-:W-:Y:S01]  /*0990*/  IMAD.MOV.U32 R222, RZ, RZ, -0x1 ;  /* 0xffffffffffde7424 */ /* 0x000fe200078e00ff */
[----:B------:R-:W-:-:S05]  /*09a0*/  @P3 IADD3.X R11, R0, c[0x0][0x254], RZ, P0, !PT ;  /* 0x00009500000b3a10 */ /* 0x000fca00007fe4ff */
[----:B-----5:R1:W5:Y:S01]  /*09b0*/  @P3 LDG.E R220, [R10.64] ;  /* 0x000000060adc3981 */ /* 0x020362000c1e1900 */
[----:B--2---:R-:W-:-:S04]  /*09c0*/  IADD3 R8, P1, R5, c[0x0][0x248], RZ ;  /* 0x0000920005087a10 */ /* 0x004fc80007f3e0ff */
[----:B------:R-:W-:-:S05]  /*09d0*/  IADD3.X R9, R0, c[0x0][0x24c], RZ, P1, !PT ;  /* 0x0000930000097a10 */ /* 0x000fca0000ffe4ff */
[----:B------:R1:W5:Y:S01]  /*09e0*/  @!P5 LDG.E R222, [R8.64] ;  /* 0x0000000608ded981 */ /* 0x000362000c1e1900 */
[----:B------:R-:W-:-:S04]  /*09f0*/  ISETP.NE.U32.AND P0, PT, RZ, c[0x0][0x248], PT ;  /* 0x00009200ff007a0c */ /* 0x000fc80003f05070 */
[----:B------:R-:W-:Y:S01]  /*0a00*/  ISETP.NE.AND.EX P0, PT, RZ, c[0x0][0x24c], PT, P0 ;  /* 0x00009300ff007a0c */ /* 0x000fe20003f05300 */
[----:B------:R-:W-:Y:S02]  /*0a10*/  IMAD.MOV.U32 R4, RZ, RZ, c[0x0][0x218] ;  /* 0x00008600ff047624 */ /* 0x000fe400078e00ff */
[----:B---3--:R-:W-:Y:S02]  /*0a20*/  @P2 IMAD.IADD R221, R221, 0x1, -R16 ;  /* 0x00000001dddd2824 */ /* 0x008fe400078e0a10 */
[----:B------:R-:W-:-:S08]  /*0a30*/  @!P2 IMAD.MOV.U32 R221, RZ, RZ, c[0x0][0x214] ;  /* 0x00008500ffdda624 */ /* 0x000fd000078e00ff */
[----:B------:R-:W-:Y:S05]  /*0a40*/  @!P0 BRA `(.L_x_1350) ;  /* 0x0000003000008947 */ /* 0x000fea0003800000 */
[----:B-1----:R-:W2:Y:S02]  /*0a50*/  @P4 LDG.E R4, [R8.64+0x4] ;  /* 0x0000040608044981 */ /* 0x002ea4000c1e1900 */
[----:B--2--5:R-:W-:-:S06]  /*0a60*/  @P4 IADD3 R4, R4, -R222, RZ ;  /* 0x800000de04044210 */ /* 0x024fcc0007ffe0ff */
[----:B------:R1:W5:Y:S02]  /*0a70*/  @!P4 LDG.E R4, [R8.64] ;  /* 0x000000060804c981 */ /* 0x000364000c1e1900 */
.L_x_1350:
        /* <DEDUP_REMOVED lines=20> */
[----:B------:R-:W-:Y:S02]  /*0bc0*/  IADD3 R4, R4, 0x3f, RZ ;  /* 0x0000003f04047810 */ /* 0x000fe40007ffe0ff */
[----:B------:R-:W-:Y:S01]  /*0bd0*/  SHF.R.S32.HI R0, RZ, 0x1f, R5 ;  /* 0x0000001fff007819 */ /* 0x000fe20000011405 */
[----:B------:R-:W-:Y:S01]  /*0be0*/  IMAD.IADD R17, R23, 0x1, R17 ;  /* 0x0000000117117824 */ /* 0x000fe200078e0211 */
[----:B------:R-:W-:-:S02]  /*0bf0*/  SHF.R.S32.HI R218, RZ, 0x1f, R4 ;  /* 0x0000001fffda7819 */ /* 0x000fc40000011404 */
[----:B------:R-:W-:Y:S02]  /*0c00*/  LEA.HI R0, R0, R5, RZ, 0x6 ;  /* 0x0000000500007211 */ /* 0x000fe400078f30ff */
[----:B------:R-:W-:Y:S01]  /*0c10*/  LEA.HI R218, R218, R4, RZ, 0x6 ;  /* 0x00000004dada7211 */ /* 0x000fe200078f30ff */
[C---:B------:R-:W-:Y:S01]  /*0c20*/  IMAD.WIDE.U32 R4, R16.reuse, c[0x0][0x190], RZ ;  /* 0x0000640010047a25 */ /* 0x040fe200078e00ff */
[----:B------:R-:W-:Y:S02]  /*0c30*/  ISETP.NE.AND P1, PT, R16, -0x1, PT ;  /* 0xffffffff1000780c */ /* 0x000fe40003f25270 */
[----:B------:R-:W-:Y:S01]  /*0c40*/  SHF.R.S32.HI R0, RZ, 0x6, R0 ;  /* 0x00000006ff007819 */ /* 0x000fe20000011400 */
[----:B------:R-:W-:Y:S01]  /*0c50*/  @P0 IMAD.IADD R11, R220, 0x1, R222 ;  /* 0x00000001dc0b0824 */ /* 0x000fe200078e02de */
[----:B------:R-:W-:Y:S02]  /*0c60*/  SHF.R.S32.HI R218, RZ, 0x6, R218 ;  /* 0x00000006ffda7819 */ /* 0x000fe400000114da */
[----:B------:R-:W-:Y:S01]  /*0c70*/  SEL R22, R22, R4, !P1 ;  /* 0x0000000416167207 */ /* 0x000fe20004800000 */
[----:B------:R-:W-:Y:S01]  /*0c80*/  @P0 IMAD.WIDE.U32 R12, R11, c[0x0][0x198], RZ ;  /* 0x000066000b0c0a25 */ /* 0x000fe200078e00ff */
[----:B------:R-:W-:-:S03]  /*0c90*/  IMNMX R218, R0, R218, PT ;  /* 0x000000da00da7217 */ /* 0x000fc60003800200 */
[----:B------:R-:W-:Y:S01]  /*0ca0*/  IMAD R0, R16, c[0x0][0x194], RZ ;  /* 0x0000650010007a24 */ /* 0x000fe200078e02ff */
[----:B------:R-:W-:Y:S01]  /*0cb0*/  LEA R28, R218, 0xffffffc0, 0x6 ;  /* 0xffffffc0da1c7811 */ /* 0x000fe200078e30ff */
[----:B------:R-:W-:Y:S02]  /*0cc0*/  @P0 IMAD R11, R11, c[0x0][0x19c], R13 ;  /* 0x000067000b0b0a24 */ /* 0x000fe400078e020d */
[----:B------:R-:W-:Y:S01]  /*0cd0*/  @P1 IMAD.IADD R17, R5, 0x1, R0 ;  /* 0x0000000105111824 */ /* 0x000fe200078e0200 */
        /* <DEDUP_REMOVED lines=13> */
.L_x_1352:
        /* <DEDUP_REMOVED lines=16> */
.L_x_1353:
        /* <DEDUP_REMOVED lines=10> */
[----:B------:R-:W-:Y:S01]  /*0f50*/  LOP3.LUT R21, R201, c[0x0][0x1c8], RZ, 0x3c, !PT ;  /* 0x00007200c9157a12 */ /* 0x000fe200078e3cff */
        /* <DEDUP_REMOVED lines=18> */
[----:B------:R-:W-:-:S03]  /*1080*/  SEL R235, R34, R14, !P1 ;  /* 0x0000000e22eb7207 */ /* 0x000fc60004800000 */
        /* <DEDUP_REMOVED lines=30> */
[----:B------:R-:W-:Y:S01]  /*1270*/  SHF.R.S32.HI R9, RZ, 0x1f, R195 ;  /* 0x0000001fff097819 */ /* 0x000fe200000114c3 */
[----:B------:R-:W-:Y:S01]  /*1280*/  @P1 IMAD.IADD R21, R15, 0x1, R7 ;  /* 0x000000010f151824 */ /* 0x000fe200078e0207 */
[----:B------:R-:W-:Y:S01]  /*1290*/  IADD3 R26, R31, R26, RZ ;  /* 0x0000001a1f1a7210 */ /* 0x000fe20007ffe0ff */
[----:B-1----:R-:W-:Y:S01]  /*12a0*/  IMAD.WIDE.U32 R14, R4, c[0x0][0x3d8], RZ ;  /* 0x0000f600040e7a25 */ /* 0x002fe200078e00ff */
[----:B------:R-:W-:-:S03]  /*12b0*/  SHF.R.S32.HI R27, RZ, 0x1f, R18 ;  /* 0x0000001fff1b7819 */ /* 0x000fc60000011412 */
        /* <DEDUP_REMOVED lines=18> */
.L_x_1354:
[----:B------:R-:W-:-:S04]  /*13e0*/  IMAD R16, R182, c[0x0][0x1c0], R201 ;  /* 0x00007000b6107a24 */ /* 0x000fc800078e02c9 */
[----:B------:R-:W-:Y:S02]  /*13f0*/  IMAD R16, R16, c[0x0][0x224], RZ ;  /* 0x0000890010107a24 */ /* 0x000fe400078e02ff */
.L_x_1355:
        /* <DEDUP_REMOVED lines=51> */
[----:B------:R-:W-:Y:S01]  /*1730*/  IMAD R17, R201, c[0x0][0x1ac], R17 ;  /* 0x00006b00c9117a24 */ /* 0x000fe200078e0211 */
        /* <DEDUP_REMOVED lines=29> */
.L_x_1357:
        /* <DEDUP_REMOVED lines=15> */
.L_x_1358:
        /* <DEDUP_REMOVED lines=22> */
.L_x_1360:
[----:B------:R-:W-:Y:S05]  /*1b60*/  BSYNC B0 ;  /* 0x0000000000007941 */ /* 0x000fea0003800000 */
.L_x_1359:
        /* <DEDUP_REMOVED lines=15> */
.L_x_1362:
[----:B------:R-:W-:Y:S05]  /*1c60*/  BSYNC B0 ;  /* 0x0000000000007941 */ /* 0x000fea0003800000 */
.L_x_1361:
        /* <DEDUP_REMOVED lines=15> */
.L_x_1364:
[----:B------:R-:W-:Y:S05]  /*1d60*/  BSYNC B0 ;  /* 0x0000000000007941 */ /* 0x000fea0003800000 */
.L_x_1363:
        /* <DEDUP_REMOVED lines=14> */
.L_x_1366:
[----:B------:R-:W-:Y:S05]  /*1e50*/  BSYNC B0 ;  /* 0x0000000000007941 */ /* 0x000fea0003800000 */
.L_x_1365:
[----:B--2---:R-:W-:Y:S01]  /*1e60*/  IMAD.WIDE.U32 R6, R195, c[0x0][0x3a8], R180 ;  /* 0x0000ea00c3067a25 */ /* 0x004fe200078e00b4 */
        /* <DEDUP_REMOVED lines=19> */
.L_x_1368:
[----:B------:R-:W-:Y:S05]  /*1fa0*/  BSYNC B0 ;  /* 0x0000000000007941 */ /* 0x000fea0003800000 */
.L_x_1367:
[----:B------:R-:W-:Y:S01]  /*1fb0*/  BSSY B0, `(.L_x_1369) ;  /* 0x000000d000007945 */ /* 0x000fe20003800000 */
[----:B------:R-:W-:Y:S05]  /*1fc0*/  @P2 BRA `(.L_x_1370) ;  /* 0x000000b000002947 */ /* 0x000fea0003800000 */
[----:B------:R-:W-:Y:S01]  /*1fd0*/  IADD3 R0, P2, R179, 0x20, RZ ;  /* 0x00000020b3007810 */ /* 0x000fe20007f5e0ff */
[----:B--2---:R-:W-:Y:S01]  /*1fe0*/  IMAD.MOV.U32 R10, RZ, RZ, R8 ;  /* 0x000000ffff0a7224 */ /* 0x004fe200078e0008 */
        /* <DEDUP_REMOVED lines=9> */
.L_x_1370:
[----:B------:R-:W-:Y:S05]  /*2080*/  BSYNC B0 ;  /* 0x0000000000007941 */ /* 0x000fea0003800000 */
.L_x_1369:
        /* <DEDUP_REMOVED lines=13> */
.L_x_1372:
[----:B------:R-:W-:Y:S05]  /*2160*/  BSYNC B0 ;  /* 0x0000000000007941 */ /* 0x000fea0003800000 */
.L_x_1371:
        /* <DEDUP_REMOVED lines=13> */
.L_x_1356:
[----:B------:R-:W-:Y:S01]  /*2240*/  IMAD R14, R9, c[0x0][0x1a0], RZ ;  /* 0x00006800090e7a24 */ /* 0x000fe200078e02ff */
[----:B------:R-:W-:Y:S01]  /*2250*/  @P2 BAR.SYNC.DEFER_BLOCKING 0x0 ;  /* 0x0000000000002b1d */ /* 0x000fe20000010000 */
[----:B------:R-:W-:Y:S01]  /*2260*/  IMAD.WIDE.U32 R16, R195, c[0x0][0x1a0], R180 ;  /* 0x00006800c3107a25 */ /* 0x000fe200078e00b4 */
[----:B------:R-:W-:-:S03]  /*2270*/  MOV R216, 0x7f800000 ;  /* 0x7f80000000d87802 */ /* 0x000fc60000000f00 */
[----:B------:R-:W-:Y:S01]  /*2280*/  IMAD R6, R185, -0x80, R219 ;  /* 0xffffff80b9067824 */ /* 0x000fe200078e02db */
[----:B------:R-:W-:Y:S01]  /*2290*/  IADD3 R18, P0, R13, R16, RZ ;  /* 0x000000100d127210 */ /* 0x000fe20007f1e0ff */
[----:B------:R-:W-:Y:S01]  /*22a0*/  IMAD R14, R195, c[0x0][0x1a4], R14 ;  /* 0x00006900c30e7a24 */ /* 0x000fe200078e020e */
[----:B------:R-:W-:Y:S01]  /*22b0*/  IADD3 R13, R179, 0x40, RZ ;  /* 0x00000040b30d7810 */ /* 0x000fe20007ffe0ff */
[----:B------:R-:W-:Y:S01]  /*22c0*/  IMAD R15, R7, c[0x0][0x1b8], RZ ;  /* 0x00006e00070f7a24 */ /* 0x000fe200078e02ff */
[CC--:B------:R-:W-:Y:S01]  /*22d0*/  ISETP.GE.AND P6, PT, R179.reuse, R6.reuse, PT ;  /* 0x00000006b300720c */ /* 0x0c0fe20003fc6270 */
[----:B------:R-:W-:Y:S01]  /*22e0*/  IMAD.MOV.U32 R173, RZ, RZ, 0x40 ;  /* 0x00000040ffad7424 */ /* 0x000fe200078e00ff */
[----:B------:R-:W-:Y:S01]  /*22f0*/  IADD3.X R19, R10, R17, R14, P0, !PT ;  /* 0x000000110a137210 */ /* 0x000fe200007fe40e */
[C---:B------:R-:W-:Y:S01]  /*2300*/  IMAD R15, R8.reuse, c[0x0][0x1bc], R15 ;  /* 0x00006f00080f7a24 */ /* 0x040fe200078e020f */
        /* <DEDUP_REMOVED lines=9> */
[----:B------:R-:W-:-:S04]  /*23a0*/  @!P6 IMAD.WIDE.U32 R16, R179, c[0x0][0x1a0], R18 ;  /* 0x00006800b310ea25 */ /* 0x000fc800078e0012 */
[----:B------:R-:W-:Y:S01]  /*23b0*/  @!P6 IMAD R14, R179, c[0x0][0x1a4], R14 ;  /* 0x00006900b30eea24 */ /* 0x000fe200078e020e */
[C---:B------:R-:W-:Y:S01]  /*23c0*/  @!P6 LEA R24, P1, R16.reuse, c[0x0][0x170], 0x1 ;  /* 0x00005c001018ea11 */ /* 0x040fe200078208ff */
[----:B------:R-:W-:Y:S02]  /*23d0*/  @!P5 IMAD.MOV.U32 R20, RZ, RZ, R18 ;  /* 0x000000ffff14d224 */ /* 0x000fe400078e0012 */
[----:B------:R-:W-:Y:S01]  /*23e0*/  @!P6 IMAD.IADD R6, R17, 0x1, R14 ;  /* 0x000000011106e824 */ /* 0x000fe200078e020e */
[----:B------:R-:W-:Y:S01]  /*23f0*/  @!P5 IADD3 R14, P0, R179, 0x20, RZ ;  /* 0x00000020b30ed810 */ /* 0x000fe20007f1e0ff */
[----:B------:R-:W-:Y:S02]  /*2400*/  @!P5 IMAD.MOV.U32 R21, RZ, RZ, R19 ;  /* 0x000000ffff15d224 */ /* 0x000fe400078e0013 */
[----:B------:R-:W-:Y:S01]  /*2410*/  IMAD R9, R195, c[0x0][0x19c], R9 ;  /* 0x00006700c3097a24 */ /* 0x000fe200078e0209 */
[----:B------:R-:W-:Y:S01]  /*2420*/  @!P6 LEA.HI.X R25, R16, c[0x0][0x174], R6, 0x1, P1 ;  /* 0x00005d001019ea11 */ /* 0x000fe200008f0c06 */
[----:B------:R-:W-:Y:S01]  /*2430*/  @!P5 IMAD.X R15, RZ, RZ, R5, P0 ;  /* 0x000000ffff0fd224 */ /* 0x000fe200000e0605 */
[C---:B------:R-:W-:Y:S01]  /*2440*/  @!P4 IADD3 R16, P1, R179.reuse, 0x40, RZ ;  /* 0x00000040b310c810 */ /* 0x040fe20007f3e0ff */
[----:B------:R-:W-:Y:S01]  /*2450*/  IMAD R6, R218, -0x40, R221 ;  /* 0xffffffc0da067824 */ /* 0x000fe200078e02dd */
[----:B------:R-:W-:Y:S01]  /*2460*/  @!P3 IADD3 R13, P0, R179, 0x60, RZ ;  /* 0x00000060b30db810 */ /* 0x000fe20007f1e0ff */
[----:B------:R-:W-:Y:S01]  /*2470*/  @!P5 IMAD R15, R15, c[0x0][0x1a0], RZ ;  /* 0x000068000f0fda24 */ /* 0x000fe200078e02ff */
[----:B------:R-:W-:Y:S01]  /*2480*/  @!P4 IADD3.X R17, RZ, R5, RZ, P1, !PT ;  /* 0x00000005ff11c210 */ /* 0x000fe20000ffe4ff */
[----:B------:R-:W-:Y:S01]  /*2490*/  @!P5 IMAD.WIDE.U32 R20, R14, c[0x0][0x1a0], R20 ;  /* 0x000068000e14da25 */ /* 0x000fe200078e0014 */
[----:B------:R-:W-:-:S03]  /*24a0*/  ISETP.GE.AND P1, PT, R10, R6, PT ;  /* 0x000000060a00720c */ /* 0x000fc60003f26270 */
[----:B------:R-:W-:Y:S02]  /*24b0*/  @!P4 IMAD R17, R17, c[0x0][0x1a0], RZ ;  /* 0x000068001111ca24 */ /* 0x000fe400078e02ff */
[----:B------:R-:W-:Y:S02]  /*24c0*/  @!P5 IMAD R15, R14, c[0x0][0x1a4], R15 ;  /* 0x000069000e0fda24 */ /* 0x000fe400078e020f */
[----:B------:R-:W-:Y:S01]  /*24d0*/  @!P3 IMAD.X R10, RZ, RZ, R5, P0 ;  /* 0x000000ffff0ab224 */ /* 0x000fe200000e0605 */
[----:B------:R-:W-:Y:S01]  /*24e0*/  @!P5 LEA R22, P0, R20, c[0x0][0x170], 0x1 ;  /* 0x00005c001416da11 */ /* 0x000fe200078008ff */
[C---:B------:R-:W-:Y:S01]  /*24f0*/  @!P4 IMAD R14, R16.reuse, c[0x0][0x1a4], R17 ;  /* 0x00006900100eca24 */ /* 0x040fe200078e0211 */
[----:B------:R-:W-:Y:S01]  /*2500*/  @!P5 IADD3 R15, R21, R15, RZ ;  /* 0x0000000f150fd210 */ /* 0x000fe20007ffe0ff */
[----:B------:R-:W-:-:S03]  /*2510*/  @!P4 IMAD.WIDE.U32 R16, R16, c[0x0][0x1a0], R18 ;  /* 0x000068001010ca25 */ /* 0x000fc600078e0012 */
[----:B------:R-:W-:Y:S01]  /*2520*/  @!P5 LEA.HI.X R23, R20, c[0x0][0x174], R15, 0x1, P0 ;  /* 0x00005d001417da11 */ /* 0x000fe200000f0c0f */
[----:B------:R-:W-:Y:S01]  /*2530*/  @!P3 IMAD R10, R10, c[0x0][0x1a0], RZ ;  /* 0x000068000a0aba24 */ /* 0x000fe200078e02ff */
[C---:B------:R-:W-:Y:S01]  /*2540*/  @!P4 LEA R20, P0, R16.reuse, c[0x0][0x170], 0x1 ;  /* 0x00005c001014ca11 */ /* 0x040fe200078008ff */
[----:B------:R-:W-:Y:S02]  /*2550*/  @!P4 IMAD.IADD R14, R17, 0x1, R14 ;  /* 0x00000001110ec824 */ /* 0x000fe400078e020e */
[C---:B------:R-:W-:Y:S02]  /*2560*/  @!P3 IMAD R10, R13.reuse, c[0x0][0x1a4], R10 ;  /* 0x000069000d0aba24 */ /* 0x040fe400078e020a */
[----:B------:R-:W-:Y:S01]  /*2570*/  @!P3 IMAD.WIDE.U32 R26, R13, c[0x0][0x1a0], R18 ;  /* 0x000068000d1aba25 */ /* 0x000fe200078e0012 */
[----:B------:R-:W-:Y:S02]  /*2580*/  @!P4 LEA.HI.X R21, R16, c[0x0][0x174], R14, 0x1, P0 ;  /* 0x00005d001015ca11 */ /* 0x000fe400000f0c0e */
[----:B------:R-:W-:Y:S01]  /*2590*/  LEA.HI R13, R218, R218, RZ, 0x1 ;  /* 0x000000dada0d7211 */ /* 0x000fe200078f08ff */
[----:B------:R-:W-:Y:S01]  /*25a0*/  @!P3 IMAD.IADD R10, R27, 0x1, R10 ;  /* 0x000000011b0ab824 */ /* 0x000fe200078e020a */
[----:B------:R-:W-:Y:S01]  /*25b0*/  @!P3 LEA R18, P0, R26, c[0x0][0x170], 0x1 ;  /* 0x00005c001a12ba11 */ /* 0x000fe200078008ff */
[----:B------:R-:W-:Y:S01]  /*25c0*/  IMAD.WIDE.U32 R16, R173, c[0x0][0x370], RZ ;  /* 0x0000dc00ad107a25 */ /* 0x000fe200078e00ff */
[----:B------:R-:W-:-:S02]  /*25d0*/  LOP3.LUT R13, R13, 0xfffffffe, RZ, 0xc0, !PT ;  /* 0xfffffffe0d0d7812 */ /* 0x000fc400078ec0ff */
[----:B------:R-:W-:Y:S01]  /*25e0*/  @!P3 LEA.HI.X R19, R26, c[0x0][0x174], R10, 0x1, P0 ;  /* 0x00005d001a13ba11 */ /* 0x000fe200000f0c0a */
[C---:B------:R-:W-:Y:S01]  /*25f0*/  IMAD R10, R173.reuse, c[0x0][0x374], RZ ;  /* 0x0000dd00ad0a7a24 */ /* 0x040fe200078e02ff */
[----:B------:R-:W-:Y:S01]  /*2600*/  @!P1 IADD3 R16, P0, R228, R16, RZ ;  /* 0x00000010e4109210 */ /* 0x000fe20007f1e0ff */
[----:B------:R-:W-:Y:S01]  /*2610*/  IMAD.WIDE.U32 R14, R173, c[0x0][0x190], RZ ;  /* 0x00006400ad0e7a25 */ /* 0x000fe200078e00ff */
[----:B------:R-:W-:Y:S02]  /*2620*/  IADD3 R13, R218, -R13, RZ ;  /* 0x8000000dda0d7210 */ /* 0x000fe40007ffe0ff */
[----:B------:R-:W-:Y:S01]  /*2630*/  @!P1 IADD3.X R17, R229, R17, R10, P0, !PT ;  /* 0x00000011e5119210 */ /* 0x000fe200007fe40a */
[----:B------:R-:W-:Y:S01]  /*2640*/  IMAD R10, R173, c[0x0][0x194], RZ ;  /* 0x00006500ad0a7a24 */ /* 0x000fe200078e02ff */
[----:B------:R-:W-:Y:S01]  /*2650*/  @!P1 IADD3 R14, P0, R230, R14, RZ ;  /* 0x0000000ee60e9210 */ /* 0x000fe20007f1e0ff */
[----:B------:R-:W-:Y:S01]  /*2660*/  IMAD.WIDE.U32 R26, R195, c[0x0][0x198], R180 ;  /* 0x00006600c31a7a25 */ /* 0x000fe200078e00b4 */
[----:B------:R-:W-:-:S02]  /*2670*/  ISETP.NE.AND P2, PT, R13, 0x1, PT ;  /* 0x000000010d00780c */ /* 0x000fc40003f45270 */
[----:B------:R-:W-:Y:S01]  /*2680*/  @!P1 IADD3.X R15, R231, R15, R10, P0, !PT ;  /* 0x0000000fe70f9210 */ /* 0x000fe200007fe40a */
[----:B------:R-:W-:Y:S01]  /*2690*/  IMAD.MOV.U32 R215, RZ, RZ, 0x7f800000 ;  /* 0x7f800000ffd77424 */ /* 0x000fe200078e00ff */
[----:B------:R-:W-:Y:S01]  /*26a0*/  IADD3 R10, P0, R12, R26, RZ ;  /* 0x0000001a0c0a7210 */ /* 0x000fe20007f1e0ff */
[----:B------:R-:W-:Y:S02]  /*26b0*/  IMAD.MOV.U32 R213, RZ, RZ, 0x7f800000 ;  /* 0x7f800000ffd57424 */ /* 0x000fe400078e00ff */
[----:B------:R-:W-:Y:S01]  /*26c0*/  IMAD.MOV.U32 R214, RZ, RZ, 0x7f800000 ;  /* 0x7f800000ffd67424 */ /* 0x000fe200078e00ff */
[----:B------:R-:W-:Y:S01]  /*26d0*/  IADD3.X R11, R11, R27, R9, P0, !PT ;  /* 0x0000001b0b0b7210 */ /* 0x000fe200007fe409 */
[----:B------:R-:W-:Y:S01]  /*26e0*/  IMAD R9, R7, c[0x0][0x1b0], RZ ;  /* 0x00006c0007097a24 */ /* 0x000fe200078e02ff */
[----:B------:R-:W-:Y:S01]  /*26f0*/  ISETP.GE.AND P0, PT, R179, R6, PT ;  /* 0x00000006b300720c */ /* 0x000fe20003f06270 */
[----:B------:R-:W-:Y:S02]  /*2700*/  IMAD.SHL.U32 R7, R184, 0x2, RZ ;  /* 0x00000002b8077824 */ /* 0x000fe400078e00ff */
[----:B------:R-:W-:-:S02]  /*2710*/  IMAD R9, R8, c[0x0][0x1b4], R9 ;  /* 0x00006d0008097a24 */ /* 0x000fc400078e0209 */
[----:B------:R-:W-:Y:S01]  /*2720*/  IMAD.WIDE.U32 R12, R8, c[0x0][0x1b0], R10 ;  /* 0x00006c00080c7a25 */ /* 0x000fe200078e000a */
[----:B------:R-:W-:Y:S01]  /*2730*/  @P6 STS.128 [R7+0xa000], RZ ;  /* 0x00a000ff07006388 */ /* 0x000fe20000000c00 */
[----:B------:R-:W-:Y:S02]  /*2740*/  IADD3 R8, R184, 0x1000, RZ ;  /* 0x00001000b8087810 */ /* 0x000fe40007ffe0ff */
[----:B------:R-:W-:Y:S01]  /*2750*/  @!P6 IMAD R10, R5, c[0x0][0x198], RZ ;  /* 0x00006600050aea24 */ /* 0x000fe200078e02ff */
[----:B------:R-:W-:Y:S01]  /*2760*/  @!PT LDS RZ, [RZ] ;  /* 0x00000000fffff984 */ /* 0x000fe20000000800 */
[----:B------:R-:W-:Y:S01]  /*2770*/  @!PT LDS RZ, [RZ] ;  /* 0x00000000fffff984 */ /* 0x000fe20000000800 */
[----:B------:R-:W-:Y:S01]  /*2780*/  @!PT LDS RZ, [RZ] ;  /* 0x00000000fffff984 */ /* 0x000fe20000000800 */
[----:B------:R1:W-:Y:S01]  /*2790*/  @!P6 LDGSTS.E.BYPASS.LTC128B.128 [R7+0xa000], [R24.64] ;  /* 0x0a0000001807efae */ /* 0x0003e2000b901d46 */
[----:B------:R-:W-:Y:S02]  /*27a0*/  SEL R8, R8, R184, !P2 ;  /* 0x000000b808087207 */ /* 0x000fe40005000000 */
[----:B------:R-:W-:Y:S01]  /*27b0*/  @!P6 IMAD R10, R179, c[0x0][0x19c], R10 ;  /* 0x00006700b30aea24 */ /* 0x000fe200078e020a */
[----:B------:R-:W-:Y:S01]  /*27c0*/  @P5 STS.128 [R7+0xb000], RZ ;  /* 0x00b000ff07005388 */ /* 0x000fe20000000c00 */
[----:B------:R-:W-:-:S03]  /*27d0*/  SHF.L.U32 R217, R8, 0x1, RZ ;  /* 0x0000000108d97819 */ /* 0x000fc600000006ff */
        /* <DEDUP_REMOVED lines=14> */
[----:B------:R-:W0:Y:S04]  /*28c0*/  LDGDEPBAR ;  /* 0x00000000000079af */ /* 0x000e280000000000 */
[----:B------:R-:W-:Y:S01]  /*28d0*/  @P0 STS.128 [R7+0x4000], RZ ;  /* 0x004000ff07000388 */ /* 0x000fe20000000c00 */
[----:B--2---:R-:W-:-:S03]  /*28e0*/  @!P3 IMAD.MOV.U32 R22, RZ, RZ, R12 ;  /* 0x000000ffff16b224 */ /* 0x004fc600078e000c */
[----:B------:R-:W-:Y:S01]  /*28f0*/  @!PT LDS RZ, [RZ] ;  /* 0x00000000fffff984 */ /* 0x000fe20000000800 */
[----:B------:R-:W-:Y:S01]  /*2900*/  @!PT LDS RZ, [RZ] ;  /* 0x00000000fffff984 */ /* 0x000fe20000000800 */
[----:B------:R-:W-:Y:S01]  /*2910*/  @!PT LDS RZ, [RZ] ;  /* 0x00000000fffff984 */ /* 0x000fe20000000800 */
[----:B------:R1:W-:Y:S04]  /*2920*/  @!P0 LDGSTS.E.BYPASS.LTC128B.128 [R7+0x4000], [R228.64] ;  /* 0x04000000e4078fae */ /* 0x0003e8000b901d46 */
[----:B------:R-:W-:Y:S01]  /*2930*/  @P1 STS.128 [R7+0x5000], RZ ;  /* 0x005000ff07001388 */ /* 0x000fe20000000c00 */
[----:B---3--:R-:W-:-:S03]  /*2940*/  IMAD.IADD R21, R13, 0x1, R9 ;  /* 0x000000010d157824 */ /* 0x008fc600078e0209 */
[----:B------:R-:W-:Y:S01]  /*2950*/  @!PT LDS RZ, [RZ] ;  /* 0x00000000fffff984 */ /* 0x000fe20000000800 */
[----:B------:R-:W-:Y:S01]  /*2960*/  @!PT LDS RZ, [RZ] ;  /* 0x00000000fffff984 */ /* 0x000fe20000000800 */
[----:B------:R-:W-:Y:S01]  /*2970*/  @!PT LDS RZ, [RZ] ;  /* 0x00000000fffff984 */ /* 0x000fe20000000800 */
[----:B------:R2:W-:Y:S01]  /*2980*/  @!P1 LDGSTS.E.BYPASS.LTC128B.128 [R7+0x5000], [R16.64] ;  /* 0x0500000010079fae */ /* 0x0005e2000b901d46 */
[----:B------:R-:W-:Y:S02]  /*2990*/  @!P6 IMAD.MOV.U32 R20, RZ, RZ, R12 ;  /* 0x000000ffff14e224 */ /* 0x000fe400078e000c */
[--C-:B------:R-:W-:Y:S01]  /*29a0*/  @!P3 IMAD.MOV.U32 R23, RZ, RZ, R21.reuse ;  /* 0x000000ffff17b224 */ /* 0x100fe200078e0015 */
[----:B------:R-:W-:Y:S01]  /*29b0*/  @P0 STS [R217], RZ ;  /* 0x000000ffd9000388 */ /* 0x000fe20000000800 */
[----:B------:R-:W-:Y:S01]  /*29c0*/  @!P6 IMAD.WIDE.U32 R8, R179, c[0x0][0x198], R20 ;  /* 0x00006600b308ea25 */ /* 0x000fe200078e0014 */
[----:B----4-:R-:W-:Y:S02]  /*29d0*/  @!P5 MOV R18, R12 ;  /* 0x0000000c0012d202 */ /* 0x010fe40000000f00 */
[----:B------:R-:W-:Y:S01]  /*29e0*/  @P0 STS [R217+0x4], RZ ;  /* 0x000004ffd9000388 */ /* 0x000fe20000000800 */
[----:B------:R-:W-:Y:S02]  /*29f0*/  @!P6 IMAD.IADD R10, R9, 0x1, R10 ;  /* 0x00000001090ae824 */ /* 0x000fe400078e020a */
[----:B------:R-:W-:Y:S01]  /*2a00*/  @!P5 IMAD.MOV.U32 R19, RZ, RZ, R21 ;  /* 0x000000ffff13d224 */ /* 0x000fe200078e0015 */
[----:B------:R-:W-:Y:S01]  /*2a10*/  @P0 STS [R217+0x8], RZ ;  /* 0x000008ffd9000388 */ /* 0x000fe20000000800 */
[----:B------:R-:W-:-:S03]  /*2a20*/  @!P4 IMAD.MOV.U32 R20, RZ, RZ, R12 ;  /* 0x000000ffff14c224 */ /* 0x000fc600078e000c */
[----:B------:R-:W-:Y:S04]  /*2a30*/  @P0 STS [R217+0xc], RZ ;  /* 0x00000cffd9000388 */ /* 0x000fe80000000800 */
[----:B------:R-:W-:Y:S01]  /*2a40*/  @!PT LDS RZ, [RZ] ;  /* 0x00000000fffff984 */ /* 0x000fe20000000800 */
[----:B------:R-:W-:Y:S01]  /*2a50*/  @!PT LDS RZ, [RZ] ;  /* 0x00000000fffff984 */ /* 0x000fe20000000800 */
[----:B------:R-:W-:Y:S01]  /*2a60*/  @!PT LDS RZ, [RZ] ;  /* 0x00000000fffff984 */ /* 0x000fe20000000800 */
[----:B------:R3:W-:Y:S04]  /*2a70*/  @!P0 LDGSTS.E.BYPASS.LTC128B.128 [R217], [R230.64] ;  /* 0x00000000e6d98fae */ /* 0x0007e8000b901d46 */
[----:B------:R-:W-:Y:S01]  /*2a80*/  @P1 STS [R217+0x1000], RZ ;  /* 0x001000ffd9001388 */ /* 0x000fe20000000800 */
[----:B--2---:R-:W-:-:S03]  /*2a90*/  @!P6 LEA R16, P0, R8, c[0x0][0x168], 0x1 ;  /* 0x00005a000810ea11 */ /* 0x004fc600078008ff */
[----:B------:R-:W-:Y:S01]  /*2aa0*/  @P1 STS [R217+0x1004], RZ ;  /* 0x001004ffd9001388 */ /* 0x000fe20000000800 */
[----:B------:R-:W-:-:S03]  /*2ab0*/  @!P6 LEA.HI.X R17, R8, c[0x0][0x16c], R10, 0x1, P0 ;  /* 0x00005b000811ea11 */ /* 0x000fc600000f0c0a */
[----:B------:R-:W-:Y:S01]  /*2ac0*/  @P1 STS [R217+0x1008], RZ ;  /* 0x001008ffd9001388 */ /* 0x000fe20000000800 */
[----:B------:R-:W-:-:S03]  /*2ad0*/  @!P5 IADD3 R11, P0, R179, 0x20, RZ ;  /* 0x00000020b30bd810 */ /* 0x000fc60007f1e0ff */
[----:B------:R-:W-:Y:S01]  /*2ae0*/  @P1 STS [R217+0x100c], RZ ;  /* 0x00100cffd9001388 */ /* 0x000fe20000000800 */
[----:B------:R-:W-:Y:S01]  /*2af0*/  @!P5 IADD3.X R13, RZ, R5, RZ, P0, !PT ;  /* 0x00000005ff0dd210 */ /* 0x000fe200007fe4ff */
[----:B------:R-:W-:Y:S01]  /*2b00*/  @!P5 IMAD.WIDE.U32 R18, R11, c[0x0][0x198], R18 ;  /* 0x000066000b12da25 */ /* 0x000fe200078e0012 */
[----:B------:R-:W-:Y:S01]  /*2b10*/  @!P4 IADD3 R10, P0, R179, 0x40, RZ ;  /* 0x00000040b30ac810 */ /* 0x000fe20007f1e0ff */
[----:B------:R-:W-:Y:S01]  /*2b20*/  @!PT LDS RZ, [RZ] ;  /* 0x00000000fffff984 */ /* 0x000fe20000000800 */
[----:B------:R-:W-:Y:S01]  /*2b30*/  @!PT LDS RZ, [RZ] ;  /* 0x00000000fffff984 */ /* 0x000fe20000000800 */
[----:B------:R-:W-:Y:S01]  /*2b40*/  @!PT LDS RZ, [RZ] ;  /* 0x00000000fffff984 */ /* 0x000fe20000000800 */
[----:B------:R3:W-:Y:S02]  /*2b50*/  @!P1 LDGSTS.E.BYPASS.LTC128B.128 [R217+0x1000], [R14.64] ;  /* 0x010000000ed99fae */ /* 0x0007e4000b901d46 */
[----:B------:R-:W-:Y:S02]  /*2b60*/  @!P5 IMAD R13, R13, c[0x0][0x198], RZ ;  /* 0x000066000d0dda24 */ /* 0x000fe400078e02ff */
[----:B------:R-:W-:Y:S01]  /*2b70*/  @!P4 IMAD.X R9, RZ, RZ, R5, P0 ;  /* 0x000000ffff09c224 */ /* 0x000fe200000e0605 */
[----:B------:R-:W-:Y:S01]  /*2b80*/  @!P3 IADD3 R8, P0, R179, 0x60, RZ ;  /* 0x00000060b308b810 */ /* 0x000fe20007f1e0ff */
[----:B------:R-:W-:Y:S01]  /*2b90*/  @!P5 IMAD R13, R11, c[0x0][0x19c], R13 ;  /* 0x000067000b0dda24 */ /* 0x000fe200078e020d */
[----:B------:R-:W-:Y:S01]  /*2ba0*/  @P6 STS.128 [R7+0x6000], RZ ;  /* 0x006000ff07006388 */ /* 0x000fe20000000c00 */
[----:B------:R-:W-:-:S02]  /*2bb0*/  @!P4 IMAD R9, R9, c[0x0][0x198], RZ ;  /* 0x000066000909ca24 */ /* 0x000fc400078e02ff */
[----:B------:R-:W-:Y:S01]  /*2bc0*/  @!P3 IMAD.X R5, RZ, RZ, R5, P0 ;  /* 0x000000ffff05b224 */ /* 0x000fe200000e0605 */
[----:B------:R-:W-:Y:S01]  /*2bd0*/  @!P5 IADD3 R13, R19, R13, RZ ;  /* 0x0000000d130dd210 */ /* 0x000fe20007ffe0ff */
[C---:B------:R-:W-:Y:S01]  /*2be0*/  @!P4 IMAD R9, R10.reuse, c[0x0][0x19c], R9 ;  /* 0x000067000a09ca24 */ /* 0x040fe200078e0209 */
[----:B------:R-:W-:Y:S01]  /*2bf0*/  @!PT LDS RZ, [RZ] ;  /* 0x00000000fffff984 */ /* 0x000fe20000000800 */
[----:B------:R-:W-:Y:S01]  /*2c00*/  @!PT LDS RZ, [RZ] ;  /* 0x00000000fffff984 */ /* 0x000fe20000000800 */
[----:B------:R-:W-:Y:S01]  /*2c10*/  @!PT LDS RZ, [RZ] ;  /* 0x00000000fffff984 */ /* 0x000fe20000000800 */
[----:B------:R1:W-:Y:S01]  /*2c20*/  @!P6 LDGSTS.E.BYPASS.LTC128B.128 [R7+0x6000], [R16.64] ;  /* 0x060000001007efae */ /* 0x0003e2000b901d46 */
[----:B------:R-:W-:Y:S01]  /*2c30*/  @!P4 IMAD.WIDE.U32 R10, R10, c[0x0][0x198], R20 ;  /* 0x000066000a0aca25 */ /* 0x000fe200078e0014 */
[C---:B------:R-:W-:Y:S02]  /*2c40*/  @!P5 LEA R20, P0, R18.reuse, c[0x0][0x168], 0x1 ;  /* 0x00005a001214da11 */ /* 0x040fe400078008ff */
[----:B------:R-:W-:Y:S01]  /*2c50*/  @P5 STS.128 [R7+0x7000], RZ ;  /* 0x007000ff07005388 */ /* 0x000fe20000000c00 */
[----:B------:R-:W-:Y:S01]  /*2c60*/  @!P3 IMAD R5, R5, c[0x0][0x198], RZ ;  /* 0x000066000505ba24 */ /* 0x000fe200078e02ff */
[----:B------:R-:W-:Y:S01]  /*2c70*/  @!P5 LEA.HI.X R21, R18, c[0x0][0x16c], R13, 0x1, P0 ;  /* 0x00005b001215da11 */ /* 0x000fe200000f0c0d */
[----:B------:R-:W-:Y:S01]  /*2c80*/  @!P3 IMAD.WIDE.U32 R22, R8, c[0x0][0x198], R22 ;  /* 0x000066000816ba25 */ /* 0x000fe200078e0016 */
[----:B------:R-:W-:-:S03]  /*2c90*/  @!P4 IADD3 R9, R11, R9, RZ ;  /* 0x000000090b09c210 */ /* 0x000fc60007ffe0ff */
[----:B------:R-:W-:Y:S01]  /*2ca0*/  @!P3 IMAD R5, R8, c[0x0][0x19c], R5 ;  /* 0x000067000805ba24 */ /* 0x000fe200078e0205 */
[C---:B------:R-:W-:Y:S01]  /*2cb0*/  @!P4 LEA R8, P0, R10.reuse, c[0x0][0x168], 0x1 ;  /* 0x00005a000a08ca11 */ /* 0x040fe200078008ff */
[----:B------:R-:W-:Y:S01]  /*2cc0*/  @!PT LDS RZ, [RZ] ;  /* 0x00000000fffff984 */ /* 0x000fe20000000800 */
[----:B------:R-:W-:Y:S01]  /*2cd0*/  @!PT LDS RZ, [RZ] ;  /* 0x00000000fffff984 */ /* 0x000fe20000000800 */
[----:B------:R-:W-:Y:S01]  /*2ce0*/  @!PT LDS RZ, [RZ] ;  /* 0x00000000fffff984 */ /* 0x000fe20000000800 */
[----:B------:R1:W-:Y:S02]  /*2cf0*/  @!P5 LDGSTS.E.BYPASS.LTC128B.128 [R7+0x7000], [R20.64] ;  /* 0x070000001407dfae */ /* 0x0003e4000b901d46 */
[----:B------:R-:W-:Y:S01]  /*2d00*/  @!P3 IMAD.IADD R5, R23, 0x1, R5 ;  /* 0x000000011705b824 */ /* 0x000fe200078e0205 */
[----:B------:R-:W-:Y:S01]  /*2d10*/  @!P4 LEA.HI.X R9, R10, c[0x0][0x16c], R9, 0x1, P0 ;  /* 0x00005b000a09ca11 */ /* 0x000fe200000f0c09 */
[----:B------:R-:W-:Y:S01]  /*2d20*/  @P4 STS.128 [R7+0x8000], RZ ;  /* 0x008000ff07004388 */ /* 0x000fe20000000c00 */
[C---:B------:R-:W-:Y:S02]  /*2d30*/  @!P3 LEA R12, P0, R22.reuse, c[0x0][0x168], 0x1 ;  /* 0x00005a00160cba11 */ /* 0x040fe400078008ff */
[----:B------:R-:W-:Y:S01]  /*2d40*/  IADD3 R10, R183, 0x8, RZ ;  /* 0x00000008b70a7810 */ /* 0x000fe20007ffe0ff */
[----:B------:R-:W-:Y:S01]  /*2d50*/  @!PT LDS RZ, [RZ] ;  /* 0x00000000fffff984 */ /* 0x000fe20000000800 */
[----:B------:R-:W-:Y:S01]  /*2d60*/  @!PT LDS RZ, [RZ] ;  /* 0x00000000fffff984 */ /* 0x000fe20000000800 */
[----:B------:R-:W-:Y:S01]  /*2d70*/  @!PT LDS RZ, [RZ] ;  /* 0x00000000fffff984 */ /* 0x000fe20000000800 */
[----:B------:R2:W-:Y:S01]  /*2d80*/  @!P4 LDGSTS.E.BYPASS.LTC128B.128 [R7+0x8000], [R8.64] ;  /* 0x080000000807cfae */ /* 0x0005e2000b901d46 */
[----:B------:R-:W-:-:S02]  /*2d90*/  @!P3 LEA.HI.X R13, R22, c[0x0][0x16c], R5, 0x1, P0 ;  /* 0x00005b00160dba11 */ /* 0x000fc400000f0c05 */
[C---:B------:R-:W-:Y:S01]  /*2da0*/  IADD3 R5, R183.reuse, 0x28, RZ ;  /* 0x00000028b7057810 */ /* 0x040fe20007ffe0ff */
[----:B------:R1:W-:Y:S01]  /*2db0*/  @P3 STS.128 [R7+0x9000], RZ ;  /* 0x009000ff07003388 */ /* 0x0003e20000000c00 */
[-C--:B------:R-:W-:Y:S02]  /*2dc0*/  ISETP.GE.AND P4, PT, R183, R6.reuse, PT ;  /* 0x00000006b700720c */ /* 0x080fe40003f86270 */
[-C--:B------:R-:W-:Y:S01]  /*2dd0*/  ISETP.GE.AND P0, PT, R5, R6.reuse, PT ;  /* 0x000000060500720c */ /* 0x080fe20003f06270 */
[----:B------:R-:W-:Y:S01]  /*2de0*/  @!PT LDS RZ, [RZ] ;  /* 0x00000000fffff984 */ /* 0x000fe20000000800 */
[----:B------:R-:W-:Y:S01]  /*2df0*/  @!PT LDS RZ, [RZ] ;  /* 0x00000000fffff984 */ /* 0x000fe20000000800 */
[----:B------:R-:W-:Y:S01]  /*2e00*/  @!PT LDS RZ, [RZ] ;  /* 0x00000000fffff984 */ /* 0x000fe20000000800 */
[----:B------:R1:W-:Y:S01]  /*2e10*/  @!P3 LDGSTS.E.BYPASS.LTC128B.128 [R7+0x9000], [R12.64] ;  /* 0x090000000c07bfae */ /* 0x0003e2000b901d46 */
[----:B------:R-:W-:-:S03]  /*2e20*/  ISETP.GE.AND P3, PT, R10, R6, PT ;  /* 0x000000060a00720c */ /* 0x000fc60003f66270 */
[----:B------:R-:W0:Y:S08]  /*2e30*/  LDGDEPBAR ;  /* 0x00000000000079af */ /* 0x000e300000000000 */
[----:B--2---:R-:W-:-:S05]  /*2e40*/  @!P0 IMAD.WIDE R8, R5, 0x4, R232 ;  /* 0x0000000405088825 */ /* 0x004fca00078e02e8 */
[----:B------:R3:W5:Y:S01]  /*2e50*/  @!P0 LDG.E R214, [R8.64] ;  /* 0x0000000608d68981 */ /* 0x000762000c1e1900 */
[----:B-1----:R-:W-:Y:S01]  /*2e60*/  IADD3 R7, R183, 0x20, RZ ;  /* 0x00000020b7077810 */ /* 0x002fe20007ffe0ff */
[----:B------:R-:W-:-:S04]  /*2e70*/  DEPBAR.LE SB0, 0x1 ;  /* 0x000080400000791a */ /* 0x000fc80000000000 */
[----:B------:R-:W-:Y:S01]  /*2e80*/  ISETP.GE.AND P1, PT, R7, R6, PT ;  /* 0x000000060700720c */ /* 0x000fe20003f26270 */
[----:B------:R-:W-:-:S05]  /*2e90*/  IMAD.WIDE R6, R183, 0x4, R232 ;  /* 0x00000004b7067825 */ /* 0x000fca00078e02e8 */
[----:B------:R1:W5:Y:S04]  /*2ea0*/  @!P4 LDG.E R215, [R6.64] ;  /* 0x0000000606d7c981 */ /* 0x000368000c1e1900 */
[----:B------:R1:W5:Y:S04]  /*2eb0*/  @!P3 LDG.E R216, [R6.64+0x20] ;  /* 0x0000200606d8b981 */ /* 0x000368000c1e1900 */
[----:B------:R1:W5:Y:S04]  /*2ec0*/  @!P1 LDG.E R213, [R6.64+0x80] ;  /* 0x0000800606d59981 */ /* 0x000368000c1e1900 */
[----:B------:R-:W-:Y:S01]  /*2ed0*/  BAR.SYNC.DEFER_BLOCKING 0x0 ;  /* 0x0000000000007b1d */ /* 0x000fe20000010000 */
[----:B------:R-:W-:Y:S01]  /*2ee0*/  MOV R176, c[0x0][0x308] ;  /* 0x0000c20000b07a02 */ /* 0x000fe20000000f00 */
[----:B------:R-:W-:-:S05]  /*2ef0*/  IMAD.MOV.U32 R177, RZ, RZ, c[0x0][0x30c] ;  /* 0x0000c300ffb17624 */ /* 0x000fca00078e00ff */
[----:B-1----:R1:W2:Y:S01]  /*2f00*/  LDG.E.64 R6, [R176.64+0x8] ;  /* 0x00000806b0067981 */ /* 0x0022a2000c1e1b00 */
        /* <DEDUP_REMOVED lines=8> */
[----:B------:R-:W-:-:S03]  /*2f90*/  LOP3.LUT R5, R5, 0xfffffff0, RZ, 0xc0, !PT ;  /* 0xfffffff005057812 */ /* 0x000fc600078ec0ff */
[----:B------:R1:W1:Y:S04]  /*2fa0*/  LDSM.16.M88.4 R156, [R2+0xa000] ;  /* 0x00a00000029c783b */ /* 0x0002680000000200 */
[----:B------:R1:W1:Y:S01]  /*2fb0*/  LDSM.16.M88.4 R160, [R2+0xa800] ;  /* 0x00a8000002a0783b */ /* 0x0002620000000200 */
[----:B------:R-:W-:Y:S02]  /*2fc0*/  IMAD.IADD R5, R4, 0x1, -R5 ;  /* 0x0000000104057824 */ /* 0x000fe400078e0a05 */
[----:B------:R-:W-:-:S03]  /*2fd0*/  IMAD.SHL.U32 R210, R205, 0x10, RZ ;  /* 0x00000010cdd27824 */ /* 0x000fc600078e00ff */
[----:B------:R-:W-:Y:S02]  /*2fe0*/  SHF.R.S32.HI R0, RZ, 0x1f, R5 ;  /* 0x0000001fff007819 */ /* 0x000fe40000011405 */
[----:B------:R-:W-:Y:S02]  /*2ff0*/  SHF.L.U32 R211, R205, 0x3, RZ ;  /* 0x00000003cdd37819 */ /* 0x000fe400000006ff */
[----:B------:R-:W-:Y:S02]  /*3000*/  LEA.HI R0, R0, R5, RZ, 0x3 ;  /* 0x0000000500007211 */ /* 0x000fe400078f18ff */
[----:B------:R-:W-:Y:S01]  /*3010*/  IADD3 R204, R210, 0x20, RZ ;  /* 0x00000020d2cc7810 */ /* 0x000fe20007ffe0ff */
[----:B------:R-:W-:Y:S01]  /*3020*/  IMAD R4, R182, c[0x0][0x1c0], R201 ;  /* 0x00007000b6047a24 */ /* 0x000fe200078e02c9 */
[----:B------:R-:W-:Y:S02]  /*3030*/  LOP3.LUT R0, R0, 0xfffffff8, RZ, 0xc0, !PT ;  /* 0xfffffff800007812 */ /* 0x000fe400078ec0ff */
[----:B------:R-:W-:-:S02]  /*3040*/  IADD3 R203, R211, R204, RZ ;  /* 0x000000ccd3cb7210 */ /* 0x000fc40007ffe0ff */
[----:B------:R-:W-:Y:S01]  /*3050*/  SHF.L.U32 R4, R4, 0x5, RZ ;  /* 0x0000000504047819 */ /* 0x000fe200000006ff */
[----:B------:R-:W-:Y:S02]  /*3060*/  IMAD.IADD R0, R5, 0x1, -R0 ;  /* 0x0000000105007824 */ /* 0x000fe400078e0a00 */
[----:B------:R-:W-:Y:S01]  /*3070*/  IMAD.IADD R202, R211, 0x1, R203 ;  /* 0x00000001d3ca7824 */ /* 0x000fe200078e02cb */
[----:B------:R-:W-:Y:S01]  /*3080*/  SHF.R.S32.HI R227, RZ, 0x1f, R200 ;  /* 0x0000001fffe37819 */ /* 0x000fe200000114c8 */
[----:B------:R-:W-:Y:S01]  /*3090*/  IMAD.IADD R193, R195, 0x1, R221 ;  /* 0x00000001c3c17824 */ /* 0x000fe200078e02dd */
[----:B------:R-:W-:Y:S01]  /*30a0*/  IADD3 R167, R172, 0x1000, RZ ;  /* 0x00001000aca77810 */ /* 0x000fe20007ffe0ff */
[----:B------:R-:W-:Y:S01]  /*30b0*/  IMAD.IADD R226, R211, 0x1, R202 ;  /* 0x00000001d3e27824 */ /* 0x000fe200078e02ca */
[----:B------:R-:W-:Y:S02]  /*30c0*/  LOP3.LUT P0, RZ, R0, 0x2, RZ, 0xc0, !PT ;  /* 0x0000000200ff7812 */ /* 0x000fe4000780c0ff */
[----:B------:R-:W-:-:S02]  /*30d0*/  IADD3 R166, R171, 0x1000, RZ ;  /* 0x00001000aba67810 */ /* 0x000fc40007ffe0ff */
[----:B------:R-:W-:Y:S01]  /*30e0*/  MOV R165, 0x20 ;  /* 0x0000002000a57802 */ /* 0x000fe20000000f00 */
        /* <DEDUP_REMOVED lines=48> */
[----:B------:R-:W-:Y:S01]  /*33f0*/  IMAD.IADD R224, R211, 0x1, R225 ;  /* 0x00000001d3e07824 */ /* 0x000fe200078e02e1 */
[----:B------:R-:W-:-:S02]  /*3400*/  SEL R173, R173, 0xffffffc0, !P1 ;  /* 0xffffffc0adad7807 */ /* 0x000fc40004800000 */
[----:B------:R-:W-:Y:S02]  /*3410*/  IADD3 R0, R169, R165, RZ ;  /* 0x000000a5a9007210 */ /* 0x000fe40007ffe0ff */
[----:B--2---:R-:W-:Y:S02]  /*3420*/  IADD3 R200, P4, P3, R4, R6, R200 ;  /* 0x0000000604c87210 */ /* 0x004fe40007b9e0c8 */
[----:B------:R-:W-:-:S04]  /*3430*/  SHF.R.S32.HI R4, RZ, 0x1f, R4 ;  /* 0x0000001fff047819 */ /* 0x000fc80000011404 */
[----:B------:R-:W-:-:S04]  /*3440*/  IADD3.X R227, R4, R7, R227, P4, P3 ;  /* 0x0000000704e37210 */ /* 0x000fc800027e64e3 */
[----:B-1-34-:R-:W-:Y:S02]  /*3450*/  LOP3.LUT R227, R227, R176, RZ, 0x3c, !PT ;  /* 0x000000b0e3e37212 */ /* 0x01afe400078e3cff */
.L_x_1378:
[----:B------:R-:W0:Y:S01]  /*3460*/  LDGDEPBAR ;  /* 0x00000000000079af */ /* 0x000e220000000000 */
[----:B------:R-:W-:Y:S01]  /*3470*/  IMAD.MOV.U32 R4, RZ, RZ, R199 ;  /* 0x000000ffff047224 */ /* 0x000fe200078e00c7 */
[C---:B------:R-:W-:Y:S01]  /*3480*/  IADD3 R174, R167.reuse, R165, RZ ;  /* 0x000000a5a7ae7210 */ /* 0x040fe20007ffe0ff */
[----:B------:R-:W-:Y:S02]  /*3490*/  IMAD.MOV.U32 R5, RZ, RZ, R198 ;  /* 0x000000ffff057224 */ /* 0x000fe400078e00c6 */
[----:B------:R-:W-:Y:S01]  /*34a0*/  IMAD.IADD R124, R167, 0x1, R173 ;  /* 0x00000001a77c7824 */ /* 0x000fe200078e02ad */
[C---:B------:R-:W-:Y:S04]  /*34b0*/  LEA R4, P0, R183.reuse, R4, 0x2 ;  /* 0x00000004b7047211 */ /* 0x040fe800078010ff */
        /* <DEDUP_REMOVED lines=35> */
[----:B------:R-:W-:Y:S01]  /*36f0*/  IADD3 R112, R174, R173, RZ ;  /* 0x000000adae707210 */ /* 0x000fe20007ffe0ff */
        /* <DEDUP_REMOVED lines=14> */
[----:B------:R-:W-:Y:S01]  /*37e0*/  MOV R100, c[0x0][0x2e4] ;  /* 0x0000b90000647a02 */ /* 0x000fe20000000f00 */
[-C--:B-1----:R-:W-:Y:S08]  /*37f0*/  HMMA.16816.F32.BF16 R4, R104, R108.reuse, R4 ;  /* 0x0000006c6804723c */ /* 0x082ff00000041804 */
[C---:B--2---:R-:W-:Y:S08]  /*3800*/  HMMA.16816.F32.BF16 R8, R112.reuse, R108, R8 ;  /* 0x0000006c7008723c */ /* 0x044ff00000041808 */
[-C--:B------:R-:W-:Y:S08]  /*3810*/  HMMA.16816.F32.BF16 R12, R112, R110.reuse, R12 ;  /* 0x0000006e700c723c */ /* 0x080ff0000004180c */
[C---:B------:R-:W-:Y:S08]  /*3820*/  HMMA.16816.F32.BF16 R16, R104.reuse, R110, R16 ;  /* 0x0000006e6810723c */ /* 0x040ff00000041810 */
[-C--:B------:R-:W-:Y:S08]  /*3830*/  HMMA.16816.F32.BF16 R20, R104, R116.reuse, R20 ;  /* 0x000000746814723c */ /* 0x080ff00000041814 */
[C---:B------:R-:W-:Y:S08]  /*3840*/  HMMA.16816.F32.BF16 R24, R112.reuse, R116, R24 ;  /* 0x000000747018723c */ /* 0x040ff00000041818 */
[-C--:B------:R-:W-:Y:S07]  /*3850*/  HMMA.16816.F32.BF16 R28, R112, R118.reuse, R28 ;  /* 0x00000076701c723c */ /* 0x080fee000004181c */
[----:B------:R-:W-:Y:S01]  /*3860*/  IMAD.SHL.U32 R114, R218, 0x40, RZ ;  /* 0x00000040da727824 */ /* 0x000fe200078e00ff */
        /* <DEDUP_REMOVED lines=13> */
.L_x_1374:
        /* <DEDUP_REMOVED lines=16> */
[-C--:B------:R-:W-:Y:S02]  /*3a40*/  IMNMX R105, R105, R219.reuse, PT ;  /* 0x000000db69697217 */ /* 0x080fe40003800200 */
        /* <DEDUP_REMOVED lines=115> */
.L_x_1375:
[C---:B------:R-:W-:Y:S01]  /*4180*/  FSETP.NEU.FTZ.AND P0, PT, R215.reuse, -INF , PT ;  /* 0xff800000d700780b */ /* 0x040fe20003f1d000 */
[----:B------:R-:W-:Y:S01]  /*4190*/  FMUL.FTZ R100, R215, 1.4426950216293334961 ;  /* 0x3fb8aa3bd7647820 */ /* 0x000fe20000410000 */
[----:B------:R-:W-:Y:S01]  /*41a0*/  IADD3 R104, R177, 0x76cf5d0a, RZ ;  /* 0x76cf5d0ab1687810 */ /* 0x000fe20007ffe0ff */
[----:B------:R-:W-:Y:S01]  /*41b0*/  FMUL.FTZ R101, R216, 1.4426950216293334961 ;  /* 0x3fb8aa3bd8657820 */ /* 0x000fe20000410000 */
        /* <DEDUP_REMOVED lines=127> */
[--C-:B------:R-:W-:Y:S02]  /*49b0*/  LOP3.LUT R7, R105, R16, R5.reuse, 0x96, !PT ;  /* 0x0000001069077212 */ /* 0x100fe400078e9605 */
[----:B------:R-:W-:Y:S01]  /*49c0*/  ISETP.LE.U32.AND P3, PT, R12, UR4, PT ;  /* 0x000000040c007c0c */ /* 0x000fe2000bf63070 */
[----:B------:R-:W-:Y:S01]  /*49d0*/  IMAD.SHL.U32 R109, R172, 0x2, RZ ;  /* 0x00000002ac6d7824 */ /* 0x000fe200078e00ff */
[----:B------:R-:W-:Y:S02]  /*49e0*/  LOP3.LUT R5, R31, R106, R5, 0x96, !PT ;  /* 0x0000006a1f057212 */ /* 0x000fe400078e9605 */
[C---:B------:R-:W-:Y:S01]  /*49f0*/  LOP3.LUT R16, R30.reuse, 0xff, RZ, 0xc0, !PT ;  /* 0x000000ff1e107812 */ /* 0x040fe200078ec0ff */
[----:B------:R-:W-:Y:S01]  /*4a00*/  MUFU.EX2 R235, R21 ;  /* 0x0000001500eb7308 */ /* 0x000fe20000000800 */
[--C-:B----4-:R-:W-:Y:S01]  /*4a10*/  SHF.R.U32.HI R14, RZ, 0x18, R30.reuse ;  /* 0x00000018ff0e7819 */ /* 0x110fe2000001161e */
[----:B------:R-:W-:Y:S01]  /*4a20*/  IMAD.IADD R108, R109, 0x1, R165 ;  /* 0x000000016d6c7824 */ /* 0x000fe200078e02a5 */
        /* <DEDUP_REMOVED lines=151> */
[----:B------:R-:W-:Y:S01]  /*53a0*/  STS [R192+0xf000], R8 ;  /* 0x00f00008c0007388 */ /* 0x000fe20000000800 */
[----:B---3--:R-:W-:Y:S02]  /*53b0*/  F2FP.RELU.BF16.PACK_AB R4, R126, R112 ;  /* 0x000000707e04723e */ /* 0x008fe400000018ff */
[----:B-1----:R-:W-:Y:S02]  /*53c0*/  F2FP.RELU.BF16.PACK_AB R5, R117, R125 ;  /* 0x0000007d7505723e */ /* 0x002fe400000018ff */
[----:B----4-:R-:W-:Y:S02]  /*53d0*/  F2FP.RELU.BF16.PACK_AB R7, R242, R243 ;  /* 0x000000f3f207723e */ /* 0x010fe400000018ff */
[----:B------:R-:W-:Y:S03]  /*53e0*/  F2FP.RELU.BF16.PACK_AB R6, R235, R116 ;  /* 0x00000074eb06723e */ /* 0x000fe600000018ff */
[----:B------:R1:W-:Y:S04]  /*53f0*/  STS [R192+0xf400], R7 ;  /* 0x00f40007c0007388 */ /* 0x0003e80000000800 */
[----:B------:R2:W-:Y:S04]  /*5400*/  STS [R191+0xe000], R6 ;  /* 0x00e00006bf007388 */ /* 0x0005e80000000800 */
[----:B------:R3:W-:Y:S04]  /*5410*/  STS [R191+0xe400], R5 ;  /* 0x00e40005bf007388 */ /* 0x0007e80000000800 */
[----:B------:R4:W-:Y:S01]  /*5420*/  STS [R223+0xe000], R4 ;  /* 0x00e00004df007388 */ /* 0x0009e20000000800 */
[----:B-1----:R-:W-:Y:S02]  /*5430*/  F2FP.RELU.BF16.PACK_AB R7, R174, R234 ;  /* 0x000000eaae07723e */ /* 0x002fe400000018ff */
[----:B--2---:R-:W-:Y:S02]  /*5440*/  F2FP.RELU.BF16.PACK_AB R6, R129, R130 ;  /* 0x000000828106723e */ /* 0x004fe400000018ff */
[----:B---3--:R-:W-:Y:S02]  /*5450*/  F2FP.RELU.BF16.PACK_AB R5, R131, R114 ;  /* 0x000000728305723e */ /* 0x008fe400000018ff */
[----:B----4-:R-:W-:Y:S05]  /*5460*/  F2FP.RELU.BF16.PACK_AB R4, R113, R118 ;  /* 0x000000767104723e */ /* 0x010fea00000018ff */
[----:B------:R1:W-:Y:S04]  /*5470*/  STS [R223+0xe400], R4 ;  /* 0x00e40004df007388 */ /* 0x0003e80000000800 */
[----:B------:R-:W-:Y:S04]  /*5480*/  STS [R191+0xf000], R7 ;  /* 0x00f00007bf007388 */ /* 0x000fe80000000800 */
[----:B------:R-:W-:Y:S04]  /*5490*/  STS [R191+0xf400], R6 ;  /* 0x00f40006bf007388 */ /* 0x000fe80000000800 */
[----:B------:R-:W-:Y:S01]  /*54a0*/  STS [R223+0xf000], R5 ;  /* 0x00f00005df007388 */ /* 0x000fe20000000800 */
[----:B-1----:R-:W-:Y:S05]  /*54b0*/  F2FP.RELU.BF16.PACK_AB R4, R115, R128 ;  /* 0x000000807304723e */ /* 0x002fea00000018ff */
[----:B------:R-:W-:Y:S04]  /*54c0*/  STS [R223+0xf400], R4 ;  /* 0x00f40004df007388 */ /* 0x000fe80000000800 */
[----:B------:R-:W1:Y:S08]  /*54d0*/  LDSM.16.M88.4 R32, [R109+0x4000] ;  /* 0x004000006d20783b */ /* 0x000e700000000200 */
[----:B------:R2:W3:Y:S08]  /*54e0*/  LDSM.16.M88.4 R28, [R109+0x5000] ;  /* 0x005000006d1c783b */ /* 0x0004f00000000200 */
[----:B------:R-:W4:Y:S08]  /*54f0*/  LDSM.16.M88.4 R100, [R108+0x4000] ;  /* 0x004000006c64783b */ /* 0x000f300000000200 */
[----:B------:R3:W4:Y:S01]  /*5500*/  LDSM.16.M88.4 R104, [R108+0x5000] ;  /* 0x005000006c68783b */ /* 0x0007220000000200 */
[----:B--2---:R-:W-:Y:S01]  /*5510*/  IMAD.IADD R109, R109, 0x1, R173 ;  /* 0x000000016d6d7824 */ /* 0x004fe200078e02ad */
[-C--:B-1----:R-:W-:Y:S01]  /*5520*/  HMMA.16816.F32.BF16 R4, R32, R132.reuse, RZ ;  /* 0x000000842004723c */ /* 0x082fe200000418ff */
[----:B---3--:R-:W-:Y:S07]  /*5530*/  IMAD.IADD R108, R173, 0x1, R108 ;  /* 0x00000001ad6c7824 */ /* 0x008fee00078e026c */
        /* <DEDUP_REMOVED lines=41> */
[C---:B------:R-:W-:Y:S01]  /*57d0*/  FADD.FTZ R9, -R237.reuse, R9 ;  /* 0x00000009ed097221 */ /* 0x040fe20000010100 */
[----:B------:R-:W-:Y:S01]  /*57e0*/  FSETP.GE.FTZ.AND P2, PT, R246, RZ, PT ;  /* 0x000000fff600720b */ /* 0x000fe20003f56000 */
[C---:B------:R-:W-:Y:S01]  /*57f0*/  FADD.FTZ R14, -R236.reuse, R14 ;  /* 0x0000000eec0e7221 */ /* 0x040fe20000010100 */
[C---:B------:R-:W-:Y:S03]  /*5800*/  HMMA.16816.F32.BF16 R24, R108.reuse, R160, R24 ;  /* 0x000000a06c18723c */ /* 0x040fe60000041818 */
[----:B------:R-:W-:Y:S01]  /*5810*/  FADD.FTZ R15, -R236, R15 ;  /* 0x0000000fec0f7221 */ /* 0x000fe20000010100 */
[----:B------:R-:W-:Y:S01]  /*5820*/  FSEL R4, R4, R238, P0 ;  /* 0x000000ee04047208 */ /* 0x000fe20000000000 */
        /* <DEDUP_REMOVED lines=15> */
[----:B------:R-:W-:Y:S01]  /*5920*/  FADD.FTZ R26, -R236, R26 ;  /* 0x0000001aec1a7221 */ /* 0x000fe20000010100 */
        /* <DEDUP_REMOVED lines=111> */
.L_x_1376:
        /* <DEDUP_REMOVED lines=27> */
[----:B-1----:R-:W-:Y:S02]  /*61d0*/  IADD3 R100, R116, 0x4040, RZ ;  /* 0x0000404074647810 */ /* 0x002fe40007ffe0ff */
        /* <DEDUP_REMOVED lines=73> */
.L_x_1377:
        /* <DEDUP_REMOVED lines=60> */
[----:B------:R-:W-:Y:S03]  /*6a30*/  @P6 IMAD.WIDE R20, R20, 0x4, R232 ;  /* 0x0000000414146825 */ /* 0x000fe600078e02e8 */
        /* <DEDUP_REMOVED lines=37> */
[C---:B-1----:R-:W-:Y:S02]  /*6c90*/  LEA R20, P4, R202.reuse, R234, 0x2 ;  /* 0x000000eaca147211 */ /* 0x042fe400078810ff */
[-C--:B------:R-:W-:Y:S02]  /*6ca0*/  LEA.HI.X.SX32 R9, R225, R235.reuse, 0x2, P2 ;  /* 0x000000ebe1097211 */ /* 0x080fe400010f16ff */
[-C--:B------:R-:W-:Y:S02]  /*6cb0*/  LEA.HI.X.SX32 R21, R202, R235.reuse, 0x2, P4 ;  /* 0x000000ebca157211 */ /* 0x080fe400020f16ff */
[----:B------:R-:W-:Y:S02]  /*6cc0*/  ISETP.GT.AND P4, PT, R218, R194, PT ;  /* 0x000000c2da00720c */ /* 0x000fe40003f84270 */
[-C--:B--2---:R-:W-:Y:S02]  /*6cd0*/  LEA R6, P0, R204, R234.reuse, 0x2 ;  /* 0x000000eacc067211 */ /* 0x084fe400078010ff */
[-C--:B------:R-:W-:Y:S02]  /*6ce0*/  LEA R10, P3, R226, R234.reuse, 0x2 ;  /* 0x000000eae20a7211 */ /* 0x080fe400078610ff */
[-C--:B------:R-:W-:Y:S02]  /*6cf0*/  LEA.HI.X.SX32 R7, R204, R235.reuse, 0x2, P0 ;  /* 0x000000ebcc077211 */ /* 0x080fe400000f16ff */
[-C--:B---3--:R-:W-:Y:S02]  /*6d00*/  LEA.HI.X.SX32 R11, R226, R235.reuse, 0x2, P3 ;  /* 0x000000ebe20b7211 */ /* 0x088fe400018f16ff */
[C---:B------:R-:W-:Y:S01]  /*6d10*/  LEA R4, P0, R224.reuse, R234, 0x2 ;  /* 0x000000eae0047211 */ /* 0x040fe200078010ff */
[----:B------:R-:W-:Y:S01]  /*6d20*/  RED.E.ADD.F32.FTZ.RN.STRONG.GPU [R6.64], R14 ;  /* 0x0000000e0600798e */ /* 0x000fe2000c10e786 */
[----:B------:R-:W-:Y:S02]  /*6d30*/  @P6 IADD3 R199, P2, R199, -0x100, RZ ;  /* 0xffffff00c7c76810 */ /* 0x000fe40007f5e0ff */
[----:B------:R-:W-:Y:S01]  /*6d40*/  LEA.HI.X.SX32 R5, R224, R235, 0x2, P0 ;  /* 0x000000ebe0057211 */ /* 0x000fe200000f16ff */
[----:B------:R-:W-:Y:S01]  /*6d50*/  RED.E.ADD.F32.FTZ.RN.STRONG.GPU [R24.64], R15 ;  /* 0x0000000f1800798e */ /* 0x000fe2000c10e786 */
[----:B------:R-:W-:Y:S03]  /*6d60*/  @P6 IADD3.X R198, R198, -0x1, RZ, P2, !PT ;  /* 0xffffffffc6c66810 */ /* 0x000fe600017fe4ff */
        /* <DEDUP_REMOVED lines=42> */
[----:B------:R-:W-:Y:S02]  /*7010*/  @P6 IADD3 R5, P3, R232, -0x100, RZ ;  /* 0xffffff00e8056810 */ /* 0x000fe40007f7e0ff */
[----:B------:R-:W-:Y:S01]  /*7020*/  IADD3 R218, R218, -0x1, RZ ;  /* 0xffffffffdada7810 */ /* 0x000fe20007ffe0ff */
[----:B------:R-:W-:Y:S04]  /*7030*/  HMMA.16816.F32.BF16 R96, R8, R6, R96 ;  /* 0x000000060860723c */ /* 0x000fe80000041860 */
[----:B------:R-:W-:Y:S01]  /*7040*/  @P6 IADD3.X R4, R233, -0x1, RZ, P3, !PT ;  /* 0xffffffffe9046810 */ /* 0x000fe20001ffe4ff */
[----:B------:R-:W-:Y:S02]  /*7050*/  @P6 IMAD.MOV.U32 R232, RZ, RZ, R5 ;  /* 0x000000ffffe86224 */ /* 0x000fe400078e0005 */
        /* <DEDUP_REMOVED lines=138> */
[----:B-1----:R-:W-:Y:S01]  /*7900*/  @P0 IMAD.WIDE.U32 R36, R35, c[0x0][0x3a0], RZ ;  /* 0x0000e80023240a25 */ /* 0x002fe200078e00ff */
        /* <DEDUP_REMOVED lines=18> */
.L_x_1379:
        /* <DEDUP_REMOVED lines=13> */
.L_x_1380:
[----:B------:R-:W-:Y:S01]  /*7b00*/  BAR.SYNC.DEFER_BLOCKING 0x0 ;  /* 0x0000000000007b1d */ /* 0x000fe20000010000 */
[----:B------:R-:W-:Y:S01]  /*7b10*/  SHF.R.S32.HI R34, RZ, 0x1f, R195 ;  /* 0x0000001fff227819 */ /* 0x000fe200000114c3 */
[----:B------:R-:W-:Y:S01]  /*7b20*/  IMAD R219, R185, -0x80, R219 ;  /* 0xffffff80b9db7824 */ /* 0x000fe200078e02db */
[----:B------:R-:W-:Y:S02]  /*7b30*/  SHF.R.S32.HI R41, RZ, 0x1f, R180 ;  /* 0x0000001fff297819 */ /* 0x000fe400000114b4 */
[----:B--2---:R-:W-:Y:S01]  /*7b40*/  MOV R40, R180 ;  /* 0x000000b400287202 */ /* 0x004fe20000000f00 */
[----:B------:R-:W-:Y:S01]  /*7b50*/  IMAD R37, R34, c[0x0][0x3a0], RZ ;  /* 0x0000e80022257a24 */ /* 0x000fe200078e02ff */
[----:B------:R-:W-:Y:S01]  /*7b60*/  ISETP.GE.AND P4, PT, R179, R219, PT ;  /* 0x000000dbb300720c */ /* 0x000fe20003f86270 */
[----:B------:R-:W-:Y:S01]  /*7b70*/  BSSY B0, `(.L_x_1381) ;  /* 0x000001d000007945 */ /* 0x000fe20003800000 */
[----:B------:R-:W-:Y:S01]  /*7b80*/  SHF.R.S32.HI R33, RZ, 0x1f, R201 ;  /* 0x0000001fff217819 */ /* 0x000fe200000114c9 */
[----:B------:R-:W-:-:S04]  /*7b90*/  IMAD.WIDE.U32 R38, R195, c[0x0][0x3a0], R40 ;  /* 0x0000e800c3267a25 */ /* 0x000fc800078e0028 */
[----:B------:R-:W-:Y:S01]  /*7ba0*/  IMAD R37, R195, c[0x0][0x3a4], R37 ;  /* 0x0000e900c3257a24 */ /* 0x000fe200078e0225 */
[----:B------:R-:W-:Y:S01]  /*7bb0*/  IADD3 R42, P0, R36, R38, RZ ;  /* 0x00000026242a7210 */ /* 0x000fe20007f1e0ff */
[----:B------:R-:W-:-:S03]  /*7bc0*/  IMAD R36, R33, c[0x0][0x3b8], RZ ;  /* 0x0000ee0021247a24 */ /* 0x000fc600078e02ff */
[----:B------:R-:W-:Y:S01]  /*7bd0*/  IADD3.X R43, R35, R39, R37, P0, !PT ;  /* 0x00000027232b7210 */ /* 0x000fe200007fe425 */
[C---:B------:R-:W-:Y:S01]  /*7be0*/  IMAD R36, R201.reuse, c[0x0][0x3bc], R36 ;  /* 0x0000ef00c9247a24 */ /* 0x040fe200078e0224 */
[----:B------:R-:W-:Y:S01]  /*7bf0*/  SHF.R.S32.HI R35, RZ, 0x1f, R179 ;  /* 0x0000001fff237819 */ /* 0x000fe200000114b3 */
[----:B------:R1:W2:Y:S02]  /*7c00*/  LDS.128 R28, [R122+0x7000] ;  /* 0x007000007a1c7984 */ /* 0x0002a40000000c00 */
[----:B------:R-:W-:Y:S02]  /*7c10*/  IMAD.WIDE.U32 R42, R201, c[0x0][0x3b8], R42 ;  /* 0x0000ee00c92a7a25 */ /* 0x000fe400078e002a */
[----:B------:R1:W3:Y:S03]  /*7c20*/  LDS.128 R24, [R122+0x8000] ;  /* 0x008000007a187984 */ /* 0x0002e60000000c00 */
[----:B------:R-:W-:Y:S01]  /*7c30*/  IADD3 R36, R36, R43, RZ ;  /* 0x0000002b24247210 */ /* 0x000fe20007ffe0ff */
[----:B------:R1:W4:Y:S04]  /*7c40*/  LDS.128 R20, [R122+0x9000] ;  /* 0x009000007a147984 */ /* 0x0003280000000c00 */
        /* <DEDUP_REMOVED lines=15> */
.L_x_1382:
[----:B------:R-:W-:Y:S05]  /*7d40*/  BSYNC B0 ;  /* 0x0000000000007941 */ /* 0x000fea0003800000 */
.L_x_1381:
[----:B------:R-:W-:Y:S01]  /*7d50*/  IADD3 R37, R179, 0x20, RZ ;  /* 0x00000020b3257810 */ /* 0x000fe20007ffe0ff */
[----:B------:R-:W-:Y:S03]  /*7d60*/  BSSY B0, `(.L_x_1383) ;  /* 0x000000e000007945 */ /* 0x000fe60003800000 */
[----:B------:R-:W-:-:S13]  /*7d70*/  ISETP.GE.AND P3, PT, R37, R219, PT ;  /* 0x000000db2500720c */ /* 0x000fda0003f66270 */
        /* <DEDUP_REMOVED lines=12> */
.L_x_1384:
[----:B------:R-:W-:Y:S05]  /*7e40*/  BSYNC B0 ;  /* 0x0000000000007941 */ /* 0x000fea0003800000 */
.L_x_1383:
[----:B-12---:R-:W-:Y:S01]  /*7e50*/  IADD3 R28, R179, 0x40, RZ ;  /* 0x00000040b31c7810 */ /* 0x006fe20007ffe0ff */
        /* <DEDUP_REMOVED lines=14> */
.L_x_1386:
[----:B------:R-:W-:Y:S05]  /*7f40*/  BSYNC B0 ;  /* 0x0000000000007941 */ /* 0x000fea0003800000 */
.L_x_1385:
[----:B-1-3--:R-:W-:Y:S01]  /*7f50*/  IADD3 R24, R179, 0x60, RZ ;  /* 0x00000060b3187810 */ /* 0x00afe20007ffe0ff */
        /* <DEDUP_REMOVED lines=14> */
.L_x_1388:
[----:B------:R-:W-:Y:S05]  /*8040*/  BSYNC B0 ;  /* 0x0000000000007941 */ /* 0x000fea0003800000 */
.L_x_1387:
        /* <DEDUP_REMOVED lines=20> */
.L_x_1390:
[----:B------:R-:W-:Y:S05]  /*8190*/  BSYNC B0 ;  /* 0x0000000000007941 */ /* 0x000fea0003800000 */
.L_x_1389:
        /* <DEDUP_REMOVED lines=13> */
.L_x_1392:
[----:B------:R-:W-:Y:S05]  /*8270*/  BSYNC B0 ;  /* 0x0000000000007941 */ /* 0x000fea0003800000 */
.L_x_1391:
        /* <DEDUP_REMOVED lines=13> */
.L_x_1394:
[----:B------:R-:W-:Y:S05]  /*8350*/  BSYNC B0 ;  /* 0x0000000000007941 */ /* 0x000fea0003800000 */
.L_x_1393:
        /* <DEDUP_REMOVED lines=12> */
.L_x_1373:
[----:B------:R-:W-:Y:S05]  /*8420*/  BSYNC B1 ;  /* 0x0000000000017941 */ /* 0x000fea0003800000 */
.L_x_1351:
        /* <DEDUP_REMOVED lines=9> */
.L_x_1395:
[----:B------:R-:W-:Y:S05]  /*84c0*/  EXIT ;  /* 0x000000000000794d */ /* 0x000fea0003800000 */
.L_x_1397:
        /* <DEDUP_REMOVED lines=11> */
.L_x_2476:


//--------------------- .text._ZN5flash44flash_bwd_dq_dk_dv_loop_seqk_parallel_kernelI23Flash_bwd_kernel_traitsILi64ELi64ELi128ELi8ELi2ELi4ELi4ELb1ELb0EN7cutlass10bfloat16_tE19Flash_kernel_traitsILi64ELi64ELi128ELi8ES3_EELb0ELb0ELb1ELb0ELb0ELb1ELb1EEEvNS_16Flash_bwd_paramsE --------------------------
	.section	.text._ZN5flash44flash_bwd_dq_dk_dv_loop_seqk_parallel_kernelI23Flash_bwd_kernel_traitsILi64ELi64ELi128ELi8ELi2ELi4ELi4ELb1ELb0EN7cutlass10bfloat16_tE19Flash_kernel_traitsILi64ELi64ELi128ELi8ES3_EELb0ELb0ELb1ELb0ELb0ELb1ELb1EEEvNS_16Flash_bwd_paramsE,"ax",@progbits
	.sectioninfo	@"SHI_REGISTERS=255"
	.align	128
        .global         _ZN5flash44flash_bwd_dq_dk_dv_loop_seqk_parallel_kernelI23Flash_bwd_kernel_traitsILi64ELi64ELi128ELi8ELi2ELi4ELi4ELb1ELb0EN7cutlass10bfloat16_tE19Flash_kernel_traitsILi64ELi64ELi128ELi8ES3_EELb0ELb0ELb1ELb0ELb0ELb1ELb1EEEvNS_16Flash_bwd_paramsE
        .type           _ZN5flash44flash_bwd_dq_dk_dv_loop_seqk_parallel_kernelI23Flash_bwd_kernel_traitsILi64ELi64ELi128ELi8ELi2ELi4ELi4ELb1ELb0EN7cutlass10bfloat16_tE19Flash_kernel_traitsILi64ELi64ELi128ELi8ES3_EELb0ELb0ELb1ELb0ELb0ELb1ELb1EEEvNS_16Flash_bwd_paramsE,@function
        .size           _ZN5flash44flash_bwd_dq_dk_dv_loop_seqk_parallel_kernelI23Flash_bwd_kernel_traitsILi64ELi64ELi128ELi8ELi2ELi4ELi4ELb1ELb0EN7cutlass10bfloat16_tE19Flash_kernel_traitsILi64ELi64ELi128ELi8ES3_EELb0ELb0ELb1ELb0ELb0ELb1ELb1EEEvNS_16Flash_bwd_paramsE,(.L_x_2477 - _ZN5flash44flash_bwd_dq_dk_dv_loop_seqk_parallel_kernelI23Flash_bwd_kernel_traitsILi64ELi64ELi128ELi8ELi2ELi4ELi4ELb1ELb0EN7cutlass10bfloat16_tE19Flash_kernel_traitsILi64ELi64ELi128ELi8ES3_EELb0ELb0ELb1ELb0ELb0ELb1ELb1EEEvNS_16Flash_bwd_paramsE)
        .other          _ZN5flash44flash_bwd_dq_dk_dv_loop_seqk_parallel_kernelI23Flash_bwd_kernel_traitsILi64ELi64ELi128ELi8ELi2ELi4ELi4ELb1ELb0EN7cutlass10bfloat16_tE19Flash_kernel_traitsILi64ELi64ELi128ELi8ES3_EELb0ELb0ELb1ELb0ELb0ELb1ELb1EEEvNS_16Flash_bwd_paramsE,@"STO_CUDA_ENTRY STV_DEFAULT"
_ZN5flash44flash_bwd_dq_dk_dv_loop_seqk_parallel_kernelI23Flash_bwd_kernel_traitsILi64ELi64ELi128ELi8ELi2ELi4ELi4ELb1ELb0EN7cutlass10bfloat16_tE19Flash_kernel_traitsILi64ELi64ELi128ELi8ES3_EELb0ELb0ELb1ELb0ELb0ELb1ELb1EEEvNS_16Flash_bwd_paramsE:
.text._ZN5flash44flash_bwd_dq_dk_dv_loop_seqk_parallel_kernelI23Flash_bwd_kernel_traitsILi64ELi64ELi128ELi8ELi2ELi4ELi4ELb1ELb0EN7cutlass10bfloat16_tE19Flash_kernel_traitsILi64ELi64ELi128ELi8ES3_EELb0ELb0ELb1ELb0ELb0ELb1ELb1EEEvNS_16Flash_bwd_paramsE:
        /* <DEDUP_REMOVED lines=33> */
[CC--:B------:R-:W-:Y:S01]  /*0210*/  LEA.HI R5, R7.reuse, R14.reuse, RZ, 0x4 ;  /* 0x0000000e07057211 */ /* 0x0c0fe200078f20ff */
[----:B------:R-:W-:Y:S01]  /*0220*/  ULDC UR18, c[0x0][0x224] ;  /* 0x0000890000127ab9 */ /* 0x000fe20000000800 */
[--C-:B------:R-:W-:Y:S01]  /*0230*/  SHF.R.S32.HI R3, RZ, 0x5, R4.reuse ;  /* 0x00000005ff037819 */ /* 0x100fe20000011404 */
[----:B------:R-:W-:Y:S01]  /*0240*/  IMAD.U32 R6, RZ, RZ, UR17 ;  /* 0x00000011ff067e24 */ /* 0x000fe2000f8e00ff */
[----:B------:R-:W-:Y:S01]  /*0250*/  SHF.R.S32.HI R0, RZ, 0x1f, R4 ;  /* 0x0000001fff007819 */ /* 0x000fe20000011404 */
[----:B------:R-:W-:Y:S01]  /*0260*/  UIMAD UR61, UR61, UR13, URZ ;  /* 0x0000000d3d3d72a4 */ /* 0x000fe2000f8e023f */
[-C--:B------:R-:W-:Y:S01]  /*0270*/  LEA.HI R2, R4, R3.reuse, RZ, 0x1 ;  /* 0x0000000304027211 */ /* 0x080fe200078f08ff */
[----:B---3--:R-:W-:Y:S01]  /*0280*/  @UP5 UIMAD UR13, UR46, UR12, URZ ;  /* 0x0000000c2e0d52a4 */ /* 0x008fe2000f8e023f */
[----:B------:R-:W-:Y:S01]  /*0290*/  LEA.HI R0, R0, R3, RZ, 0x2 ;  /* 0x0000000300007211 */ /* 0x000fe200078f10ff */
[----:B------:R-:W-:Y:S01]  /*02a0*/  USHF.R.S32.HI UR5, URZ, 0x1f, UR18 ;  /* 0x0000001f3f057899 */ /* 0x000fe20008011412 */
[----:B------:R-:W-:Y:S01]  /*02b0*/  LOP3.LUT R2, R2, 0xfffffffe, RZ, 0xc0, !PT ;  /* 0xfffffffe02027812 */ /* 0x000fe200078ec0ff */
[----:B------:R-:W-:Y:S01]  /*02c0*/  ULDC UR16, c[0x0][0x224] ;  /* 0x0000890000107ab9 */ /* 0x000fe20000000800 */
[----:B------:R-:W-:Y:S01]  /*02d0*/  LOP3.LUT R0, R0, 0xfffffffc, RZ, 0xc0, !PT ;  /* 0xfffffffc00007812 */ /* 0x000fe200078ec0ff */
[----:B------:R-:W-:Y:S01]  /*02e0*/  ULDC.U8 UR11, c[0x0][0x3d0] ;  /* 0x0000f400000b7ab9 */ /* 0x000fe20000000000 */
[----:B------:R-:W-:Y:S01]  /*02f0*/  LEA.HI R16, R7, R14, RZ, 0x2 ;  /* 0x0000000e07107211 */ /* 0x000fe200078f10ff */
[C---:B------:R-:W-:Y:S01]  /*0300*/  IMAD.IADD R12, R3.reuse, 0x1, -R2 ;  /* 0x00000001030c7824 */ /* 0x040fe200078e0a02 */
[----:B------:R-:W-:Y:S01]  /*0310*/  SHF.R.S32.HI R2, RZ, 0x4, R5 ;  /* 0x00000004ff027819 */ /* 0x000fe20000011405 */
[----:B------:R-:W-:Y:S01]  /*0320*/  IMAD.IADD R174, R3, 0x1, -R0 ;  /* 0x0000000103ae7824 */ /* 0x000fe200078e0a00 */
[--C-:B------:R-:W-:Y:S01]  /*0330*/  SHF.R.S32.HI R8, RZ, 0x2, R16.reuse ;  /* 0x00000002ff087819 */ /* 0x100fe20000011410 */
[----:B------:R-:W-:Y:S01]  /*0340*/  UISETP.NE.AND UP6, UPT, UR11, URZ, UPT ;  /* 0x0000003f0b00728c */ /* 0x000fe2000bfc5270 */
[----:B------:R-:W-:Y:S01]  /*0350*/  LEA.HI R0, R5, R2, RZ, 0x1 ;  /* 0x0000000205007211 */ /* 0x000fe200078f08ff */
[----:B------:R-:W-:Y:S01]  /*0360*/  UIMAD.WIDE.U32 UR10, UR46, UR18, URZ ;  /* 0x000000122e0a72a5 */ /* 0x000fe2000f8e003f */
[----:B------:R-:W-:Y:S01]  /*0370*/  SHF.R.S32.HI R3, RZ, 0x1f, R16 ;  /* 0x0000001fff037819 */ /* 0x000fe20000011410 */
[----:B------:R-:W-:Y:S01]  /*0380*/  ULDC UR15, c[0x0][0x1c0] ;  /* 0x00007000000f7ab9 */ /* 0x000fe20000000800 */
[----:B------:R-:W-:Y:S01]  /*0390*/  LOP3.LUT R0, R0, 0xfffffffe, RZ, 0xc0, !PT ;  /* 0xfffffffe00007812 */ /* 0x000fe200078ec0ff */
[----:B------:R-:W-:Y:S01]  /*03a0*/  USHF.L.U32 UR25, UR61, 0x4, URZ ;  /* 0x000000043d197899 */ /* 0x000fe2000800063f */
[----:B------:R-:W-:Y:S01]  /*03b0*/  LEA.HI R15, R7, R14, RZ, 0x3 ;  /* 0x0000000e070f7211 */ /* 0x000fe200078f18ff */
[----:B------:R-:W-:Y:S01]  /*03c0*/  IMAD.U32 R18, RZ, RZ, UR10 ;  /* 0x0000000aff127e24 */ /* 0x000fe2000f8e00ff */
[----:B------:R-:W-:Y:S01]  /*03d0*/  USHF.L.U32 UR19, UR61, 0x3, URZ ;  /* 0x000000033d137899 */ /* 0x000fe2000800063f */
[----:B------:R-:W-:Y:S01]  /*03e0*/  IMAD.IADD R10, R2, 0x1, -R0 ;  /* 0x00000001020a7824 */ /* 0x000fe200078e0a00 */
[----:B------:R-:W-:Y:S01]  /*03f0*/  LEA.HI R0, R3, R8, RZ, 0x3 ;  /* 0x0000000803007211 */ /* 0x000fe200078f18ff */
[----:B------:R-:W-:Y:S01]  /*0400*/  UIADD3 UR24, UR25, 0x20, URZ ;  /* 0x0000002019187890 */ /* 0x000fe2000fffe03f */
[----:B------:R-:W-:Y:S01]  /*0410*/  LOP3.LUT R3, R4, 0xffffffe0, RZ, 0xc0, !PT ;  /* 0xffffffe004037812 */ /* 0x000fe200078ec0ff */
[----:B------:R-:W-:Y:S01]  /*0420*/  USHF.L.U32 UR60, UR61, 0x6, URZ ;  /* 0x000000063d3c7899 */ /* 0x000fe2000800063f */
        /* <DEDUP_REMOVED lines=9> */
[----:B------:R-:W-:Y:S01]  /*04c0*/  UIMAD UR4, UR46, UR7, UR51 ;  /* 0x000000072e0472a4 */ /* 0x000fe2000f8e0233 */
[----:B------:R-:W-:Y:S01]  /*04d0*/  IMAD.U32 R19, RZ, RZ, UR11 ;  /* 0x0000000bff137e24 */ /* 0x000fe2000f8e00ff */
[----:B------:R-:W-:Y:S01]  /*04e0*/  USHF.R.S32.HI UR7, URZ, 0x1f, UR51 ;  /* 0x0000001f3f077899 */ /* 0x000fe20008011433 */
[----:B------:R-:W-:Y:S01]  /*04f0*/  LEA.HI R17, R2, R0, RZ, 0x2 ;  /* 0x0000000002117211 */ /* 0x000fe200078f10ff */
[----:B------:R1:W-:Y:S01]  /*0500*/  STL [R1+0x20], R3 ;  /* 0x0000200301007387 */ /* 0x0003e20000100800 */
[----:B------:R-:W-:Y:S01]  /*0510*/  LOP3.LUT R0, R15, 0xfffffff8, RZ, 0xc0, !PT ;  /* 0xfffffff80f007812 */ /* 0x000fe200078ec0ff */
[----:B------:R-:W-:Y:S01]  /*0520*/  UIADD3 UR21, UR19, UR22, URZ ;  /* 0x0000001613157290 */ /* 0x000fe2000fffe03f */
[----:B------:R-:W-:Y:S01]  /*0530*/  LOP3.LUT R2, R5, 0xfffffff0, RZ, 0xc0, !PT ;  /* 0xfffffff005027812 */ /* 0x000fe200078ec0ff */
[----:B------:R2:W-:Y:S01]  /*0540*/  STL [R1+0x1c], R6 ;  /* 0x00001c0601007387 */ /* 0x0005e20000100800 */
[----:B------:R-:W-:Y:S01]  /*0550*/  ULDC UR57, c[0x0][0x2e8] ;  /* 0x0000ba0000397ab9 */ /* 0x000fe20000000800 */
[C---:B------:R-:W-:Y:S01]  /*0560*/  IMAD.IADD R0, R14.reuse, 0x1, -R0 ;  /* 0x000000010e007824 */ /* 0x040fe200078e0a00 */
[----:B------:R-:W-:Y:S01]  /*0570*/  UIADD3 UR20, UR19, UR21, URZ ;  /* 0x0000001513147290 */ /* 0x000fe2000fffe03f */
[----:B------:R-:W-:Y:S01]  /*0580*/  IMAD.IADD R2, R14, 0x1, -R2 ;  /* 0x000000010e027824 */ /* 0x000fe200078e0a02 */
[----:B------:R-:W-:Y:S01]  /*0590*/  UIMAD.WIDE.U32 UR58, UR52, UR10, URZ ;  /* 0x0000000a343a72a5 */ /* 0x000fe2000f8e003f */
        /* <DEDUP_REMOVED lines=25> */
[----:B------:R-:W-:Y:S02]  /*0730*/  IMAD.IADD R13, R2, 0x1, -R3 ;  /* 0x00000001020d7824 */ /* 0x000fe400078e0a03 */
[----:B------:R-:W-:Y:S02]  /*0740*/  IMAD.SHL.U32 R2, R174, 0x10, RZ ;  /* 0x00000010ae027824 */ /* 0x000fe400078e00ff */
[----:B------:R-:W-:Y:S01]  /*0750*/  IMAD.U32 R3, RZ, RZ, UR6 ;  /* 0x00000006ff037e24 */ /* 0x000fe2000f8e00ff */
[----:B------:R-:W-:Y:S01]  /*0760*/  LOP3.LUT R3, R8, 0x1, RZ, 0xc0, !PT ;  /* 0x0000000108037812 */ /* 0x000fe200078ec0ff */
[----:B------:R-:W-:Y:S01]  /*0770*/  USHF.L.U32 UR6, UR46, 0x7, URZ ;  /* 0x000000072e067899 */ /* 0x000fe2000800063f */
[----:B--2---:R-:W-:Y:S02]  /*0780*/  LOP3.LUT R6, R0, 0x30, R2, 0xf8, !PT ;  /* 0x0000003000067812 */ /* 0x004fe400078ef802 */
[----:B------:R-:W-:-:S02]  /*0790*/  SHF.R.U32.HI R0, RZ, 0x3, R0 ;  /* 0x00000003ff007819 */ /* 0x000fc40000011600 */
[----:B------:R-:W-:Y:S01]  /*07a0*/  ISETP.NE.U32.AND P0, PT, R3, 0x1, PT ;  /* 0x000000010300780c */ /* 0x000fe20003f05070 */
[----:B------:R-:W-:Y:S01]  /*07b0*/  IMAD.U32 R18, RZ, RZ, UR6 ;  /* 0x00000006ff127e24 */ /* 0x000fe2000f8e00ff */
[----:B------:R-:W-:Y:S01]  /*07c0*/  LOP3.LUT R176, R176, R0, RZ, 0x3c, !PT ;  /* 0x00000000b0b07212 */ /* 0x000fe200078e3cff */
[----:B------:R-:W-:Y:S01]  /*07d0*/  USHF.R.S32.HI UR6, URZ, 0x1f, UR46 ;  /* 0x0000001f3f067899 */ /* 0x000fe2000801142e */
[----:B------:R-:W-:Y:S02]  /*07e0*/  LOP3.LUT R3, R6, 0x8, R15, 0xf8, !PT ;  /* 0x0000000806037812 */ /* 0x000fe400078ef80f */
[----:B------:R-:W-:Y:S02]  /*07f0*/  R2P PR, R8, 0x6 ;  /* 0x0000000608007804 */ /* 0x000fe40000000000 */
[----:B------:R-:W-:Y:S01]  /*0800*/  SEL R193, R193, 0x10, !P0 ;  /* 0x00000010c1c17807 */ /* 0x000fe20004000000 */
[----:B------:R-:W-:Y:S01]  /*0810*/  IMAD.U32 R6, RZ, RZ, UR6 ;  /* 0x00000006ff067e24 */ /* 0x000fe2000f8e00ff */
[----:B------:R-:W-:Y:S01]  /*0820*/  @!UP5 UIMAD UR6, UR46, UR15, UR51 ;  /* 0x0000000f2e06d2a4 */ /* 0x000fe2000f8e0233 */
[----:B-1----:R-:W-:-:S04]  /*0830*/  LEA.HI R4, R7, R14, RZ, 0x6 ;  /* 0x0000000e07047211 */ /* 0x002fc800078f30ff */
[----:B------:R-:W-:-:S05]  /*0840*/  SHF.R.S32.HI R4, RZ, 0x6, R4 ;  /* 0x00000006ff047819 */ /* 0x000fca0000011404 */
[----:B------:R-:W-:Y:S01]  /*0850*/  IMAD R2, R4, 0x800, R5 ;  /* 0x0000080004027824 */ /* 0x000fe200078e0205 */
[----:B------:R-:W-:Y:S01]  /*0860*/  LOP3.LUT R5, R5, R3, R0, 0xf6, !PT ;  /* 0x0000000305057212 */ /* 0x000fe200078ef600 */
[----:B------:R-:W-:Y:S01]  /*0870*/  IMAD.U32 R3, RZ, RZ, UR13 ;  /* 0x0000000dff037e24 */ /* 0x000fe2000f8e00ff */
[----:B------:R-:W-:Y:S01]  /*0880*/  LOP3.LUT R0, R16, 0x7ffffffc, RZ, 0xc0, !PT ;  /* 0x7ffffffc10007812 */ /* 0x000fe200078ec0ff */
[----:B------:R-:W-:Y:S02]  /*0890*/  IMAD.IADD R176, R2, 0x1, R176 ;  /* 0x0000000102b07824 */ /* 0x000fe400078e02b0 */
[----:B------:R-:W-:Y:S01]  /*08a0*/  IMAD.U32 R2, RZ, RZ, UR7 ;  /* 0x00000007ff027e24 */ /* 0x000fe2000f8e00ff */
[----:B------:R-:W-:Y:S01]  /*08b0*/  UIMAD UR7, UR4, UR16, URZ ;  /* 0x00000010040772a4 */ /* 0x000fe2000f8e023f */
[----:B------:R-:W-:Y:S01]  /*08c0*/  LEA.HI R2, R7, R14, RZ, 0x7 ;  /* 0x0000000e07027211 */ /* 0x000fe200078f38ff */
[----:B------:R-:W-:Y:S01]  /*08d0*/  UIMAD UR4, UR5, UR46, URZ ;  /* 0x0000002e050472a4 */ /* 0x000fe2000f8e023f */
[----:B------:R-:W-:Y:S01]  /*08e0*/  IMAD.IADD R7, R14, 0x1, -R0 ;  /* 0x000000010e077824 */ /* 0x000fe200078e0a00 */
[----:B------:R1:W-:Y:S01]  /*08f0*/  STL [R1+0x14], R3 ;  /* 0x0000140301007387 */ /* 0x0003e20000100800 */
[----:B------:R-:W-:Y:S01]  /*0900*/  SHF.R.S32.HI R2, RZ, 0x7, R2 ;  /* 0x00000007ff027819 */ /* 0x000fe20000011402 */
[----:B------:R-:W-:-:S02]  /*0910*/  IMAD R250, R4, 0x200, R9 ;  /* 0x0000020004fa7824 */ /* 0x000fc400078e0209 */
[----:B------:R-:W-:Y:S01]  /*0920*/  IMAD.U32 R0, RZ, RZ, UR4 ;  /* 0x00000004ff007e24 */ /* 0x000fe2000f8e00ff */
[----:B------:R-:W-:Y:S01]  /*0930*/  USHF.R.S32.HI UR4, URZ, 0x1f, UR17 ;  /* 0x0000001f3f047899 */ /* 0x000fe20008011411 */
[----:B------:R-:W-:Y:S02]  /*0940*/  IMAD.SHL.U32 R4, R4, 0x20, RZ ;  /* 0x0000002004047824 */ /* 0x000fe400078e00ff */
[----:B------:R-:W-:Y:S02]  /*0950*/  IMAD.SHL.U32 R7, R7, 0x2, RZ ;  /* 0x0000000207077824 */ /* 0x000fe400078e00ff */
[----:B------:R-:W-:Y:S01]  /*0960*/  IMAD.SHL.U32 R176, R176, 0x2, RZ ;  /* 0x00000002b0b07824 */ /* 0x000fe200078e00ff */
[----:B------:R-:W-:Y:S01]  /*0970*/  LOP3.LUT R242, R4, 0x6, R242, 0xf8, !PT ;  /* 0x0000000604f27812 */ /* 0x000fe200078ef8f2 */
        /* <DEDUP_REMOVED lines=9> */
[----:B------:R-:W-:-:S04]  /*0a10*/  LOP3.LUT R0, R0, 0x1c0, RZ, 0xc0, !PT ;  /* 0x000001c000007812 */ /* 0x000fc800078ec0ff */
[----:B------:R-:W-:Y:S02]  /*0a20*/  SHF.R.U32.HI R6, RZ, 0x3, R0 ;  /* 0x00000003ff067819 */ /* 0x000fe40000011600 */
[----:B------:R-:W-:Y:S01]  /*0a30*/  LOP3.LUT R4, R0, 0x20, R4, 0xf8, !PT ;  /* 0x0000002000047812 */ /* 0x000fe200078ef804 */
[----:B-1----:R-:W-:-:S05]  /*0a40*/  IMAD.SHL.U32 R3, R2, 0x8, RZ ;  /* 0x0000000802037824 */ /* 0x002fca00078e00ff */
[----:B------:R-:W-:-:S04]  /*0a50*/  LOP3.LUT R3, R3, 0x8, RZ, 0xc0, !PT ;  /* 0x0000000803037812 */ /* 0x000fc800078ec0ff */
        /* <DEDUP_REMOVED lines=37> */
[C---:B------:R-:W-:Y:S01]  /*0cb0*/  @P2 IADD3 R246, R243.reuse, -0x40, RZ ;  /* 0xffffffc0f3f62810 */ /* 0x040fe20007ffe0ff */
        /* <DEDUP_REMOVED lines=11> */
[C---:B------:R-:W-:Y:S02]  /*0d70*/  IMAD.IADD R248, R4.reuse, 0x1, R243 ;  /* 0x0000000104f87824 */ /* 0x040fe400078e02f3 */
[----:B------:R-:W-:Y:S02]  /*0d80*/  IMAD.IADD R193, R193, 0x1, R194 ;  /* 0x00000001c1c17824 */ /* 0x000fe400078e02c2 */
[----:B------:R-:W-:Y:S01]  /*0d90*/  IMAD.IADD R247, R4, 0x1, R246 ;  /* 0x0000000104f77824 */ /* 0x000fe200078e02f6 */
[----:B-1----:R-:W-:-:S04]  /*0da0*/  IADD3 R2, R237, -0x40, RZ ;  /* 0xffffffc0ed027810 */ /* 0x002fc80007ffe0ff */
[----:B------:R-:W-:Y:S01]  /*0db0*/  SHF.R.S32.HI R3, RZ, 0x1f, R2 ;  /* 0x0000001fff037819 */ /* 0x000fe20000011402 */
[----:B------:R-:W-:-:S03]  /*0dc0*/  IMAD.SHL.U32 R240, R2, 0x4, RZ ;  /* 0x0000000402f07824 */ /* 0x000fc600078e00ff */
[----:B------:R-:W-:Y:S01]  /*0dd0*/  SHF.L.U64.HI R241, R2, 0x2, R3 ;  /* 0x0000000202f17819 */ /* 0x000fe20000010203 */
[----:B------:R-:W-:Y:S02]  /*0de0*/  IMAD.SHL.U32 R3, R5, 0x2, RZ ;  /* 0x0000000205037824 */ /* 0x000fe400078e00ff */
.L_x_1444:
        /* <DEDUP_REMOVED lines=27> */
[----:B------:R-:W-:Y:S02]  /*0fa0*/  MOV R4, UR6 ;  /* 0x0000000600047c02 */ /* 0x000fe40008000f00 */
        /* <DEDUP_REMOVED lines=25> */
.L_x_1398:
        /* <DEDUP_REMOVED lines=67> */
.L_x_1400:
        /* <DEDUP_REMOVED lines=18> */
.L_x_1401:
        /* <DEDUP_REMOVED lines=84> */
.L_x_1402:
[----:B------:R-:W2:Y:S02]  /*1bd0*/  LDL R0, [R1+0x10] ;  /* 0x0000100001007983 */ /* 0x000ea40000100800 */
[----:B--2---:R1:W2:Y:S01]  /*1be0*/  R2UR UR11, R0 ;  /* 0x00000000000b73c2 */ /* 0x0042a200000e0000 */
[----:B------:R-:W-:-:S07]  /*1bf0*/  DEPBAR.LE SB1, 0x0, {2} ;  /* 0x000090040000791a */ /* 0x000fce0000000000 */
.L_x_1403:
[----:B------:R-:W2:Y:S04]  /*1c00*/  LDL R2, [R1+0x1c] ;  /* 0x00001c0001027983 */ /* 0x000ea80000100800 */
[----:B------:R-:W3:Y:S01]  /*1c10*/  LDL R0, [R1] ;  /* 0x0000000001007983 */ /* 0x000ee20000100800 */
[----:B------:R-:W-:Y:S01]  /*1c20*/  USHF.R.S32.HI UR4, URZ, 0x1f, UR60 ;  /* 0x0000001f3f047899 */ /* 0x000fe2000801143c */
[----:B------:R-:W-:Y:S01]  /*1c30*/  SHF.R.S32.HI R24, RZ, 0x1f, R236 ;  /* 0x0000001fff187819 */ /* 0x000fe200000114ec */
[----:B------:R-:W-:Y:S01]  /*1c40*/  IMAD.U32 R8, RZ, RZ, UR6 ;  /* 0x00000006ff087e24 */ /* 0x000fe2000f8e00ff */
[----:B------:R-:W1:Y:S01]  /*1c50*/  S2R R25, SR_TID.X ;  /* 0x0000000000197919 */ /* 0x000e620000002100 */
[----:B------:R-:W-:Y:S01]  /*1c60*/  SHF.R.S32.HI R245, RZ, 0x1f, R244 ;  /* 0x0000001ffff57819 */ /* 0x000fe200000114f4 */
        /* <DEDUP_REMOVED lines=14> */
[----:B------:R-:W-:Y:S02]  /*1d50*/  UIMAD UR4, UR35, UR12, URZ ;  /* 0x0000000c230472a4 */ /* 0x000fe4000f8e023f */
[----:B------:R-:W-:Y:S01]  /*1d60*/  ULDC.64 UR14, c[0x0][0x200] ;  /* 0x00008000000e7ab9 */ /* 0x000fe20000000a00 */
[----:B------:R-:W-:Y:S01]  /*1d70*/  IMAD R2, R2, c[0x0][0x190], RZ ;  /* 0x0000640002027a24 */ /* 0x000fe200078e02ff */
[----:B------:R-:W-:Y:S01]  /*1d80*/  UIMAD UR36, UR51, UR13, UR4 ;  /* 0x0000000d332472a4 */ /* 0x000fe2000f8e0204 */
[----:B------:R-:W-:-:S02]  /*1d90*/  IADD3 R6, P0, R4, UR54, RZ ;  /* 0x0000003604067c10 */ /* 0x000fc4000ff1e0ff */
[----:B------:R-:W-:Y:S01]  /*1da0*/  ULDC.64 UR12, c[0x0][0x378] ;  /* 0x0000de00000c7ab9 */ /* 0x000fe20000000a00 */
[----:B------:R-:W-:Y:S01]  /*1db0*/  IMAD R0, R0, c[0x0][0x194], R2 ;  /* 0x0000650000007a24 */ /* 0x000fe200078e0202 */
[----:B------:R-:W-:Y:S01]  /*1dc0*/  UIMAD UR4, UR35, UR12, URZ ;  /* 0x0000000c230472a4 */ /* 0x000fe2000f8e023f */
[----:B------:R-:W-:-:S03]  /*1dd0*/  LEA.HI R2, R26, R25, RZ, 0x5 ;  /* 0x000000191a027211 */ /* 0x000fc600078f28ff */
[----:B------:R-:W-:Y:S01]  /*1de0*/  UIMAD UR35, UR51, UR13, UR4 ;  /* 0x0000000d332372a4 */ /* 0x000fe2000f8e0204 */
[----:B------:R-:W-:Y:S02]  /*1df0*/  IADD3.X R7, R5, UR50, R0, P0, !PT ;  /* 0x0000003205077c10 */ /* 0x000fe400087fe400 */
[----:B------:R-:W-:Y:S01]  /*1e00*/  ULDC.64 UR12, c[0x0][0x370] ;  /* 0x0000dc00000c7ab9 */ /* 0x000fe20000000a00 */
[----:B------:R-:W-:Y:S01]  /*1e10*/  IADD3 R4, P0, R244, UR40, RZ ;  /* 0x00000028f4047c10 */ /* 0x000fe2000ff1e0ff */
[----:B------:R-:W-:Y:S01]  /*1e20*/  UIMAD UR4, UR41, UR12, URZ ;  /* 0x0000000c290472a4 */ /* 0x000fe2000f8e023f */
[----:B------:R-:W-:Y:S01]  /*1e30*/  LOP3.LUT R0, R2, 0xffffffe0, RZ, 0xc0, !PT ;  /* 0xffffffe002007812 */ /* 0x000fe200078ec0ff */
[----:B------:R-:W-:Y:S01]  /*1e40*/  UIADD3 UR12, UR6, UR7, URZ ;  /* 0x00000007060c7290 */ /* 0x000fe2000fffe03f */
[----:B------:R-:W-:Y:S01]  /*1e50*/  SHF.R.S32.HI R2, RZ, 0x5, R2 ;  /* 0x00000005ff027819 */ /* 0x000fe20000011402 */
[----:B------:R-:W-:Y:S01]  /*1e60*/  UIADD3 UR7, UR6, UR11, URZ ;  /* 0x0000000b06077290 */ /* 0x000fe2000fffe03f */
[----:B------:R-:W-:Y:S01]  /*1e70*/  IADD3.X R5, R245, UR43, RZ, P0, !PT ;  /* 0x0000002bf5057c10 */ /* 0x000fe200087fe4ff */
[----:B------:R-:W-:Y:S01]  /*1e80*/  UIMAD UR34, UR6, UR13, UR4 ;  /* 0x0000000d062272a4 */ /* 0x000fe2000f8e0204 */
[----:B------:R-:W-:Y:S01]  /*1e90*/  IMAD.IADD R0, R25, 0x1, -R0 ;  /* 0x0000000119007824 */ /* 0x000fe200078e0a00 */
[----:B------:R-:W-:-:S02]  /*1ea0*/  ULDC.64 UR40, c[0x0][0x3c8] ;  /* 0x0000f20000287ab9 */ /* 0x000fc40000000a00 */
[----:B------:R-:W-:Y:S01]  /*1eb0*/  UIADD3 UR4, -UR5, UR10, UR17 ;  /* 0x0000000a05047290 */ /* 0x000fe2000fffe111 */
[----:B------:R-:W-:Y:S01]  /*1ec0*/  IMAD R0, R2, UR61, R0 ;  /* 0x0000003d02007c24 */ /* 0x000fe2000f8e0200 */
[----:B------:R-:W-:Y:S01]  /*1ed0*/  UIMAD.WIDE UR12, UR12, UR18, UR14 ;  /* 0x000000120c0c72a5 */ /* 0x000fe2000f8e020e */
[----:B------:R-:W-:Y:S01]  /*1ee0*/  IMAD.WIDE.U32 R4, R8, c[0x0][0x370], R4 ;  /* 0x0000dc0008047a25 */ /* 0x000fe200078e0004 */
[----:B------:R-:W-:Y:S02]  /*1ef0*/  UIMAD.WIDE UR6, UR7, UR18, UR40 ;  /* 0x00000012070672a5 */ /* 0x000fe4000f8e0228 */
[C---:B------:R-:W-:Y:S01]  /*1f00*/  IADD3 R2, P0, R0.reuse, UR42, RZ ;  /* 0x0000002a00027c10 */ /* 0x040fe2000ff1e0ff */
        /* <DEDUP_REMOVED lines=9> */
[----:B------:R-:W-:Y:S01]  /*1fa0*/  UMOV UR14, UR12 ;  /* 0x0000000c000e7c82 */ /* 0x000fe20008000000 */
[----:B------:R-:W-:Y:S01]  /*1fb0*/  LEA.HI.X R188, R2, c[0x0][0x354], R188, 0x2, P2 ;  /* 0x0000d50002bc7a11 */ /* 0x000fe200010f14bc */
[----:B------:R-:W-:Y:S01]  /*1fc0*/  ULEA.HI UR18, UR18, UR4, URZ, 0x6 ;  /* 0x0000000412127291 */ /* 0x000fe2000f8f303f */
[----:B------:R-:W-:Y:S01]  /*1fd0*/  IMAD.WIDE.U32 R6, R0, c[0x0][0x1a8], R6 ;  /* 0x00006a0000067a25 */ /* 0x000fe200078e0006 */
[----:B------:R-:W-:Y:S01]  /*1fe0*/  IADD3 R5, R5, UR35, RZ ;  /* 0x0000002305057c10 */ /* 0x000fe2000fffe0ff */
[----:B------:R-:W-:-:S02]  /*1ff0*/  UMOV UR15, UR7 ;  /* 0x00000007000f7c82 */ /* 0x000fc40008000000 */
[----:B------:R-:W-:Y:S01]  /*2000*/  USHF.R.S32.HI UR18, URZ, 0x6, UR18 ;  /* 0x000000063f127899 */ /* 0x000fe20008011412 */
[----:B------:R-:W-:Y:S01]  /*2010*/  IMAD R0, R24, c[0x0][0x370], RZ ;  /* 0x0000dc0018007a24 */ /* 0x000fe200078e02ff */
[----:B------:R-:W-:Y:S01]  /*2020*/  IADD3 R7, R7, UR36, RZ ;  /* 0x0000002407077c10 */ /* 0x000fe2000fffe0ff */
[----:B------:R-:W-:Y:S01]  /*2030*/  IMAD.WIDE.U32 R4, R236, c[0x0][0x370], R4 ;  /* 0x0000dc00ec047a25 */ /* 0x000fe200078e0004 */
[----:B------:R-:W-:Y:S01]  /*2040*/  UISETP.LT.AND UP1, UPT, URZ, UR18, UPT ;  /* 0x000000123f00728c */ /* 0x000fe2000bf21270 */
[----:B------:R-:W-:Y:S01]  /*2050*/  LEA R200, P4, R6, c[0x0][0x160], 0x1 ;  /* 0x0000580006c87a11 */ /* 0x000fe200078808ff */
[----:B------:R-:W-:Y:S01]  /*2060*/  UIADD3 UR6, UR44, -0x1, URZ ;  /* 0xffffffff2c067890 */ /* 0x000fe2000fffe03f */
        /* <DEDUP_REMOVED lines=8> */
[----:B------:R-:W-:Y:S05]  /*20f0*/  @P0 BRA `(.L_x_1404) ;  /* 0x00000b1000000947 */ /* 0x000fea0003800000 */
        /* <DEDUP_REMOVED lines=18> */
.L_x_1405:
        /* <DEDUP_REMOVED lines=16> */
.L_x_1406:
[----:B------:R-:W-:Y:S01]  /*2320*/  ULDC.64 UR10, c[0x0][0x3a0] ;  /* 0x0000e800000a7ab9 */ /* 0x000fe20000000a00 */
[----:B------:R-:W-:Y:S01]  /*2330*/  IMAD.U32 R4, RZ, RZ, UR17 ;  /* 0x00000011ff047e24 */ /* 0x000fe2000f8e00ff */
[----:B------:R-:W-:Y:S01]  /*2340*/  UIMAD UR7, UR39, UR10, URZ ;  /* 0x0000000a270772a4 */ /* 0x000fe2000f8e023f */
[----:B------:R-:W-:Y:S01]  /*2350*/  BSSY B0, `(.L_x_1407) ;  /* 0x0000019000007945 */ /* 0x000fe20003800000 */
[----:B------:R-:W-:Y:S01]  /*2360*/  UIMAD UR5, UR33, -0x80, UR5 ;  /* 0xffffff80210578a4 */ /* 0x000fe2000f8e0205 */
[----:B------:R-:W-:Y:S01]  /*2370*/  IMAD.WIDE.U32 R4, R4, c[0x0][0x3a0], R244 ;  /* 0x0000e80004047a25 */ /* 0x000fe200078e00f4 */
[----:B------:R-:W-:Y:S02]  /*2380*/  UIMAD UR7, UR17, UR11, UR7 ;  /* 0x0000000b110772a4 */ /* 0x000fe4000f8e0207 */
[----:B------:R-:W-:Y:S02]  /*2390*/  USHF.R.S32.HI UR12, URZ, 0x1f, UR51 ;  /* 0x0000001f3f0c7899 */ /* 0x000fe40008011433 */
[----:B------:R-:W-:Y:S01]  /*23a0*/  IADD3 R4, P0, R4, UR13, RZ ;  /* 0x0000000d04047c10 */ /* 0x000fe2000ff1e0ff */
[----:B------:R-:W-:Y:S01]  /*23b0*/  ULDC.64 UR10, c[0x0][0x3b8] ;  /* 0x0000ee00000a7ab9 */ /* 0x000fe20000000a00 */
[----:B------:R-:W-:Y:S01]  /*23c0*/  MOV R0, UR7 ;  /* 0x0000000700007c02 */ /* 0x000fe20008000f00 */
[----:B------:R-:W-:Y:S01]  /*23d0*/  UIMAD UR7, UR12, UR10, URZ ;  /* 0x0000000a0c0772a4 */ /* 0x000fe2000f8e023f */
[----:B------:R-:W-:-:S02]  /*23e0*/  ISETP.GE.AND P3, PT, R236, UR5, PT ;  /* 0x00000005ec007c0c */ /* 0x000fc4000bf66270 */
        /* <DEDUP_REMOVED lines=15> */
.L_x_1408:
[----:B------:R-:W-:Y:S05]  /*24e0*/  BSYNC B0 ;  /* 0x0000000000007941 */ /* 0x000fea0003800000 */
.L_x_1407:
        /* <DEDUP_REMOVED lines=15> */
.L_x_1410:
[----:B------:R-:W-:Y:S05]  /*25e0*/  BSYNC B0 ;  /* 0x0000000000007941 */ /* 0x000fea0003800000 */
.L_x_1409:
        /* <DEDUP_REMOVED lines=15> */
.L_x_1412:
[----:B------:R-:W-:Y:S05]  /*26e0*/  BSYNC B0 ;  /* 0x0000000000007941 */ /* 0x000fea0003800000 */
.L_x_1411:
        /* <DEDUP_REMOVED lines=14> */
.L_x_1414:
[----:B------:R-:W-:Y:S05]  /*27d0*/  BSYNC B0 ;  /* 0x0000000000007941 */ /* 0x000fea0003800000 */
.L_x_1413:
        /* <DEDUP_REMOVED lines=26> */
.L_x_1416:
[----:B------:R-:W-:Y:S05]  /*2980*/  BSYNC B0 ;  /* 0x0000000000007941 */ /* 0x000fea0003800000 */
.L_x_1415:
        /* <DEDUP_REMOVED lines=13> */
.L_x_1418:
[----:B------:R-:W-:Y:S05]  /*2a60*/  BSYNC B0 ;  /* 0x0000000000007941 */ /* 0x000fea0003800000 */
.L_x_1417:
        /* <DEDUP_REMOVED lines=13> */
.L_x_1420:
[----:B------:R-:W-:Y:S05]  /*2b40*/  BSYNC B0 ;  /* 0x0000000000007941 */ /* 0x000fea0003800000 */
.L_x_1419:
        /* <DEDUP_REMOVED lines=12> */
.L_x_1404:
[----:B------:R-:W-:Y:S01]  /*2c10*/  ULDC.64 UR36, c[0x0][0x1a0] ;  /* 0x0000680000247ab9 */ /* 0x000fe20000000a00 */
[----:B------:R-:W-:Y:S01]  /*2c20*/  IMAD.U32 R4, RZ, RZ, UR17 ;  /* 0x00000011ff047e24 */ /* 0x000fe2000f8e00ff */
[----:B------:R-:W-:Y:S01]  /*2c30*/  UIMAD UR36, UR39, UR36, URZ ;  /* 0x00000024272472a4 */ /* 0x000fe2000f8e023f */
[----:B------:R-:W-:Y:S01]  /*2c40*/  IMAD.U32 R6, RZ, RZ, UR17 ;  /* 0x00000011ff067e24 */ /* 0x000fe2000f8e00ff */
[----:B------:R-:W-:Y:S01]  /*2c50*/  ULDC.64 UR34, c[0x0][0x198] ;  /* 0x0000660000227ab9 */ /* 0x000fe20000000a00 */
[--C-:B------:R-:W-:Y:S01]  /*2c60*/  IMAD.WIDE.U32 R4, R4, c[0x0][0x1a0], R244.reuse ;  /* 0x0000680004047a25 */ /* 0x100fe200078e00f4 */
[----:B------:R-:W-:Y:S01]  /*2c70*/  UIMAD UR4, UR39, UR34, URZ ;  /* 0x00000022270472a4 */ /* 0x000fe2000f8e023f */
[----:B------:R-:W-:Y:S01]  /*2c80*/  IADD3 R23, R236, 0x20, RZ ;  /* 0x00000020ec177810 */ /* 0x000fe20007ffe0ff */
[----:B------:R-:W-:Y:S01]  /*2c90*/  UIMAD UR37, UR17, UR37, UR36 ;  /* 0x00000025112572a4 */ /* 0x000fe2000f8e0224 */
[----:B------:R-:W-:Y:S01]  /*2ca0*/  IMAD.WIDE.U32 R6, R6, c[0x0][0x198], R244 ;  /* 0x0000660006067a25 */ /* 0x000fe200078e00f4 */
[----:B------:R-:W-:Y:S01]  /*2cb0*/  UIMAD UR4, UR17, UR35, UR4 ;  /* 0x00000023110472a4 */ /* 0x000fe2000f8e0204 */
[----:B------:R-:W-:-:S02]  /*2cc0*/  IADD3 R4, P1, R4, UR45, RZ ;  /* 0x0000002d04047c10 */ /* 0x000fc4000ff3e0ff */
[----:B------:R-:W-:Y:S01]  /*2cd0*/  MOV R128, 0x40 ;  /* 0x0000004000807802 */ /* 0x000fe20000000f00 */
[----:B------:R-:W-:Y:S01]  /*2ce0*/  IMAD.U32 R2, RZ, RZ, UR37 ;  /* 0x00000025ff027e24 */ /* 0x000fe2000f8e00ff */
[----:B------:R-:W-:Y:S01]  /*2cf0*/  IADD3 R20, P0, R6, UR48, RZ ;  /* 0x0000003006147c10 */ /* 0x000fe2000ff1e0ff */
[----:B------:R-:W-:Y:S01]  /*2d00*/  IMAD.U32 R0, RZ, RZ, UR4 ;  /* 0x00000004ff007e24 */ /* 0x000fe2000f8e00ff */
[----:B------:R-:W-:Y:S01]  /*2d10*/  UIMAD UR4, UR33, -0x80, UR5 ;  /* 0xffffff80210478a4 */ /* 0x000fe2000f8e0205 */
[----:B------:R-:W-:Y:S01]  /*2d20*/  IMAD.MOV.U32 R233, RZ, RZ, 0x7f800000 ;  /* 0x7f800000ffe97424 */ /* 0x000fe200078e00ff */
[----:B------:R-:W-:Y:S01]  /*2d30*/  IADD3.X R5, R5, UR47, R2, P1, !PT ;  /* 0x0000002f05057c10 */ /* 0x000fe20008ffe402 */
[----:B------:R-:W-:Y:S01]  /*2d40*/  IMAD.MOV.U32 R234, RZ, RZ, 0x7f800000 ;  /* 0x7f800000ffea7424 */ /* 0x000fe200078e00ff */
[----:B------:R-:W-:Y:S01]  /*2d50*/  IADD3 R2, R236, 0x40, RZ ;  /* 0x00000040ec027810 */ /* 0x000fe20007ffe0ff */
[----:B------:R-:W-:Y:S01]  /*2d60*/  IMAD.MOV.U32 R231, RZ, RZ, 0x7f800000 ;  /* 0x7f800000ffe77424 */ /* 0x000fe200078e00ff */
[----:B------:R-:W-:Y:S01]  /*2d70*/  ISETP.GE.AND P4, PT, R23, UR4, PT ;  /* 0x0000000417007c0c */ /* 0x000fe2000bf86270 */
[----:B------:R-:W-:Y:S01]  /*2d80*/  IMAD.WIDE.U32 R4, R12, c[0x0][0x1b8], R4 ;  /* 0x00006e000c047a25 */ /* 0x000fe200078e0004 */
[----:B------:R-:W-:-:S02]  /*2d90*/  ISETP.GE.AND P3, PT, R2, UR4, PT ;  /* 0x0000000402007c0c */ /* 0x000fc4000bf66270 */
[C---:B------:R-:W-:Y:S01]  /*2da0*/  ISETP.GE.AND P5, PT, R236.reuse, UR4, PT ;  /* 0x00000004ec007c0c */ /* 0x040fe2000bfa6270 */
[----:B------:R-:W-:Y:S01]  /*2db0*/  IMAD.MOV.U32 R232, RZ, RZ, 0x7f800000 ;  /* 0x7f800000ffe87424 */ /* 0x000fe200078e00ff */
[----:B------:R-:W-:Y:S02]  /*2dc0*/  IADD3.X R21, R7, UR49, R0, P0, !PT ;  /* 0x0000003107157c10 */ /* 0x000fe400087fe400 */
[----:B------:R-:W-:-:S04]  /*2dd0*/  IADD3 R0, R236, 0x60, RZ ;  /* 0x00000060ec007810 */ /* 0x000fc80007ffe0ff */
[----:B------:R-:W-:Y:S01]  /*2de0*/  ISETP.GE.AND P2, PT, R0, UR4, PT ;  /* 0x0000000400007c0c */ /* 0x000fe2000bf46270 */
[----:B------:R-:W-:Y:S01]  /*2df0*/  IMAD R0, R22, c[0x0][0x1b8], RZ ;  /* 0x00006e0016007a24 */ /* 0x000fe200078e02ff */
[C---:B------:R-:W-:Y:S01]  /*2e00*/  @!P4 IADD3 R2, P1, R236.reuse, 0x20, RZ ;  /* 0x00000020ec02c810 */ /* 0x040fe20007f3e0ff */
[----:B------:R-:W-:Y:S01]  /*2e10*/  @!P4 IMAD.MOV.U32 R10, RZ, RZ, R4 ;  /* 0x000000ffff0ac224 */ /* 0x000fe200078e0004 */
[----:B------:R-:W-:Y:S01]  /*2e20*/  @!P3 IADD3 R13, P0, R236, 0x40, RZ ;  /* 0x00000040ec0db810 */ /* 0x000fe20007f1e0ff */
[----:B------:R-:W-:Y:S01]  /*2e30*/  IMAD R6, R12, c[0x0][0x1bc], R0 ;  /* 0x00006f000c067a24 */ /* 0x000fe200078e0200 */
[----:B------:R-:W-:Y:S01]  /*2e40*/  ULEA.HI UR4, UR6, UR6, URZ, 0x1 ;  /* 0x0000000606047291 */ /* 0x000fe2000f8f083f */
[----:B------:R-:W-:Y:S02]  /*2e50*/  @!P5 IMAD R8, R24, c[0x0][0x1a0], RZ ;  /* 0x000068001808da24 */ /* 0x000fe400078e02ff */
[--C-:B------:R-:W-:Y:S01]  /*2e60*/  @!P4 IMAD.X R0, RZ, RZ, R24.reuse, P1 ;  /* 0x000000ffff00c224 */ /* 0x100fe200008e0618 */
[----:B------:R-:W-:Y:S01]  /*2e70*/  ULOP3.LUT UR4, UR4, 0xfffffffe, URZ, 0xc0, !UPT ;  /* 0xfffffffe04047892 */ /* 0x000fe2000f8ec03f */
[----:B------:R-:W-:-:S02]  /*2e80*/  @!P3 IMAD.X R7, RZ, RZ, R24, P0 ;  /* 0x000000ffff07b224 */ /* 0x000fc400000e0618 */
[----:B------:R-:W-:Y:S01]  /*2e90*/  IMAD.IADD R5, R5, 0x1, R6 ;  /* 0x0000000105057824 */ /* 0x000fe200078e0206 */
[C---:B------:R-:W-:Y:S01]  /*2ea0*/  @!P2 IADD3 R15, P0, R236.reuse, 0x60, RZ ;  /* 0x00000060ec0fa810 */ /* 0x040fe20007f1e0ff */
[----:B------:R-:W-:Y:S01]  /*2eb0*/  @!P5 IMAD R9, R236, c[0x0][0x1a4], R8 ;  /* 0x00006900ec09da24 */ /* 0x000fe200078e0208 */
[----:B------:R-:W-:Y:S01]  /*2ec0*/  UIADD3 UR4, UR6, -UR4, URZ ;  /* 0x8000000406047290 */ /* 0x000fe2000fffe03f */
[----:B------:R-:W-:Y:S01]  /*2ed0*/  @!P4 IMAD R0, R0, c[0x0][0x1a0], RZ ;  /* 0x000068000000ca24 */ /* 0x000fe200078e02ff */
[----:B------:R-:W-:Y:S01]  /*2ee0*/  @!P4 MOV R11, R5 ;  /* 0x00000005000bc202 */ /* 0x000fe20000000f00 */
[----:B------:R-:W-:Y:S01]  /*2ef0*/  @!P3 IMAD R8, R7, c[0x0][0x1a0], RZ ;  /* 0x000068000708ba24 */ /* 0x000fe200078e02ff */
[----:B------:R-:W-:Y:S01]  /*2f00*/  UISETP.NE.AND UP0, UPT, UR4, 0x1, UPT ;  /* 0x000000010400788c */ /* 0x000fe2000bf05270 */
[----:B------:R-:W-:Y:S01]  /*2f10*/  @!P5 IMAD.WIDE.U32 R6, R236, c[0x0][0x1a0], R4 ;  /* 0x00006800ec06da25 */ /* 0x000fe200078e0004 */
[----:B------:R-:W-:-:S03]  /*2f20*/  UIMAD UR4, UR6, -0x40, UR10 ;  /* 0xffffffc0060478a4 */ /* 0x000fc6000f8e020a */
[C---:B------:R-:W-:Y:S02]  /*2f30*/  @!P4 IMAD R16, R2.reuse, c[0x0][0x1a4], R0 ;  /* 0x000069000210ca24 */ /* 0x040fe400078e0200 */
[----:B------:R-:W-:Y:S02]  /*2f40*/  @!P3 IMAD R14, R13, c[0x0][0x1a4], R8 ;  /* 0x000069000d0eba24 */ /* 0x000fe400078e0208 */
[----:B------:R-:W-:Y:S02]  /*2f50*/  @!P5 IMAD.IADD R0, R7, 0x1, R9 ;  /* 0x000000010700d824 */ /* 0x000fe400078e0209 */
[----:B------:R-:W-:Y:S02]  /*2f60*/  @!P3 IMAD.MOV.U32 R8, RZ, RZ, R4 ;  /* 0x000000ffff08b224 */ /* 0x000fe400078e0004 */
[----:B------:R-:W-:Y:S02]  /*2f70*/  @!P3 IMAD.MOV.U32 R9, RZ, RZ, R5 ;  /* 0x000000ffff09b224 */ /* 0x000fe400078e0005 */
[----:B------:R-:W-:-:S04]  /*2f80*/  @!P4 IMAD.WIDE.U32 R10, R2, c[0x0][0x1a0], R10 ;  /* 0x00006800020aca25 */ /* 0x000fc800078e000a */
[----:B------:R-:W-:Y:S01]  /*2f90*/  @!P2 IMAD.X R2, RZ, RZ, R24, P0 ;  /* 0x000000ffff02a224 */ /* 0x000fe200000e0618 */
[----:B------:R-:W-:Y:S01]  /*2fa0*/  @!P5 LEA R18, P0, R6, c[0x0][0x170], 0x1 ;  /* 0x00005c000612da11 */ /* 0x000fe200078008ff */
[----:B------:R-:W-:-:S03]  /*2fb0*/  @!P3 IMAD.WIDE.U32 R8, R13, c[0x0][0x1a0], R8 ;  /* 0x000068000d08ba25 */ /* 0x000fc600078e0008 */
[----:B------:R-:W-:Y:S01]  /*2fc0*/  @!P5 LEA.HI.X R19, R6, c[0x0][0x174], R0, 0x1, P0 ;  /* 0x00005d000613da11 */ /* 0x000fe200000f0c00 */
[----:B------:R-:W-:Y:S02]  /*2fd0*/  @!P2 IMAD R0, R2, c[0x0][0x1a0], RZ ;  /* 0x000068000200aa24 */ /* 0x000fe400078e02ff */
[----:B------:R-:W-:Y:S01]  /*2fe0*/  @!P3 IMAD.IADD R9, R9, 0x1, R14 ;  /* 0x000000010909b824 */ /* 0x000fe200078e020e */
[C---:B------:R-:W-:Y:S01]  /*2ff0*/  @!P3 LEA R14, P0, R8.reuse, c[0x0][0x170], 0x1 ;  /* 0x00005c00080eba11 */ /* 0x040fe200078008ff */
[C---:B------:R-:W-:Y:S02]  /*3000*/  @!P2 IMAD R2, R15.reuse, c[0x0][0x1a4], R0 ;  /* 0x000069000f02aa24 */ /* 0x040fe400078e0200 */
[----:B------:R-:W-:Y:S01]  /*3010*/  @!P2 IMAD.WIDE.U32 R6, R15, c[0x0][0x1a0], R4 ;  /* 0x000068000f06aa25 */ /* 0x000fe200078e0004 */
[----:B------:R-:W-:Y:S02]  /*3020*/  @!P3 LEA.HI.X R15, R8, c[0x0][0x174], R9, 0x1, P0 ;  /* 0x00005d00080fba11 */ /* 0x000fe400000f0c09 */
[----:B------:R-:W-:Y:S01]  /*3030*/  PLOP3.LUT P0, PT, PT, PT, UP6, 0x80, 0x0 ;  /* 0x000000000000781c */ /* 0x000fe20003f0f068 */
[----:B------:R-:W-:Y:S01]  /*3040*/  @!P4 IMAD.IADD R11, R11, 0x1, R16 ;  /* 0x000000010b0bc824 */ /* 0x000fe200078e0210 */
[----:B------:R-:W-:Y:S01]  /*3050*/  @!P4 LEA R16, P1, R10, c[0x0][0x170], 0x1 ;  /* 0x00005c000a10ca11 */ /* 0x000fe200078208ff */
[----:B------:R-:W-:Y:S01]  /*3060*/  IMAD R0, R22, c[0x0][0x1b0], RZ ;  /* 0x00006c0016007a24 */ /* 0x000fe200078e02ff */
[----:B------:R-:W-:Y:S01]  /*3070*/  @!P2 LEA R8, P6, R6, c[0x0][0x170], 0x1 ;  /* 0x00005c000608aa11 */ /* 0x000fe200078c08ff */
[----:B------:R-:W-:Y:S01]  /*3080*/  IMAD.WIDE.U32 R4, R12, c[0x0][0x1b0], R20 ;  /* 0x00006c000c047a25 */ /* 0x000fe200078e0014 */
[----:B------:R-:W-:-:S02]  /*3090*/  @!P4 LEA.HI.X R17, R10, c[0x0][0x174], R11, 0x1, P1 ;  /* 0x00005d000a11ca11 */ /* 0x000fc400008f0c0b */
[----:B------:R-:W-:Y:S01]  /*30a0*/  ISETP.GE.AND P1, PT, R23, UR4, PT ;  /* 0x0000000417007c0c */ /* 0x000fe2000bf26270 */
[----:B------:R-:W-:Y:S02]  /*30b0*/  IMAD R11, R12, c[0x0][0x1b4], R0 ;  /* 0x00006d000c0b7a24 */ /* 0x000fe400078e0200 */
[----:B------:R-:W-:Y:S01]  /*30c0*/  @!P2 IMAD.IADD R0, R7, 0x1, R2 ;  /* 0x000000010700a824 */ /* 0x000fe200078e0202 */
[----:B------:R-:W-:Y:S01]  /*30d0*/  IADD3 R2, R237, 0x8, RZ ;  /* 0x00000008ed027810 */ /* 0x000fe20007ffe0ff */
[----:B------:R-:W-:Y:S01]  /*30e0*/  @P0 BAR.SYNC.DEFER_BLOCKING 0x0 ;  /* 0x0000000000000b1d */ /* 0x000fe20000010000 */
[----:B------:R-:W-:Y:S02]  /*30f0*/  IMAD.WIDE.U32 R12, R128, c[0x0][0x370], RZ ;  /* 0x0000dc00800c7a25 */ /* 0x000fe400078e00ff */
[----:B------:R-:W-:Y:S02]  /*3100*/  @!P2 LEA.HI.X R9, R6, c[0x0][0x174], R0, 0x1, P6 ;  /* 0x00005d000609aa11 */ /* 0x000fe400030f0c00 */
[----:B------:R-:W-:Y:S01]  /*3110*/  @!P4 IADD3 R6, P0, R236, 0x20, RZ ;  /* 0x00000020ec06c810 */ /* 0x000fe20007f1e0ff */
[----:B------:R-:W-:-:S02]  /*3120*/  IMAD.WIDE.U32 R20, R128, c[0x0][0x190], RZ ;  /* 0x0000640080147a25 */ /* 0x000fc400078e00ff */
[----:B------:R-:W-:Y:S02]  /*3130*/  @!P1 IADD3 R10, P6, R198, R12, RZ ;  /* 0x0000000cc60a9210 */ /* 0x000fe40007fde0ff */
[----:B------:R-:W-:Y:S01]  /*3140*/  @!P4 IMAD.X R0, RZ, RZ, R24, P0 ;  /* 0x000000ffff00c224 */ /* 0x000fe200000e0618 */
[----:B------:R-:W-:Y:S01]  /*3150*/  @!P1 IADD3 R12, P0, R200, R20, RZ ;  /* 0x00000014c80c9210 */ /* 0x000fe20007f1e0ff */
[C---:B------:R-:W-:Y:S02]  /*3160*/  IMAD R22, R128.reuse, c[0x0][0x374], RZ ;  /* 0x0000dd0080167a24 */ /* 0x040fe400078e02ff */
[----:B------:R-:W-:Y:S02]  /*3170*/  IMAD R7, R128, c[0x0][0x194], RZ ;  /* 0x0000650080077a24 */ /* 0x000fe400078e02ff */
[----:B------:R-:W-:Y:S02]  /*3180*/  @!P4 IMAD R0, R0, c[0x0][0x198], RZ ;  /* 0x000066000000ca24 */ /* 0x000fe400078e02ff */
[----:B------:R-:W-:Y:S01]  /*3190*/  IMAD.IADD R5, R5, 0x1, R11 ;  /* 0x0000000105057824 */ /* 0x000fe200078e020b */
[----:B------:R-:W-:Y:S01]  /*31a0*/  @!P1 IADD3.X R11, R199, R13, R22, P6, !PT ;  /* 0x0000000dc70b9210 */ /* 0x000fe200037fe416 */
[C---:B------:R-:W-:Y:S01]  /*31b0*/  @!P4 IMAD R20, R6.reuse, c[0x0][0x19c], R0 ;  /* 0x000067000614ca24 */ /* 0x040fe200078e0200 */
[----:B------:R-:W-:Y:S01]  /*31c0*/  @!P1 IADD3.X R13, R201, R21, R7, P0, !PT ;  /* 0x00000015c90d9210 */ /* 0x000fe200007fe407 */
[----:B------:R-:W-:Y:S01]  /*31d0*/  @!P4 IMAD.WIDE.U32 R6, R6, c[0x0][0x198], R4 ;  /* 0x000066000606ca25 */ /* 0x000fe200078e0004 */
[----:B------:R-:W-:Y:S01]  /*31e0*/  IADD3 R0, R250, 0x1000, RZ ;  /* 0x00001000fa007810 */ /* 0x000fe20007ffe0ff */
[----:B------:R1:W-:Y:S01]  /*31f0*/  @P5 STS.128 [R235+0xa000], RZ ;  /* 0x00a000ffeb005388 */ /* 0x0003e20000000c00 */
[----:B------:R-:W-:-:S02]  /*3200*/  PLOP3.LUT P0, PT, PT, PT, UP0, 0x40, 0x0 ;  /* 0x000000000000781c */ /* 0x000fc40003f0e808 */
[----:B------:R-:W-:Y:S01]  /*3210*/  ISETP.GE.AND P6, PT, R2, UR4, PT ;  /* 0x0000000402007c0c */ /* 0x000fe2000bfc6270 */
[----:B------:R-:W-:Y:S01]  /*3220*/  @!PT LDS RZ, [RZ] ;  /* 0x00000000fffff984 */ /* 0x000fe20000000800 */
[----:B------:R-:W-:Y:S01]  /*3230*/  @!PT LDS RZ, [RZ] ;  /* 0x00000000fffff984 */ /* 0x000fe20000000800 */
[----:B------:R-:W-:Y:S01]  /*3240*/  @!PT LDS RZ, [RZ] ;  /* 0x00000000fffff984 */ /* 0x000fe20000000800 */
[----:B------:R1:W-:Y:S01]  /*3250*/  @!P5 LDGSTS.E.BYPASS.LTC128B.128 [R235+0xa000], [R18.64] ;  /* 0x0a00000012ebdfae */ /* 0x0003e2000b901d48 */
[----:B------:R-:W-:Y:S01]  /*3260*/  SEL R2, R0, R250, P0 ;  /* 0x000000fa00027207 */ /* 0x000fe20000000000 */
[----:B------:R-:W-:Y:S01]  /*3270*/  @!P5 IMAD R0, R24, c[0x0][0x198], RZ ;  /* 0x000066001800da24 */ /* 0x000fe200078e02ff */
[----:B------:R-:W-:Y:S01]  /*3280*/  ISETP.GE.AND P0, PT, R236, UR4, PT ;  /* 0x00000004ec007c0c */ /* 0x000fe2000bf06270 */
[----:B------:R1:W-:Y:S02]  /*3290*/  @P4 STS.128 [R235+0xb000], RZ ;  /* 0x00b000ffeb004388 */ /* 0x0003e40000000c00 */
[----:B------:R-:W-:Y:S01]  /*32a0*/  IMAD.SHL.U32 R208, R2, 0x2, RZ ;  /* 0x0000000202d07824 */ /* 0x000fe200078e00ff */
[----:B------:R-:W-:Y:S01]  /*32b0*/  @!P4 IADD3 R2, R7, R20, RZ ;  /* 0x000000140702c210 */ /* 0x000fe20007ffe0ff */
[----:B------:R-:W-:Y:S01]  /*32c0*/  @!PT LDS RZ, [RZ] ;  /* 0x00000000fffff984 */ /* 0x000fe20000000800 */
[----:B------:R-:W-:Y:S01]  /*32d0*/  @!PT LDS RZ, [RZ] ;  /* 0x00000000fffff984 */ /* 0x000fe20000000800 */
[----:B------:R-:W-:Y:S01]  /*32e0*/  @!PT LDS RZ, [RZ] ;  /* 0x00000000fffff984 */ /* 0x000fe20000000800 */
[----:B------:R1:W-:Y:S01]  /*32f0*/  @!P4 LDGSTS.E.BYPASS.LTC128B.128 [R235+0xb000], [R16.64] ;  /* 0x0b00000010ebcfae */ /* 0x0003e2000b901d48 */
[----:B------:R-:W-:-:S03]  /*3300*/  @!P5 IMAD R0, R236, c[0x0][0x19c], R0 ;  /* 0x00006700ec00da24 */ /* 0x000fc600078e0200 */
        /* <DEDUP_REMOVED lines=40> */
[----:B------:R1:W-:Y:S02]  /*3590*/  @P1 STS [R208+0x100c], RZ ;  /* 0x00100cffd0001388 */ /* 0x0003e40000000800 */
[----:B------:R-:W-:Y:S01]  /*35a0*/  @!P3 IMAD.X R7, RZ, RZ, R24, P0 ;  /* 0x000000ffff07b224 */ /* 0x000fe200000e0618 */
        /* <DEDUP_REMOVED lines=40> */
[----:B------:R-:W-:Y:S02]  /*3830*/  @!P2 LEA.HI.X R9, R4, c[0x0][0x16c], R2, 0x1, P4 ;  /* 0x00005b000409aa11 */ /* 0x000fe400020f0c02 */
[----:B------:R-:W-:Y:S01]  /*3840*/  SHF.R.S32.HI R2, RZ, 0x1f, R0 ;  /* 0x0000001fff027819 */ /* 0x000fe20000011400 */
[----:B------:R1:W-:Y:S01]  /*3850*/  @P2 STS.128 [R235+0x9000], RZ ;  /* 0x009000ffeb002388 */ /* 0x0003e20000000c00 */
[C---:B------:R-:W-:Y:S02]  /*3860*/  @!P1 LEA R6, P4, R0.reuse, UR14, 0x2 ;  /* 0x0000000e00069c11 */ /* 0x040fe4000f8810ff */
[C---:B------:R-:W-:Y:S01]  /*3870*/  SHF.L.U32 R4, R237.reuse, 0x2, RZ ;  /* 0x00000002ed047819 */ /* 0x040fe200000006ff */
[----:B------:R-:W-:Y:S01]  /*3880*/  @!PT LDS RZ, [RZ] ;  /* 0x00000000fffff984 */ /* 0x000fe20000000800 */
[----:B------:R-:W-:Y:S01]  /*3890*/  @!PT LDS RZ, [RZ] ;  /* 0x00000000fffff984 */ /* 0x000fe20000000800 */
[----:B------:R-:W-:Y:S01]  /*38a0*/  @!PT LDS RZ, [RZ] ;  /* 0x00000000fffff984 */ /* 0x000fe20000000800 */
[----:B------:R1:W-:Y:S01]  /*38b0*/  @!P2 LDGSTS.E.BYPASS.LTC128B.128 [R235+0x9000], [R8.64] ;  /* 0x0900000008ebafae */ /* 0x0003e2000b901d48 */
[----:B------:R-:W-:Y:S02]  /*38c0*/  @!P1 LEA.HI.X R7, R0, UR13, R2, 0x2, P4 ;  /* 0x0000000d00079c11 */ /* 0x000fe4000a0f1402 */
[----:B------:R-:W-:Y:S01]  /*38d0*/  SHF.L.U64.HI R0, R237, 0x2, R252 ;  /* 0x00000002ed007819 */ /* 0x000fe200000102fc */
[----:B------:R-:W0:Y:S01]  /*38e0*/  LDGDEPBAR ;  /* 0x00000000000079af */ /* 0x000e220000000000 */
[----:B------:R-:W-:-:S03]  /*38f0*/  IADD3 R4, P3, R4, UR14, RZ ;  /* 0x0000000e04047c10 */ /* 0x000fc6000ff7e0ff */
[----:B------:R1:W5:Y:S01]  /*3900*/  @!P1 LDG.E R232, [R6.64] ;  /* 0x0000000806e89981 */ /* 0x000362000c1e1900 */
[----:B------:R-:W-:-:S05]  /*3910*/  IADD3.X R5, R0, UR13, RZ, P3, !PT ;  /* 0x0000000d00057c10 */ /* 0x000fca0009ffe4ff */
[----:B------:R1:W5:Y:S04]  /*3920*/  @!P5 LDG.E R233, [R4.64] ;  /* 0x0000000804e9d981 */ /* 0x000368000c1e1900 */
[----:B------:R1:W5:Y:S04]  /*3930*/  @!P6 LDG.E R234, [R4.64+0x20] ;  /* 0x0000200804eae981 */ /* 0x000368000c1e1900 */
[----:B------:R1:W5:Y:S01]  /*3940*/  @!P0 LDG.E R231, [R4.64+0x80] ;  /* 0x0000800804e78981 */ /* 0x000362000c1e1900 */
[----:B------:R-:W-:-:S04]  /*3950*/  DEPBAR.LE SB0, 0x1 ;  /* 0x000080400000791a */ /* 0x000fc80000000000 */
[----:B------:R-:W-:Y:S01]  /*3960*/  BAR.SYNC.DEFER_BLOCKING 0x0 ;  /* 0x0000000000007b1d */ /* 0x000fe20000010000 */
[----:B------:R-:W-:-:S04]  /*3970*/  LEA.HI R0, R26, R25, RZ, 0x4 ;  /* 0x000000191a007211 */ /* 0x000fc800078f20ff */
[----:B------:R-:W-:-:S05]  /*3980*/  LOP3.LUT R0, R0, 0xfffffff0, RZ, 0xc0, !PT ;  /* 0xfffffff000007812 */ /* 0x000fca00078ec0ff */
[----:B------:R-:W-:-:S05]  /*3990*/  IMAD.IADD R0, R25, 0x1, -R0 ;  /* 0x0000000119007824 */ /* 0x000fca00078e0a00 */
[----:B------:R-:W-:Y:S01]  /*39a0*/  SHF.R.S32.HI R2, RZ, 0x1f, R0 ;  /* 0x0000001fff027819 */ /* 0x000fe20000011400 */
        /* <DEDUP_REMOVED lines=8> */
[----:B------:R-:W-:-:S04]  /*3a30*/  LEA.HI R2, R2, R0, RZ, 0x3 ;  /* 0x0000000002027211 */ /* 0x000fc800078f18ff */
[----:B------:R-:W-:-:S05]  /*3a40*/  LOP3.LUT R2, R2, 0xfffffff8, RZ, 0xc0, !PT ;  /* 0xfffffff802027812 */ /* 0x000fca00078ec0ff */
[----:B------:R-:W-:Y:S01]  /*3a50*/  IMAD.IADD R0, R0, 0x1, -R2 ;  /* 0x0000000100007824 */ /* 0x000fe200078e0a02 */
[----:B------:R-:W-:Y:S02]  /*3a60*/  IADD3 R2, R181, 0x1000, RZ ;  /* 0x00001000b5027810 */ /* 0x000fe40007ffe0ff */
[----:B------:R-:W-:Y:S02]  /*3a70*/  MOV R180, 0x20 ;  /* 0x0000002000b47802 */ /* 0x000fe40000000f00 */
[C---:B------:R-:W-:Y:S02]  /*3a80*/  LOP3.LUT P0, RZ, R0.reuse, 0x2, RZ, 0xc0, !PT ;  /* 0x0000000200ff7812 */ /* 0x040fe4000780c0ff */
[----:B------:R-:W-:Y:S02]  /*3a90*/  LOP3.LUT P1, RZ, R0, 0x4, RZ, 0xc0, !PT ;  /* 0x0000000400ff7812 */ /* 0x000fe4000782c0ff */
[----:B------:R-:W-:Y:S02]  /*3aa0*/  IADD3 R0, R182, 0x1000, RZ ;  /* 0x00001000b6007810 */ /* 0x000fe40007ffe0ff */
[----:B------:R-:W-:-:S02]  /*3ab0*/  PLOP3.LUT P3, PT, PT, PT, UP0, 0x40, 0x0 ;  /* 0x000000000000781c */ /* 0x000fc40003f6e808 */
[----:B------:R-:W-:Y:S01]  /*3ac0*/  PLOP3.LUT P2, PT, PT, PT, UP0, 0x40, 0x0 ;  /* 0x000000000000781c */ /* 0x000fe20003f4e808 */
[----:B------:R-:W-:Y:S01]  /*3ad0*/  UIADD3 UR4, UR17, UR10, URZ ;  /* 0x0000000a11047290 */ /* 0x000fe2000fffe03f */
[----:B------:R-:W-:Y:S02]  /*3ae0*/  SEL R2, R2, R181, P3 ;  /* 0x000000b502027207 */ /* 0x000fe40001800000 */
[----:B------:R-:W-:Y:S02]  /*3af0*/  SEL R0, R0, R182, P2 ;  /* 0x000000b600007207 */ /* 0x000fe40001000000 */
[----:B------:R-:W-:Y:S01]  /*3b00*/  SEL R180, R180, 0xffffffe0, !P0 ;  /* 0xffffffe0b4b47807 */ /* 0x000fe20004000000 */
[----:B------:R-:W-:Y:S01]  /*3b10*/  UIADD3 UR4, -UR5, 0x80, UR4 ;  /* 0x0000008005047890 */ /* 0x000fe2000fffe104 */
[----:B------:R-:W-:Y:S01]  /*3b20*/  IMAD R249, RZ, RZ, -UR60 ;  /* 0x8000003cfff97e24 */ /* 0x000fe2000f8e02ff */
        /* <DEDUP_REMOVED lines=35> */
[C---:B------:R-:W-:Y:S01]  /*3d60*/  SHF.L.U64.HI R239, R237.reuse, 0x2, R252 ;  /* 0x00000002edef7819 */ /* 0x040fe200000102fc */
[----:B------:R-:W-:Y:S01]  /*3d70*/  IMAD.SHL.U32 R238, R237, 0x4, RZ ;  /* 0x00000004edee7824 */ /* 0x000fe200078e00ff */
[----:B------:R-:W-:Y:S01]  /*3d80*/  ULDC UR7, c[0x0][0x2e8] ;  /* 0x0000ba0000077ab9 */ /* 0x000fe20000000800 */
[----:B------:R-:W-:Y:S01]  /*3d90*/  IMAD.IADD R175, R174, 0x1, R180 ;  /* 0x00000001aeaf7824 */ /* 0x000fe200078e02b4 */
[----:B------:R-:W-:-:S02]  /*3da0*/  UIADD3 UR34, UR4, -UR7, URZ ;  /* 0x8000000704227290 */ /* 0x000fc4000fffe03f */
[----:B------:R-:W-:Y:S02]  /*3db0*/  UIADD3 UR35, UR17, 0x80, URZ ;  /* 0x0000008011237890 */ /* 0x000fe4000fffe03f */
[----:B-1234-:R-:W-:Y:S02]  /*3dc0*/  ULDC UR12, c[0x0][0x2e4] ;  /* 0x0000b900000c7ab9 */ /* 0x01efe40000000800 */
.L_x_1426:
[----:B------:R-:W0:Y:S01]  /*3dd0*/  LDGDEPBAR ;  /* 0x00000000000079af */ /* 0x000e220000000000 */
[----:B------:R-:W-:Y:S01]  /*3de0*/  IADD3 R8, P0, R238, UR16, RZ ;  /* 0x00000010ee087c10 */ /* 0x000fe2000ff1e0ff */
[----:B------:R-:W-:Y:S01]  /*3df0*/  USHF.L.U32 UR4, UR6, 0x6, URZ ;  /* 0x0000000606047899 */ /* 0x000fe2000800063f */
[----:B------:R-:W-:Y:S01]  /*3e00*/  IADD3 R0, R173, R180, RZ ;  /* 0x000000b4ad007210 */ /* 0x000fe20007ffe0ff */
        /* <DEDUP_REMOVED lines=10> */
[----:B------:R-:W1:Y:S08]  /*3eb0*/  LDSM.16.M88.4 R16, [R176+0x6000] ;  /* 0x00600000b010783b */ /* 0x000e700000000200 */
[----:B------:R-:W2:Y:S08]  /*3ec0*/  LDSM.16.M88.4 R28, [R173+0x1000] ;  /* 0x00100000ad1c783b */ /* 0x000eb00000000200 */
[----:B-----5:R2:W5:Y:S04]  /*3ed0*/  LDG.E R185, [R8.64] ;  /* 0x0000000808b97981 */ /* 0x020568000c1e1900 */
[----:B------:R2:W5:Y:S04]  /*3ee0*/  LDG.E R186, [R8.64+0x20] ;  /* 0x0000200808ba7981 */ /* 0x000568000c1e1900 */
[----:B------:R2:W5:Y:S04]  /*3ef0*/  LDG.E R184, [R8.64+0x80] ;  /* 0x0000800808b87981 */ /* 0x000568000c1e1900 */
[----:B------:R2:W5:Y:S04]  /*3f00*/  LDG.E R183, [R8.64+0xa0] ;  /* 0x0000a00808b77981 */ /* 0x000568000c1e1900 */
[----:B------:R-:W3:Y:S01]  /*3f10*/  LDSM.16.M88.4 R100, [R176+0x6800] ;  /* 0x00680000b064783b */ /* 0x000ee20000000200 */
[-C--:B-1----:R-:W-:Y:S07]  /*3f20*/  HMMA.16816.F32.BF16 R4, R32, R16.reuse, RZ ;  /* 0x000000102004723c */ /* 0x082fee00000418ff */
[----:B------:R-:W-:Y:S08]  /*3f30*/  LDSM.16.M88.4 R104, [R0] ;  /* 0x000000000068783b */ /* 0x000ff00000000200 */
[----:B------:R-:W1:Y:S01]  /*3f40*/  LDSM.16.M88.4 R108, [R179+0x6000] ;  /* 0x00600000b36c783b */ /* 0x000e620000000200 */
[C---:B--2---:R-:W-:Y:S07]  /*3f50*/  HMMA.16816.F32.BF16 R8, R28.reuse, R16, RZ ;  /* 0x000000101c08723c */ /* 0x044fee00000418ff */
[----:B------:R2:W4:Y:S01]  /*3f60*/  LDSM.16.M88.4 R112, [R0+0x1000] ;  /* 0x001000000070783b */ /* 0x0005220000000200 */
[-C--:B------:R-:W-:Y:S07]  /*3f70*/  HMMA.16816.F32.BF16 R12, R28, R18.reuse, RZ ;  /* 0x000000121c0c723c */ /* 0x080fee00000418ff */
[----:B------:R-:W1:Y:S01]  /*3f80*/  LDSM.16.M88.4 R116, [R179+0x6800] ;  /* 0x00680000b374783b */ /* 0x000e620000000200 */
[C---:B------:R-:W-:Y:S07]  /*3f90*/  HMMA.16816.F32.BF16 R16, R32.reuse, R18, RZ ;  /* 0x000000122010723c */ /* 0x040fee00000418ff */
[----:B------:R-:W-:Y:S01]  /*3fa0*/  LDSM.16.M88.4 R120, [R2] ;  /* 0x000000000278783b */ /* 0x000fe20000000200 */
[-C--:B---3--:R-:W-:Y:S07]  /*3fb0*/  HMMA.16816.F32.BF16 R20, R32, R100.reuse, RZ ;  /* 0x000000642014723c */ /* 0x088fee00000418ff */
[----:B------:R-:W3:Y:S01]  /*3fc0*/  LDSM.16.M88.4 R124, [R177+0x6000] ;  /* 0x00600000b17c783b */ /* 0x000ee20000000200 */
[----:B--2---:R-:W-:Y:S01]  /*3fd0*/  IADD3 R0, R0, R128, RZ ;  /* 0x0000008000007210 */ /* 0x004fe20007ffe0ff */
[C---:B------:R-:W-:Y:S06]  /*3fe0*/  HMMA.16816.F32.BF16 R24, R28.reuse, R100, RZ ;  /* 0x000000641c18723c */ /* 0x040fec00000418ff */
[----:B------:R-:W-:Y:S02]  /*3ff0*/  LDSM.16.M88.4 R128, [R177+0x6800] ;  /* 0x00680000b180783b */ /* 0x000fe40000000200 */
[-C--:B------:R-:W-:Y:S06]  /*4000*/  HMMA.16816.F32.BF16 R28, R28, R102.reuse, RZ ;  /* 0x000000661c1c723c */ /* 0x080fec00000418ff */
[----:B------:R-:W-:Y:S02]  /*4010*/  LDSM.16.M88.4 R132, [R0] ;  /* 0x000000000084783b */ /* 0x000fe40000000200 */
[----:B------:R-:W-:Y:S06]  /*4020*/  HMMA.16816.F32.BF16 R32, R32, R102, RZ ;  /* 0x000000662020723c */ /* 0x000fec00000418ff */
[----:B------:R-:W2:Y:S02]  /*4030*/  LDSM.16.M88.4 R100, [R2+0x1000] ;  /* 0x001000000264783b */ /* 0x000ea40000000200 */
[-C--:B-1----:R-:W-:Y:S06]  /*4040*/  HMMA.16816.F32.BF16 R4, R104, R108.reuse, R4 ;  /* 0x0000006c6804723c */ /* 0x082fec0000041804 */
[----:B------:R-:W1:Y:S02]  /*4050*/  LDSM.16.M88.4 R136, [R178+0x6000] ;  /* 0x00600000b288783b */ /* 0x000e640000000200 */
[C---:B----4-:R-:W-:Y:S08]  /*4060*/  HMMA.16816.F32.BF16 R8, R112.reuse, R108, R8 ;  /* 0x0000006c7008723c */ /* 0x050ff00000041808 */
[-C--:B------:R-:W-:Y:S08]  /*4070*/  HMMA.16816.F32.BF16 R12, R112, R110.reuse, R12 ;  /* 0x0000006e700c723c */ /* 0x080ff0000004180c */
[C---:B------:R-:W-:Y:S08]  /*4080*/  HMMA.16816.F32.BF16 R16, R104.reuse, R110, R16 ;  /* 0x0000006e6810723c */ /* 0x040ff00000041810 */
[-C--:B------:R-:W-:Y:S08]  /*4090*/  HMMA.16816.F32.BF16 R20, R104, R116.reuse, R20 ;  /* 0x000000746814723c */ /* 0x080ff00000041814 */
[C---:B------:R-:W-:Y:S08]  /*40a0*/  HMMA.16816.F32.BF16 R24, R112.reuse, R116, R24 ;  /* 0x000000747018723c */ /* 0x040ff00000041818 */
[-C--:B------:R-:W-:Y:S08]  /*40b0*/  HMMA.16816.F32.BF16 R28, R112, R118.reuse, R28 ;  /* 0x00000076701c723c */ /* 0x080ff0000004181c */
[----:B------:R-:W-:Y:S01]  /*40c0*/  HMMA.16816.F32.BF16 R32, R104, R118, R32 ;  /* 0x000000766820723c */ /* 0x000fe20000041820 */
[----:B------:R-:W4:Y:S07]  /*40d0*/  LDSM.16.M88.4 R104, [R0+0x1000] ;  /* 0x001000000068783b */ /* 0x000f2e0000000200 */
[-C--:B---3--:R-:W-:Y:S08]  /*40e0*/  HMMA.16816.F32.BF16 R4, R120, R124.reuse, R4 ;  /* 0x0000007c7804723c */ /* 0x088ff00000041804 */
[C---:B--2---:R-:W-:Y:S08]  /*40f0*/  HMMA.16816.F32.BF16 R8, R100.reuse, R124, R8 ;  /* 0x0000007c6408723c */ /* 0x044ff00000041808 */
[-C--:B------:R-:W-:Y:S08]  /*4100*/  HMMA.16816.F32.BF16 R12, R100, R126.reuse, R12 ;  /* 0x0000007e640c723c */ /* 0x080ff0000004180c */
[C---:B------:R-:W-:Y:S08]  /*4110*/  HMMA.16816.F32.BF16 R16, R120.reuse, R126, R16 ;  /* 0x0000007e7810723c */ /* 0x040ff00000041810 */
[-C--:B------:R-:W-:Y:S08]  /*4120*/  HMMA.16816.F32.BF16 R20, R120, R128.reuse, R20 ;  /* 0x000000807814723c */ /* 0x080ff00000041814 */
[C---:B------:R-:W-:Y:S08]  /*4130*/  HMMA.16816.F32.BF16 R24, R100.reuse, R128, R24 ;  /* 0x000000806418723c */ /* 0x040ff00000041818 */
[-C--:B------:R-:W-:Y:S08]  /*4140*/  HMMA.16816.F32.BF16 R28, R100, R130.reuse, R28 ;  /* 0x00000082641c723c */ /* 0x080ff0000004181c */
[----:B------:R-:W-:Y:S08]  /*4150*/  HMMA.16816.F32.BF16 R32, R120, R130, R32 ;  /* 0x000000827820723c */ /* 0x000ff00000041820 */
[-C--:B-1----:R-:W-:Y:S08]  /*4160*/  HMMA.16816.F32.BF16 R4, R132, R136.reuse, R4 ;  /* 0x000000888404723c */ /* 0x082ff00000041804 */
[C---:B----4-:R-:W-:Y:S08]  /*4170*/  HMMA.16816.F32.BF16 R8, R104.reuse, R136, R8 ;  /* 0x000000886808723c */ /* 0x050ff00000041808 */
        /* <DEDUP_REMOVED lines=114> */
.L_x_1422:
        /* <DEDUP_REMOVED lines=129> */
.L_x_1423:
        /* <DEDUP_REMOVED lines=337> */
.L_x_1424:
        /* <DEDUP_REMOVED lines=102> */
.L_x_1425:
[----:B------:R-:W-:Y:S01]  /*6c20*/  LDSM.16.M88.4 R16, [R174] ;  /* 0x00000000ae10783b */ /* 0x000fe20000000200 */
[--C-:B------:R-:W-:Y:S01]  /*6c30*/  IMAD.IADD R2, R0, 0x1, R128.reuse ;  /* 0x0000000100027824 */ /* 0x100fe200078e0280 */
[C---:B------:R-:W-:Y:S01]  /*6c40*/  LEA R189, P0, R249.reuse, R210, 0x2 ;  /* 0x000000d2f9bd7211 */ /* 0x040fe200078010ff */
        /* <DEDUP_REMOVED lines=315> */
.L_x_1427:
        /* <DEDUP_REMOVED lines=17> */
.L_x_1428:
[----:B------:R-:W-:Y:S01]  /*8110*/  BAR.SYNC.DEFER_BLOCKING 0x0 ;  /* 0x0000000000007b1d */ /* 0x000fe20000010000 */
[----:B------:R-:W-:Y:S01]  /*8120*/  USHF.R.S32.HI UR4, URZ, 0x1f, UR17 ;  /* 0x0000001f3f047899 */ /* 0x000fe20008011411 */
[--C-:B-1----:R-:W-:Y:S01]  /*8130*/  SHF.R.S32.HI R7, RZ, 0x1f, R244.reuse ;  /* 0x0000001fff077819 */ /* 0x102fe200000114f4 */
[----:B------:R-:W-:Y:S01]  /*8140*/  IMAD.U32 R4, RZ, RZ, UR17 ;  /* 0x00000011ff047e24 */ /* 0x000fe2000f8e00ff */
[----:B------:R-:W-:Y:S01]  /*8150*/  UIMAD UR5, UR33, -0x80, UR5 ;  /* 0xffffff80210578a4 */ /* 0x000fe2000f8e0205 */
[----:B------:R-:W-:Y:S01]  /*8160*/  IMAD.MOV.U32 R6, RZ, RZ, R244 ;  /* 0x000000ffff067224 */ /* 0x000fe200078e00f4 */
[----:B------:R-:W-:Y:S01]  /*8170*/  ULDC.64 UR10, c[0x0][0x3a0] ;  /* 0x0000e800000a7ab9 */ /* 0x000fe20000000a00 */
[----:B------:R-:W-:Y:S01]  /*8180*/  BSSY B0, `(.L_x_1429) ;  /* 0x0000022000007945 */ /* 0x000fe20003800000 */
[----:B------:R-:W-:Y:S01]  /*8190*/  UIMAD UR10, UR4, UR10, URZ ;  /* 0x0000000a040a72a4 */ /* 0x000fe2000f8e023f */
[----:B------:R-:W-:Y:S01]  /*81a0*/  IMAD.WIDE.U32 R4, R4, c[0x0][0x3a0], R6 ;  /* 0x0000e80004047a25 */ /* 0x000fe200078e0006 */
[----:B------:R-:W-:Y:S01]  /*81b0*/  USHF.R.S32.HI UR12, URZ, 0x1f, UR51 ;  /* 0x0000001f3f0c7899 */ /* 0x000fe20008011433 */
[----:B------:R-:W-:Y:S01]  /*81c0*/  ISETP.GE.AND P4, PT, R236, UR5, PT ;  /* 0x00000005ec007c0c */ /* 0x000fe2000bf86270 */
[----:B------:R-:W-:Y:S01]  /*81d0*/  UIMAD UR10, UR17, UR11, UR10 ;  /* 0x0000000b110a72a4 */ /* 0x000fe2000f8e020a */
[----:B------:R-:W-:-:S02]  /*81e0*/  SHF.R.S32.HI R44, RZ, 0x1f, R236 ;  /* 0x0000001fff2c7819 */ /* 0x000fc400000114ec */
[----:B------:R-:W-:-:S03]  /*81f0*/  IADD3 R4, P0, R4, UR13, RZ ;  /* 0x0000000d04047c10 */ /* 0x000fc6000ff1e0ff */
[----:B------:R-:W-:Y:S01]  /*8200*/  IMAD.U32 R0, RZ, RZ, UR10 ;  /* 0x0000000aff007e24 */ /* 0x000fe2000f8e00ff */
[----:B------:R-:W-:Y:S02]  /*8210*/  ULDC.64 UR10, c[0x0][0x3b8] ;  /* 0x0000ee00000a7ab9 */ /* 0x000fe40000000a00 */
[----:B------:R-:W-:Y:S02]  /*8220*/  UIMAD UR10, UR12, UR10, URZ ;  /* 0x0000000a0c0a72a4 */ /* 0x000fe4000f8e023f */
[----:B------:R-:W-:Y:S01]  /*8230*/  IADD3.X R5, R5, UR14, R0, P0, !PT ;  /* 0x0000000e05057c10 */ /* 0x000fe200087fe400 */
[----:B------:R1:W2:Y:S01]  /*8240*/  LDS.128 R16, [R235+0x7000] ;  /* 0x00700000eb107984 */ /* 0x0002a20000000c00 */
[----:B------:R-:W-:Y:S01]  /*8250*/  IMAD.U32 R0, RZ, RZ, UR51 ;  /* 0x00000033ff007e24 */ /* 0x000fe2000f8e00ff */
[----:B------:R-:W-:Y:S02]  /*8260*/  UIMAD UR10, UR51, UR11, UR10 ;  /* 0x0000000b330a72a4 */ /* 0x000fe4000f8e020a */
        /* <DEDUP_REMOVED lines=19> */
.L_x_1430:
[----:B------:R-:W-:Y:S05]  /*83a0*/  BSYNC B0 ;  /* 0x0000000000007941 */ /* 0x000fea0003800000 */
.L_x_1429:
        /* <DEDUP_REMOVED lines=15> */
.L_x_1432:
[----:B------:R-:W-:Y:S05]  /*84a0*/  BSYNC B0 ;  /* 0x0000000000007941 */ /* 0x000fea0003800000 */
.L_x_1431:
        /* <DEDUP_REMOVED lines=15> */
.L_x_1434:
[----:B------:R-:W-:Y:S05]  /*85a0*/  BSYNC B0 ;  /* 0x0000000000007941 */ /* 0x000fea0003800000 */
.L_x_1433:
        /* <DEDUP_REMOVED lines=14> */
.L_x_1436:
[----:B------:R-:W-:Y:S05]  /*8690*/  BSYNC B0 ;  /* 0x0000000000007941 */ /* 0x000fea0003800000 */
.L_x_1435:
[----:B------:R-:W-:Y:S01]  /*86a0*/  ULDC.64 UR10, c[0x0][0x3a8] ;  /* 0x0000ea00000a7ab9 */ /* 0x000fe20000000a00 */
[----:B------:R-:W-:Y:S01]  /*86b0*/  IMAD.U32 R0, RZ, RZ, UR17 ;  /* 0x00000011ff007e24 */ /* 0x000fe2000f8e00ff */
[----:B------:R-:W-:Y:S01]  /*86c0*/  UIMAD UR4, UR4, UR10, URZ ;  /* 0x0000000a040472a4 */ /* 0x000fe2000f8e023f */
[----:B------:R-:W-:Y:S01]  /*86d0*/  BSSY B0, `(.L_x_1437) ;  /* 0x0000017000007945 */ /* 0x000fe20003800000 */
[----:B------:R-:W-:Y:S01]  /*86e0*/  USHF.R.S32.HI UR12, URZ, 0x1f, UR51 ;  /* 0x0000001f3f0c7899 */ /* 0x000fe20008011433 */
[----:B------:R-:W-:Y:S01]  /*86f0*/  IMAD.WIDE.U32 R6, R0, c[0x0][0x3a8], R6 ;  /* 0x0000ea0000067a25 */ /* 0x000fe200078e0006 */
[----:B------:R-:W-:-:S04]  /*8700*/  UIMAD UR4, UR17, UR11, UR4 ;  /* 0x0000000b110472a4 */ /* 0x000fc8000f8e0204 */
[----:B--2---:R-:W-:Y:S02]  /*8710*/  IADD3 R4, P0, R6, UR6, RZ ;  /* 0x0000000606047c10 */ /* 0x004fe4000ff1e0ff */
[----:B------:R-:W-:Y:S01]  /*8720*/  MOV R0, UR4 ;  /* 0x0000000400007c02 */ /* 0x000fe20008000f00 */
[----:B------:R-:W-:Y:S02]  /*8730*/  ULDC.64 UR4, c[0x0][0x3c0] ;  /* 0x0000f00000047ab9 */ /* 0x000fe40000000a00 */
[----:B------:R-:W-:Y:S01]  /*8740*/  UIMAD UR4, UR12, UR4, URZ ;  /* 0x000000040c0472a4 */ /* 0x000fe2000f8e023f */
[----:B------:R-:W-:Y:S01]  /*8750*/  IADD3.X R5, R7, UR7, R0, P0, !PT ;  /* 0x0000000707057c10 */ /* 0x000fe200087fe400 */
[----:B------:R-:W-:Y:S02]  /*8760*/  IMAD.U32 R0, RZ, RZ, UR51 ;  /* 0x00000033ff007e24 */ /* 0x000fe4000f8e00ff */
[----:B------:R-:W-:Y:S02]  /*8770*/  UIMAD UR4, UR51, UR5, UR4 ;  /* 0x00000005330472a4 */ /* 0x000fe4000f8e0204 */
        /* <DEDUP_REMOVED lines=12> */
.L_x_1438:
[----:B------:R-:W-:Y:S05]  /*8840*/  BSYNC B0 ;  /* 0x0000000000007941 */ /* 0x000fea0003800000 */
.L_x_1437:
        /* <DEDUP_REMOVED lines=13> */
.L_x_1440:
[----:B------:R-:W-:Y:S05]  /*8920*/  BSYNC B0 ;  /* 0x0000000000007941 */ /* 0x000fea0003800000 */
.L_x_1439:
        /* <DEDUP_REMOVED lines=13> */
.L_x_1442:
[----:B------:R-:W-:Y:S05]  /*8a00*/  BSYNC B0 ;  /* 0x0000000000007941 */ /* 0x000fea0003800000 */
.L_x_1441:
        /* <DEDUP_REMOVED lines=11> */
.L_x_1421:
[----:B------:R-:W-:Y:S05]  /*8ac0*/  BSYNC B1 ;  /* 0x0000000000017941 */ /* 0x000fea0003800000 */
.L_x_1399:
        /* <DEDUP_REMOVED lines=11> */
.L_x_1443:
[----:B------:R-:W-:Y:S05]  /*8b80*/  EXIT ;  /* 0x000000000000794d */ /* 0x000fea0003800000 */
.L_x_1445:
        /* <DEDUP_REMOVED lines=15> */
.L_x_2477:


//--------------------- .text._ZN5flash44flash_bwd_dq_dk_dv_loop_seqk_parallel_kernelI23Flash_bwd_kernel_traitsILi64ELi64ELi128ELi8ELi2ELi4ELi4ELb1ELb0EN7cutlass10bfloat16_tE19Flash_kernel_traitsILi64ELi64ELi128ELi8ES3_EELb1ELb0ELb1ELb1ELb0ELb0ELb0EEEvNS_16Flash_bwd_paramsE --------------------------
	.section	.text._ZN5flash44flash_bwd_dq_dk_dv_loop_seqk_parallel_kernelI23Flash_bwd_kernel_traitsILi64ELi64ELi128ELi8ELi2ELi4ELi4ELb1ELb0EN7cutlass10bfloat16_tE19Flash_kernel_traitsILi64ELi64ELi128ELi8ES3_EELb1ELb0ELb1ELb1ELb0ELb0ELb0EEEvNS_16Flash_bwd_paramsE,"ax",@progbits
	.sectioninfo	@"SHI_REGISTERS=255"
	.align	128
        .global         _ZN5flash44flash_bwd_dq_dk_dv_loop_seqk_parallel_kernelI23Flash_bwd_kernel_traitsILi64ELi64ELi128ELi8ELi2ELi4ELi4ELb1ELb0EN7cutlass10bfloat16_tE19Flash_kernel_traitsILi64ELi64ELi128ELi8ES3_EELb1ELb0ELb1ELb1ELb0ELb0ELb0EEEvNS_16Flash_bwd_paramsE
        .type           _ZN5flash44flash_bwd_dq_dk_dv_loop_seqk_parallel_kernelI23Flash_bwd_kernel_traitsILi64ELi64ELi128ELi8ELi2ELi4ELi4ELb1ELb0EN7cutlass10bfloat16_tE19Flash_kernel_traitsILi64ELi64ELi128ELi8ES3_EELb1ELb0ELb1ELb1ELb0ELb0ELb0EEEvNS_16Flash_bwd_paramsE,@function
        .size           _ZN5flash44flash_bwd_dq_dk_dv_loop_seqk_parallel_kernelI23Flash_bwd_kernel_traitsILi64ELi64ELi128ELi8ELi2ELi4ELi4ELb1ELb0EN7cutlass10bfloat16_tE19Flash_kernel_traitsILi64ELi64ELi128ELi8ES3_EELb1ELb0ELb1ELb1ELb0ELb0ELb0EEEvNS_16Flash_bwd_paramsE,(.L_x_2478 - _ZN5flash44flash_bwd_dq_dk_dv_loop_seqk_parallel_kernelI23Flash_bwd_kernel_traitsILi64ELi64ELi128ELi8ELi2ELi4ELi4ELb1ELb0EN7cutlass10bfloat16_tE19Flash_kernel_traitsILi64ELi64ELi128ELi8ES3_EELb1ELb0ELb1ELb1ELb0ELb0ELb0EEEvNS_16Flash_bwd_paramsE)
        .other          _ZN5flash44flash_bwd_dq_dk_dv_loop_seqk_parallel_kernelI23Flash_bwd_kernel_traitsILi64ELi64ELi128ELi8ELi2ELi4ELi4ELb1ELb0EN7cutlass10bfloat16_tE19Flash_kernel_traitsILi64ELi64ELi128ELi8ES3_EELb1ELb0ELb1ELb1ELb0ELb0ELb0EEEvNS_16Flash_bwd_paramsE,@"STO_CUDA_ENTRY STV_DEFAULT"
_ZN5flash44flash_bwd_dq_dk_dv_loop_seqk_parallel_kernelI23Flash_bwd_kernel_traitsILi64ELi64ELi128ELi8ELi2ELi4ELi4ELb1ELb0EN7cutlass10bfloat16_tE19Flash_kernel_traitsILi64ELi64ELi128ELi8ES3_EELb1ELb0ELb1ELb1ELb0ELb0ELb0EEEvNS_16Flash_bwd_paramsE:
.text._ZN5flash44flash_bwd_dq_dk_dv_loop_seqk_parallel_kernelI23Flash_bwd_kernel_traitsILi64ELi64ELi128ELi8ELi2ELi4ELi4ELb1ELb0EN7cutlass10bfloat16_tE19Flash_kernel_traitsILi64ELi64ELi128ELi8ES3_EELb1ELb0ELb1ELb1ELb0ELb0ELb0EEEvNS_16Flash_bwd_paramsE:
        /* <DEDUP_REMOVED lines=14> */
[----:B-1----:R-:W-:-:S04]  /*00e0*/  SHF.R.S32.HI R4, RZ, 0x1f, R8 ;  /* 0x0000001fff047819 */ /* 0x002fc80000011408 */
[CC--:B------:R-:W-:Y:S02]  /*00f0*/  LEA.HI R3, R4.reuse, R8.reuse, RZ, 0x4 ;  /* 0x0000000804037211 */ /* 0x0c0fe400078f20ff */
[CC--:B------:R-:W-:Y:S02]  /*0100*/  LEA.HI R2, R4.reuse, R8.reuse, RZ, 0x5 ;  /* 0x0000000804027211 */ /* 0x0c0fe400078f28ff */
[CC--:B------:R-:W-:Y:S02]  /*0110*/  LEA.HI R12, R4.reuse, R8.reuse, RZ, 0x3 ;  /* 0x00000008040c7211 */ /* 0x0c0fe400078f18ff */
[CC--:B------:R-:W-:Y:S02]  /*0120*/  LEA.HI R0, R4.reuse, R8.reuse, RZ, 0x2 ;  /* 0x0000000804007211 */ /* 0x0c0fe400078f10ff */
[----:B------:R-:W-:Y:S02]  /*0130*/  LOP3.LUT R6, R3, 0xfffffff0, RZ, 0xc0, !PT ;  /* 0xfffffff003067812 */ /* 0x000fe400078ec0ff */
[----:B------:R-:W-:-:S02]  /*0140*/  LEA.HI R15, R4, R8, RZ, 0x6 ;  /* 0x00000008040f7211 */ /* 0x000fc400078f30ff */
[----:B------:R-:W-:Y:S01]  /*0150*/  LEA.HI R16, R4, R8, RZ, 0x7 ;  /* 0x0000000804107211 */ /* 0x000fe200078f38ff */
[----:B------:R-:W-:Y:S01]  /*0160*/  IMAD.IADD R10, R8, 0x1, -R6 ;  /* 0x00000001080a7824 */ /* 0x000fe200078e0a06 */
[----:B------:R-:W-:Y:S02]  /*0170*/  LOP3.LUT R4, R2, 0xffffffe0, RZ, 0xc0, !PT ;  /* 0xffffffe002047812 */ /* 0x000fe400078ec0ff */
[----:B------:R-:W-:Y:S02]  /*0180*/  LOP3.LUT R5, R12, 0xfffffff8, RZ, 0xc0, !PT ;  /* 0xfffffff80c057812 */ /* 0x000fe400078ec0ff */
[----:B------:R-:W-:Y:S01]  /*0190*/  LOP3.LUT R7, R0, 0x7ffffffc, RZ, 0xc0, !PT ;  /* 0x7ffffffc00077812 */ /* 0x000fe200078ec0ff */
[C---:B------:R-:W-:Y:S01]  /*01a0*/  IMAD.IADD R11, R8.reuse, 0x1, -R4 ;  /* 0x00000001080b7824 */ /* 0x040fe200078e0a04 */
[--C-:B------:R-:W-:Y:S01]  /*01b0*/  SHF.R.S32.HI R9, RZ, 0x2, R0.reuse ;  /* 0x00000002ff097819 */ /* 0x100fe20000011400 */
[C---:B------:R-:W-:Y:S01]  /*01c0*/  IMAD.IADD R5, R8.reuse, 0x1, -R5 ;  /* 0x0000000108057824 */ /* 0x040fe200078e0a05 */
[----:B------:R-:W-:Y:S01]  /*01d0*/  SHF.R.S32.HI R6, RZ, 0x1f, R0 ;  /* 0x0000001fff067819 */ /* 0x000fe20000011400 */
[----:B------:R-:W-:Y:S01]  /*01e0*/  IMAD.IADD R17, R8, 0x1, -R7 ;  /* 0x0000000108117824 */ /* 0x000fe200078e0a07 */
[--C-:B------:R-:W-:Y:S01]  /*01f0*/  SHF.R.S32.HI R0, RZ, 0x5, R2.reuse ;  /* 0x00000005ff007819 */ /* 0x100fe20000011402 */
[----:B------:R-:W-:Y:S01]  /*0200*/  IMAD.SHL.U32 R210, R5, 0x8, RZ ;  /* 0x0000000805d27824 */ /* 0x000fe200078e00ff */
[----:B------:R-:W-:-:S02]  /*0210*/  SHF.R.S32.HI R4, RZ, 0x1f, R2 ;  /* 0x0000001fff047819 */ /* 0x000fc40000011402 */
[----:B------:R-:W-:Y:S02]  /*0220*/  SHF.R.S32.HI R8, RZ, 0x4, R3 ;  /* 0x00000004ff087819 */ /* 0x000fe40000011403 */
[-C--:B------:R-:W-:Y:S02]  /*0230*/  LEA.HI R7, R2, R0.reuse, RZ, 0x1 ;  /* 0x0000000002077211 */ /* 0x080fe400078f08ff */
[----:B------:R-:W-:Y:S02]  /*0240*/  LEA.HI R2, R4, R0, RZ, 0x2 ;  /* 0x0000000004027211 */ /* 0x000fe400078f10ff */
[----:B------:R-:W-:Y:S02]  /*0250*/  LEA.HI R4, R3, R8, RZ, 0x1 ;  /* 0x0000000803047211 */ /* 0x000fe400078f08ff */
[----:B------:R-:W-:Y:S02]  /*0260*/  LEA.HI R3, R6, R9, RZ, 0x3 ;  /* 0x0000000906037211 */ /* 0x000fe400078f18ff */
[----:B------:R-:W-:-:S02]  /*0270*/  LOP3.LUT R6, R7, 0xfffffffe, RZ, 0xc0, !PT ;  /* 0xfffffffe07067812 */ /* 0x000fc400078ec0ff */
[----:B------:R-:W-:Y:S02]  /*0280*/  LOP3.LUT R2, R2, 0xfffffffc, RZ, 0xc0, !PT ;  /* 0xfffffffc02027812 */ /* 0x000fe400078ec0ff */
[----:B------:R-:W-:Y:S01]  /*0290*/  SHF.R.S32.HI R220, RZ, 0x3, R12 ;  /* 0x00000003ffdc7819 */ /* 0x000fe2000001140c */
[C---:B------:R-:W-:Y:S01]  /*02a0*/  IMAD.IADD R240, R0.reuse, 0x1, -R6 ;  /* 0x0000000100f07824 */ /* 0x040fe200078e0a06 */
[----:B------:R-:W-:Y:S01]  /*02b0*/  LOP3.LUT R3, R3, 0xfffffff8, RZ, 0xc0, !PT ;  /* 0xfffffff803037812 */ /* 0x000fe200078ec0ff */
[----:B------:R-:W-:Y:S01]  /*02c0*/  IMAD.IADD R160, R0, 0x1, -R2 ;  /* 0x0000000100a07824 */ /* 0x000fe200078e0a02 */
[----:B------:R-:W-:Y:S01]  /*02d0*/  LOP3.LUT R4, R4, 0xfffffffe, RZ, 0xc0, !PT ;  /* 0xfffffffe04047812 */ /* 0x000fe200078ec0ff */
[----:B------:R-:W-:Y:S01]  /*02e0*/  IMAD.SHL.U32 R0, R220, 0x40, RZ ;  /* 0x00000040dc007824 */ /* 0x000fe200078e00ff */
[----:B------:R-:W-:Y:S01]  /*02f0*/  SHF.R.S32.HI R14, RZ, 0x1f, R10 ;  /* 0x0000001fff0e7819 */ /* 0x000fe2000001140a */
[----:B------:R-:W-:Y:S01]  /*0300*/  IMAD.IADD R7, R9, 0x1, -R3 ;  /* 0x0000000109077824 */ /* 0x000fe200078e0a03 */
[----:B------:R-:W-:Y:S01]  /*0310*/  LOP3.LUT P4, RZ, R5, 0x2, RZ, 0xc0, !PT ;  /* 0x0000000205ff7812 */ /* 0x000fe2000788c0ff */
[----:B------:R-:W-:Y:S01]  /*0320*/  IMAD.IADD R13, R8, 0x1, -R4 ;  /* 0x00000001080d7824 */ /* 0x000fe200078e0a04 */
[----:B------:R-:W-:-:S02]  /*0330*/  LOP3.LUT R0, R0, 0x1c0, RZ, 0xc0, !PT ;  /* 0x000001c000007812 */ /* 0x000fc400078ec0ff */
[----:B------:R-:W-:Y:S02]  /*0340*/  SHF.R.S32.HI R4, RZ, 0x1f, R11 ;  /* 0x0000001fff047819 */ /* 0x000fe4000001140b */
[----:B------:R-:W-:Y:S02]  /*0350*/  SHF.R.U32.HI R3, RZ, 0x3, R0 ;  /* 0x00000003ff037819 */ /* 0x000fe40000011600 */
[----:B------:R-:W-:Y:S01]  /*0360*/  LOP3.LUT R2, R0, 0x38, R210, 0xf8, !PT ;  /* 0x0000003800027812 */ /* 0x000fe200078ef8d2 */
[----:B------:R-:W-:Y:S01]  /*0370*/  IMAD.SHL.U32 R0, R5, 0x40, RZ ;  /* 0x0000004005007824 */ /* 0x000fe200078e00ff */
[----:B------:R-:W-:Y:S02]  /*0380*/  LEA.HI R14, R14, R10, RZ, 0x3 ;  /* 0x0000000a0e0e7211 */ /* 0x000fe400078f18ff */
[----:B------:R-:W-:Y:S01]  /*0390*/  LOP3.LUT R238, R2, R3, RZ, 0x3c, !PT ;  /* 0x0000000302ee7212 */ /* 0x000fe200078e3cff */
[----:B------:R-:W-:Y:S01]  /*03a0*/  IMAD.SHL.U32 R2, R160, 0x10, RZ ;  /* 0x00000010a0027824 */ /* 0x000fe200078e00ff */
[----:B------:R-:W-:-:S02]  /*03b0*/  LOP3.LUT R0, R0, 0x1c0, RZ, 0xc0, !PT ;  /* 0x000001c000007812 */ /* 0x000fc400078ec0ff */
[----:B------:R-:W-:Y:S02]  /*03c0*/  LOP3.LUT P3, RZ, R5, 0x4, RZ, 0xc0, !PT ;  /* 0x0000000405ff7812 */ /* 0x000fe4000786c0ff */
[----:B------:R-:W-:Y:S02]  /*03d0*/  LEA.HI R217, R4, R11, RZ, 0x2 ;  /* 0x0000000b04d97211 */ /* 0x000fe400078f10ff */
[----:B------:R-:W-:Y:S02]  /*03e0*/  LOP3.LUT R6, R14, 0xfffffff8, RZ, 0xc0, !PT ;  /* 0xfffffff80e067812 */ /* 0x000fe400078ec0ff */
[----:B------:R-:W-:Y:S02]  /*03f0*/  SHF.R.S32.HI R3, RZ, 0x6, R15 ;  /* 0x00000006ff037819 */ /* 0x000fe4000001140f */
[----:B------:R-:W-:Y:S01]  /*0400*/  LOP3.LUT R5, R0, 0x8, R12, 0xf8, !PT ;  /* 0x0000000800057812 */ /* 0x000fe200078ef80c */
[----:B------:R-:W-:Y:S01]  /*0410*/  IMAD.IADD R11, R10, 0x1, -R6 ;  /* 0x000000010a0b7824 */ /* 0x000fe200078e0a06 */
[----:B------:R-:W-:Y:S01]  /*0420*/  LOP3.LUT R8, R0, 0x30, R2, 0xf8, !PT ;  /* 0x0000003000087812 */ /* 0x000fe200078ef802 */
[----:B------:R-:W-:Y:S01]  /*0430*/  IMAD.SHL.U32 R2, R13, 0x200, RZ ;  /* 0x000002000d027824 */ /* 0x000fe200078e00ff */
[----:B------:R-:W-:Y:S01]  /*0440*/  SHF.R.U32.HI R4, RZ, 0x3, R0 ;  /* 0x00000003ff047819 */ /* 0x000fe20000011600 */
[----:B------:R-:W-:Y:S01]  /*0450*/  IMAD.SHL.U32 R10, R17, 0x2, RZ ;  /* 0x00000002110a7824 */ /* 0x000fe200078e00ff */
[----:B------:R-:W-:Y:S01]  /*0460*/  LOP3.LUT R9, R7, 0x1, RZ, 0xc0, !PT ;  /* 0x0000000107097812 */ /* 0x000fe200078ec0ff */
[----:B------:R-:W-:Y:S01]  /*0470*/  IMAD R6, R3, 0x800, R2 ;  /* 0x0000080003067824 */ /* 0x000fe200078e0202 */
[----:B------:R-:W-:Y:S01]  /*0480*/  LOP3.LUT R0, R5, R4, RZ, 0x3c, !PT ;  /* 0x0000000405007212 */ /* 0x000fe200078e3cff */
[----:B------:R-:W-:Y:S01]  /*0490*/  IMAD R238, R3, 0x200, R238 ;  /* 0x0000020003ee7824 */ /* 0x000fe200078e02ee */
[----:B------:R-:W-:-:S02]  /*04a0*/  LOP3.LUT R8, R8, 0x8, R12, 0xf8, !PT ;  /* 0x0000000808087812 */ /* 0x000fc400078ef80c */
[----:B------:R-:W-:Y:S01]  /*04b0*/  SHF.R.S32.HI R5, RZ, 0x7, R16 ;  /* 0x00000007ff057819 */ /* 0x000fe20000011410 */
[----:B------:R-:W-:Y:S01]  /*04c0*/  IMAD.IADD R0, R6, 0x1, R0 ;  /* 0x0000000106007824 */ /* 0x000fe200078e0200 */
[----:B------:R-:W-:Y:S02]  /*04d0*/  ISETP.NE.U32.AND P0, PT, R9, 0x1, PT ;  /* 0x000000010900780c */ /* 0x000fe40003f05070 */
[----:B------:R-:W-:Y:S01]  /*04e0*/  LOP3.LUT R4, R2, R8, R4, 0xf6, !PT ;  /* 0x0000000802047212 */ /* 0x000fe200078ef604 */
[C---:B------:R-:W-:Y:S01]  /*04f0*/  IMAD.SHL.U32 R2, R7.reuse, 0x40, RZ ;  /* 0x0000004007027824 */ /* 0x040fe200078e00ff */
[----:B------:R-:W-:Y:S01]  /*0500*/  R2P PR, R7, 0x6 ;  /* 0x0000000607007804 */ /* 0x000fe20000000000 */
[----:B------:R-:W-:Y:S01]  /*0510*/  IMAD.SHL.U32 R6, R5, 0x8, RZ ;  /* 0x0000000805067824 */ /* 0x000fe200078e00ff */
[----:B------:R-:W-:Y:S01]  /*0520*/  SEL R202, R202, 0x10, !P0 ;  /* 0x00000010caca7807 */ /* 0x000fe20004000000 */
[----:B------:R-:W-:Y:S01]  /*0530*/  IMAD.SHL.U32 R7, R3, 0x20, RZ ;  /* 0x0000002003077824 */ /* 0x000fe200078e00ff */
[----:B------:R-:W-:Y:S01]  /*0540*/  LOP3.LUT R2, R2, 0x1c0, RZ, 0xc0, !PT ;  /* 0x000001c002027812 */ /* 0x000fe200078ec0ff */
[----:B------:R-:W-:Y:S01]  /*0550*/  IMAD R9, R5, 0x1000, R10 ;  /* 0x0000100005097824 */ /* 0x000fe200078e020a */
[----:B------:R-:W-:Y:S01]  /*0560*/  LOP3.LUT R3, R6, 0x8, RZ, 0xc0, !PT ;  /* 0x0000000806037812 */ /* 0x000fe200078ec0ff */
[----:B------:R-:W-:Y:S01]  /*0570*/  IMAD.SHL.U32 R6, R13, 0x10, RZ ;  /* 0x000000100d067824 */ /* 0x000fe200078e00ff */
[----:B------:R-:W-:Y:S01]  /*0580*/  SHF.R.U32.HI R5, RZ, 0x3, R2 ;  /* 0x00000003ff057819 */ /* 0x000fe20000011602 */
[----:B------:R-:W-:Y:S01]  /*0590*/  IMAD.SHL.U32 R8, R11, 0x40, RZ ;  /* 0x000000400b087824 */ /* 0x000fe200078e00ff */
[----:B------:R-:W-:Y:S01]  /*05a0*/  LOP3.LUT R7, R2, 0x20, R7, 0xf8, !PT ;  /* 0x0000002002077812 */ /* 0x000fe200078ef807 */
[----:B------:R-:W-:Y:S01]  /*05b0*/  IMAD.SHL.U32 R165, R0, 0x2, RZ ;  /* 0x0000000200a57824 */ /* 0x000fe200078e00ff */
[----:B------:R-:W-:-:S02]  /*05c0*/  LOP3.LUT R11, R3, 0x10, R6, 0xf8, !PT ;  /* 0x00000010030b7812 */ /* 0x000fc400078ef806 */
[----:B------:R-:W-:Y:S01]  /*05d0*/  LOP3.LUT R12, R5, R2, R3, 0x1e, !PT ;  /* 0x00000002050c7212 */ /* 0x000fe200078e1e03 */
[----:B------:R-:W-:Y:S01]  /*05e0*/  IMAD R2, R240, 0x400, R9 ;  /* 0x00000400f0027824 */ /* 0x000fe200078e0209 */
[----:B------:R-:W-:Y:S01]  /*05f0*/  LOP3.LUT R6, R7, R5, RZ, 0x3c, !PT ;  /* 0x0000000507067212 */ /* 0x000fe200078e3cff */
[----:B------:R-:W-:Y:S01]  /*0600*/  IMAD.SHL.U32 R7, R14, 0x40, RZ ;  /* 0x000000400e077824 */ /* 0x000fe200078e00ff */
[----:B------:R-:W-:Y:S01]  /*0610*/  LOP3.LUT R3, R8, 0x1c0, RZ, 0xc0, !PT ;  /* 0x000001c008037812 */ /* 0x000fe200078ec0ff */
[----:B------:R-:W-:Y:S01]  /*0620*/  IMAD.SHL.U32 R8, R13, 0x8, RZ ;  /* 0x000000080d087824 */ /* 0x000fe200078e00ff */
[----:B------:R-:W-:Y:S01]  /*0630*/  SHF.R.S32.HI R217, RZ, 0x2, R217 ;  /* 0x00000002ffd97819 */ /* 0x000fe200000114d9 */
[----:B------:R-:W-:Y:S01]  /*0640*/  IMAD.IADD R200, R6, 0x1, R2 ;  /* 0x0000000106c87824 */ /* 0x000fe200078e0202 */
[----:B------:R-:W-:Y:S01]  /*0650*/  LOP3.LUT R2, R7, 0xfffffe00, RZ, 0xc0, !PT ;  /* 0xfffffe0007027812 */ /* 0x000fe200078ec0ff */
[----:B------:R-:W-:Y:S01]  /*0660*/  IMAD R6, R160, 0x400, R10 ;  /* 0x00000400a0067824 */ /* 0x000fe200078e020a */
[--C-:B------:R-:W-:Y:S01]  /*0670*/  SHF.R.U32.HI R5, RZ, 0x3, R3.reuse ;  /* 0x00000003ff057819 */ /* 0x100fe20000011603 */
[----:B------:R-:W-:Y:S01]  /*0680*/  IMAD.SHL.U32 R200, R200, 0x2, RZ ;  /* 0x00000002c8c87824 */ /* 0x000fe200078e00ff */
[----:B------:R-:W-:Y:S01]  /*0690*/  LOP3.LUT R8, R3, 0x8, R8, 0xf8, !PT ;  /* 0x0000000803087812 */ /* 0x000fe200078ef808 */
[----:B------:R-:W-:Y:S01]  /*06a0*/  IMAD.IADD R6, R6, 0x1, R12 ;  /* 0x0000000106067824 */ /* 0x000fe200078e020c */
[----:B------:R-:W-:Y:S01]  /*06b0*/  LOP3.LUT R3, R5, R11, R3, 0x1e, !PT ;  /* 0x0000000b05037212 */ /* 0x000fe200078e1e03 */
[--C-:B------:R-:W-:Y:S01]  /*06c0*/  IMAD R168, R240, 0x400, R2.reuse ;  /* 0x00000400f0a87824 */ /* 0x100fe200078e0202 */
[----:B------:R-:W-:Y:S01]  /*06d0*/  LOP3.LUT R5, R8, R5, RZ, 0x3c, !PT ;  /* 0x0000000508057212 */ /* 0x000fe200078e3cff */
[----:B------:R-:W-:Y:S01]  /*06e0*/  IMAD R160, R160, 0x400, R2 ;  /* 0x00000400a0a07824 */ /* 0x000fe200078e0202 */
[----:B------:R-:W-:Y:S01]  /*06f0*/  LEA R243, R6, 0x6000, 0x1 ;  /* 0x0000600006f37811 */ /* 0x000fe200078e08ff */
[----:B------:R-:W-:Y:S01]  /*0700*/  IMAD.IADD R203, R200, 0x1, R202 ;  /* 0x00000001c8cb7824 */ /* 0x000fe200078e02ca */
[----:B------:R-:W-:Y:S01]  /*0710*/  LOP3.LUT R167, R3, R2, RZ, 0xfc, !PT ;  /* 0x0000000203a77212 */ /* 0x000fe200078efcff */
[----:B------:R-:W-:Y:S01]  /*0720*/  IMAD.IADD R168, R168, 0x1, R5 ;  /* 0x00000001a8a87824 */ /* 0x000fe200078e0205 */
[----:B------:R-:W-:Y:S01]  /*0730*/  IADD3 R7, R243, 0x420, RZ ;  /* 0x00000420f3077810 */ /* 0x000fe20007ffe0ff */
[----:B------:R-:W-:Y:S01]  /*0740*/  IMAD.IADD R160, R5, 0x1, R160 ;  /* 0x0000000105a07824 */ /* 0x000fe200078e02a0 */
[C---:B------:R-:W-:Y:S01]  /*0750*/  @P1 IADD3 R7, R243.reuse, 0x3e0, RZ ;  /* 0x000003e0f3071810 */ /* 0x040fe20007ffe0ff */
[----:B------:R-:W-:Y:S01]  /*0760*/  IMAD.MOV.U32 R5, RZ, RZ, 0x20 ;  /* 0x00000020ff057424 */ /* 0x000fe200078e00ff */
[C---:B------:R-:W-:Y:S01]  /*0770*/  IADD3 R244, R243.reuse, 0x40, RZ ;  /* 0x00000040f3f47810 */ /* 0x040fe20007ffe0ff */
[----:B------:R-:W-:Y:S01]  /*0780*/  IMAD.MOV.U32 R2, RZ, RZ, 0x40 ;  /* 0x00000040ff027424 */ /* 0x000fe200078e00ff */
[----:B------:R-:W-:Y:S01]  /*0790*/  @P2 IADD3 R244, R243, -0x40, RZ ;  /* 0xffffffc0f3f42810 */ /* 0x000fe20007ffe0ff */
[----:B------:R1:W-:Y:S01]  /*07a0*/  STL [R1], R7 ;  /* 0x0000000701007387 */ /* 0x0003e20000100800 */
[C---:B------:R-:W-:Y:S01]  /*07b0*/  SEL R163, R5.reuse, 0xffffffe0, !P4 ;  /* 0xffffffe005a37807 */ /* 0x040fe20006000000 */
[----:B------:R-:W-:Y:S01]  /*07c0*/  IMAD R217, R240, 0x10, R217 ;  /* 0x00000010f0d97824 */ /* 0x000fe200078e02d9 */
[----:B------:R-:W-:Y:S01]  /*07d0*/  SEL R2, R2, 0xffffffc0, !P3 ;  /* 0xffffffc002027807 */ /* 0x000fe20005800000 */
[----:B------:R-:W-:Y:S01]  /*07e0*/  IMAD.SHL.U32 R3, R4, 0x2, RZ ;  /* 0x0000000204037824 */ /* 0x000fe200078e00ff */
[----:B------:R-:W-:Y:S01]  /*07f0*/  SEL R5, R5, 0xffffffe0, !P1 ;  /* 0xffffffe005057807 */ /* 0x000fe20004800000 */
[----:B------:R-:W-:Y:S01]  /*0800*/  IMAD R164, R0, 0x2, R163 ;  /* 0x0000000200a47824 */ /* 0x000fe200078e02a3 */
[----:B------:R-:W-:Y:S01]  /*0810*/  LEA R160, R160, 0xa000, 0x1 ;  /* 0x0000a000a0a07811 */ /* 0x000fe200078e08ff */
[----:B------:R-:W-:-:S02]  /*0820*/  IMAD R162, R0, 0x2, R2 ;  /* 0x0000000200a27824 */ /* 0x000fc400078e0202 */
[----:B------:R-:W-:Y:S02]  /*0830*/  IMAD.IADD R201, R200, 0x1, R5 ;  /* 0x00000001c8c97824 */ /* 0x000fe400078e0205 */
[----:B------:R-:W-:Y:S02]  /*0840*/  IMAD.IADD R163, R163, 0x1, R162 ;  /* 0x00000001a3a37824 */ /* 0x000fe400078e02a2 */
[C---:B------:R-:W-:Y:S02]  /*0850*/  IMAD.IADD R246, R5.reuse, 0x1, R243 ;  /* 0x0000000105f67824 */ /* 0x040fe400078e02f3 */
[----:B------:R-:W-:Y:S02]  /*0860*/  IMAD.IADD R202, R202, 0x1, R201 ;  /* 0x00000001caca7824 */ /* 0x000fe400078e02c9 */
[----:B------:R-:W-:Y:S02]  /*0870*/  IMAD.SHL.U32 R159, R168, 0x2, RZ ;  /* 0x00000002a89f7824 */ /* 0x000fe400078e00ff */
[----:B--2---:R-:W-:-:S02]  /*0880*/  IMAD.IADD R245, R5, 0x1, R244 ;  /* 0x0000000105f57824 */ /* 0x004fc400078e02f4 */
.L_x_1516:
[----:B-12---:R-:W2:Y:S01]  /*0890*/  S2R R36, SR_CTAID.Y ;  /* 0x0000000000247919 */ /* 0x006ea20000002600 */
[----:B---3--:R-:W3:Y:S01]  /*08a0*/  LDC.U8 R0, c[0x0][0x312] ;  /* 0x0000c480ff007b82 */ /* 0x008ee20000000000 */
[----:B------:R-:W-:-:S02]  /*08b0*/  ISETP.NE.U32.AND P2, PT, RZ, c[0x0][0x240], PT ;  /* 0x00009000ff007a0c */ /* 0x000fc40003f45070 */
[----:B------:R-:W-:Y:S02]  /*08c0*/  ISETP.NE.U32.AND P3, PT, RZ, c[0x0][0x250], PT ;  /* 0x00009400ff007a0c */ /* 0x000fe40003f65070 */
[----:B------:R-:W-:Y:S02]  /*08d0*/  ISETP.NE.AND.EX P2, PT, RZ, c[0x0][0x244], PT, P2 ;  /* 0x00009100ff007a0c */ /* 0x000fe40003f45320 */
[----:B------:R-:W-:Y:S02]  /*08e0*/  ISETP.NE.AND.EX P3, PT, RZ, c[0x0][0x254], PT, P3 ;  /* 0x00009500ff007a0c */ /* 0x000fe40003f65330 */
[----:B------:R-:W-:Y:S01]  /*08f0*/  ISETP.EQ.U32.AND P5, PT, RZ, c[0x0][0x248], PT ;  /* 0x00009200ff007a0c */ /* 0x000fe20003fa2070 */
[----:B--2---:R-:W-:Y:S01]  /*0900*/  IMAD.SHL.U32 R9, R36, 0x4, RZ ;  /* 0x0000000424097824 */ /* 0x004fe200078e00ff */
[----:B------:R-:W-:Y:S02]  /*0910*/  SHF.R.S32.HI R32, RZ, 0x1f, R36 ;  /* 0x0000001fff207819 */ /* 0x000fe40000011424 */
[----:B---3--:R-:W-:Y:S01]  /*0920*/  ISETP.NE.AND P4, PT, R0, RZ, PT ;  /* 0x000000ff0000720c */ /* 0x008fe20003f85270 */
[----:B------:R-:W-:Y:S01]  /*0930*/  IMAD.MOV.U32 R0, RZ, RZ, -0x1 ;  /* 0xffffffffff007424 */ /* 0x000fe200078e00ff */
[----:B------:R-:W-:-:S02]  /*0940*/  SHF.L.U64.HI R8, R36, 0x2, R32 ;  /* 0x0000000224087819 */ /* 0x000fc40000010220 */
[C---:B------:R-:W-:Y:S02]  /*0950*/  IADD3 R4, P0, R9.reuse, c[0x0][0x240], RZ ;  /* 0x0000900009047a10 */ /* 0x040fe40007f1e0ff */
[----:B------:R-:W-:Y:S02]  /*0960*/  ISETP.EQ.OR.EX P5, PT, RZ, c[0x0][0x24c], !P4, P5 ;  /* 0x00009300ff007a0c */ /* 0x000fe400067a2750 */
[----:B------:R-:W-:Y:S02]  /*0970*/  IADD3.X R5, R8, c[0x0][0x244], RZ, P0, !PT ;  /* 0x0000910008057a10 */ /* 0x000fe400007fe4ff */
[----:B------:R-:W-:-:S03]  /*0980*/  @P3 IADD3 R6, P0, R9, c[0x0][0x250], RZ ;  /* 0x0000940009063a10 */ /* 0x000fc60007f1e0ff */
[----:B------:R2:W3:Y:S04]  /*0990*/  @P2 LDG.E R0, [R4.64] ;  /* 0x0000000604002981 */ /* 0x0004e8000c1e1900 */
[----:B------:R2:W3:Y:S01]  /*09a0*/  @P2 LDG.E R2, [R4.64+0x4] ;  /* 0x0000040604022981 */ /* 0x0004e2000c1e1900 */
[----:B------:R-:W-:Y:S01]  /*09b0*/  IMAD.MOV.U32 R228, RZ, RZ, RZ ;  /* 0x000000ffffe47224 */ /* 0x000fe200078e00ff */
[----:B-1----:R-:W-:Y:S01]  /*09c0*/  @P3 IADD3.X R7, R8, c[0x0][0x254], RZ, P0, !PT ;  /* 0x0000950008073a10 */ /* 0x002fe200007fe4ff */
[----:B------:R-:W-:-:S04]  /*09d0*/  IMAD.MOV.U32 R241, RZ, RZ, -0x1 ;  /* 0xfffffffffff17424 */ /* 0x000fc800078e00ff */
[----:B-----5:R1:W5:Y:S01]  /*09e0*/  @P3 LDG.E R228, [R6.64] ;  /* 0x0000000606e43981 */ /* 0x020362000c1e1900 */
[----:B--2---:R-:W-:-:S04]  /*09f0*/  IADD3 R4, P1, R9, c[0x0][0x248], RZ ;  /* 0x0000920009047a10 */ /* 0x004fc80007f3e0ff */
[----:B------:R-:W-:-:S05]  /*0a00*/  IADD3.X R5, R8, c[0x0][0x24c], RZ, P1, !PT ;  /* 0x0000930008057a10 */ /* 0x000fca0000ffe4ff */
[----:B------:R1:W5:Y:S01]  /*0a10*/  @!P5 LDG.E R241, [R4.64] ;  /* 0x0000000604f1d981 */ /* 0x000362000c1e1900 */
[----:B------:R-:W-:-:S04]  /*0a20*/  ISETP.NE.U32.AND P0, PT, RZ, c[0x0][0x248], PT ;  /* 0x00009200ff007a0c */ /* 0x000fc80003f05070 */
[----:B------:R-:W-:Y:S01]  /*0a30*/  ISETP.NE.AND.EX P0, PT, RZ, c[0x0][0x24c], PT, P0 ;  /* 0x00009300ff007a0c */ /* 0x000fe20003f05300 */
[----:B---3--:R-:W-:Y:S02]  /*0a40*/  @P2 IMAD.IADD R207, R2, 0x1, -R0 ;  /* 0x0000000102cf2824 */ /* 0x008fe400078e0a00 */
[----:B------:R-:W-:Y:S02]  /*0a50*/  IMAD.MOV.U32 R2, RZ, RZ, c[0x0][0x218] ;  /* 0x00008600ff027624 */ /* 0x000fe400078e00ff */
[----:B------:R-:W-:-:S08]  /*0a60*/  @!P2 IMAD.MOV.U32 R207, RZ, RZ, c[0x0][0x214] ;  /* 0x00008500ffcfa624 */ /* 0x000fd000078e00ff */
[----:B----4-:R-:W-:Y:S05]  /*0a70*/  @!P0 BRA `(.L_x_1446) ;  /* 0x0000003000008947 */ /* 0x010fea0003800000 */
[----:B-1----:R-:W2:Y:S02]  /*0a80*/  @P4 LDG.E R2, [R4.64+0x4] ;  /* 0x0000040604024981 */ /* 0x002ea4000c1e1900 */
[----:B--2--5:R-:W-:-:S06]  /*0a90*/  @P4 IADD3 R2, R2, -R241, RZ ;  /* 0x800000f102024210 */ /* 0x024fcc0007ffe0ff */
[----:B------:R1:W5:Y:S02]  /*0aa0*/  @!P4 LDG.E R2, [R4.64] ;  /* 0x000000060402c981 */ /* 0x000364000c1e1900 */
.L_x_1446:
[----:B-1----:R-:W-:-:S04]  /*0ab0*/  ISETP.NE.U32.AND P1, PT, RZ, c[0x0][0x258], PT ;  /* 0x00009600ff007a0c */ /* 0x002fc80003f25070 */
[----:B------:R-:W-:-:S13]  /*0ac0*/  ISETP.NE.AND.EX P1, PT, RZ, c[0x0][0x25c], PT, P1 ;  /* 0x00009700ff007a0c */ /* 0x000fda0003f25310 */
[----:B------:R-:W-:-:S04]  /*0ad0*/  @P1 IADD3 R4, P0, R9, c[0x0][0x258], RZ ;  /* 0x0000960009041a10 */ /* 0x000fc80007f1e0ff */
        /* <DEDUP_REMOVED lines=48> */
.L_x_1448:
        /* <DEDUP_REMOVED lines=15> */
.L_x_1449:
        /* <DEDUP_REMOVED lines=33> */
[C---:B------:R-:W-:Y:S02]  /*10e0*/  @!P1 IMAD R5, R36.reuse, c[0x0][0x36c], R5 ;  /* 0x0000db0024059a24 */ /* 0x040fe400078e0205 */
        /* <DEDUP_REMOVED lines=10> */
[----:B------:R-:W-:Y:S01]  /*1190*/  IMAD R5, R22, R5, R6 ;  /* 0x0000000516057224 */ /* 0x000fe200078e0206 */
[----:B------:R-:W-:Y:S01]  /*11a0*/  IADD3 R8, P2, R10, R8, RZ ;  /* 0x000000080a087210 */ /* 0x000fe20007f5e0ff */
[----:B------:R-:W-:Y:S02]  /*11b0*/  IMAD.WIDE.U32 R6, R22, R0, RZ ;  /* 0x0000000016067225 */ /* 0x000fe400078e00ff */
[----:B------:R-:W-:Y:S02]  /*11c0*/  @!P5 IADD3 R2, R2, 0x1, RZ ;  /* 0x000000010202d810 */ /* 0x000fe40007ffe0ff */
[----:B------:R-:W-:Y:S01]  /*11d0*/  @!P5 IMAD.IADD R4, R4, 0x1, -R11 ;  /* 0x000000010404d824 */ /* 0x000fe200078e0a0b */
[----:B------:R-:W-:Y:S01]  /*11e0*/  SEL R20, R16, R6, !P1 ;  /* 0x0000000610147207 */ /* 0x000fe20004800000 */
[----:B------:R-:W-:Y:S01]  /*11f0*/  IMAD R12, R23, R8, RZ ;  /* 0x00000008170c7224 */ /* 0x000fe200078e02ff */
[----:B------:R-:W-:Y:S01]  /*1200*/  ISETP.NE.AND P5, PT, RZ, c[0x0][0x1c8], PT ;  /* 0x00007200ff007a0c */ /* 0x000fe20003fa5270 */
        /* <DEDUP_REMOVED lines=8> */
[----:B---3--:R-:W-:-:S03]  /*1290*/  IMAD.WIDE.U32 R22, R14, c[0x0][0x3d8], RZ ;  /* 0x0000f6000e167a25 */ /* 0x008fc600078e00ff */
[----:B------:R-:W-:Y:S01]  /*12a0*/  IADD3 R11, R9, R16, RZ ;  /* 0x00000010090b7210 */ /* 0x000fe20007ffe0ff */
[----:B------:R-:W-:Y:S01]  /*12b0*/  @P3 IMAD R4, R36, c[0x0][0x214], RZ ;  /* 0x0000850024043a24 */ /* 0x000fe200078e02ff */
[----:B------:R-:W-:Y:S01]  /*12c0*/  @P6 IADD3 R2, R2, 0x1, RZ ;  /* 0x0000000102026810 */ /* 0x000fe20007ffe0ff */
[----:B------:R-:W-:Y:S01]  /*12d0*/  IMAD R5, R14, c[0x0][0x3dc], R23 ;  /* 0x0000f7000e057a24 */ /* 0x000fe200078e0217 */
[----:B------:R-:W-:Y:S01]  /*12e0*/  SEL R23, R22, RZ, P2 ;  /* 0x000000ff16177207 */ /* 0x000fe20001000000 */
[----:B------:R-:W-:Y:S01]  /*12f0*/  @!P3 IMAD R6, R36, c[0x0][0x1c0], R230 ;  /* 0x000070002406ba24 */ /* 0x000fe200078e02e6 */
[----:B------:R-:W-:Y:S01]  /*1300*/  @P3 SEL R4, R4, R0, !P1 ;  /* 0x0000000004043207 */ /* 0x000fe20004800000 */
[----:B------:R-:W-:Y:S01]  /*1310*/  IMAD.MOV.U32 R14, RZ, RZ, R2 ;  /* 0x000000ffff0e7224 */ /* 0x000fe200078e0002 */
[----:B------:R-:W-:Y:S01]  /*1320*/  SHF.R.S32.HI R22, RZ, 0x1f, R19 ;  /* 0x0000001fff167819 */ /* 0x000fe20000011413 */
[C---:B------:R-:W-:Y:S01]  /*1330*/  IMAD R2, R230.reuse, c[0x0][0x22c], RZ ;  /* 0x00008b00e6027a24 */ /* 0x040fe200078e02ff */
[----:B------:R-:W-:Y:S01]  /*1340*/  SEL R21, R5, RZ, P2 ;  /* 0x000000ff05157207 */ /* 0x000fe20001000000 */
[----:B------:R-:W-:Y:S01]  /*1350*/  @P3 IMAD R7, R230, c[0x0][0x234], R4 ;  /* 0x00008d00e6073a24 */ /* 0x000fe200078e0204 */
[----:B------:R-:W-:Y:S01]  /*1360*/  @!P4 IADD3 R14, -R14, RZ, RZ ;  /* 0x000000ff0e0ec210 */ /* 0x000fe20007ffe1ff */
[----:B------:R-:W-:Y:S01]  /*1370*/  @!P3 IMAD R7, R6, c[0x0][0x214], RZ ;  /* 0x000085000607ba24 */ /* 0x000fe200078e02ff */
[----:B------:R-:W-:-:S02]  /*1380*/  @!P5 LOP3.LUT R14, RZ, c[0x0][0x1c8], RZ, 0x33, !PT ;  /* 0x00007200ff0eda12 */ /* 0x000fc400078e33ff */
[----:B------:R-:W-:Y:S02]  /*1390*/  SHF.R.S32.HI R12, RZ, 0x1f, R2 ;  /* 0x0000001fff0c7819 */ /* 0x000fe40000011402 */
        /* <DEDUP_REMOVED lines=9> */
.L_x_1450:
[----:B------:R-:W-:-:S04]  /*1430*/  IMAD R0, R36, c[0x0][0x1c0], R230 ;  /* 0x0000700024007a24 */ /* 0x000fc800078e02e6 */
[----:B------:R-:W-:Y:S02]  /*1440*/  IMAD R0, R0, c[0x0][0x224], RZ ;  /* 0x0000890000007a24 */ /* 0x000fe400078e02ff */
.L_x_1451:
[----:B------:R-:W1:Y:S01]  /*1450*/  S2R R33, SR_TID.X ;  /* 0x0000000000217919 */ /* 0x000e620000002100 */
[----:B------:R-:W-:Y:S01]  /*1460*/  IMAD R34, R34, c[0x0][0x1c0], RZ ;  /* 0x0000700022227a24 */ /* 0x000fe200078e02ff */
[----:B------:R-:W-:Y:S01]  /*1470*/  IADD3 R4, P4, R210, R13, RZ ;  /* 0x0000000dd2047210 */ /* 0x000fe20007f9e0ff */
[----:B------:R-:W-:Y:S01]  /*1480*/  IMAD.IADD R16, R10, 0x1, R0 ;  /* 0x000000010a107824 */ /* 0x000fe200078e0200 */
[----:B------:R-:W-:Y:S01]  /*1490*/  SHF.R.S32.HI R211, RZ, 0x1f, R210 ;  /* 0x0000001fffd37819 */ /* 0x000fe200000114d2 */
[----:B------:R-:W-:Y:S01]  /*14a0*/  IMAD.SHL.U32 R224, R34, 0x40, RZ ;  /* 0x0000004022e07824 */ /* 0x000fe200078e00ff */
[----:B------:R-:W-:Y:S01]  /*14b0*/  SHF.R.S32.HI R31, RZ, 0x1f, R220 ;  /* 0x0000001fff1f7819 */ /* 0x000fe200000114dc */
[----:B------:R-:W-:Y:S01]  /*14c0*/  IMAD.IADD R208, R10, 0x1, R7 ;  /* 0x000000010ad07824 */ /* 0x000fe200078e0207 */
[----:B------:R-:W-:Y:S01]  /*14d0*/  IADD3 R0, -R193, R207, R19 ;  /* 0x000000cfc1007210 */ /* 0x000fe20007ffe113 */
[----:B------:R-:W-:Y:S01]  /*14e0*/  IMAD.X R5, R211, 0x1, R15, P4 ;  /* 0x00000001d3057824 */ /* 0x000fe200020e060f */
[----:B------:R-:W-:Y:S01]  /*14f0*/  IADD3 R8, P3, P1, R8, R224, R2 ;  /* 0x000000e008087210 */ /* 0x000fe2000797e002 */
[----:B------:R-:W-:Y:S01]  /*1500*/  IMAD R2, R18, c[0x0][0x370], RZ ;  /* 0x0000dc0012027a24 */ /* 0x000fe200078e02ff */
[----:B------:R-:W-:Y:S01]  /*1510*/  SHF.R.S32.HI R6, RZ, 0x1f, R224 ;  /* 0x0000001fff067819 */ /* 0x000fe200000114e0 */
[----:B------:R-:W-:Y:S01]  /*1520*/  IMAD.WIDE.U32 R4, R10, c[0x0][0x370], R4 ;  /* 0x0000dc000a047a25 */ /* 0x000fe200078e0004 */
[----:B------:R-:W-:Y:S01]  /*1530*/  IADD3 R0, R0, -c[0x0][0x2e8], RZ ;  /* 0x8000ba0000007a10 */ /* 0x000fe20007ffe0ff */
[----:B------:R-:W-:Y:S01]  /*1540*/  BSSY B1, `(.L_x_1447) ;  /* 0x00007e1000017945 */ /* 0x000fe20003800000 */
[----:B------:R-:W-:Y:S01]  /*1550*/  IADD3.X R15, R11, R6, R12, P3, P1 ;  /* 0x000000060b0f7210 */ /* 0x000fe20001fe240c */
[----:B------:R-:W-:Y:S01]  /*1560*/  IMAD R2, R10, c[0x0][0x374], R2 ;  /* 0x0000dd000a027a24 */ /* 0x000fe200078e0202 */
[----:B------:R-:W-:Y:S01]  /*1570*/  IADD3 R12, P3, P1, R23, R8, R20 ;  /* 0x00000008170c7210 */ /* 0x000fe2000797e014 */
[----:B------:R-:W-:Y:S01]  /*1580*/  IMAD.MOV.U32 R209, RZ, RZ, 0x4 ;  /* 0x00000004ffd17424 */ /* 0x000fe200078e00ff */
[----:B------:R-:W-:Y:S01]  /*1590*/  IADD3 R6, P4, R220, R10, RZ ;  /* 0x0000000adc067210 */ /* 0x000fe20007f9e0ff */
[----:B------:R-:W-:Y:S01]  /*15a0*/  IMAD.IADD R5, R5, 0x1, R2 ;  /* 0x0000000105057824 */ /* 0x000fe200078e0202 */
[----:B------:R-:W-:Y:S01]  /*15b0*/  SHF.R.S32.HI R9, RZ, 0x1f, R0 ;  /* 0x0000001fff097819 */ /* 0x000fe20000011400 */
[----:B------:R-:W-:Y:S01]  /*15c0*/  IMAD R10, R231, c[0x0][0x378], RZ ;  /* 0x0000de00e70a7a24 */ /* 0x000fe200078e02ff */
[----:B-1----:R-:W-:Y:S01]  /*15d0*/  SHF.R.S32.HI R35, RZ, 0x1f, R33 ;  /* 0x0000001fff237819 */ /* 0x002fe20000011421 */
[----:B------:R-:W-:-:S02]  /*15e0*/  IMAD.X R7, R31, 0x1, R18, P4 ;  /* 0x000000011f077824 */ /* 0x000fc400020e0612 */
[----:B------:R-:W-:Y:S01]  /*15f0*/  IMAD R11, R230, c[0x0][0x37c], R10 ;  /* 0x0000df00e60b7a24 */ /* 0x000fe200078e020a */
[-C--:B------:R-:W-:Y:S01]  /*1600*/  LEA.HI R8, R35, R33.reuse, RZ, 0x5 ;  /* 0x0000002123087211 */ /* 0x080fe200078f28ff */
[----:B------:R-:W-:Y:S01]  /*1610*/  IMAD R7, R7, c[0x0][0x190], RZ ;  /* 0x0000640007077a24 */ /* 0x000fe200078e02ff */
[----:B------:R-:W-:Y:S01]  /*1620*/  LEA.HI R10, R9, R0, RZ, 0x6 ;  /* 0x00000000090a7211 */ /* 0x000fe200078f30ff */
[----:B------:R-:W-:Y:S01]  /*1630*/  IMAD R0, R231, c[0x0][0x1a8], RZ ;  /* 0x00006a00e7007a24 */ /* 0x000fe200078e02ff */
[----:B------:R-:W-:Y:S01]  /*1640*/  LOP3.LUT R2, R8, 0xffffffe0, RZ, 0xc0, !PT ;  /* 0xffffffe008027812 */ /* 0x000fe200078ec0ff */
[C---:B------:R-:W-:Y:S01]  /*1650*/  IMAD R13, R6.reuse, c[0x0][0x194], R7 ;  /* 0x00006500060d7a24 */ /* 0x040fe200078e0207 */
[----:B------:R-:W-:Y:S01]  /*1660*/  SHF.R.S32.HI R8, RZ, 0x5, R8 ;  /* 0x00000005ff087819 */ /* 0x000fe20000011408 */
[----:B------:R-:W-:Y:S01]  /*1670*/  IMAD.WIDE.U32 R6, R6, c[0x0][0x190], R210 ;  /* 0x0000640006067a25 */ /* 0x000fe200078e00d2 */
[----:B------:R-:W-:Y:S02]  /*1680*/  IADD3 R18, -R2, R33, RZ ;  /* 0x0000002102127210 */ /* 0x000fe40007ffe1ff */
[----:B------:R-:W-:Y:S01]  /*1690*/  IADD3.X R9, R21, R15, R17, P3, P1 ;  /* 0x0000000f15097210 */ /* 0x000fe20001fe2411 */
[----:B------:R-:W-:Y:S01]  /*16a0*/  IMAD.WIDE.U32 R4, R230, c[0x0][0x378], R4 ;  /* 0x0000de00e6047a25 */ /* 0x000fe200078e0004 */
[----:B------:R-:W-:-:S03]  /*16b0*/  IADD3 R6, P4, R28, R6, RZ ;  /* 0x000000061c067210 */ /* 0x000fc60007f9e0ff */
[----:B------:R-:W-:Y:S01]  /*16c0*/  IMAD R2, R8, R34, R18 ;  /* 0x0000002208027224 */ /* 0x000fe200078e0212 */
[----:B------:R-:W-:Y:S01]  /*16d0*/  IADD3.X R7, R24, R7, R13, P4, !PT ;  /* 0x0000000718077210 */ /* 0x000fe200027fe40d */
[----:B------:R-:W-:-:S03]  /*16e0*/  IMAD.IADD R5, R5, 0x1, R11 ;  /* 0x0000000105057824 */ /* 0x000fc600078e020b */
[----:B------:R-:W-:Y:S01]  /*16f0*/  IADD3 R8, P1, R2, R12, RZ ;  /* 0x0000000c02087210 */ /* 0x000fe20007f3e0ff */
[----:B------:R-:W-:-:S03]  /*1700*/  IMAD.WIDE.U32 R6, R230, c[0x0][0x1a8], R6 ;  /* 0x00006a00e6067a25 */ /* 0x000fc600078e0006 */
[----:B------:R-:W-:Y:S01]  /*1710*/  LEA.HI.X.SX32 R184, R2, R9, 0x1, P1 ;  /* 0x0000000902b87211 */ /* 0x000fe200008f0eff */
[----:B------:R-:W-:Y:S01]  /*1720*/  IMAD R9, R230, c[0x0][0x1ac], R0 ;  /* 0x00006b00e6097a24 */ /* 0x000fe200078e0200 */
[----:B------:R-:W-:Y:S01]  /*1730*/  SHF.R.S32.HI R0, RZ, 0x6, R10 ;  /* 0x00000006ff007819 */ /* 0x000fe2000001140a */
[----:B------:R-:W-:Y:S01]  /*1740*/  IMAD R2, R31, c[0x0][0x370], RZ ;  /* 0x0000dc001f027a24 */ /* 0x000fe200078e02ff */
[----:B------:R-:W-:Y:S01]  /*1750*/  LEA R198, P4, R6, c[0x0][0x160], 0x1 ;  /* 0x0000580006c67a11 */ /* 0x000fe200078808ff */
[----:B------:R-:W-:Y:S01]  /*1760*/  IMAD.WIDE.U32 R4, R220, c[0x0][0x370], R4 ;  /* 0x0000dc00dc047a25 */ /* 0x000fe200078e0004 */
[----:B------:R-:W-:Y:S02]  /*1770*/  IMNMX R226, RZ, R0, !PT ;  /* 0x00000000ffe27217 */ /* 0x000fe40007800200 */
[----:B------:R-:W-:Y:S01]  /*1780*/  LEA R185, P1, R8, c[0x0][0x350], 0x2 ;  /* 0x0000d40008b97a11 */ /* 0x000fe200078210ff */
[----:B------:R-:W-:Y:S01]  /*1790*/  IMAD R0, R220, c[0x0][0x374], R2 ;  /* 0x0000dd00dc007a24 */ /* 0x000fe200078e0202 */
[----:B------:R-:W-:Y:S01]  /*17a0*/  ISETP.GT.AND P5, PT, R192, R226, PT ;  /* 0x000000e2c000720c */ /* 0x000fe20003fa4270 */
[----:B------:R-:W-:Y:S01]  /*17b0*/  IMAD.WIDE R10, R16, R209, c[0x0][0x3c8] ;  /* 0x0000f200100a7625 */ /* 0x000fe200078e02d1 */
[----:B------:R-:W-:-:S02]  /*17c0*/  IADD3 R2, R7, R9, RZ ;  /* 0x0000000907027210 */ /* 0x000fc40007ffe0ff */
[----:B------:R-:W-:Y:S01]  /*17d0*/  LEA R196, P3, R4, c[0x0][0x330], 0x1 ;  /* 0x0000cc0004c47a11 */ /* 0x000fe200078608ff */
[----:B------:R-:W-:Y:S01]  /*17e0*/  IMAD.IADD R0, R5, 0x1, R0 ;  /* 0x0000000105007824 */ /* 0x000fe200078e0200 */
[----:B------:R-:W-:Y:S01]  /*17f0*/  LEA.HI.X R199, R6, c[0x0][0x164], R2, 0x1, P4 ;  /* 0x0000590006c77a11 */ /* 0x000fe200020f0c02 */
[----:B------:R-:W-:Y:S01]  /*1800*/  IMAD.MOV.U32 R219, RZ, RZ, R10 ;  /* 0x000000ffffdb7224 */ /* 0x000fe200078e000a */
[----:B------:R-:W-:Y:S01]  /*1810*/  LEA.HI.X R184, R8, c[0x0][0x354], R184, 0x2, P1 ;  /* 0x0000d50008b87a11 */ /* 0x000fe200008f14b8 */
[----:B------:R-:W-:Y:S01]  /*1820*/  IMAD.MOV.U32 R218, RZ, RZ, R11 ;  /* 0x000000ffffda7224 */ /* 0x000fe200078e000b */
[----:B------:R-:W-:Y:S01]  /*1830*/  LEA.HI.X R197, R4, c[0x0][0x334], R0, 0x1, P3 ;  /* 0x0000cd0004c57a11 */ /* 0x000fe200018f0c00 */
[----:B------:R-:W-:Y:S01]  /*1840*/  IMAD.WIDE R208, R208, R209, c[0x0][0x200] ;  /* 0x00008000d0d07625 */ /* 0x000fe200078e02d1 */
[----:B------:R-:W-:Y:S01]  /*1850*/  IADD3 R192, R192, -0x1, RZ ;  /* 0xffffffffc0c07810 */ /* 0x000fe20007ffe0ff */
        /* <DEDUP_REMOVED lines=16> */
.L_x_1453:
        /* <DEDUP_REMOVED lines=15> */
.L_x_1454:
        /* <DEDUP_REMOVED lines=23> */
.L_x_1456:
[----:B------:R-:W-:Y:S05]  /*1bc0*/  BSYNC B0 ;  /* 0x0000000000007941 */ /* 0x000fea0003800000 */
.L_x_1455:
        /* <DEDUP_REMOVED lines=15> */
.L_x_1458:
[----:B------:R-:W-:Y:S05]  /*1cc0*/  BSYNC B0 ;  /* 0x0000000000007941 */ /* 0x000fea0003800000 */
.L_x_1457:
        /* <DEDUP_REMOVED lines=15> */
.L_x_1460:
[----:B------:R-:W-:Y:S05]  /*1dc0*/  BSYNC B0 ;  /* 0x0000000000007941 */ /* 0x000fea0003800000 */
.L_x_1459:
        /* <DEDUP_REMOVED lines=14> */
.L_x_1462:
[----:B------:R-:W-:Y:S05]  /*1eb0*/  BSYNC B0 ;  /* 0x0000000000007941 */ /* 0x000fea0003800000 */
.L_x_1461:
        /* <DEDUP_REMOVED lines=20> */
.L_x_1464:
[----:B------:R-:W-:Y:S05]  /*2000*/  BSYNC B0 ;  /* 0x0000000000007941 */ /* 0x000fea0003800000 */
.L_x_1463:
        /* <DEDUP_REMOVED lines=13> */
.L_x_1466:
[----:B------:R-:W-:Y:S05]  /*20e0*/  BSYNC B0 ;  /* 0x0000000000007941 */ /* 0x000fea0003800000 */
.L_x_1465:
        /* <DEDUP_REMOVED lines=13> */
.L_x_1468:
[----:B------:R-:W-:Y:S05]  /*21c0*/  BSYNC B0 ;  /* 0x0000000000007941 */ /* 0x000fea0003800000 */
.L_x_1467:
        /* <DEDUP_REMOVED lines=10> */
[----:B------:R1:W-:Y:S01]  /*2270*/  STG.E.128 [R4.64], RZ ;  /* 0x000000ff04007986 */ /* 0x0003e2000c101d06 */
[----:B------:R-:W-:Y:S05]  /*2280*/  BRA `(.L_x_1469) ;  /* 0x000070c000007947 */ /* 0x000fea0003800000 */
.L_x_1452:
        /* <DEDUP_REMOVED lines=11> */
[----:B------:R-:W-:-:S02]  /*2340*/  P2R R12, PR, RZ, 0x8 ;  /* 0x00000008ff0c7803 */ /* 0x000fc40000000000 */
        /* <DEDUP_REMOVED lines=24> */
.L_x_1471:
[----:B------:R-:W-:Y:S05]  /*24d0*/  BSYNC B0 ;  /* 0x0000000000007941 */ /* 0x000fea0003800000 */
.L_x_1470:
        /* <DEDUP_REMOVED lines=22> */
.L_x_1473:
[----:B------:R-:W-:Y:S05]  /*2640*/  BSYNC B0 ;  /* 0x0000000000007941 */ /* 0x000fea0003800000 */
.L_x_1472:
        /* <DEDUP_REMOVED lines=22> */
.L_x_1475:
[----:B------:R-:W-:Y:S05]  /*27b0*/  BSYNC B0 ;  /* 0x0000000000007941 */ /* 0x000fea0003800000 */
.L_x_1474:
        /* <DEDUP_REMOVED lines=21> */
.L_x_1477:
[----:B------:R-:W-:Y:S05]  /*2910*/  BSYNC B0 ;  /* 0x0000000000007941 */ /* 0x000fea0003800000 */
.L_x_1476:
        /* <DEDUP_REMOVED lines=13> */
.L_x_1479:
[----:B------:R-:W-:Y:S05]  /*29f0*/  BSYNC B0 ;  /* 0x0000000000007941 */ /* 0x000fea0003800000 */
.L_x_1478:
        /* <DEDUP_REMOVED lines=15> */
.L_x_1481:
[----:B------:R-:W-:Y:S05]  /*2af0*/  BSYNC B0 ;  /* 0x0000000000007941 */ /* 0x000fea0003800000 */
.L_x_1480:
        /* <DEDUP_REMOVED lines=19> */
.L_x_1483:
[----:B------:R-:W-:Y:S05]  /*2c30*/  BSYNC B0 ;  /* 0x0000000000007941 */ /* 0x000fea0003800000 */
.L_x_1482:
        /* <DEDUP_REMOVED lines=20> */
.L_x_1485:
[----:B------:R-:W-:Y:S05]  /*2d80*/  BSYNC B0 ;  /* 0x0000000000007941 */ /* 0x000fea0003800000 */
.L_x_1484:
        /* <DEDUP_REMOVED lines=45> */
.L_x_1487:
[----:B--2---:R-:W-:Y:S05]  /*3060*/  BSYNC B0 ;  /* 0x0000000000007941 */ /* 0x004fea0003800000 */
.L_x_1486:
        /* <DEDUP_REMOVED lines=20> */
.L_x_1489:
[----:B------:R-:W-:Y:S05]  /*31b0*/  BSYNC B0 ;  /* 0x0000000000007941 */ /* 0x000fea0003800000 */
.L_x_1488:
        /* <DEDUP_REMOVED lines=20> */
.L_x_1491:
[----:B------:R-:W-:Y:S05]  /*3300*/  BSYNC B0 ;  /* 0x0000000000007941 */ /* 0x000fea0003800000 */
.L_x_1490:
        /* <DEDUP_REMOVED lines=19> */
.L_x_1493:
[----:B------:R-:W-:Y:S05]  /*3440*/  BSYNC B0 ;  /* 0x0000000000007941 */ /* 0x000fea0003800000 */
.L_x_1492:
        /* <DEDUP_REMOVED lines=12> */
[----:B------:R-:W-:Y:S02]  /*3510*/  @P5 LEA.HI.X R7, R4, c[0x0][0x31c], R0, 0x2, P0 ;  /* 0x0000c70004075a11 */ /* 0x000fe400000f1400 */
[----:B------:R1:W2:Y:S04]  /*3520*/  LDG.E.64 R4, [R194.64+0x8] ;  /* 0x00000806c2047981 */ /* 0x0002a8000c1e1b00 */
[----:B---3--:R4:W3:Y:S04]  /*3530*/  @P5 LDG.E R8, [R6.64] ;  /* 0x0000000606085981 */ /* 0x0088e8000c1e1900 */
[----:B------:R-:W4:Y:S04]  /*3540*/  S2R R12, SR_TID.X ;  /* 0x00000000000c7919 */ /* 0x000f280000002100 */
[----:B------:R2:W2:Y:S04]  /*3550*/  LDSM.16.M88.4 R124, [R165+0xa000] ;  /* 0x00a00000a57c783b */ /* 0x0004a80000000200 */
[----:B------:R2:W2:Y:S04]  /*3560*/  LDSM.16.M88.4 R128, [R165+0xa800] ;  /* 0x00a80000a580783b */ /* 0x0004a80000000200 */
[----:B------:R2:W2:Y:S04]  /*3570*/  LDSM.16.M88.4 R132, [R164+0xa000] ;  /* 0x00a00000a484783b */ /* 0x0004a80000000200 */
[----:B------:R2:W2:Y:S04]  /*3580*/  LDSM.16.M88.4 R136, [R164+0xa800] ;  /* 0x00a80000a488783b */ /* 0x0004a80000000200 */
[----:B-1----:R-:W3:Y:S01]  /*3590*/  LDG.E.64 R194, [R194.64] ;  /* 0x00000006c2c27981 */ /* 0x002ee2000c1e1b00 */
[CC--:B------:R-:W-:Y:S01]  /*35a0*/  LEA.HI R0, R35.reuse, R33.reuse, RZ, 0x4 ;  /* 0x0000002123007211 */ /* 0x0c0fe200078f20ff */
[----:B------:R-:W-:Y:S01]  /*35b0*/  IMAD.SHL.U32 R242, R34, 0x10, RZ ;  /* 0x0000001022f27824 */ /* 0x000fe200078e00ff */
[----:B----4-:R-:W-:Y:S01]  /*35c0*/  LEA.HI R6, R35, R33, RZ, 0x6 ;  /* 0x0000002123067211 */ /* 0x010fe200078f30ff */
[----:B------:R1:W4:Y:S01]  /*35d0*/  LDSM.16.M88.4 R140, [R162+0xa000] ;  /* 0x00a00000a28c783b */ /* 0x0003220000000200 */
[----:B------:R-:W-:Y:S01]  /*35e0*/  LOP3.LUT R0, R0, 0xfffffff0, RZ, 0xc0, !PT ;  /* 0xfffffff000007812 */ /* 0x000fe200078ec0ff */
[----:B------:R-:W-:Y:S01]  /*35f0*/  IMAD R7, R36, c[0x0][0x1c0], R230 ;  /* 0x0000700024077a24 */ /* 0x000fe200078e02e6 */
[----:B------:R-:W-:Y:S01]  /*3600*/  SHF.R.S32.HI R10, RZ, 0x6, R6 ;  /* 0x00000006ff0a7819 */ /* 0x000fe20000011406 */
[----:B------:R1:W1:Y:S01]  /*3610*/  LDSM.16.M88.4 R144, [R162+0xa800] ;  /* 0x00a80000a290783b */ /* 0x0002620000000200 */
[----:B------:R-:W-:Y:S01]  /*3620*/  IADD3 R239, R242, 0x20, RZ ;  /* 0x00000020f2ef7810 */ /* 0x000fe20007ffe0ff */
[----:B------:R-:W-:Y:S01]  /*3630*/  IMAD.IADD R0, R33, 0x1, -R0 ;  /* 0x0000000121007824 */ /* 0x000fe200078e0a00 */
[----:B------:R-:W-:Y:S01]  /*3640*/  SHF.L.U32 R9, R10, 0x5, RZ ;  /* 0x000000050a097819 */ /* 0x000fe200000006ff */
[----:B------:R1:W1:Y:S01]  /*3650*/  LDSM.16.M88.4 R148, [R163+0xa000] ;  /* 0x00a00000a394783b */ /* 0x0002620000000200 */
[----:B------:R-:W-:Y:S01]  /*3660*/  IMAD.SHL.U32 R227, R34, 0x8, RZ ;  /* 0x0000000822e37824 */ /* 0x000fe200078e00ff */
[----:B------:R-:W3:Y:S01]  /*3670*/  @P5 MUFU.RCP R11, c[0x0][0x238] ;  /* 0x00008e00000b5b08 */ /* 0x000ee20000001000 */
[----:B------:R-:W-:Y:S01]  /*3680*/  SHF.R.S32.HI R2, RZ, 0x1f, R0 ;  /* 0x0000001fff027819 */ /* 0x000fe20000011400 */
[----:B------:R1:W1:Y:S01]  /*3690*/  LDSM.16.M88.4 R152, [R163+0xa800] ;  /* 0x00a80000a398783b */ /* 0x0002620000000200 */
[----:B------:R-:W-:Y:S01]  /*36a0*/  IMAD.SHL.U32 R12, R12, 0x2, RZ ;  /* 0x000000020c0c7824 */ /* 0x000fe200078e00ff */
[----:B------:R-:W-:Y:S01]  /*36b0*/  MOV R156, 0x40 ;  /* 0x00000040009c7802 */ /* 0x000fe20000000f00 */
[----:B------:R-:W-:Y:S01]  /*36c0*/  IMAD.IADD R237, R227, 0x1, R239 ;  /* 0x00000001e3ed7824 */ /* 0x000fe200078e02ef */
[----:B------:R-:W-:Y:S01]  /*36d0*/  LEA.HI R2, R2, R0, RZ, 0x3 ;  /* 0x0000000002027211 */ /* 0x000fe200078f18ff */
[----:B------:R-:W-:Y:S01]  /*36e0*/  IMAD.MOV.U32 R166, RZ, RZ, 0x20 ;  /* 0x00000020ffa67424 */ /* 0x000fe200078e00ff */
[----:B------:R-:W-:Y:S01]  /*36f0*/  LOP3.LUT R9, R9, 0x6, R12, 0xf8, !PT ;  /* 0x0000000609097812 */ /* 0x000fe200078ef80c */
[----:B------:R-:W-:Y:S01]  /*3700*/  IMAD.IADD R252, R227, 0x1, R237 ;  /* 0x00000001e3fc7824 */ /* 0x000fe200078e02ed */
[----:B------:R-:W-:Y:S01]  /*3710*/  LOP3.LUT R6, R2, 0xfffffff8, RZ, 0xc0, !PT ;  /* 0xfffffff802067812 */ /* 0x000fe200078ec0ff */
[----:B------:R-:W-:Y:S01]  /*3720*/  IMAD.SHL.U32 R2, R7, 0x20, RZ ;  /* 0x0000002007027824 */ /* 0x000fe200078e00ff */
[----:B------:R-:W-:Y:S01]  /*3730*/  IADD3 R224, -R224, RZ, RZ ;  /* 0x000000ffe0e07210 */ /* 0x000fe20007ffe1ff */
[----:B------:R-:W-:Y:S01]  /*3740*/  IMAD R181, R229, 0x80, R9 ;  /* 0x00000080e5b57824 */ /* 0x000fe200078e0209 */
[----:B------:R-:W-:Y:S01]  /*3750*/  IADD3 R222, R227, R252, RZ ;  /* 0x000000fce3de7210 */ /* 0x000fe20007ffe0ff */
[----:B------:R-:W-:Y:S01]  /*3760*/  IMAD.IADD R0, R0, 0x1, -R6 ;  /* 0x0000000100007824 */ /* 0x000fe200078e0a06 */
[----:B------:R-:W-:Y:S01]  /*3770*/  SHF.R.S32.HI R6, RZ, 0x1f, R18 ;  /* 0x0000001fff067819 */ /* 0x000fe20000011412 */
[----:B------:R-:W-:Y:S01]  /*3780*/  IMAD.IADD R19, R19, 0x1, R207 ;  /* 0x0000000113137824 */ /* 0x000fe200078e02cf */
[----:B------:R-:W-:Y:S01]  /*3790*/  CS2R R94, SRZ ;  /* 0x00000000005e7805 */ /* 0x000fe2000001ff00 */
[----:B------:R-:W-:Y:S01]  /*37a0*/  IMAD R10, R229, 0x4, R10 ;  /* 0x00000004e50a7824 */ /* 0x000fe200078e020a */
[C---:B------:R-:W-:Y:S01]  /*37b0*/  LOP3.LUT P0, RZ, R0.reuse, 0x2, RZ, 0xc0, !PT ;  /* 0x0000000200ff7812 */ /* 0x040fe2000780c0ff */
[----:B------:R-:W-:Y:S01]  /*37c0*/  IMAD.IADD R221, R227, 0x1, R222 ;  /* 0x00000001e3dd7824 */ /* 0x000fe200078e02de */
[----:B------:R-:W-:Y:S01]  /*37d0*/  LOP3.LUT P2, RZ, R0, 0x4, RZ, 0xc0, !PT ;  /* 0x0000000400ff7812 */ /* 0x000fe2000784c0ff */
[----:B------:R-:W-:Y:S01]  /*37e0*/  IMAD.MOV.U32 R173, RZ, RZ, RZ ;  /* 0x000000ffffad7224 */ /* 0x000fe200078e00ff */
[----:B------:R-:W-:Y:S01]  /*37f0*/  IADD3 R0, R167, 0x1000, RZ ;  /* 0x00001000a7007810 */ /* 0x000fe20007ffe0ff */
[----:B------:R-:W-:Y:S01]  /*3800*/  IMAD R251, R34, 0x18, RZ ;  /* 0x0000001822fb7824 */ /* 0x000fe200078e02ff */
[----:B------:R-:W-:Y:S01]  /*3810*/  SEL R166, R166, 0xffffffe0, !P0 ;  /* 0xffffffe0a6a67807 */ /* 0x000fe20004000000 */
[----:B------:R-:W-:Y:S01]  /*3820*/  IMAD.SHL.U32 R250, R34, 0x20, RZ ;  /* 0x0000002022fa7824 */ /* 0x000fe200078e00ff */
[----:B------:R-:W-:Y:S01]  /*3830*/  SEL R157, R0, R167, !P1 ;  /* 0x000000a7009d7207 */ /* 0x000fe20004800000 */
[C---:B------:R-:W-:Y:S01]  /*3840*/  IMAD R249, R34.reuse, 0x28, RZ ;  /* 0x0000002822f97824 */ /* 0x040fe200078e02ff */
[----:B------:R-:W-:Y:S01]  /*3850*/  IADD3 R0, -R207, R217, -R181 ;  /* 0x000000d9cf007210 */ /* 0x000fe20007ffe9b5 */
[C---:B------:R-:W-:Y:S01]  /*3860*/  IMAD R248, R34.reuse, 0x30, RZ ;  /* 0x0000003022f87824 */ /* 0x040fe200078e02ff */
[----:B------:R-:W-:Y:S01]  /*3870*/  IADD3 R19, -R193, 0x80, R19 ;  /* 0x00000080c1137810 */ /* 0x000fe20007ffe113 */
[----:B------:R-:W-:Y:S01]  /*3880*/  IMAD R247, R34, 0x38, RZ ;  /* 0x0000003822f77824 */ /* 0x000fe200078e02ff */
[----:B------:R-:W-:Y:S01]  /*3890*/  CS2R R92, SRZ ;  /* 0x00000000005c7805 */ /* 0x000fe2000001ff00 */
        /* <DEDUP_REMOVED lines=33> */
[----:B------:R-:W-:Y:S01]  /*3ab0*/  IMAD.IADD R235, R0, 0x1, R193 ;  /* 0x0000000100eb7824 */ /* 0x000fe200078e02c1 */
[----:B------:R-:W-:Y:S01]  /*3ac0*/  SHF.L.U32 R157, R157, 0x1, RZ ;  /* 0x000000019d9d7819 */ /* 0x000fe200000006ff */
[----:B------:R-:W-:Y:S01]  /*3ad0*/  IMAD.IADD R161, R160, 0x1, R166 ;  /* 0x00000001a0a17824 */ /* 0x000fe200078e02a6 */
[----:B------:R-:W-:Y:S01]  /*3ae0*/  SEL R156, R156, 0xffffffc0, !P2 ;  /* 0xffffffc09c9c7807 */ /* 0x000fe20005000000 */
[----:B------:R-:W-:Y:S01]  /*3af0*/  IMAD.IADD R223, R227, 0x1, R221 ;  /* 0x00000001e3df7824 */ /* 0x000fe200078e02dd */
[----:B--2---:R-:W-:-:S02]  /*3b00*/  IADD3 R232, P4, P3, R2, R4, R18 ;  /* 0x0000000402e87210 */ /* 0x004fc40007b9e012 */
[----:B------:R-:W-:Y:S01]  /*3b10*/  SHF.R.S32.HI R2, RZ, 0x1f, R2 ;  /* 0x0000001fff027819 */ /* 0x000fe20000011402 */
[----:B---3--:R-:W-:-:S03]  /*3b20*/  @P5 FMUL.FTZ R173, R8, R11 ;  /* 0x0000000b08ad5220 */ /* 0x008fc60000410000 */
[----:B------:R-:W-:Y:S01]  /*3b30*/  IADD3.X R6, R2, R5, R6, P4, P3 ;  /* 0x0000000502067210 */ /* 0x000fe200027e6406 */
[----:B------:R-:W-:Y:S01]  /*3b40*/  IMAD.WIDE.U32 R232, R232, -0x2daee0ad, RZ ;  /* 0xd2511f53e8e87825 */ /* 0x000fe200078e00ff */
[----:B------:R-:W-:-:S04]  /*3b50*/  IADD3 R2, R168, 0x1000, RZ ;  /* 0x00001000a8027810 */ /* 0x000fc80007ffe0ff */
[----:B------:R-:W-:-:S05]  /*3b60*/  SEL R2, R2, R168, !P1 ;  /* 0x000000a802027207 */ /* 0x000fca0004800000 */
[----:B------:R-:W-:Y:S01]  /*3b70*/  IMAD.SHL.U32 R158, R2, 0x2, RZ ;  /* 0x00000002029e7824 */ /* 0x000fe200078e00ff */
[----:B------:R-:W-:Y:S02]  /*3b80*/  LOP3.LUT R10, R195, R10, RZ, 0x3c, !PT ;  /* 0x0000000ac30a7212 */ /* 0x000fe400078e3cff */
[----:B------:R-:W-:Y:S02]  /*3b90*/  LOP3.LUT R225, R6, R194, RZ, 0x3c, !PT ;  /* 0x000000c206e17212 */ /* 0x000fe400078e3cff */
[----:B-1--4-:R-:W-:Y:S02]  /*3ba0*/  LOP3.LUT R234, R233, R10, RZ, 0x3c, !PT ;  /* 0x0000000ae9ea7212 */ /* 0x012fe400078e3cff */
.L_x_1498:
[----:B------:R-:W0:Y:S01]  /*3bb0*/  LDGDEPBAR ;  /* 0x00000000000079af */ /* 0x000e220000000000 */
[----:B------:R-:W-:Y:S02]  /*3bc0*/  IMAD.MOV.U32 R4, RZ, RZ, R219 ;  /* 0x000000ffff047224 */ /* 0x000fe400078e00db */
[----:B------:R-:W-:Y:S02]  /*3bd0*/  IMAD.MOV.U32 R5, RZ, RZ, R218 ;  /* 0x000000ffff057224 */ /* 0x000fe400078e00da */
[C---:B------:R-:W-:Y:S01]  /*3be0*/  IMAD.IADD R0, R158.reuse, 0x1, R166 ;  /* 0x000000019e007824 */ /* 0x040fe200078e02a6 */
[C---:B------:R-:W-:Y:S01]  /*3bf0*/  LEA R4, P0, R217.reuse, R4, 0x2 ;  /* 0x00000004d9047211 */ /* 0x040fe200078010ff */
[----:B------:R-:W-:Y:S02]  /*3c00*/  IMAD.IADD R120, R158, 0x1, R156 ;  /* 0x000000019e787824 */ /* 0x000fe400078e029c */
[----:B------:R-:W-:Y:S01]  /*3c10*/  IMAD.SHL.U32 R177, R192, 0x40, RZ ;  /* 0x00000040c0b17824 */ /* 0x000fe200078e00ff */
[----:B------:R-:W-:Y:S01]  /*3c20*/  LEA.HI.X.SX32 R5, R217, R5, 0x2, P0 ;  /* 0x00000005d9057211 */ /* 0x000fe200000f16ff */
[----:B------:R-:W-:Y:S02]  /*3c30*/  IMAD.MOV.U32 R204, RZ, RZ, R185 ;  /* 0x000000ffffcc7224 */ /* 0x000fe400078e00b9 */
[----:B------:R-:W-:Y:S02]  /*3c40*/  IMAD.IADD R2, R235, 0x1, R177 ;  /* 0x00000001eb027824 */ /* 0x000fe400078e02b1 */
[----:B------:R-:W-:Y:S03]  /*3c50*/  IMAD.MOV.U32 R205, RZ, RZ, R184 ;  /* 0x000000ffffcd7224 */ /* 0x000fe600078e00b8 */
[C---:B------:R-:W-:Y:S02]  /*3c60*/  IADD3 R176, R2.reuse, 0x7, RZ ;  /* 0x0000000702b07810 */ /* 0x040fe40007ffe0ff */
[C---:B------:R-:W-:Y:S02]  /*3c70*/  IADD3 R174, R2.reuse, 0x8, RZ ;  /* 0x0000000802ae7810 */ /* 0x040fe40007ffe0ff */
[----:B------:R-:W-:Y:S01]  /*3c80*/  IADD3 R175, R2, -0x1, RZ ;  /* 0xffffffff02af7810 */ /* 0x000fe20007ffe0ff */
[----:B------:R-:W-:Y:S04]  /*3c90*/  DEPBAR.LE SB0, 0x0 ;  /* 0x000080000000791a */ /* 0x000fe80000000000 */
[----:B------:R-:W-:Y:S01]  /*3ca0*/  BAR.SYNC.DEFER_BLOCKING 0x0 ;  /* 0x0000000000007b1d */ /* 0x000fe20000010000 */
[----:B------:R-:W-:Y:S02]  /*3cb0*/  ISETP.GE.AND P1, PT, R174, RZ, PT ;  /* 0x000000ffae00720c */ /* 0x000fe40003f26270 */
[----:B------:R-:W-:Y:S11]  /*3cc0*/  ISETP.GE.AND P0, PT, R175, RZ, PT ;  /* 0x000000ffaf00720c */ /* 0x000ff60003f06270 */
[C---:B------:R-:W-:Y:S02]  /*3cd0*/  @!P1 IADD3 R174, -R2.reuse, -0x8, RZ ;  /* 0xfffffff802ae9810 */ /* 0x040fe40007ffe1ff */
[----:B------:R-:W-:Y:S02]  /*3ce0*/  @!P0 IADD3 R175, -R2, 0x1, RZ ;  /* 0x0000000102af8810 */ /* 0x000fe40007ffe1ff */
        /* <DEDUP_REMOVED lines=49> */
[----:B------:R-:W-:Y:S02]  /*4000*/  @!P0 IADD3 R116, -R2, -0x27, RZ ;  /* 0xffffffd902748810 */ /* 0x000fe40007ffe1ff */
[----:B------:R-:W-:Y:S04]  /*4010*/  ISETP.GE.AND P0, PT, R174, RZ, PT ;  /* 0x000000ffae00720c */ /* 0x000fe80003f06270 */
[----:B------:R2:W2:Y:S01]  /*4020*/  I2F R182, R116 ;  /* 0x0000007400b67306 */ /* 0x0004a20000201400 */
[C---:B------:R-:W-:Y:S02]  /*4030*/  @!P1 IADD3 R104, -R2.reuse, -0x20, RZ ;  /* 0xffffffe002689810 */ /* 0x040fe40007ffe1ff */
        /* <DEDUP_REMOVED lines=39> */
[C---:B------:R-:W-:Y:S04]  /*42b0*/  @!P0 IADD3 R113, -R2.reuse, 0x11, RZ ;  /* 0x0000001102718810 */ /* 0x040fe80007ffe1ff */
[-C--:B------:R-:W-:Y:S01]  /*42c0*/  FFMA.FTZ R5, R179, -R173.reuse, R5 ;  /* 0x800000adb3057223 */ /* 0x080fe20000010005 */
[----:B------:R-:W-:Y:S01]  /*42d0*/  @!P1 IADD3 R0, -R2, 0x10, RZ ;  /* 0x0000001002009810 */ /* 0x000fe20007ffe1ff */
        /* <DEDUP_REMOVED lines=14> */
[----:B--2---:R-:W-:Y:S01]  /*43c0*/  IADD3 R113, R2, -0x18, RZ ;  /* 0xffffffe802717810 */ /* 0x004fe20007ffe0ff */
[-C--:B------:R-:W-:Y:S01]  /*43d0*/  FFMA.FTZ R14, R176, -R173.reuse, R14 ;  /* 0x800000adb00e7223 */ /* 0x080fe2000001000e */
[----:B------:R-:W-:Y:S01]  /*43e0*/  @!P1 IADD3 R112, -R2, -0x10, RZ ;  /* 0xfffffff002709810 */ /* 0x000fe20007ffe1ff */
[-C--:B------:R-:W-:Y:S01]  /*43f0*/  FFMA.FTZ R15, R174, -R173.reuse, R15 ;  /* 0x800000adae0f7223 */ /* 0x080fe2000001000f */
[----:B------:R-:W-:Y:S01]  /*4400*/  ISETP.GE.AND P3, PT, R113, RZ, PT ;  /* 0x000000ff7100720c */ /* 0x000fe20003f66270 */
[-C--:B------:R-:W-:Y:S02]  /*4410*/  HMMA.16816.F32.BF16 R28, R108, R102.reuse, R28 ;  /* 0x000000666c1c723c */ /* 0x080fe4000004181c */
[----:B------:R-:W-:Y:S01]  /*4420*/  IMAD.MOV.U32 R101, RZ, RZ, c[0x0][0x2e4] ;  /* 0x0000b900ff657624 */ /* 0x000fe200078e00ff */
[----:B------:R-:W-:Y:S01]  /*4430*/  ISETP.GE.AND P1, PT, R114, RZ, PT ;  /* 0x000000ff7200720c */ /* 0x000fe20003f26270 */
[-C--:B------:R-:W-:Y:S01]  /*4440*/  FFMA.FTZ R12, R175, -R173.reuse, R12 ;  /* 0x800000adaf0c7223 */ /* 0x080fe2000001000c */
[----:B-1----:R-:W-:Y:S01]  /*4450*/  IADD3 R0, R2, 0xf, RZ ;  /* 0x0000000f02007810 */ /* 0x002fe20007ffe0ff */
[-C--:B------:R-:W-:Y:S01]  /*4460*/  FFMA.FTZ R13, R121, -R173.reuse, R13 ;  /* 0x800000ad790d7223 */ /* 0x080fe2000001000d */
[----:B------:R-:W1:Y:S01]  /*4470*/  I2F R112, R112 ;  /* 0x0000007000707306 */ /* 0x000e620000201400 */
[-C--:B------:R-:W-:Y:S01]  /*4480*/  FFMA.FTZ R19, R179, -R173.reuse, R19 ;  /* 0x800000adb3137223 */ /* 0x080fe20000010013 */
[----:B------:R-:W-:Y:S01]  /*4490*/  ISETP.GE.AND P0, PT, R0, RZ, PT ;  /* 0x000000ff0000720c */ /* 0x000fe20003f06270 */
[----:B------:R-:W-:Y:S04]  /*44a0*/  HMMA.16816.F32.BF16 R32, R104, R102, R32 ;  /* 0x000000666820723c */ /* 0x000fe80000041820 */
[-C--:B------:R-:W-:Y:S01]  /*44b0*/  FFMA.FTZ R18, R186, -R173.reuse, R18 ;  /* 0x800000adba127223 */ /* 0x080fe20000010012 */
[----:B------:R-:W-:Y:S01]  /*44c0*/  @!P3 IADD3 R113, -R2, 0x18, RZ ;  /* 0x000000180271b810 */ /* 0x000fe20007ffe1ff */
[-C--:B------:R-:W-:Y:S01]  /*44d0*/  FFMA.FTZ R16, R156, -R173.reuse, R16 ;  /* 0x800000ad9c107223 */ /* 0x080fe20000010010 */
[----:B------:R-:W-:Y:S01]  /*44e0*/  @!P1 IADD3 R114, -R2, 0x19, RZ ;  /* 0x0000001902729810 */ /* 0x000fe20007ffe1ff */
[-C--:B------:R-:W-:Y:S03]  /*44f0*/  FFMA.FTZ R17, R120, -R173.reuse, R17 ;  /* 0x800000ad78117223 */ /* 0x080fe60000010011 */
[----:B------:R-:W2:Y:S01]  /*4500*/  I2F R113, R113 ;  /* 0x0000007100717306 */ /* 0x000ea20000201400 */
[-C--:B------:R-:W-:Y:S01]  /*4510*/  FFMA.FTZ R22, R156, -R173.reuse, R22 ;  /* 0x800000ad9c167223 */ /* 0x080fe20000010016 */
[----:B------:R-:W-:Y:S01]  /*4520*/  @!P0 IADD3 R0, -R2, -0xf, RZ ;  /* 0xfffffff102008810 */ /* 0x000fe20007ffe1ff */
[-C--:B------:R-:W-:Y:S01]  /*4530*/  FFMA.FTZ R23, R120, -R173.reuse, R23 ;  /* 0x800000ad78177223 */ /* 0x080fe20000010017 */
[----:B------:R-:W-:Y:S01]  /*4540*/  ISETP.GE.AND P0, PT, R177, R236, PT ;  /* 0x000000ecb100720c */ /* 0x000fe20003f06270 */
[-C--:B---3--:R-:W-:Y:S02]  /*4550*/  FFMA.FTZ R20, R116, -R173.reuse, R20 ;  /* 0x800000ad74147223 */ /* 0x088fe40000010014 */
[-C--:B------:R-:W-:Y:S02]  /*4560*/  FFMA.FTZ R21, R115, -R173.reuse, R21 ;  /* 0x800000ad73157223 */ /* 0x080fe40000010015 */
[-C--:B------:R-:W-:Y:S01]  /*4570*/  FFMA.FTZ R26, R175, -R173.reuse, R26 ;  /* 0x800000adaf1a7223 */ /* 0x080fe2000001001a */
[----:B------:R-:W3:Y:S01]  /*4580*/  I2F R0, R0 ;  /* 0x0000000000007306 */ /* 0x000ee20000201400 */
[-C--:B------:R-:W-:Y:S02]  /*4590*/  FFMA.FTZ R27, R121, -R173.reuse, R27 ;  /* 0x800000ad791b7223 */ /* 0x080fe4000001001b */
[-C--:B-1----:R-:W-:Y:S02]  /*45a0*/  FFMA.FTZ R24, R112, -R173.reuse, R24 ;  /* 0x800000ad70187223 */ /* 0x082fe40000010018 */
[-C--:B------:R-:W-:Y:S02]  /*45b0*/  FFMA.FTZ R28, R180, -R173.reuse, R28 ;  /* 0x800000adb41c7223 */ /* 0x080fe4000001001c */
[-C--:B------:R-:W-:Y:S02]  /*45c0*/  FFMA.FTZ R29, R178, -R173.reuse, R29 ;  /* 0x800000adb21d7223 */ /* 0x080fe4000001001d */
[-C--:B------:R-:W-:Y:S01]  /*45d0*/  FFMA.FTZ R30, R112, -R173.reuse, R30 ;  /* 0x800000ad701e7223 */ /* 0x080fe2000001001e */
[----:B------:R-:W1:Y:S01]  /*45e0*/  I2F R114, R114 ;  /* 0x0000007200727306 */ /* 0x000e620000201400 */
[-C--:B------:R-:W-:Y:S02]  /*45f0*/  FFMA.FTZ R34, R116, -R173.reuse, R34 ;  /* 0x800000ad74227223 */ /* 0x080fe40000010022 */
[-C--:B------:R-:W-:Y:S02]  /*4600*/  FFMA.FTZ R35, R115, -R173.reuse, R35 ;  /* 0x800000ad73237223 */ /* 0x080fe40000010023 */
[-C--:B--2---:R-:W-:Y:S02]  /*4610*/  FFMA.FTZ R32, R113, -R173.reuse, R32 ;  /* 0x800000ad71207223 */ /* 0x084fe40000010020 */
[CC--:B---3--:R-:W-:Y:S02]  /*4620*/  FFMA.FTZ R25, R0.reuse, -R173.reuse, R25 ;  /* 0x800000ad00197223 */ /* 0x0c8fe40000010019 */
[-C--:B------:R-:W-:Y:S02]  /*4630*/  FFMA.FTZ R31, R0, -R173.reuse, R31 ;  /* 0x800000ad001f7223 */ /* 0x080fe4000001001f */
[----:B-1----:R-:W-:Y:S01]  /*4640*/  FFMA.FTZ R33, R114, -R173, R33 ;  /* 0x800000ad72217223 */ /* 0x002fe20000010021 */
[----:B------:R-:W-:-:S05]  /*4650*/  @!P0 BRA `(.L_x_1494) ;  /* 0x000000a000008947 */ /* 0x000fca0003800000 */
[----:B------:R-:W-:Y:S01]  /*4660*/  IADD3 R101, R177, 0x40, RZ ;  /* 0x00000040b1657810 */ /* 0x000fe20007ffe0ff */
[----:B------:R-:W-:Y:S04]  /*4670*/  IMAD.SHL.U32 R0, R229, 0x80, RZ ;  /* 0x00000080e5007824 */ /* 0x000fe800078e00ff */
[C---:B------:R-:W-:Y:S01]  /*4680*/  IMAD.IADD R2, R0.reuse, 0x1, R207 ;  /* 0x0000000100027824 */ /* 0x040fe200078e02cf */
[----:B------:R-:W-:Y:S04]  /*4690*/  IADD3 R100, R0, 0x80, RZ ;  /* 0x0000008000647810 */ /* 0x000fe80007ffe0ff */
[----:B------:R-:W-:Y:S02]  /*46a0*/  IADD3 R0, R212, R2, -R193 ;  /* 0x00000002d4007210 */ /* 0x000fe40007ffe8c1 */
[----:B------:R-:W-:Y:S02]  /*46b0*/  ISETP.LT.AND P0, PT, R100, R193, PT ;  /* 0x000000c16400720c */ /* 0x000fe40003f01270 */
[----:B------:R-:W-:Y:S01]  /*46c0*/  ISETP.GE.AND P1, PT, R101, R0, PT ;  /* 0x000000006500720c */ /* 0x000fe20003f26270 */
[----:B------:R-:W-:Y:S11]  /*46d0*/  IMAD.MOV.U32 R101, RZ, RZ, R212 ;  /* 0x000000ffff657224 */ /* 0x000ff600078e00d4 */
[----:B------:R-:W-:Y:S01]  /*46e0*/  @!UPT UIADD3 URZ, URZ, URZ, URZ ;  /* 0x0000003f3f3ff290 */ /* 0x000fe2000fffe03f */
[----:B------:R-:W-:-:S05]  /*46f0*/  @!P1 BRA P0, `(.L_x_1495) ;  /* 0x000007f000009947 */ /* 0x000fca0000000000 */
.L_x_1494:
[----:B------:R-:W-:Y:S01]  /*4700*/  IADD3 R2, R193, 0x1, -R207 ;  /* 0x00000001c1027810 */ /* 0x000fe20007ffe8cf */
[----:B------:R-:W-:Y:S01]  /*4710*/  IMAD.IADD R0, R217, 0x1, R177 ;  /* 0x00000001d9007824 */ /* 0x000fe200078e02b1 */
[----:B------:R-:W-:Y:S01]  /*4720*/  IADD3 R100, -R101, R193, -R207 ;  /* 0x000000c165647210 */ /* 0x000fe20007ffe9cf */
[----:B------:R-:W-:Y:S01]  /*4730*/  IMAD.MOV.U32 R212, RZ, RZ, R101 ;  /* 0x000000ffffd47224 */ /* 0x000fe200078e0065 */
[----:B------:R-:W-:Y:S02]  /*4740*/  IADD3 R2, R2, c[0x0][0x2e8], RZ ;  /* 0x0000ba0002027a10 */ /* 0x000fe40007ffe0ff */
[C---:B------:R-:W-:Y:S01]  /*4750*/  IADD3 R104, R0.reuse, 0x8, RZ ;  /* 0x0000000800687810 */ /* 0x040fe20007ffe0ff */
[C---:B------:R-:W-:Y:S01]  /*4760*/  IMAD.IADD R109, R0.reuse, 0x1, R100 ;  /* 0x00000001006d7824 */ /* 0x040fe200078e0264 */
[C---:B------:R-:W-:Y:S01]  /*4770*/  IADD3 R103, R0.reuse, 0x20, RZ ;  /* 0x0000002000677810 */ /* 0x040fe20007ffe0ff */
[C---:B------:R-:W-:Y:S01]  /*4780*/  IMAD.IADD R110, R0.reuse, 0x1, R2 ;  /* 0x00000001006e7824 */ /* 0x040fe200078e0202 */
[----:B------:R-:W-:Y:S01]  /*4790*/  IADD3 R102, R0, 0x28, RZ ;  /* 0x0000002800667810 */ /* 0x000fe20007ffe0ff */
[C---:B------:R-:W-:Y:S01]  /*47a0*/  IMAD.IADD R112, R2.reuse, 0x1, R104 ;  /* 0x0000000102707824 */ /* 0x040fe200078e0268 */
[C---:B------:R-:W-:Y:S01]  /*47b0*/  IADD3 R108, R181.reuse, 0x1, RZ ;  /* 0x00000001b56c7810 */ /* 0x040fe20007ffe0ff */
        /* <DEDUP_REMOVED lines=9> */
[CC--:B------:R-:W-:Y:S02]  /*4850*/  ISETP.GE.AND P0, PT, R181.reuse, R0.reuse, PT ;  /* 0x00000000b500720c */ /* 0x0c0fe40003f06270 */
        /* <DEDUP_REMOVED lines=22> */
[-C--:B------:R-:W-:Y:S02]  /*49c0*/  IMNMX R2, R112, R193.reuse, PT ;  /* 0x000000c170027217 */ /* 0x080fe40003800200 */
        /* <DEDUP_REMOVED lines=82> */
.L_x_1495:
[C---:B------:R-:W-:Y:S01]  /*4ef0*/  FSETP.NEU.FTZ.AND P0, PT, R215.reuse, -INF , PT ;  /* 0xff800000d700780b */ /* 0x040fe20003f1d000 */
[----:B------:R-:W-:Y:S01]  /*4f00*/  FMUL.FTZ R100, R215, 1.4426950216293334961 ;  /* 0x3fb8aa3bd7647820 */ /* 0x000fe20000410000 */
[----:B------:R-:W-:Y:S01]  /*4f10*/  IADD3 R102, R194, -0x255992d5, RZ ;  /* 0xdaa66d2bc2667810 */ /* 0x000fe20007ffe0ff */
[----:B------:R-:W-:Y:S01]  /*4f20*/  FMUL.FTZ R0, R216, 1.4426950216293334961 ;  /* 0x3fb8aa3bd8007820 */ /* 0x000fe20000410000 */
[----:B------:R-:W-:Y:S01]  /*4f30*/  ULDC.U8 UR4, c[0x0][0x2d8] ;  /* 0x0000b60000047ab9 */ /* 0x000fe20000000000 */
[----:B------:R-:W-:Y:S01]  /*4f40*/  FMUL.FTZ R2, R213, 1.4426950216293334961 ;  /* 0x3fb8aa3bd5027820 */ /* 0x000fe20000410000 */
[----:B------:R-:W-:Y:S01]  /*4f50*/  FSEL R100, R100, RZ, P0 ;  /* 0x000000ff64647208 */ /* 0x000fe20000000000 */
[----:B------:R-:W-:Y:S01]  /*4f60*/  IMAD.MOV.U32 R156, RZ, RZ, 0x40 ;  /* 0x00000040ff9c7424 */ /* 0x000fe200078e00ff */
[----:B------:R-:W-:Y:S03]  /*4f70*/  FSETP.NEU.FTZ.AND P0, PT, R216, -INF , PT ;  /* 0xff800000d800780b */ /* 0x000fe60003f1d000 */
[--C-:B------:R-:W-:Y:S01]  /*4f80*/  FFMA.FTZ R32, R32, c[0x0][0x23c], -R100.reuse ;  /* 0x00008f0020207a23 */ /* 0x100fe20000010864 */
[----:B------:R-:W-:Y:S01]  /*4f90*/  SEL R156, R156, 0xffffffc0, !P2 ;  /* 0xffffffc09c9c7807 */ /* 0x000fe20005000000 */
[--C-:B------:R-:W-:Y:S02]  /*4fa0*/  FFMA.FTZ R16, R16, c[0x0][0x23c], -R100.reuse ;  /* 0x00008f0010107a23 */ /* 0x100fe40000010864 */
[----:B------:R1:W2:Y:S01]  /*4fb0*/  MUFU.EX2 R189, R32 ;  /* 0x0000002000bd7308 */ /* 0x0002a20000000800 */
[--C-:B------:R-:W-:Y:S02]  /*4fc0*/  FFMA.FTZ R33, R33, c[0x0][0x23c], -R100.reuse ;  /* 0x00008f0021217a23 */ /* 0x100fe40000010864 */
[--C-:B------:R-:W-:Y:S02]  /*4fd0*/  FFMA.FTZ R20, R20, c[0x0][0x23c], -R100.reuse ;  /* 0x00008f0014147a23 */ /* 0x100fe40000010864 */
[--C-:B------:R-:W-:Y:S02]  /*4fe0*/  FFMA.FTZ R4, R4, c[0x0][0x23c], -R100.reuse ;  /* 0x00008f0004047a23 */ /* 0x100fe40000010864 */
[--C-:B------:R-:W-:Y:S01]  /*4ff0*/  FFMA.FTZ R122, R17, c[0x0][0x23c], -R100.reuse ;  /* 0x00008f00117a7a23 */ /* 0x100fe20000010864 */
[----:B------:R-:W-:Y:S01]  /*5000*/  IADD3 R17, R195, 0x76cf5d0a, RZ ;  /* 0x76cf5d0ac3117810 */ /* 0x000fe20007ffe0ff */
[--C-:B------:R-:W-:Y:S01]  /*5010*/  FFMA.FTZ R175, R21, c[0x0][0x23c], -R100.reuse ;  /* 0x00008f0015af7a23 */ /* 0x100fe20000010864 */
[----:B------:R-:W-:Y:S01]  /*5020*/  MUFU.EX2 R185, R33 ;  /* 0x0000002100b97308 */ /* 0x000fe20000000800 */
[----:B------:R-:W-:Y:S09]  /*5030*/  FFMA.FTZ R100, R5, c[0x0][0x23c], -R100 ;  /* 0x00008f0005647a23 */ /* 0x000ff20000010864 */
[----:B------:R-:W-:Y:S01]  /*5040*/  MUFU.EX2 R108, R100 ;  /* 0x00000064006c7308 */ /* 0x000fe20000000800 */
[----:B-1----:R-:W-:Y:S01]  /*5050*/  FSEL R32, R0, RZ, P0 ;  /* 0x000000ff00207208 */ /* 0x002fe20000000000 */
[----:B------:R-:W-:Y:S01]  /*5060*/  FMUL.FTZ R0, R214, 1.4426950216293334961 ;  /* 0x3fb8aa3bd6007820 */ /* 0x000fe20000410000 */
[----:B------:R-:W-:Y:S03]  /*5070*/  FSETP.NEU.FTZ.AND P0, PT, R213, -INF , PT ;  /* 0xff800000d500780b */ /* 0x000fe60003f1d000 */
[--C-:B------:R-:W-:Y:S01]  /*5080*/  FFMA.FTZ R7, R7, c[0x0][0x23c], -R32.reuse ;  /* 0x00008f0007077a23 */ /* 0x100fe20000010820 */
[----:B------:R-:W-:Y:S03]  /*5090*/  FSEL R2, R2, RZ, P0 ;  /* 0x000000ff02027208 */ /* 0x000fe60000000000 */
[----:B------:R1:W-:Y:S01]  /*50a0*/  MUFU.EX2 R180, R16 ;  /* 0x0000001000b47308 */ /* 0x0003e20000000800 */
[----:B------:R-:W-:Y:S01]  /*50b0*/  FSETP.NEU.FTZ.AND P0, PT, R214, -INF , PT ;  /* 0xff800000d600780b */ /* 0x000fe20003f1d000 */
[--C-:B------:R-:W-:Y:S02]  /*50c0*/  FFMA.FTZ R35, R35, c[0x0][0x23c], -R32.reuse ;  /* 0x00008f0023237a23 */ /* 0x100fe40000010820 */
[--C-:B------:R-:W-:Y:S01]  /*50d0*/  FFMA.FTZ R23, R23, c[0x0][0x23c], -R32.reuse ;  /* 0x00008f0017177a23 */ /* 0x100fe20000010820 */
[----:B------:R-:W-:Y:S01]  /*50e0*/  FSEL R0, R0, RZ, P0 ;  /* 0x000000ff00007208 */ /* 0x000fe20000000000 */
[--C-:B------:R-:W-:Y:S02]  /*50f0*/  FFMA.FTZ R34, R34, c[0x0][0x23c], -R32.reuse ;  /* 0x00008f0022227a23 */ /* 0x100fe40000010820 */
[----:B------:R-:W-:Y:S02]  /*5100*/  FFMA.FTZ R22, R22, c[0x0][0x23c], -R32 ;  /* 0x00008f0016167a23 */ /* 0x000fe40000010820 */
[----:B------:R3:W-:Y:S01]  /*5110*/  MUFU.EX2 R177, R7 ;  /* 0x0000000700b17308 */ /* 0x0007e20000000800 */
[----:B------:R-:W-:Y:S02]  /*5120*/  FFMA.FTZ R28, R28, c[0x0][0x23c], -R2 ;  /* 0x00008f001c1c7a23 */ /* 0x000fe40000010802 */
[--C-:B------:R-:W-:Y:S02]  /*5130*/  FFMA.FTZ R19, R19, c[0x0][0x23c], -R32.reuse ;  /* 0x00008f0013137a23 */ /* 0x100fe40000010820 */
[----:B------:R-:W-:Y:S02]  /*5140*/  FFMA.FTZ R18, R18, c[0x0][0x23c], -R32 ;  /* 0x00008f0012127a23 */ /* 0x000fe40000010820 */
[----:B------:R-:W-:Y:S02]  /*5150*/  FFMA.FTZ R15, R15, c[0x0][0x23c], -R0 ;  /* 0x00008f000f0f7a23 */ /* 0x000fe40000010800 */
[----:B------:R-:W-:Y:S01]  /*5160*/  FFMA.FTZ R32, R6, c[0x0][0x23c], -R32 ;  /* 0x00008f0006207a23 */ /* 0x000fe20000010820 */
[----:B------:R-:W-:Y:S01]  /*5170*/  MUFU.EX2 R190, R35 ;  /* 0x0000002300be7308 */ /* 0x000fe20000000800 */
[--C-:B------:R-:W-:Y:S02]  /*5180*/  FFMA.FTZ R12, R12, c[0x0][0x23c], -R2.reuse ;  /* 0x00008f000c0c7a23 */ /* 0x100fe40000010802 */
[----:B------:R-:W-:Y:S02]  /*5190*/  FFMA.FTZ R111, R13, c[0x0][0x23c], -R2 ;  /* 0x00008f000d6f7a23 */ /* 0x000fe40000010802 */
[----:B-1----:R-:W-:Y:S02]  /*51a0*/  IMAD R16, R192, 0x4, R240 ;  /* 0x00000004c0107824 */ /* 0x002fe400078e02f0 */
[----:B------:R-:W-:Y:S02]  /*51b0*/  FFMA.FTZ R31, R31, c[0x0][0x23c], -R0 ;  /* 0x00008f001f1f7a23 */ /* 0x000fe40000010800 */
[----:B------:R-:W-:Y:S01]  /*51c0*/  FFMA.FTZ R120, R8, c[0x0][0x23c], -R2 ;  /* 0x00008f0008787a23 */ /* 0x000fe20000010802 */
[----:B------:R-:W-:Y:S01]  /*51d0*/  MUFU.EX2 R183, R23 ;  /* 0x0000001700b77308 */ /* 0x000fe20000000800 */
[--C-:B------:R-:W-:Y:S02]  /*51e0*/  FFMA.FTZ R119, R11, c[0x0][0x23c], -R0.reuse ;  /* 0x00008f000b777a23 */ /* 0x100fe40000010800 */
[----:B------:R-:W-:Y:S01]  /*51f0*/  FFMA.FTZ R110, R10, c[0x0][0x23c], -R0 ;  /* 0x00008f000a6e7a23 */ /* 0x000fe20000010800 */
[----:B---3--:R-:W-:Y:S01]  /*5200*/  IADD3 R7, R16, 0x2, RZ ;  /* 0x0000000210077810 */ /* 0x008fe20007ffe0ff */
[----:B------:R-:W-:Y:S02]  /*5210*/  FFMA.FTZ R109, R9, c[0x0][0x23c], -R2 ;  /* 0x00008f00096d7a23 */ /* 0x000fe40000010802 */
[----:B------:R-:W-:Y:S02]  /*5220*/  FFMA.FTZ R118, R14, c[0x0][0x23c], -R0 ;  /* 0x00008f000e767a23 */ /* 0x000fe40000010800 */
[----:B------:R-:W-:Y:S01]  /*5230*/  IMAD.WIDE.U32 R6, R7, -0x326172a9, RZ ;  /* 0xcd9e8d5707067825 */ /* 0x000fe200078e00ff */
[----:B------:R1:W-:Y:S03]  /*5240*/  MUFU.EX2 R188, R34 ;  /* 0x0000002200bc7308 */ /* 0x0003e60000000800 */
[--C-:B------:R-:W-:Y:S02]  /*5250*/  FFMA.FTZ R24, R24, c[0x0][0x23c], -R2.reuse ;  /* 0x00008f0018187a23 */ /* 0x100fe40000010802 */
[--C-:B------:R-:W-:Y:S02]  /*5260*/  FFMA.FTZ R25, R25, c[0x0][0x23c], -R2.reuse ;  /* 0x00008f0019197a23 */ /* 0x100fe40000010802 */
[----:B------:R-:W-:Y:S02]  /*5270*/  FFMA.FTZ R2, R29, c[0x0][0x23c], -R2 ;  /* 0x00008f001d027a23 */ /* 0x000fe40000010802 */
[--C-:B------:R-:W-:Y:S01]  /*5280*/  FFMA.FTZ R27, R27, c[0x0][0x23c], -R0.reuse ;  /* 0x00008f001b1b7a23 */ /* 0x100fe20000010800 */
[----:B------:R3:W-:Y:S01]  /*5290*/  MUFU.EX2 R182, R22 ;  /* 0x0000001600b67308 */ /* 0x0007e20000000800 */
[--C-:B------:R-:W-:Y:S02]  /*52a0*/  FFMA.FTZ R26, R26, c[0x0][0x23c], -R0.reuse ;  /* 0x00008f001a1a7a23 */ /* 0x100fe40000010800 */
[----:B------:R-:W-:Y:S07]  /*52b0*/  FFMA.FTZ R0, R30, c[0x0][0x23c], -R0 ;  /* 0x00008f001e007a23 */ /* 0x000fee0000010800 */
[----:B------:R4:W2:Y:S01]  /*52c0*/  MUFU.EX2 R184, R20 ;  /* 0x0000001400b87308 */ /* 0x0008a20000000800 */
[----:B-1----:R-:W-:Y:S01]  /*52d0*/  IMAD.WIDE.U32 R34, R16, -0x326172a9, RZ ;  /* 0xcd9e8d5710227825 */ /* 0x002fe200078e00ff */
[----:B------:R-:W-:Y:S04]  /*52e0*/  IADD3 R16, R195, -0x4498517b, RZ ;  /* 0xbb67ae85c3107810 */ /* 0x000fe80007ffe0ff */
[----:B------:R-:W-:Y:S04]  /*52f0*/  LOP3.LUT R16, R232, R16, RZ, 0x3c, !PT ;  /* 0x00000010e8107212 */ /* 0x000fe800078e3cff */
[----:B------:R1:W1:Y:S01]  /*5300*/  MUFU.EX2 R186, R28 ;  /* 0x0000001c00ba7308 */ /* 0x0002620000000800 */
[----:B---3--:R-:W-:Y:S09]  /*5310*/  IMAD.WIDE.U32 R22, R234, -0x326172a9, RZ ;  /* 0xcd9e8d57ea167825 */ /* 0x008ff200078e00ff */
[----:B------:R3:W-:Y:S01]  /*5320*/  MUFU.EX2 R179, R19 ;  /* 0x0000001300b37308 */ /* 0x0007e20000000800 */
[C---:B----4-:R-:W-:Y:S04]  /*5330*/  IADD3 R20, R194.reuse, -0x61c88647, RZ ;  /* 0x9e3779b9c2147810 */ /* 0x050fe80007ffe0ff */
[C-C-:B------:R-:W-:Y:S05]  /*5340*/  LOP3.LUT R34, R23.reuse, R34, R20.reuse, 0x96, !PT ;  /* 0x0000002217227212 */ /* 0x140fea00078e9614 */
[----:B------:R4:W-:Y:S01]  /*5350*/  MUFU.EX2 R123, R4 ;  /* 0x00000004007b7308 */ /* 0x0009e20000000800 */
[----:B-1----:R-:W-:Y:S04]  /*5360*/  IADD3 R28, R194, 0x3c6ef372, RZ ;  /* 0x3c6ef372c21c7810 */ /* 0x002fe80007ffe0ff */
[----:B------:R-:W-:Y:S02]  /*5370*/  LOP3.LUT R28, R22, R28, RZ, 0x3c, !PT ;  /* 0x0000001c161c7212 */ /* 0x000fe400078e3cff */
[----:B------:R-:W-:Y:S03]  /*5380*/  LOP3.LUT R22, R23, R6, R20, 0x96, !PT ;  /* 0x0000000617167212 */ /* 0x000fe600078e9614 */
[----:B------:R1:W-:Y:S01]  /*5390*/  MUFU.EX2 R178, R18 ;  /* 0x0000001200b27308 */ /* 0x0003e20000000800 */
[-C--:B---3--:R-:W-:Y:S01]  /*53a0*/  LOP3.LUT R19, R35, R225.reuse, RZ, 0x3c, !PT ;  /* 0x000000e123137212 */ /* 0x088fe200078e3cff */
[----:B------:R-:W-:Y:S04]  /*53b0*/  IMAD.WIDE.U32 R34, R34, -0x2daee0ad, RZ ;  /* 0xd2511f5322227825 */ /* 0x000fe800078e00ff */
[----:B------:R-:W-:Y:S04]  /*53c0*/  IMAD.WIDE.U32 R22, R22, -0x2daee0ad, RZ ;  /* 0xd2511f5316167825 */ /* 0x000fe800078e00ff */
[----:B------:R3:W-:Y:S01]  /*53d0*/  MUFU.EX2 R174, R15 ;  /* 0x0000000f00ae7308 */ /* 0x0007e20000000800 */
[----:B----4-:R-:W-:Y:S01]  /*53e0*/  LOP3.LUT R4, R7, R225, RZ, 0x3c, !PT ;  /* 0x000000e107047212 */ /* 0x010fe200078e3cff */
[----:B------:R-:W-:Y:S04]  /*53f0*/  IMAD.WIDE.U32 R6, R19, -0x2daee0ad, RZ ;  /* 0xd2511f5313067825 */ /* 0x000fe800078e00ff */
[----:B------:R-:W-:Y:S01]  /*5400*/  IMAD.WIDE.U32 R4, R4, -0x2daee0ad, RZ ;  /* 0xd2511f5304047825 */ /* 0x000fe200078e00ff */
[C---:B------:R-:W-:Y:S03]  /*5410*/  LOP3.LUT R7, R16.reuse, R7, RZ, 0x3c, !PT ;  /* 0x0000000710077212 */ /* 0x040fe600078e3cff */
[----:B------:R4:W-:Y:S01]  /*5420*/  MUFU.EX2 R176, R12 ;  /* 0x0000000c00b07308 */ /* 0x0009e20000000800 */
[--C-:B------:R-:W-:Y:S02]  /*5430*/  LOP3.LUT R20, R35, R6, R17.reuse, 0x96, !PT ;  /* 0x0000000623147212 */ /* 0x100fe400078e9611 */
[----:B------:R-:W-:Y:S01]  /*5440*/  LOP3.LUT R5, R16, R5, RZ, 0x3c, !PT ;  /* 0x0000000510057212 */ /* 0x000fe200078e3cff */
[----:B------:R-:W-:Y:S01]  /*5450*/  IMAD.WIDE.U32 R6, R7, -0x326172a9, RZ ;  /* 0xcd9e8d5707067825 */ /* 0x000fe200078e00ff */
[----:B------:R-:W-:Y:S03]  /*5460*/  LOP3.LUT R16, R23, R4, R17, 0x96, !PT ;  /* 0x0000000417107212 */ /* 0x000fe600078e9611 */
[----:B------:R-:W-:Y:S01]  /*5470*/  IMAD.WIDE.U32 R20, R20, -0x326172a9, RZ ;  /* 0xcd9e8d5714147825 */ /* 0x000fe200078e00ff */
[----:B------:R-:W-:Y:S01]  /*5480*/  LOP3.LUT R7, R28, R7, RZ, 0x3c, !PT ;  /* 0x000000071c077212 */ /* 0x000fe200078e3cff */
[----:B------:R-:W2:Y:S02]  /*5490*/  MUFU.EX2 R187, R31 ;  /* 0x0000001f00bb7308 */ /* 0x000ea40000000800 */
[----:B------:R-:W-:Y:S01]  /*54a0*/  IMAD.WIDE.U32 R4, R5, -0x326172a9, RZ ;  /* 0xcd9e8d5705047825 */ /* 0x000fe200078e00ff */
[--C-:B-1----:R-:W-:Y:S02]  /*54b0*/  LOP3.LUT R18, R21, R6, R102.reuse, 0x96, !PT ;  /* 0x0000000615127212 */ /* 0x102fe400078e9666 */
[----:B---3--:R-:W-:Y:S01]  /*54c0*/  IADD3 R15, R195, -0x126145ec, RZ ;  /* 0xed9eba14c30f7810 */ /* 0x008fe20007ffe0ff */
[----:B------:R-:W-:Y:S01]  /*54d0*/  IMAD.WIDE.U32 R16, R16, -0x326172a9, RZ ;  /* 0xcd9e8d5710107825 */ /* 0x000fe200078e00ff */
[----:B------:R-:W-:Y:S03]  /*54e0*/  LOP3.LUT R5, R28, R5, RZ, 0x3c, !PT ;  /* 0x000000051c057212 */ /* 0x000fe600078e3cff */
[----:B------:R-:W-:Y:S01]  /*54f0*/  MUFU.EX2 R121, R32 ;  /* 0x0000002000797308 */ /* 0x000fe20000000800 */
[----:B------:R-:W-:Y:S01]  /*5500*/  LOP3.LUT R102, R17, R4, R102, 0x96, !PT ;  /* 0x0000000411667212 */ /* 0x000fe200078e9666 */
[----:B------:R-:W-:Y:S01]  /*5510*/  IMAD.WIDE.U32 R6, R7, -0x2daee0ad, RZ ;  /* 0xd2511f5307067825 */ /* 0x000fe200078e00ff */
[----:B------:R-:W-:Y:S03]  /*5520*/  IADD3 R17, R195, 0x32370b8f, RZ ;  /* 0x32370b8fc3117810 */ /* 0x000fe60007ffe0ff */
[----:B------:R-:W-:Y:S01]  /*5530*/  IMAD.WIDE.U32 R18, R18, -0x2daee0ad, RZ ;  /* 0xd2511f5312127825 */ /* 0x000fe200078e00ff */
[----:B------:R-:W-:Y:S03]  /*5540*/  LOP3.LUT R7, R7, R34, R17, 0x96, !PT ;  /* 0x0000002207077212 */ /* 0x000fe600078e9611 */
[----:B------:R-:W-:Y:S01]  /*5550*/  IMAD.WIDE.U32 R102, R102, -0x2daee0ad, RZ ;  /* 0xd2511f5366667825 */ /* 0x000fe200078e00ff */
[----:B----4-:R-:W-:Y:S01]  /*5560*/  LOP3.LUT R12, R19, R6, R15, 0x96, !PT ;  /* 0x00000006130c7212 */ /* 0x010fe200078e960f */
[----:B------:R-:W-:Y:S02]  /*5570*/  MUFU.EX2 R175, R175 ;  /* 0x000000af00af7308 */ /* 0x000fe40000000800 */
[----:B------:R-:W-:Y:S04]  /*5580*/  IMAD.WIDE.U32 R4, R5, -0x2daee0ad, RZ ;  /* 0xd2511f5305047825 */ /* 0x000fe800078e00ff */
[----:B------:R-:W-:Y:S01]  /*5590*/  IMAD.WIDE.U32 R6, R7, -0x326172a9, RZ ;  /* 0xcd9e8d5707067825 */ /* 0x000fe200078e00ff */
[----:B------:R-:W-:Y:S02]  /*55a0*/  LOP3.LUT R5, R5, R22, R17, 0x96, !PT ;  /* 0x0000001605057212 */ /* 0x000fe400078e9611 */
[----:B------:R-:W-:Y:S01]  /*55b0*/  LOP3.LUT R22, R103, R4, R15, 0x96, !PT ;  /* 0x0000000467167212 */ /* 0x000fe200078e960f */
[----:B------:R-:W-:Y:S01]  /*55c0*/  IMAD.WIDE.U32 R12, R12, -0x326172a9, RZ ;  /* 0xcd9e8d570c0c7825 */ /* 0x000fe200078e00ff */
[C---:B------:R-:W-:Y:S01]  /*55d0*/  IADD3 R15, R194.reuse, 0x78dde6e4, RZ ;  /* 0x78dde6e4c20f7810 */ /* 0x040fe20007ffe0ff */
[----:B------:R-:W-:Y:S01]  /*55e0*/  MUFU.EX2 R112, R0 ;  /* 0x0000000000707308 */ /* 0x000fe20000000800 */
[----:B------:R-:W-:Y:S01]  /*55f0*/  IADD3 R17, R194, 0x1715609d, RZ ;  /* 0x1715609dc2117810 */ /* 0x000fe20007ffe0ff */
[----:B------:R-:W-:Y:S01]  /*5600*/  IMAD.WIDE.U32 R22, R22, -0x326172a9, RZ ;  /* 0xcd9e8d5716167825 */ /* 0x000fe200078e00ff */
[----:B------:R-:W-:Y:S02]  /*5610*/  LOP3.LUT R20, R7, R20, R15, 0x96, !PT ;  /* 0x0000001407147212 */ /* 0x000fe400078e960f */
[----:B------:R-:W-:Y:S01]  /*5620*/  LOP3.LUT R6, R13, R6, R17, 0x96, !PT ;  /* 0x000000060d067212 */ /* 0x000fe200078e9611 */
[----:B------:R-:W-:Y:S04]  /*5630*/  IMAD.WIDE.U32 R4, R5, -0x326172a9, RZ ;  /* 0xcd9e8d5705047825 */ /* 0x000fe800078e00ff */
[----:B------:R-:W-:Y:S01]  /*5640*/  IMAD.WIDE.U32 R10, R20, -0x2daee0ad, RZ ;  /* 0xd2511f53140a7825 */ /* 0x000fe200078e00ff */
[----:B------:R-:W-:Y:S01]  /*5650*/  LOP3.LUT R8, R5, R16, R15, 0x96, !PT ;  /* 0x0000001005087212 */ /* 0x000fe200078e960f */
[----:B------:R-:W-:Y:S01]  /*5660*/  MUFU.EX2 R122, R122 ;  /* 0x0000007a007a7308 */ /* 0x000fe20000000800 */
[----:B------:R-:W-:Y:S01]  /*5670*/  LOP3.LUT R4, R23, R4, R17, 0x96, !PT ;  /* 0x0000000417047212 */ /* 0x000fe200078e9611 */
[----:B------:R-:W-:Y:S01]  /*5680*/  IMAD.WIDE.U32 R6, R6, -0x2daee0ad, RZ ;  /* 0xd2511f5306067825 */ /* 0x000fe200078e00ff */
[C---:B------:R-:W-:Y:S02]  /*5690*/  IADD3 R17, R195.reuse, 0x646e171e, RZ ;  /* 0x646e171ec3117810 */ /* 0x040fe40007ffe0ff */
[----:B------:R-:W-:Y:S01]  /*56a0*/  IADD3 R15, R195, -0x56f99767, RZ ;  /* 0xa9066899c30f7810 */ /* 0x000fe20007ffe0ff */
[----:B------:R-:W-:Y:S01]  /*56b0*/  IMAD.WIDE.U32 R8, R8, -0x2daee0ad, RZ ;  /* 0xd2511f5308087825 */ /* 0x000fe200078e00ff */
[----:B------:R-:W-:Y:S02]  /*56c0*/  LOP3.LUT R10, R7, R10, R17, 0x96, !PT ;  /* 0x0000000a070a7212 */ /* 0x000fe400078e9611 */
[----:B------:R-:W-:Y:S01]  /*56d0*/  LOP3.LUT R13, R6, 0xff, RZ, 0xc0, !PT ;  /* 0x000000ff060d7812 */ /* 0x000fe200078ec0ff */
[----:B------:R-:W-:Y:S01]  /*56e0*/  IMAD.WIDE.U32 R4, R4, -0x2daee0ad, RZ ;  /* 0xd2511f5304047825 */ /* 0x000fe200078e00ff */
[----:B------:R-:W-:Y:S01]  /*56f0*/  LOP3.LUT R102, R9, R102, R15, 0x96, !PT ;  /* 0x0000006609667212 */ /* 0x000fe200078e960f */
[----:B------:R-:W-:Y:S01]  /*5700*/  MUFU.EX2 R120, R120 ;  /* 0x0000007800787308 */ /* 0x000fe20000000800 */
[----:B------:R-:W-:Y:S02]  /*5710*/  ISETP.LE.U32.AND P0, PT, R13, UR4, PT ;  /* 0x000000040d007c0c */ /* 0x000fe4000bf03070 */
[----:B------:R-:W-:Y:S02]  /*5720*/  LOP3.LUT R9, R5, R8, R17, 0x96, !PT ;  /* 0x0000000805097212 */ /* 0x000fe400078e9611 */
[----:B------:R-:W-:Y:S02]  /*5730*/  LOP3.LUT R8, R10, 0xff, RZ, 0xc0, !PT ;  /* 0x000000ff0a087812 */ /* 0x000fe400078ec0ff */
[----:B------:R-:W-:Y:S02]  /*5740*/  LOP3.LUT R18, R11, R18, R15, 0x96, !PT ;  /* 0x000000120b127212 */ /* 0x000fe400078e960f */
[--C-:B------:R-:W-:Y:S01]  /*5750*/  SHF.R.U32.HI R11, RZ, 0x18, R6.reuse ;  /* 0x00000018ff0b7819 */ /* 0x100fe20000011606 */
[----:B------:R-:W-:Y:S01]  /*5760*/  MUFU.EX2 R118, R118 ;  /* 0x0000007600767308 */ /* 0x000fe20000000800 */
[----:B------:R-:W-:Y:S02]  /*5770*/  SHF.R.U32.HI R14, RZ, 0x10, R6 ;  /* 0x00000010ff0e7819 */ /* 0x000fe40000011606 */
[----:B------:R-:W-:Y:S02]  /*5780*/  ISETP.LE.U32.AND P5, PT, R8, UR4, PT ;  /* 0x0000000408007c0c */ /* 0x000fe4000bfa3070 */
[----:B------:R-:W-:Y:S02]  /*5790*/  ISETP.LE.U32.AND P6, PT, R11, UR4, PT ;  /* 0x000000040b007c0c */ /* 0x000fe4000bfc3070 */
[----:B------:R-:W-:Y:S02]  /*57a0*/  LOP3.LUT R19, R4, 0xffff, RZ, 0xc0, !PT ;  /* 0x0000ffff04137812 */ /* 0x000fe400078ec0ff */
[----:B------:R-:W-:Y:S01]  /*57b0*/  SHF.R.U32.HI R5, RZ, 0x18, R10 ;  /* 0x00000018ff057819 */ /* 0x000fe2000001160a */
[----:B------:R-:W-:Y:S01]  /*57c0*/  MUFU.EX2 R113, R2 ;  /* 0x0000000200717308 */ /* 0x000fe20000000800 */
[----:B------:R-:W-:Y:S01]  /*57d0*/  LOP3.LUT R16, R6, 0xffff, RZ, 0xc0, !PT ;  /* 0x0000ffff06107812 */ /* 0x000fe200078ec0ff */
[----:B------:R-:W-:Y:S01]  /*57e0*/  IMAD.WIDE.U32 R6, R18, -0x326172a9, RZ ;  /* 0xcd9e8d5712067825 */ /* 0x000fe200078e00ff */
[----:B------:R-:W-:Y:S02]  /*57f0*/  LOP3.LUT R13, R4, 0xff, RZ, 0xc0, !PT ;  /* 0x000000ff040d7812 */ /* 0x000fe400078ec0ff */
[--C-:B------:R-:W-:Y:S02]  /*5800*/  SHF.R.U32.HI R11, RZ, 0x18, R4.reuse ;  /* 0x00000018ff0b7819 */ /* 0x100fe40000011604 */
[----:B------:R-:W-:Y:S02]  /*5810*/  SHF.R.U32.HI R17, RZ, 0x10, R4 ;  /* 0x00000010ff117819 */ /* 0x000fe40000011604 */
[----:B------:R-:W-:Y:S01]  /*5820*/  LOP3.LUT R4, R14, 0xff, RZ, 0xc0, !PT ;  /* 0x000000ff0e047812 */ /* 0x000fe200078ec0ff */
[----:B------:R-:W-:Y:S01]  /*5830*/  MUFU.EX2 R110, R110 ;  /* 0x0000006e006e7308 */ /* 0x000fe20000000800 */
[----:B------:R-:W-:Y:S02]  /*5840*/  ISETP.LE.U32.AND P4, PT, R5, UR4, PT ;  /* 0x0000000405007c0c */ /* 0x000fe4000bf83070 */
[----:B------:R-:W-:Y:S02]  /*5850*/  IADD3 R18, R194, -0x4ab325aa, RZ ;  /* 0xb54cda56c2127810 */ /* 0x000fe40007ffe0ff */
[----:B------:R-:W-:Y:S01]  /*5860*/  ISETP.LE.U32.AND P3, PT, R4, UR4, PT ;  /* 0x0000000404007c0c */ /* 0x000fe2000bf63070 */
[----:B------:R-:W-:Y:S01]  /*5870*/  IMAD.WIDE.U32 R4, R102, -0x326172a9, RZ ;  /* 0xcd9e8d5766047825 */ /* 0x000fe200078e00ff */
[----:B------:R-:W-:Y:S02]  /*5880*/  ISETP.LE.U32.AND P1, PT, R13, UR4, PT ;  /* 0x000000040d007c0c */ /* 0x000fe4000bf23070 */
[----:B------:R-:W-:Y:S01]  /*5890*/  SHF.R.U32.HI R13, RZ, 0x18, R6 ;  /* 0x00000018ff0d7819 */ /* 0x000fe20000011606 */
[----:B------:R-:W-:Y:S01]  /*58a0*/  MUFU.EX2 R109, R109 ;  /* 0x0000006d006d7308 */ /* 0x000fe20000000800 */
[----:B------:R-:W-:Y:S02]  /*58b0*/  LOP3.LUT R8, R7, R12, R18, 0x96, !PT ;  /* 0x0000000c07087212 */ /* 0x000fe400078e9612 */
[C---:B------:R-:W-:Y:S02]  /*58c0*/  LOP3.LUT R12, R6.reuse, 0xff, RZ, 0xc0, !PT ;  /* 0x000000ff060c7812 */ /* 0x040fe400078ec0ff */
[----:B------:R-:W-:Y:S02]  /*58d0*/  LOP3.LUT R15, R6, 0xffff, RZ, 0xc0, !PT ;  /* 0x0000ffff060f7812 */ /* 0x000fe400078ec0ff */
[----:B------:R-:W-:Y:S02]  /*58e0*/  SHF.R.U32.HI R7, RZ, 0x8, R16 ;  /* 0x00000008ff077819 */ /* 0x000fe40000011610 */
[----:B------:R-:W-:Y:S01]  /*58f0*/  SHF.R.U32.HI R14, RZ, 0x10, R6 ;  /* 0x00000010ff0e7819 */ /* 0x000fe20000011606 */
[----:B------:R-:W-:Y:S01]  /*5900*/  MUFU.EX2 R119, R119 ;  /* 0x0000007700777308 */ /* 0x000fe20000000800 */
[----:B------:R-:W-:Y:S02]  /*5910*/  LOP3.LUT R7, R7, 0xffff, RZ, 0xc0, !PT ;  /* 0x0000ffff07077812 */ /* 0x000fe400078ec0ff */
[----:B------:R-:W-:Y:S02]  /*5920*/  LOP3.LUT R16, R4, 0xffff, RZ, 0xc0, !PT ;  /* 0x0000ffff04107812 */ /* 0x000fe400078ec0ff */
[----:B------:R-:W-:Y:S02]  /*5930*/  LOP3.LUT R6, R5, R22, R18, 0x96, !PT ;  /* 0x0000001605067212 */ /* 0x000fe400078e9612 */
[----:B------:R-:W-:Y:S03]  /*5940*/  LOP3.LUT R5, R8, 0xff, RZ, 0xc0, !PT ;  /* 0x000000ff08057812 */ /* 0x000fe600078ec0ff */
[----:B------:R-:W-:Y:S10]  /*5950*/  MUFU.EX2 R111, R111 ;  /* 0x0000006f006f7308 */ /* 0x000ff40000000800 */
[----:B------:R-:W1:Y:S10]  /*5960*/  MUFU.EX2 R117, R24 ;  /* 0x0000001800757308 */ /* 0x000e740000000800 */
[----:B------:R-:W3:Y:S10]  /*5970*/  MUFU.EX2 R116, R27 ;  /* 0x0000001b00747308 */ /* 0x000ef40000000800 */
[----:B------:R-:W-:Y:S10]  /*5980*/  MUFU.EX2 R115, R25 ;  /* 0x0000001900737308 */ /* 0x000ff40000000800 */
[----:B------:R-:W4:Y:S01]  /*5990*/  MUFU.EX2 R114, R26 ;  /* 0x0000001a00727308 */ /* 0x000f220000000800 */
[----:B--2---:R-:W-:Y:S01]  /*59a0*/  @!P0 FADD.FTZ R189, -R189, -RZ ;  /* 0x800000ffbdbd8221 */ /* 0x004fe20000010100 */
[----:B------:R-:W-:Y:S01]  /*59b0*/  ISETP.LE.U32.AND P0, PT, R11, UR4, PT ;  /* 0x000000040b007c0c */ /* 0x000fe2000bf03070 */
[----:B------:R-:W-:Y:S01]  /*59c0*/  @!P5 FADD.FTZ R184, -R184, -RZ ;  /* 0x800000ffb8b8d221 */ /* 0x000fe20000010100 */
[----:B------:R-:W-:Y:S01]  /*59d0*/  SHF.R.U32.HI R11, RZ, 0x10, R10 ;  /* 0x00000010ff0b7819 */ /* 0x000fe2000001160a */
        /* <DEDUP_REMOVED lines=10> */
[--C-:B------:R-:W-:Y:S02]  /*5a80*/  SHF.R.U32.HI R11, RZ, 0x18, R4.reuse ;  /* 0x00000018ff0b7819 */ /* 0x100fe40000011604 */
[----:B------:R-:W-:Y:S01]  /*5a90*/  SHF.R.U32.HI R13, RZ, 0x10, R4 ;  /* 0x00000010ff0d7819 */ /* 0x000fe20000011604 */
[----:B------:R-:W-:Y:S01]  /*5aa0*/  @!P5 FADD.FTZ R179, -R179, -RZ ;  /* 0x800000ffb3b3d221 */ /* 0x000fe20000010100 */
[----:B------:R-:W-:Y:S01]  /*5ab0*/  SHF.R.U32.HI R4, RZ, 0x18, R8 ;  /* 0x00000018ff047819 */ /* 0x000fe20000011608 */
[----:B------:R-:W-:Y:S01]  /*5ac0*/  @!P6 FADD.FTZ R180, -R180, -RZ ;  /* 0x800000ffb4b4e221 */ /* 0x000fe20000010100 */
[----:B------:R-:W-:Y:S02]  /*5ad0*/  ISETP.LE.U32.AND P3, PT, R7, UR4, PT ;  /* 0x0000000407007c0c */ /* 0x000fe4000bf63070 */
[----:B------:R-:W-:Y:S02]  /*5ae0*/  ISETP.LE.U32.AND P0, PT, R4, UR4, PT ;  /* 0x0000000404007c0c */ /* 0x000fe4000bf03070 */
[----:B------:R-:W-:Y:S01]  /*5af0*/  LOP3.LUT R4, R14, 0xff, RZ, 0xc0, !PT ;  /* 0x000000ff0e047812 */ /* 0x000fe200078ec0ff */
[----:B------:R-:W-:Y:S01]  /*5b00*/  @!P4 FADD.FTZ R182, -R182, -RZ ;  /* 0x800000ffb6b6c221 */ /* 0x000fe20000010100 */
[----:B------:R-:W-:Y:S02]  /*5b10*/  LOP3.LUT R10, R10, 0xffff, RZ, 0xc0, !PT ;  /* 0x0000ffff0a0a7812 */ /* 0x000fe400078ec0ff */
[----:B------:R-:W-:Y:S02]  /*5b20*/  ISETP.LE.U32.AND P5, PT, R4, UR4, PT ;  /* 0x0000000404007c0c */ /* 0x000fe4000bfa3070 */
[----:B------:R-:W-:Y:S02]  /*5b30*/  ISETP.LE.U32.AND P6, PT, R5, UR4, PT ;  /* 0x0000000405007c0c */ /* 0x000fe4000bfc3070 */
[----:B------:R-:W-:Y:S01]  /*5b40*/  LOP3.LUT R7, R9, 0xff, RZ, 0xc0, !PT ;  /* 0x000000ff09077812 */ /* 0x000fe200078ec0ff */
[----:B------:R-:W-:Y:S01]  /*5b50*/  @!P3 FADD.FTZ R185, -R185, -RZ ;  /* 0x800000ffb9b9b221 */ /* 0x000fe20000010100 */
[----:B------:R-:W-:Y:S01]  /*5b60*/  SHF.R.U32.HI R10, RZ, 0x8, R10 ;  /* 0x00000008ff0a7819 */ /* 0x000fe2000001160a */
[----:B------:R-:W-:Y:S01]  /*5b70*/  @!P0 FADD.FTZ R177, -R177, -RZ ;  /* 0x800000ffb1b18221 */ /* 0x000fe20000010100 */
[----:B------:R-:W-:Y:S02]  /*5b80*/  ISETP.LE.U32.AND P1, PT, R7, UR4, PT ;  /* 0x0000000407007c0c */ /* 0x000fe4000bf23070 */
[----:B------:R-:W-:Y:S02]  /*5b90*/  ISETP.LE.U32.AND P4, PT, R12, UR4, PT ;  /* 0x000000040c007c0c */ /* 0x000fe4000bf83070 */
[----:B------:R-:W-:Y:S01]  /*5ba0*/  SHF.R.U32.HI R7, RZ, 0x10, R8 ;  /* 0x00000010ff077819 */ /* 0x000fe20000011608 */
[----:B------:R-:W-:Y:S01]  /*5bb0*/  @!P5 FADD.FTZ R178, -R178, -RZ ;  /* 0x800000ffb2b2d221 */ /* 0x000fe20000010100 */
[----:B------:R-:W-:Y:S01]  /*5bc0*/  LOP3.LUT R10, R10, 0xffff, RZ, 0xc0, !PT ;  /* 0x0000ffff0a0a7812 */ /* 0x000fe200078ec0ff */
[----:B------:R-:W-:Y:S01]  /*5bd0*/  @!P6 FADD.FTZ R123, -R123, -RZ ;  /* 0x800000ff7b7be221 */ /* 0x000fe20000010100 */
[----:B------:R-:W-:Y:S02]  /*5be0*/  ISETP.LE.U32.AND P3, PT, R11, UR4, PT ;  /* 0x000000040b007c0c */ /* 0x000fe4000bf63070 */
[----:B------:R-:W-:Y:S02]  /*5bf0*/  LOP3.LUT R7, R7, 0xff, RZ, 0xc0, !PT ;  /* 0x000000ff07077812 */ /* 0x000fe400078ec0ff */
[----:B------:R-:W-:Y:S01]  /*5c00*/  ISETP.LE.U32.AND P0, PT, R10, UR4, PT ;  /* 0x000000040a007c0c */ /* 0x000fe2000bf03070 */
[----:B-1----:R-:W-:Y:S01]  /*5c10*/  @!P1 FADD.FTZ R117, -R117, -RZ ;  /* 0x800000ff75759221 */ /* 0x002fe20000010100 */
[----:B------:R-:W-:Y:S01]  /*5c20*/  SHF.R.U32.HI R5, RZ, 0x8, R15 ;  /* 0x00000008ff057819 */ /* 0x000fe2000001160f */
[----:B------:R-:W-:Y:S01]  /*5c30*/  @!P4 FADD.FTZ R176, -R176, -RZ ;  /* 0x800000ffb0b0c221 */ /* 0x000fe20000010100 */
[--C-:B------:R-:W-:Y:S02]  /*5c40*/  SHF.R.U32.HI R4, RZ, 0x18, R9.reuse ;  /* 0x00000018ff047819 */ /* 0x100fe40000011609 */
[----:B------:R-:W-:Y:S02]  /*5c50*/  ISETP.LE.U32.AND P5, PT, R7, UR4, PT ;  /* 0x0000000407007c0c */ /* 0x000fe4000bfa3070 */
[----:B------:R-:W-:Y:S01]  /*5c60*/  ISETP.LE.U32.AND P6, PT, R4, UR4, PT ;  /* 0x0000000404007c0c */ /* 0x000fe2000bfc3070 */
[----:B------:R-:W-:Y:S01]  /*5c70*/  @!P3 FADD.FTZ R174, -R174, -RZ ;  /* 0x800000ffaeaeb221 */ /* 0x000fe20000010100 */
[----:B------:R-:W-:Y:S02]  /*5c80*/  LOP3.LUT R4, R5, 0xffff, RZ, 0xc0, !PT ;  /* 0x0000ffff05047812 */ /* 0x000fe400078ec0ff */
[----:B------:R-:W-:Y:S01]  /*5c90*/  LOP3.LUT R5, R6, 0xff, RZ, 0xc0, !PT ;  /* 0x000000ff06057812 */ /* 0x000fe200078ec0ff */
[----:B------:R-:W-:Y:S01]  /*5ca0*/  @!P0 FADD.FTZ R175, -R175, -RZ ;  /* 0x800000ffafaf8221 */ /* 0x000fe20000010100 */
[----:B------:R-:W-:Y:S02]  /*5cb0*/  ISETP.LE.U32.AND P4, PT, R4, UR4, PT ;  /* 0x0000000404007c0c */ /* 0x000fe4000bf83070 */
[----:B------:R-:W-:Y:S02]  /*5cc0*/  LOP3.LUT R8, R8, 0xffff, RZ, 0xc0, !PT ;  /* 0x0000ffff08087812 */ /* 0x000fe400078ec0ff */
[----:B------:R-:W-:Y:S01]  /*5cd0*/  SHF.R.U32.HI R4, RZ, 0x18, R6 ;  /* 0x00000018ff047819 */ /* 0x000fe20000011606 */
[----:B------:R-:W-:Y:S01]  /*5ce0*/  @!P5 FADD.FTZ R121, -R121, -RZ ;  /* 0x800000ff7979d221 */ /* 0x000fe20000010100 */
[----:B------:R-:W-:Y:S01]  /*5cf0*/  ISETP.LE.U32.AND P3, PT, R5, UR4, PT ;  /* 0x0000000405007c0c */ /* 0x000fe2000bf63070 */
[----:B---3--:R-:W-:Y:S01]  /*5d00*/  @!P6 FADD.FTZ R116, -R116, -RZ ;  /* 0x800000ff7474e221 */ /* 0x008fe20000010100 */
[----:B------:R-:W-:Y:S02]  /*5d10*/  LOP3.LUT R5, R13, 0xff, RZ, 0xc0, !PT ;  /* 0x000000ff0d057812 */ /* 0x000fe400078ec0ff */
[----:B------:R-:W-:Y:S02]  /*5d20*/  ISETP.LE.U32.AND P0, PT, R4, UR4, PT ;  /* 0x0000000404007c0c */ /* 0x000fe4000bf03070 */
[----:B------:R-:W-:Y:S01]  /*5d30*/  SHF.R.U32.HI R4, RZ, 0x8, R8 ;  /* 0x00000008ff047819 */ /* 0x000fe20000011608 */
[----:B------:R-:W-:Y:S01]  /*5d40*/  @!P4 FADD.FTZ R122, -R122, -RZ ;  /* 0x800000ff7a7ac221 */ /* 0x000fe20000010100 */
[----:B------:R-:W-:Y:S02]  /*5d50*/  SHF.R.U32.HI R7, RZ, 0x10, R6 ;  /* 0x00000010ff077819 */ /* 0x000fe40000011606 */
[----:B------:R-:W-:Y:S02]  /*5d60*/  ISETP.LE.U32.AND P5, PT, R5, UR4, PT ;  /* 0x0000000405007c0c */ /* 0x000fe4000bfa3070 */
[----:B------:R-:W-:Y:S01]  /*5d70*/  LOP3.LUT R4, R4, 0xffff, RZ, 0xc0, !PT ;  /* 0x0000ffff04047812 */ /* 0x000fe200078ec0ff */
[----:B------:R-:W-:Y:S01]  /*5d80*/  @!P3 FADD.FTZ R120, -R120, -RZ ;  /* 0x800000ff7878b221 */ /* 0x000fe20000010100 */
[----:B------:R-:W-:Y:S02]  /*5d90*/  LOP3.LUT R5, R7, 0xff, RZ, 0xc0, !PT ;  /* 0x000000ff07057812 */ /* 0x000fe400078ec0ff */
[----:B------:R-:W-:Y:S01]  /*5da0*/  ISETP.LE.U32.AND P4, PT, R4, UR4, PT ;  /* 0x0000000404007c0c */ /* 0x000fe2000bf83070 */
[----:B------:R-:W-:Y:S01]  /*5db0*/  @!P0 FADD.FTZ R119, -R119, -RZ ;  /* 0x800000ff77778221 */ /* 0x000fe20000010100 */
[----:B------:R-:W-:Y:S02]  /*5dc0*/  SHF.R.U32.HI R4, RZ, 0x8, R16 ;  /* 0x00000008ff047819 */ /* 0x000fe40000011610 */
[----:B------:R-:W-:Y:S02]  /*5dd0*/  ISETP.LE.U32.AND P3, PT, R5, UR4, PT ;  /* 0x0000000405007c0c */ /* 0x000fe4000bf63070 */
[----:B------:R-:W-:Y:S01]  /*5de0*/  LOP3.LUT R4, R4, 0xffff, RZ, 0xc0, !PT ;  /* 0x0000ffff04047812 */ /* 0x000fe200078ec0ff */
[----:B------:R-:W-:Y:S01]  /*5df0*/  @!P5 FADD.FTZ R118, -R118, -RZ ;  /* 0x800000ff7676d221 */ /* 0x000fe20000010100 */
[----:B------:R-:W-:Y:S02]  /*5e00*/  LOP3.LUT R6, R6, 0xffff, RZ, 0xc0, !PT ;  /* 0x0000ffff06067812 */ /* 0x000fe400078ec0ff */
[----:B------:R-:W-:Y:S02]  /*5e10*/  ISETP.LE.U32.AND P5, PT, R4, UR4, PT ;  /* 0x0000000404007c0c */ /* 0x000fe4000bfa3070 */
[----:B------:R-:W-:Y:S01]  /*5e20*/  SHF.R.U32.HI R4, RZ, 0x10, R9 ;  /* 0x00000010ff047819 */ /* 0x000fe20000011609 */
[----:B------:R-:W-:Y:S01]  /*5e30*/  @!P4 FADD.FTZ R108, -R108, -RZ ;  /* 0x800000ff6c6cc221 */ /* 0x000fe20000010100 */
[----:B------:R-:W-:Y:S02]  /*5e40*/  SHF.R.U32.HI R5, RZ, 0x8, R6 ;  /* 0x00000008ff057819 */ /* 0x000fe40000011606 */
[----:B------:R-:W-:Y:S01]  /*5e50*/  LOP3.LUT R2, R4, 0xff, RZ, 0xc0, !PT ;  /* 0x000000ff04027812 */ /* 0x000fe200078ec0ff */
[----:B------:R-:W-:Y:S01]  /*5e60*/  @!P3 FADD.FTZ R110, -R110, -RZ ;  /* 0x800000ff6e6eb221 */ /* 0x000fe20000010100 */
[----:B------:R-:W-:Y:S02]  /*5e70*/  LOP3.LUT R5, R5, 0xffff, RZ, 0xc0, !PT ;  /* 0x0000ffff05057812 */ /* 0x000fe400078ec0ff */
[----:B------:R-:W-:Y:S02]  /*5e80*/  ISETP.LE.U32.AND P3, PT, R2, UR4, PT ;  /* 0x0000000402007c0c */ /* 0x000fe4000bf63070 */
[----:B------:R-:W-:Y:S01]  /*5e90*/  F2FP.RELU.BF16.PACK_AB R2, R177, R121 ;  /* 0x00000079b102723e */ /* 0x000fe200000018ff */
[----:B------:R-:W-:Y:S01]  /*5ea0*/  @!P5 FADD.FTZ R111, -R111, -RZ ;  /* 0x800000ff6f6fd221 */ /* 0x000fe20000010100 */
[----:B------:R-:W-:Y:S02]  /*5eb0*/  ISETP.LE.U32.AND P4, PT, R5, UR4, PT ;  /* 0x0000000405007c0c */ /* 0x000fe4000bf83070 */
[----:B------:R-:W-:Y:S01]  /*5ec0*/  LOP3.LUT R9, R9, 0xffff, RZ, 0xc0, !PT ;  /* 0x0000ffff09097812 */ /* 0x000fe200078ec0ff */
[----:B------:R1:W-:Y:S01]  /*5ed0*/  STS [R200+0xe400], R2 ;  /* 0x00e40002c8007388 */ /* 0x0003e20000000800 */
[----:B------:R-:W-:Y:S02]  /*5ee0*/  F2FP.RELU.BF16.PACK_AB R6, R108, R123 ;  /* 0x0000007b6c06723e */ /* 0x000fe400000018ff */
[----:B------:R-:W-:Y:S02]  /*5ef0*/  SHF.R.U32.HI R5, RZ, 0x8, R9 ;  /* 0x00000008ff057819 */ /* 0x000fe40000011609 */
[----:B------:R-:W-:Y:S01]  /*5f00*/  F2FP.RELU.BF16.PACK_AB R0, R179, R178 ;  /* 0x000000b2b300723e */ /* 0x000fe200000018ff */
[----:B------:R2:W-:Y:S01]  /*5f10*/  STS [R200+0xe000], R6 ;  /* 0x00e00006c8007388 */ /* 0x0005e20000000800 */
[----:B------:R-:W-:Y:S01]  /*5f20*/  LOP3.LUT R5, R5, 0xffff, RZ, 0xc0, !PT ;  /* 0x0000ffff05057812 */ /* 0x000fe200078ec0ff */
[----:B----4-:R-:W-:Y:S01]  /*5f30*/  @!P3 FADD.FTZ R114, -R114, -RZ ;  /* 0x800000ff7272b221 */ /* 0x010fe20000010100 */
[----:B------:R-:W-:Y:S01]  /*5f40*/  SHF.R.U32.HI R4, RZ, 0x8, R19 ;  /* 0x00000008ff047819 */ /* 0x000fe20000011613 */
[----:B------:R-:W-:Y:S01]  /*5f50*/  @!P4 FADD.FTZ R109, -R109, -RZ ;  /* 0x800000ff6d6dc221 */ /* 0x000fe20000010100 */
[----:B------:R-:W-:Y:S01]  /*5f60*/  ISETP.LE.U32.AND P4, PT, R5, UR4, PT ;  /* 0x0000000405007c0c */ /* 0x000fe2000bf83070 */
[----:B------:R3:W-:Y:S01]  /*5f70*/  STS [R203+0xe400], R0 ;  /* 0x00e40000cb007388 */ /* 0x0007e20000000800 */
[----:B------:R-:W-:Y:S02]  /*5f80*/  LOP3.LUT R4, R4, 0xffff, RZ, 0xc0, !PT ;  /* 0x0000ffff04047812 */ /* 0x000fe400078ec0ff */
[----:B------:R-:W-:Y:S02]  /*5f90*/  F2FP.RELU.BF16.PACK_AB R5, R109, R120 ;  /* 0x000000786d05723e */ /* 0x000fe400000018ff */
[----:B------:R-:W-:Y:S02]  /*5fa0*/  ISETP.LE.U32.AND P5, PT, R4, UR4, PT ;  /* 0x0000000404007c0c */ /* 0x000fe4000bfa3070 */
[----:B------:R-:W-:Y:S02]  /*5fb0*/  F2FP.RELU.BF16.PACK_AB R4, R119, R110 ;  /* 0x0000006e7704723e */ /* 0x000fe400000018ff */
[----:B------:R-:W-:Y:S02]  /*5fc0*/  LOP3.LUT R7, R17, 0xff, RZ, 0xc0, !PT ;  /* 0x000000ff11077812 */ /* 0x000fe400078ec0ff */
[----:B------:R-:W-:Y:S01]  /*5fd0*/  FSETP.GE.FTZ.AND P1, PT, R121, RZ, PT ;  /* 0x000000ff7900720b */ /* 0x000fe20003f36000 */
[----:B------:R-:W-:Y:S01]  /*5fe0*/  @!P4 FADD.FTZ R115, -R115, -RZ ;  /* 0x800000ff7373c221 */ /* 0x000fe20000010100 */
[----:B-1----:R-:W-:Y:S02]  /*5ff0*/  F2FP.RELU.BF16.PACK_AB R2, R122, R180 ;  /* 0x000000b47a02723e */ /* 0x002fe400000018ff */
[----:B------:R-:W-:Y:S02]  /*6000*/  ISETP.LE.U32.AND P0, PT, R7, UR4, PT ;  /* 0x0000000407007c0c */ /* 0x000fe4000bf03070 */
[----:B------:R-:W-:Y:S01]  /*6010*/  FSETP.GE.FTZ.AND P3, PT, R108, RZ, PT ;  /* 0x000000ff6c00720b */ /* 0x000fe20003f76000 */
[----:B------:R1:W-:Y:S01]  /*6020*/  STS [R203+0xe000], R2 ;  /* 0x00e00002cb007388 */ /* 0x0003e20000000800 */
[----:B--2---:R-:W-:Y:S01]  /*6030*/  F2FP.RELU.BF16.PACK_AB R6, R111, R176 ;  /* 0x000000b06f06723e */ /* 0x004fe200000018ff */
[----:B------:R-:W-:Y:S01]  /*6040*/  @!P5 FADD.FTZ R113, -R113, -RZ ;  /* 0x800000ff7171d221 */ /* 0x000fe20000010100 */
[----:B------:R-:W-:Y:S01]  /*6050*/  FSETP.GE.FTZ.AND P4, PT, R120, RZ, PT ;  /* 0x000000ff7800720b */ /* 0x000fe20003f96000 */
[----:B------:R2:W-:Y:S01]  /*6060*/  STS [R200+0xf000], R5 ;  /* 0x00f00005c8007388 */ /* 0x0005e20000000800 */
[C---:B------:R-:W-:Y:S02]  /*6070*/  FSETP.GE.FTZ.AND P6, PT, R185.reuse, RZ, PT ;  /* 0x000000ffb900720b */ /* 0x040fe40003fd6000 */
[----:B---3--:R-:W-:Y:S01]  /*6080*/  F2FP.RELU.BF16.PACK_AB R0, R185, R189 ;  /* 0x000000bdb900723e */ /* 0x008fe200000018ff */
[----:B------:R3:W-:Y:S01]  /*6090*/  STS [R200+0xf400], R4 ;  /* 0x00f40004c8007388 */ /* 0x0007e20000000800 */
[----:B------:R-:W-:Y:S01]  /*60a0*/  FSETP.GE.FTZ.AND P5, PT, R190, RZ, PT ;  /* 0x000000ffbe00720b */ /* 0x000fe20003fb6000 */
[----:B------:R-:W-:Y:S01]  /*60b0*/  @!P0 FADD.FTZ R112, -R112, -RZ ;  /* 0x800000ff70708221 */ /* 0x000fe20000010100 */
[----:B------:R-:W-:Y:S01]  /*60c0*/  FSETP.GE.FTZ.AND P0, PT, R123, RZ, PT ;  /* 0x000000ff7b00720b */ /* 0x000fe20003f16000 */
[----:B------:R4:W-:Y:S01]  /*60d0*/  STS [R203+0xf000], R6 ;  /* 0x00f00006cb007388 */ /* 0x0009e20000000800 */
[----:B-1----:R-:W-:Y:S02]  /*60e0*/  F2FP.RELU.BF16.PACK_AB R2, R183, R182 ;  /* 0x000000b6b702723e */ /* 0x002fe400000018ff */
[----:B--2---:R-:W-:Y:S02]  /*60f0*/  F2FP.RELU.BF16.PACK_AB R5, R174, R118 ;  /* 0x00000076ae05723e */ /* 0x004fe400000018ff */
[----:B---3--:R-:W-:Y:S03]  /*6100*/  F2FP.RELU.BF16.PACK_AB R4, R175, R184 ;  /* 0x000000b8af04723e */ /* 0x008fe600000018ff */
[----:B------:R1:W-:Y:S01]  /*6110*/  STS [R203+0xf400], R5 ;  /* 0x00f40005cb007388 */ /* 0x0003e20000000800 */
[----:B----4-:R-:W-:Y:S03]  /*6120*/  F2FP.RELU.BF16.PACK_AB R6, R115, R117 ;  /* 0x000000757306723e */ /* 0x010fe600000018ff */
[----:B------:R2:W-:Y:S04]  /*6130*/  STS [R201+0xe000], R4 ;  /* 0x00e00004c9007388 */ /* 0x0005e80000000800 */
[----:B------:R3:W-:Y:S04]  /*6140*/  STS [R201+0xe400], R2 ;  /* 0x00e40002c9007388 */ /* 0x0007e80000000800 */
[----:B------:R4:W-:Y:S01]  /*6150*/  STS [R202+0xe000], R0 ;  /* 0x00e00000ca007388 */ /* 0x0009e20000000800 */
[----:B-1----:R-:W-:Y:S02]  /*6160*/  F2FP.RELU.BF16.PACK_AB R5, R116, R114 ;  /* 0x000000727405723e */ /* 0x002fe400000018ff */
[----:B--2---:R-:W-:Y:S02]  /*6170*/  F2FP.RELU.BF16.PACK_AB R4, R190, R188 ;  /* 0x000000bcbe04723e */ /* 0x004fe400000018ff */
[----:B---3--:R-:W-:Y:S03]  /*6180*/  F2FP.RELU.BF16.PACK_AB R2, R113, R186 ;  /* 0x000000ba7102723e */ /* 0x008fe600000018ff */
[----:B------:R-:W-:Y:S01]  /*6190*/  STS [R202+0xe400], R4 ;  /* 0x00e40004ca007388 */ /* 0x000fe20000000800 */
[----:B----4-:R-:W-:Y:S03]  /*61a0*/  F2FP.RELU.BF16.PACK_AB R0, R187, R112 ;  /* 0x00000070bb00723e */ /* 0x010fe600000018ff */
[----:B------:R-:W-:Y:S04]  /*61b0*/  STS [R201+0xf000], R6 ;  /* 0x00f00006c9007388 */ /* 0x000fe80000000800 */
[----:B------:R-:W-:Y:S04]  /*61c0*/  STS [R201+0xf400], R5 ;  /* 0x00f40005c9007388 */ /* 0x000fe80000000800 */
[----:B------:R-:W-:Y:S04]  /*61d0*/  STS [R202+0xf000], R2 ;  /* 0x00f00002ca007388 */ /* 0x000fe80000000800 */
[----:B------:R1:W-:Y:S04]  /*61e0*/  STS [R202+0xf400], R0 ;  /* 0x00f40000ca007388 */ /* 0x0003e80000000800 */
[----:B------:R-:W2:Y:S08]  /*61f0*/  LDSM.16.M88.4 R32, [R159+0x4000] ;  /* 0x004000009f20783b */ /* 0x000eb00000000200 */
[----:B------:R-:W3:Y:S01]  /*6200*/  LDSM.16.M88.4 R28, [R159+0x5000] ;  /* 0x005000009f1c783b */ /* 0x000ee20000000200 */
[C---:B-1----:R-:W-:Y:S07]  /*6210*/  IMAD.IADD R0, R159.reuse, 0x1, R166 ;  /* 0x000000019f007824 */ /* 0x042fee00078e02a6 */
[----:B------:R-:W1:Y:S08]  /*6220*/  LDSM.16.M88.4 R100, [R0+0x4000] ;  /* 0x004000000064783b */ /* 0x000e700000000200 */
[----:B------:R-:W4:Y:S01]  /*6230*/  LDSM.16.M88.4 R104, [R0+0x5000] ;  /* 0x005000000068783b */ /* 0x000f220000000200 */
        /* <DEDUP_REMOVED lines=8> */
[-C--:B-1----:R-:W-:Y:S08]  /*62c0*/  HMMA.16816.F32.BF16 R4, R100, R132.reuse, R4 ;  /* 0x000000846404723c */ /* 0x082ff00000041804 */
[C---:B----4-:R-:W-:Y:S08]  /*62d0*/  HMMA.16816.F32.BF16 R8, R104.reuse, R132, R8 ;  /* 0x000000846808723c */ /* 0x050ff00000041808 */
[-C--:B------:R-:W-:Y:S08]  /*62e0*/  HMMA.16816.F32.BF16 R12, R104, R134.reuse, R12 ;  /* 0x00000086680c723c */ /* 0x080ff0000004180c */
[C---:B------:R-:W-:Y:S08]  /*62f0*/  HMMA.16816.F32.BF16 R16, R100.reuse, R134, R16 ;  /* 0x000000866410723c */ /* 0x040ff00000041810 */
[-C--:B------:R-:W-:Y:S08]  /*6300*/  HMMA.16816.F32.BF16 R20, R100, R136.reuse, R20 ;  /* 0x000000886414723c */ /* 0x080ff00000041814 */
[C---:B------:R-:W-:Y:S08]  /*6310*/  HMMA.16816.F32.BF16 R24, R104.reuse, R136, R24 ;  /* 0x000000886818723c */ /* 0x040ff00000041818 */
[-C--:B------:R-:W-:Y:S07]  /*6320*/  HMMA.16816.F32.BF16 R28, R104, R138.reuse, R28 ;  /* 0x0000008a681c723c */ /* 0x080fee000004181c */
[----:B------:R-:W-:Y:S01]  /*6330*/  IMAD.IADD R104, R159, 0x1, R156 ;  /* 0x000000019f687824 */ /* 0x000fe200078e029c */
        /* <DEDUP_REMOVED lines=17> */
[----:B-----5:R-:W-:Y:S01]  /*6450*/  FADD.FTZ R0, -R172, R4 ;  /* 0x00000004ac007221 */ /* 0x020fe20000010100 */
[C---:B------:R-:W-:Y:S03]  /*6460*/  HMMA.16816.F32.BF16 R16, R100.reuse, R150, R16 ;  /* 0x000000966410723c */ /* 0x040fe60000041810 */
[----:B------:R-:W-:Y:S01]  /*6470*/  FADD.FTZ R2, -R171, R6 ;  /* 0x00000006ab027221 */ /* 0x000fe20000010100 */
[----:B------:R-:W-:Y:S01]  /*6480*/  FSEL R0, R0, R172, P0 ;  /* 0x000000ac00007208 */ /* 0x000fe20000000000 */
[----:B------:R-:W-:Y:S01]  /*6490*/  FADD.FTZ R4, -R172, R5 ;  /* 0x00000005ac047221 */ /* 0x000fe20000010100 */
[----:B------:R-:W-:Y:S01]  /*64a0*/  FSETP.GE.FTZ.AND P0, PT, R177, RZ, PT ;  /* 0x000000ffb100720b */ /* 0x000fe20003f16000 */
[----:B------:R-:W-:Y:S01]  /*64b0*/  FADD.FTZ R10, -R169, R10 ;  /* 0x0000000aa90a7221 */ /* 0x000fe20000010100 */
[-C--:B------:R-:W-:Y:S01]  /*64c0*/  HMMA.16816.F32.BF16 R20, R100, R152.reuse, R20 ;  /* 0x000000986414723c */ /* 0x080fe20000041814 */
[----:B------:R-:W-:Y:S03]  /*64d0*/  FMUL.FTZ R123, R123, R0 ;  /* 0x000000007b7b7220 */ /* 0x000fe60000410000 */
[----:B------:R-:W-:Y:S01]  /*64e0*/  FADD.FTZ R0, -R171, R7 ;  /* 0x00000007ab007221 */ /* 0x000fe20000010100 */
[-C--:B------:R-:W-:Y:S01]  /*64f0*/  FSEL R2, R2, R171.reuse, P1 ;  /* 0x000000ab02027208 */ /* 0x080fe20000800000 */
[C---:B------:R-:W-:Y:S01]  /*6500*/  FADD.FTZ R11, -R169.reuse, R11 ;  /* 0x0000000ba90b7221 */ /* 0x040fe20000010100 */
[----:B------:R-:W-:Y:S01]  /*6510*/  FSETP.GE.FTZ.AND P1, PT, R110, RZ, PT ;  /* 0x000000ff6e00720b */ /* 0x000fe20003f36000 */
[----:B------:R-:W-:Y:S01]  /*6520*/  FADD.FTZ R14, -R169, R14 ;  /* 0x0000000ea90e7221 */ /* 0x000fe20000010100 */
[C---:B------:R-:W-:Y:S03]  /*6530*/  HMMA.16816.F32.BF16 R24, R104.reuse, R152, R24 ;  /* 0x000000986818723c */ /* 0x040fe60000041818 */
[----:B------:R-:W-:Y:S01]  /*6540*/  FMUL.FTZ R121, R121, R2 ;  /* 0x0000000279797220 */ /* 0x000fe20000410000 */
[----:B------:R-:W-:Y:S01]  /*6550*/  FSEL R0, R0, R171, P0 ;  /* 0x000000ab00007208 */ /* 0x000fe20000000000 */
[C---:B------:R-:W-:Y:S01]  /*6560*/  FADD.FTZ R7, -R170.reuse, R8 ;  /* 0x00000008aa077221 */ /* 0x040fe20000010100 */
[----:B------:R-:W-:Y:S01]  /*6570*/  FSETP.GE.FTZ.AND P0, PT, R119, RZ, PT ;  /* 0x000000ff7700720b */ /* 0x000fe20003f16000 */
[----:B------:R-:W-:Y:S01]  /*6580*/  FADD.FTZ R15, -R169, R15 ;  /* 0x0000000fa90f7221 */ /* 0x000fe20000010100 */
[-C--:B------:R-:W-:Y:S01]  /*6590*/  HMMA.16816.F32.BF16 R28, R104, R154.reuse, R28 ;  /* 0x0000009a681c723c */ /* 0x080fe2000004181c */
[----:B------:R-:W-:Y:S03]  /*65a0*/  FMUL.FTZ R177, R177, R0 ;  /* 0x00000000b1b17220 */ /* 0x000fe60000410000 */
[----:B------:R-:W-:Y:S01]  /*65b0*/  FADD.FTZ R6, -R170, R9 ;  /* 0x00000009aa067221 */ /* 0x000fe20000010100 */
[-C--:B------:R-:W-:Y:S01]  /*65c0*/  FSEL R2, R10, R169.reuse, P1 ;  /* 0x000000a90a027208 */ /* 0x080fe20000800000 */
[----:B------:R-:W-:Y:S01]  /*65d0*/  FADD.FTZ R5, -R170, R12 ;  /* 0x0000000caa057221 */ /* 0x000fe20000010100 */
[----:B------:R-:W-:Y:S01]  /*65e0*/  FSETP.GE.FTZ.AND P1, PT, R118, RZ, PT ;  /* 0x000000ff7600720b */ /* 0x000fe20003f36000 */
[----:B------:R-:W-:Y:S01]  /*65f0*/  FADD.FTZ R22, -R171, R22 ;  /* 0x00000016ab167221 */ /* 0x000fe20000010100 */
[----:B------:R-:W-:Y:S03]  /*6600*/  HMMA.16816.F32.BF16 R32, R100, R154, R32 ;  /* 0x0000009a6420723c */ /* 0x000fe60000041820 */
[----:B------:R-:W-:Y:S01]  /*6610*/  FMUL.FTZ R110, R110, R2 ;  /* 0x000000026e6e7220 */ /* 0x000fe20000410000 */
[-C--:B------:R-:W-:Y:S01]  /*6620*/  FSEL R0, R11, R169.reuse, P0 ;  /* 0x000000a90b007208 */ /* 0x080fe20000000000 */
[----:B------:R-:W-:Y:S01]  /*6630*/  FADD.FTZ R2, -R171, R18 ;  /* 0x00000012ab027221 */ /* 0x000fe20000010100 */
[----:B------:R-:W-:Y:S01]  /*6640*/  FSEL R4, R4, R172, P3 ;  /* 0x000000ac04047208 */ /* 0x000fe20001800000 */
[----:B------:R-:W-:Y:S01]  /*6650*/  FADD.FTZ R16, -R172, R16 ;  /* 0x00000010ac107221 */ /* 0x000fe20000010100 */
[----:B------:R-:W-:Y:S01]  /*6660*/  FSETP.GE.FTZ.AND P0, PT, R174, RZ, PT ;  /* 0x000000ffae00720b */ /* 0x000fe20003f16000 */
[----:B------:R-:W-:Y:S01]  /*6670*/  FMUL.FTZ R119, R119, R0 ;  /* 0x0000000077777220 */ /* 0x000fe20000410000 */
[----:B------:R-:W-:Y:S02]  /*6680*/  FSETP.GE.FTZ.AND P3, PT, R109, RZ, PT ;  /* 0x000000ff6d00720b */ /* 0x000fe40003f76000 */
[----:B------:R-:W-:Y:S01]  /*6690*/  FADD.FTZ R0, -R171, R19 ;  /* 0x00000013ab007221 */ /* 0x000fe20000010100 */
[-C--:B------:R-:W-:Y:S01]  /*66a0*/  FSEL R14, R14, R169.reuse, P1 ;  /* 0x000000a90e0e7208 */ /* 0x080fe20000800000 */
[----:B------:R-:W-:Y:S01]  /*66b0*/  FMUL.FTZ R108, R108, R4 ;  /* 0x000000046c6c7220 */ /* 0x000fe20000410000 */
        /* <DEDUP_REMOVED lines=9> */
[----:B------:R-:W-:Y:S01]  /*6750*/  FMUL.FTZ R118, R118, R14 ;  /* 0x0000000e76767220 */ /* 0x000fe20000410000 */
[-C--:B------:R-:W-:Y:S01]  /*6760*/  FSEL R6, R6, R170.reuse, P3 ;  /* 0x000000aa06067208 */ /* 0x080fe20001800000 */
[----:B------:R-:W-:Y:S01]  /*6770*/  FADD.FTZ R20, -R172, R20 ;  /* 0x00000014ac147221 */ /* 0x000fe20000010100 */
[----:B------:R-:W-:Y:S01]  /*6780*/  FSETP.GE.FTZ.AND P3, PT, R111, RZ, PT ;  /* 0x000000ff6f00720b */ /* 0x000fe20003f76000 */
[C---:B------:R-:W-:Y:S01]  /*6790*/  FADD.FTZ R27, -R169.reuse, R27 ;  /* 0x0000001ba91b7221 */ /* 0x040fe20000010100 */
[-C--:B------:R-:W-:Y:S01]  /*67a0*/  FSEL R2, R2, R171.reuse, P1 ;  /* 0x000000ab02027208 */ /* 0x080fe20000800000 */
[----:B------:R-:W-:Y:S01]  /*67b0*/  FADD.FTZ R21, -R172, R21 ;  /* 0x00000015ac157221 */ /* 0x000fe20000010100 */
[----:B------:R-:W-:Y:S01]  /*67c0*/  FSETP.GE.FTZ.AND P1, PT, R182, RZ, PT ;  /* 0x000000ffb600720b */ /* 0x000fe20003f36000 */
[----:B------:R-:W-:Y:S01]  /*67d0*/  FADD.FTZ R30, -R169, R30 ;  /* 0x0000001ea91e7221 */ /* 0x000fe20000010100 */
[----:B------:R-:W-:Y:S01]  /*67e0*/  FSEL R5, R5, R170, P4 ;  /* 0x000000aa05057208 */ /* 0x000fe20002000000 */
[----:B------:R-:W-:Y:S01]  /*67f0*/  FMUL.FTZ R178, R178, R2 ;  /* 0x00000002b2b27220 */ /* 0x000fe20000410000 */
[----:B------:R-:W-:Y:S01]  /*6800*/  FSEL R0, R0, R171, P0 ;  /* 0x000000ab00007208 */ /* 0x000fe20000000000 */
[----:B------:R-:W-:Y:S01]  /*6810*/  FADD.FTZ R24, -R170, R24 ;  /* 0x00000018aa187221 */ /* 0x000fe20000010100 */
        /* <DEDUP_REMOVED lines=35> */
[----:B------:R-:W-:Y:S01]  /*6a50*/  FADD.FTZ R0, -R171, R34 ;  /* 0x00000022ab007221 */ /* 0x000fe20000010100 */
        /* <DEDUP_REMOVED lines=15> */
[----:B------:R-:W-:Y:S01]  /*6b50*/  FSEL R4, R25, R170, P4 ;  /* 0x000000aa19047208 */ /* 0x000fe20002000000 */
[----:B------:R-:W-:Y:S01]  /*6b60*/  FMUL.FTZ R7, R185, R172 ;  /* 0x000000acb9077220 */ /* 0x000fe20000410000 */
        /* <DEDUP_REMOVED lines=45> */
.L_x_1496:
        /* <DEDUP_REMOVED lines=109> */
.L_x_1497:
        /* <DEDUP_REMOVED lines=58> */
[----:B------:R-:W-:Y:S01]  /*78b0*/  IMAD.MOV.U32 R20, RZ, RZ, R185 ;  /* 0x000000ffff147224 */ /* 0x000fe200078e00b9 */
[----:B------:R-:W-:Y:S04]  /*78c0*/  HMMA.16816.F32.BF16 R16, R108, R22, R16 ;  /* 0x000000166c10723c */ /* 0x000fe80000041810 */
[----:B------:R-:W-:Y:S03]  /*78d0*/  IMAD.MOV.U32 R21, RZ, RZ, R184 ;  /* 0x000000ffff157224 */ /* 0x000fe600078e00b8 */
[----:B------:R-:W-:Y:S01]  /*78e0*/  @P6 IADD3 R22, R217, -0x40, RZ ;  /* 0xffffffc0d9166810 */ /* 0x000fe20007ffe0ff */
[C---:B------:R-:W-:Y:S05]  /*78f0*/  HMMA.16816.F32.BF16 R4, R28.reuse, R32, R4 ;  /* 0x000000201c04723c */ /* 0x040fea0000041804 */
[----:B------:R-:W-:Y:S03]  /*7900*/  @P6 IMAD.WIDE R22, R22, 0x4, R208 ;  /* 0x0000000416166825 */ /* 0x000fe600078e02d0 */
[C---:B------:R-:W-:Y:S01]  /*7910*/  HMMA.16816.F32.BF16 R8, R28.reuse, R34, R8 ;  /* 0x000000221c08723c */ /* 0x040fe20000041808 */
[----:B------:R-:W-:Y:S04]  /*7920*/  LDSM.16.MT88.4 R32, [R3+0xc800] ;  /* 0x00c800000320783b */ /* 0x000fe80000004200 */
[----:B------:R1:W5:Y:S03]  /*7930*/  @P6 LDG.E R215, [R22.64] ;  /* 0x0000000616d76981 */ /* 0x000366000c1e1900 */
[C---:B--2---:R-:W-:Y:S01]  /*7940*/  HMMA.16816.F32.BF16 R12, R28.reuse, R24, R12 ;  /* 0x000000181c0c723c */ /* 0x044fe2000004180c */
[----:B------:R1:W5:Y:S04]  /*7950*/  @P6 LDG.E R216, [R22.64+0x20] ;  /* 0x0000200616d86981 */ /* 0x000368000c1e1900 */
[----:B------:R1:W5:Y:S02]  /*7960*/  @P6 LDG.E R213, [R22.64+0x80] ;  /* 0x0000800616d56981 */ /* 0x000364000c1e1900 */
[CC--:B------:R-:W-:Y:S01]  /*7970*/  LEA R24, P1, R227.reuse, R20.reuse, 0x2 ;  /* 0x00000014e3187211 */ /* 0x0c0fe200078210ff */
[----:B------:R-:W-:Y:S01]  /*7980*/  HMMA.16816.F32.BF16 R16, R28, R26, R16 ;  /* 0x0000001a1c10723c */ /* 0x000fe20000041810 */
[----:B------:R1:W5:Y:S03]  /*7990*/  @P6 LDG.E R214, [R22.64+0xa0] ;  /* 0x0000a00616d66981 */ /* 0x000366000c1e1900 */
[-C--:B------:R-:W-:Y:S01]  /*79a0*/  LEA.HI.X.SX32 R25, R227, R21.reuse, 0x2, P1 ;  /* 0x00000015e3197211 */ /* 0x080fe200008f16ff */
[----:B------:R2:W-:Y:S04]  /*79b0*/  RED.E.ADD.F32.FTZ.RN.STRONG.GPU [R20.64], R4 ;  /* 0x000000041400798e */ /* 0x0005e8000c10e786 */
[----:B------:R3:W-:Y:S04]  /*79c0*/  RED.E.ADD.F32.FTZ.RN.STRONG.GPU [R24.64], R5 ;  /* 0x000000051800798e */ /* 0x0007e8000c10e786 */
[----:B------:R-:W-:Y:S01]  /*79d0*/  LDSM.16.MT88.4 R28, [R3+0xa800] ;  /* 0x00a80000031c783b */ /* 0x000fe20000004200 */
[CC--:B-1----:R-:W-:Y:S04]  /*79e0*/  LEA R22, P0, R242.reuse, R20.reuse, 0x2 ;  /* 0x00000014f2167211 */ /* 0x0c2fe800078010ff */
[-C--:B------:R-:W-:Y:S02]  /*79f0*/  LEA.HI.X.SX32 R23, R242, R21.reuse, 0x2, P0 ;  /* 0x00000015f2177211 */ /* 0x080fe400000f16ff */
[CC--:B--2---:R-:W-:Y:S02]  /*7a00*/  LEA R4, P1, R251.reuse, R20.reuse, 0x2 ;  /* 0x00000014fb047211 */ /* 0x0c4fe400078210ff */
[CC--:B------:R-:W-:Y:S01]  /*7a10*/  LEA R26, P0, R250.reuse, R20.reuse, 0x2 ;  /* 0x00000014fa1a7211 */ /* 0x0c0fe200078010ff */
[----:B------:R1:W-:Y:S01]  /*7a20*/  RED.E.ADD.F32.FTZ.RN.STRONG.GPU [R22.64], R6 ;  /* 0x000000061600798e */ /* 0x0003e2000c10e786 */
[-C--:B---3--:R-:W-:Y:S02]  /*7a30*/  LEA.HI.X.SX32 R5, R251, R21.reuse, 0x2, P1 ;  /* 0x00000015fb057211 */ /* 0x088fe400008f16ff */
[-C--:B------:R-:W-:Y:S03]  /*7a40*/  LEA.HI.X.SX32 R27, R250, R21.reuse, 0x2, P0 ;  /* 0x00000015fa1b7211 */ /* 0x080fe600000f16ff */
[----:B------:R2:W-:Y:S04]  /*7a50*/  RED.E.ADD.F32.FTZ.RN.STRONG.GPU [R4.64], R7 ;  /* 0x000000070400798e */ /* 0x0005e8000c10e786 */
[----:B------:R3:W-:Y:S01]  /*7a60*/  RED.E.ADD.F32.FTZ.RN.STRONG.GPU [R26.64], R8 ;  /* 0x000000081a00798e */ /* 0x0007e2000c10e786 */
[CC--:B-1----:R-:W-:Y:S02]  /*7a70*/  LEA R22, P3, R249.reuse, R20.reuse, 0x2 ;  /* 0x00000014f9167211 */ /* 0x0c2fe400078610ff */
[CC--:B------:R-:W-:Y:S02]  /*7a80*/  LEA R6, P1, R248.reuse, R20.reuse, 0x2 ;  /* 0x00000014f8067211 */ /* 0x0c0fe400078210ff */
[-C--:B------:R-:W-:Y:S02]  /*7a90*/  LEA.HI.X.SX32 R23, R249, R21.reuse, 0x2, P3 ;  /* 0x00000015f9177211 */ /* 0x080fe400018f16ff */
[CC--:B--2---:R-:W-:Y:S02]  /*7aa0*/  LEA R4, P0, R247.reuse, R20.reuse, 0x2 ;  /* 0x00000014f7047211 */ /* 0x0c4fe400078010ff */
[-C--:B------:R-:W-:Y:S01]  /*7ab0*/  LEA.HI.X.SX32 R7, R248, R21.reuse, 0x2, P1 ;  /* 0x00000015f8077211 */ /* 0x080fe200008f16ff */
[----:B------:R1:W-:Y:S01]  /*7ac0*/  RED.E.ADD.F32.FTZ.RN.STRONG.GPU [R22.64], R9 ;  /* 0x000000091600798e */ /* 0x0003e2000c10e786 */
[-C--:B------:R-:W-:Y:S02]  /*7ad0*/  LEA.HI.X.SX32 R5, R247, R21.reuse, 0x2, P0 ;  /* 0x00000015f7057211 */ /* 0x080fe400000f16ff */
[CC--:B---3--:R-:W-:Y:S01]  /*7ae0*/  LEA R26, P0, R239.reuse, R20.reuse, 0x2 ;  /* 0x00000014ef1a7211 */ /* 0x0c8fe200078010ff */
[----:B------:R2:W-:Y:S01]  /*7af0*/  RED.E.ADD.F32.FTZ.RN.STRONG.GPU [R6.64], R10 ;  /* 0x0000000a0600798e */ /* 0x0005e2000c10e786 */
[CC--:B------:R-:W-:Y:S02]  /*7b00*/  LEA R8, P3, R222.reuse, R20.reuse, 0x2 ;  /* 0x00000014de087211 */ /* 0x0c0fe400078610ff */
[-C--:B------:R-:W-:Y:S01]  /*7b10*/  LEA.HI.X.SX32 R27, R239, R21.reuse, 0x2, P0 ;  /* 0x00000015ef1b7211 */ /* 0x080fe200000f16ff */
[----:B------:R3:W-:Y:S04]  /*7b20*/  RED.E.ADD.F32.FTZ.RN.STRONG.GPU [R4.64], R11 ;  /* 0x0000000b0400798e */ /* 0x0007e8000c10e786 */
[----:B------:R-:W-:Y:S04]  /*7b30*/  RED.E.ADD.F32.FTZ.RN.STRONG.GPU [R20.64+0x80], R12 ;  /* 0x0000800c1400798e */ /* 0x000fe8000c10e786 */
[----:B------:R-:W-:Y:S04]  /*7b40*/  RED.E.ADD.F32.FTZ.RN.STRONG.GPU [R24.64+0x80], R13 ;  /* 0x0000800d1800798e */ /* 0x000fe8000c10e786 */
[----:B------:R-:W-:Y:S04]  /*7b50*/  RED.E.ADD.F32.FTZ.RN.STRONG.GPU [R26.64], R14 ;  /* 0x0000000e1a00798e */ /* 0x000fe8000c10e786 */
[----:B------:R-:W-:Y:S01]  /*7b60*/  LDSM.16.MT88.4 R24, [R0] ;  /* 0x000000000018783b */ /* 0x000fe20000004200 */
[CC--:B-1----:R-:W-:Y:S02]  /*7b70*/  LEA R22, P5, R237.reuse, R20.reuse, 0x2 ;  /* 0x00000014ed167211 */ /* 0x0c2fe400078a10ff */
[-C--:B------:R-:W-:Y:S02]  /*7b80*/  LEA.HI.X.SX32 R9, R222, R21.reuse, 0x2, P3 ;  /* 0x00000015de097211 */ /* 0x080fe400018f16ff */
[CC--:B--2---:R-:W-:Y:S02]  /*7b90*/  LEA R10, P4, R252.reuse, R20.reuse, 0x2 ;  /* 0x00000014fc0a7211 */ /* 0x0c4fe400078810ff */
[-C--:B------:R-:W-:Y:S02]  /*7ba0*/  LEA.HI.X.SX32 R23, R237, R21.reuse, 0x2, P5 ;  /* 0x00000015ed177211 */ /* 0x080fe400028f16ff */
[-C--:B---3--:R-:W-:Y:S02]  /*7bb0*/  LEA.HI.X.SX32 R11, R252, R21.reuse, 0x2, P4 ;  /* 0x00000015fc0b7211 */ /* 0x088fe400020f16ff */
[-C--:B------:R-:W-:Y:S01]  /*7bc0*/  LEA R6, P1, R221, R20.reuse, 0x2 ;  /* 0x00000014dd067211 */ /* 0x080fe200078210ff */
[----:B------:R-:W-:Y:S01]  /*7bd0*/  RED.E.ADD.F32.FTZ.RN.STRONG.GPU [R22.64], R15 ;  /* 0x0000000f1600798e */ /* 0x000fe2000c10e786 */
        /* <DEDUP_REMOVED lines=13> */
[----:B------:R-:W3:Y:S04]  /*7cb0*/  LDSM.16.MT88.4 R12, [R157+0x800] ;  /* 0x000800009d0c783b */ /* 0x000ee80000004200 */
        /* <DEDUP_REMOVED lines=14> */
[C---:B------:R-:W-:Y:S08]  /*7da0*/  HMMA.16816.F32.BF16 R72, R32.reuse, R12, R72 ;  /* 0x0000000c2048723c */ /* 0x040ff00000041848 */
        /* <DEDUP_REMOVED lines=21> */
[----:B------:R-:W-:Y:S01]  /*7f00*/  IADD3 R5, R192, -0x1, RZ ;  /* 0xffffffffc0057810 */ /* 0x000fe20007ffe0ff */
[----:B------:R-:W-:Y:S01]  /*7f10*/  IMAD.MOV.U32 R157, RZ, RZ, R0 ;  /* 0x000000ffff9d7224 */ /* 0x000fe200078e0000 */
[----:B------:R-:W-:Y:S01]  /*7f20*/  @P6 IADD3.X R2, R209, -0x1, RZ, P3, !PT ;  /* 0xffffffffd1026810 */ /* 0x000fe20001ffe4ff */
[----:B------:R-:W-:Y:S01]  /*7f30*/  @P6 IMAD.MOV.U32 R208, RZ, RZ, R4 ;  /* 0x000000ffffd06224 */ /* 0x000fe200078e0004 */
        /* <DEDUP_REMOVED lines=14> */
[----:B------:R-:W-:Y:S01]  /*8020*/  ISETP.NE.AND P0, PT, R241, -0x1, PT ;  /* 0xfffffffff100780c */ /* 0x000fe20003f05270 */
[----:B------:R-:W-:-:S02]  /*8030*/  FMUL.FTZ R32, R69, c[0x0][0x2e0] ;  /* 0x0000b80045207a20 */ /* 0x000fc40000410000 */
[----:B------:R-:W-:Y:S02]  /*8040*/  FMUL.FTZ R70, R70, c[0x0][0x2e0] ;  /* 0x0000b80046467a20 */ /* 0x000fe40000410000 */
        /* <DEDUP_REMOVED lines=95> */
[----:B------:R-:W-:-:S04]  /*8640*/  F2FP.BF16.PACK_AB R0, R0, R62 ;  /* 0x0000003e0000723e */ /* 0x000fc800000010ff */
[----:B------:R-:W-:Y:S01]  /*8650*/  F2FP.BF16.PACK_AB R2, R2, R60 ;  /* 0x0000003c0202723e */ /* 0x000fe200000010ff */
[----:B--2---:R-:W-:Y:S04]  /*8660*/  STS [R119], R27 ;  /* 0x0000001b77007388 */ /* 0x004fe80000000800 */
        /* <DEDUP_REMOVED lines=21> */
[----:B------:R-:W-:Y:S04]  /*87c0*/  STS [R244+0x4400], R8 ;  /* 0x00440008f4007388 */ /* 0x000fe80000000800 */
[----:B-1----:R-:W1:Y:S04]  /*87d0*/  S2R R119, SR_CTAID.Y ;  /* 0x0000000000777919 */ /* 0x002e680000002600 */
[----:B------:R-:W-:Y:S04]  /*87e0*/  STS [R245+0x4000], R5 ;  /* 0x00400005f5007388 */ /* 0x000fe80000000800 */
[----:B------:R-:W-:Y:S04]  /*87f0*/  STS [R245+0x4400], R4 ;  /* 0x00440004f5007388 */ /* 0x000fe80000000800 */
[----:B------:R-:W-:Y:S04]  /*8800*/  STS [R244+0x6000], R7 ;  /* 0x00600007f4007388 */ /* 0x000fe80000000800 */
[----:B------:R1:W-:Y:S04]  /*8810*/  STS [R244+0x6400], R6 ;  /* 0x00640006f4007388 */ /* 0x0003e80000000800 */
[----:B------:R2:W-:Y:S04]  /*8820*/  STS [R245+0x6400], R0 ;  /* 0x00640000f5007388 */ /* 0x0005e80000000800 */
[----:B------:R3:W-:Y:S01]  /*8830*/  STS [R245+0x6000], R2 ;  /* 0x00600002f5007388 */ /* 0x0007e20000000800 */
[----:B-1----:R-:W-:-:S02]  /*8840*/  SHF.R.S32.HI R6, RZ, 0x1f, R119 ;  /* 0x0000001fff067819 */ /* 0x002fc40000011477 */
[----:B--2---:R-:W-:-:S05]  /*8850*/  @P0 IADD3 R0, R228, R241, RZ ;  /* 0x000000f1e4000210 */ /* 0x004fca0007ffe0ff */
[----:B------:R-:W-:-:S04]  /*8860*/  @P0 IMAD.WIDE.U32 R4, R0, c[0x0][0x3a0], RZ ;  /* 0x0000e80000040a25 */ /* 0x000fc800078e00ff */
[----:B------:R-:W-:Y:S01]  /*8870*/  @P0 IMAD R8, R0, c[0x0][0x3a4], R5 ;  /* 0x0000e90000080a24 */ /* 0x000fe200078e0205 */
[----:B---3--:R-:W-:Y:S01]  /*8880*/  @P0 MOV R2, R4 ;  /* 0x0000000400020202 */ /* 0x008fe20000000f00 */
        /* <DEDUP_REMOVED lines=11> */
.L_x_1499:
        /* <DEDUP_REMOVED lines=15> */
.L_x_1500:
[----:B------:R-:W-:Y:S01]  /*8a30*/  BAR.SYNC.DEFER_BLOCKING 0x0 ;  /* 0x0000000000007b1d */ /* 0x000fe20000010000 */
[C---:B------:R-:W-:Y:S01]  /*8a40*/  IMAD.SHL.U32 R13, R229.reuse, 0x80, RZ ;  /* 0x00000080e50d7824 */ /* 0x040fe200078e00ff */
        /* <DEDUP_REMOVED lines=36> */
.L_x_1502:
[----:B------:R-:W-:Y:S05]  /*8c90*/  BSYNC B0 ;  /* 0x0000000000007941 */ /* 0x000fea0003800000 */
.L_x_1501:
        /* <DEDUP_REMOVED lines=14> */
[----:B--2---:R1:W-:Y:S02]  /*8d80*/  STG.E.128 [R10.64], R16 ;  /* 0x000000100a007986 */ /* 0x0043e4000c101d06 */
.L_x_1504:
[----:B------:R-:W-:Y:S05]  /*8d90*/  BSYNC B0 ;  /* 0x0000000000007941 */ /* 0x000fea0003800000 */
.L_x_1503:
        /* <DEDUP_REMOVED lines=14> */
[----:B---3--:R1:W-:Y:S02]  /*8e80*/  STG.E.128 [R10.64], R20 ;  /* 0x000000140a007986 */ /* 0x0083e4000c101d06 */
.L_x_1506:
[----:B------:R-:W-:Y:S05]  /*8e90*/  BSYNC B0 ;  /* 0x0000000000007941 */ /* 0x000fea0003800000 */
.L_x_1505:
        /* <DEDUP_REMOVED lines=13> */
[----:B----4-:R1:W-:Y:S02]  /*8f70*/  STG.E.128 [R4.64], R28 ;  /* 0x0000001c04007986 */ /* 0x0103e4000c101d06 */
.L_x_1508:
[----:B------:R-:W-:Y:S05]  /*8f80*/  BSYNC B0 ;  /* 0x0000000000007941 */ /* 0x000fea0003800000 */
.L_x_1507:
        /* <DEDUP_REMOVED lines=20> */
.L_x_1510:
[----:B------:R-:W-:Y:S05]  /*90d0*/  BSYNC B0 ;  /* 0x0000000000007941 */ /* 0x000fea0003800000 */
.L_x_1509:
        /* <DEDUP_REMOVED lines=13> */
.L_x_1512:
[----:B------:R-:W-:Y:S05]  /*91b0*/  BSYNC B0 ;  /* 0x0000000000007941 */ /* 0x000fea0003800000 */
.L_x_1511:
        /* <DEDUP_REMOVED lines=13> */
.L_x_1514:
[----:B------:R-:W-:Y:S05]  /*9290*/  BSYNC B0 ;  /* 0x0000000000007941 */ /* 0x000fea0003800000 */
.L_x_1513:
        /* <DEDUP_REMOVED lines=11> */
.L_x_1469:
[----:B------:R-:W-:Y:S05]  /*9350*/  BSYNC B1 ;  /* 0x0000000000017941 */ /* 0x000fea0003800000 */
.L_x_1447:
        /* <DEDUP_REMOVED lines=9> */
.L_x_1515:
[----:B------:R-:W-:Y:S05]  /*93f0*/  EXIT ;  /* 0x000000000000794d */ /* 0x000fea0003800000 */
.L_x_1517:
        /* <DEDUP_REMOVED lines=16> */
.L_x_2478:


//--------------------- .text._ZN5flash44flash_bwd_dq_dk_dv_loop_seqk_parallel_kernelI23Flash_bwd_kernel_traitsILi64ELi64ELi128ELi8ELi2ELi4ELi4ELb1ELb0EN7cutlass10bfloat16_tE19Flash_kernel_traitsILi64ELi64ELi128ELi8ES3_EELb0ELb0ELb1ELb1ELb0ELb0ELb1EEEvNS_16Flash_bwd_paramsE --------------------------
	.section	.text._ZN5flash44flash_bwd_dq_dk_dv_loop_seqk_parallel_kernelI23Flash_bwd_kernel_traitsILi64ELi64ELi128ELi8ELi2ELi4ELi4ELb1ELb0EN7cutlass10bfloat16_tE19Flash_kernel_traitsILi64ELi64ELi128ELi8ES3_EELb0ELb0ELb1ELb1ELb0ELb0ELb1EEEvNS_16Flash_bwd_paramsE,"ax",@progbits
	.sectioninfo	@"SHI_REGISTERS=255"
	.align	128
        .global         _ZN5flash44flash_bwd_dq_dk_dv_loop_seqk_parallel_kernelI23Flash_bwd_kernel_traitsILi64ELi64ELi128ELi8ELi2ELi4ELi4ELb1ELb0EN7cutlass10bfloat16_tE19Flash_kernel_traitsILi64ELi64ELi128ELi8ES3_EELb0ELb0ELb1ELb1ELb0ELb0ELb1EEEvNS_16Flash_bwd_paramsE
        .type           _ZN5flash44flash_bwd_dq_dk_dv_loop_seqk_parallel_kernelI23Flash_bwd_kernel_traitsILi64ELi64ELi128ELi8ELi2ELi4ELi4ELb1ELb0EN7cutlass10bfloat16_tE19Flash_kernel_traitsILi64ELi64ELi128ELi8ES3_EELb0ELb0ELb1ELb1ELb0ELb0ELb1EEEvNS_16Flash_bwd_paramsE,@function
        .size           _ZN5flash44flash_bwd_dq_dk_dv_loop_seqk_parallel_kernelI23Flash_bwd_kernel_traitsILi64ELi64ELi128ELi8ELi2ELi4ELi4ELb1ELb0EN7cutlass10bfloat16_tE19Flash_kernel_traitsILi64ELi64ELi128ELi8ES3_EELb0ELb0ELb1ELb1ELb0ELb0ELb1EEEvNS_16Flash_bwd_paramsE,(.L_x_2479 - _ZN5flash44flash_bwd_dq_dk_dv_loop_seqk_parallel_kernelI23Flash_bwd_kernel_traitsILi64ELi64ELi128ELi8ELi2ELi4ELi4ELb1ELb0EN7cutlass10bfloat16_tE19Flash_kernel_traitsILi64ELi64ELi128ELi8ES3_EELb0ELb0ELb1ELb1ELb0ELb0ELb1EEEvNS_16Flash_bwd_paramsE)
        .other          _ZN5flash44flash_bwd_dq_dk_dv_loop_seqk_parallel_kernelI23Flash_bwd_kernel_traitsILi64ELi64ELi128ELi8ELi2ELi4ELi4ELb1ELb0EN7cutlass10bfloat16_tE19Flash_kernel_traitsILi64ELi64ELi128ELi8ES3_EELb0ELb0ELb1ELb1ELb0ELb0ELb1EEEvNS_16Flash_bwd_paramsE,@"STO_CUDA_ENTRY STV_DEFAULT"
_ZN5flash44flash_bwd_dq_dk_dv_loop_seqk_parallel_kernelI23Flash_bwd_kernel_traitsILi64ELi64ELi128ELi8ELi2ELi4ELi4ELb1ELb0EN7cutlass10bfloat16_tE19Flash_kernel_traitsILi64ELi64ELi128ELi8ES3_EELb0ELb0ELb1ELb1ELb0ELb0ELb1EEEvNS_16Flash_bwd_paramsE:
.text._ZN5flash44flash_bwd_dq_dk_dv_loop_seqk_parallel_kernelI23Flash_bwd_kernel_traitsILi64ELi64ELi128ELi8ELi2ELi4ELi4ELb1ELb0EN7cutlass10bfloat16_tE19Flash_kernel_traitsILi64ELi64ELi128ELi8ES3_EELb0ELb0ELb1ELb1ELb0ELb0ELb1EEEvNS_16Flash_bwd_paramsE:
        /* <DEDUP_REMOVED lines=20> */
[----:B------:R-:W-:Y:S02]  /*0140*/  ULDC UR14, c[0x0][0x1c0] ;  /* 0x00007000000e7ab9 */ /* 0x000fe40000000800 */
[----:B------:R-:W-:Y:S02]  /*0150*/  ULDC UR54, c[0x0][0x1c0] ;  /* 0x0000700000367ab9 */ /* 0x000fe40000000800 */
[----:B------:R-:W-:Y:S02]  /*0160*/  UIMAD UR14, UR5, UR14, URZ ;  /* 0x0000000e050e72a4 */ /* 0x000fe4000f8e023f */
[----:B------:R-:W-:Y:S02]  /*0170*/  ULDC UR15, c[0x0][0x1c8] ;  /* 0x00007200000f7ab9 */ /* 0x000fe40000000800 */
[----:B------:R-:W-:Y:S02]  /*0180*/  UIMAD.WIDE UR54, UR5, UR54, URZ ;  /* 0x00000036053672a5 */ /* 0x000fe4000f8e023f */
[----:B------:R-:W-:Y:S01]  /*0190*/  ULDC.U8 UR11, c[0x0][0x328] ;  /* 0x0000ca00000b7ab9 */ /* 0x000fe20000000000 */
[----:B-1----:R-:W-:Y:S01]  /*01a0*/  SHF.R.S32.HI R0, RZ, 0x1f, R11 ;  /* 0x0000001fff007819 */ /* 0x002fe2000001140b */
[----:B--2---:R-:W-:-:S02]  /*01b0*/  UIMAD UR18, UR52, UR5, URZ ;  /* 0x00000005341272a4 */ /* 0x004fc4000f8e023f */
[----:B------:R-:W-:Y:S01]  /*01c0*/  ULOP3.LUT UR5, UR52, UR15, URZ, 0x3c, !UPT ;  /* 0x0000000f34057292 */ /* 0x000fe2000f8e3c3f */
[CC--:B------:R-:W-:Y:S01]  /*01d0*/  LEA.HI R5, R0.reuse, R11.reuse, RZ, 0x5 ;  /* 0x0000000b00057211 */ /* 0x0c0fe200078f28ff */
[----:B------:R-:W-:Y:S01]  /*01e0*/  USHF.R.S32.HI UR6, URZ, 0x1f, UR52 ;  /* 0x0000001f3f067899 */ /* 0x000fe20008011434 */
[CC--:B------:R-:W-:Y:S01]  /*01f0*/  LEA.HI R10, R0.reuse, R11.reuse, RZ, 0x3 ;  /* 0x0000000b000a7211 */ /* 0x0c0fe200078f18ff */
[----:B------:R-:W-:Y:S01]  /*0200*/  ULDC UR10, c[0x0][0x1c0] ;  /* 0x00007000000a7ab9 */ /* 0x000fe20000000800 */
[CC--:B------:R-:W-:Y:S01]  /*0210*/  LEA.HI R3, R0.reuse, R11.reuse, RZ, 0x4 ;  /* 0x0000000b00037211 */ /* 0x0c0fe200078f20ff */
[----:B------:R-:W-:Y:S01]  /*0220*/  ULDC UR19, c[0x0][0x224] ;  /* 0x0000890000137ab9 */ /* 0x000fe20000000800 */
[CC--:B------:R-:W-:Y:S01]  /*0230*/  LEA.HI R15, R0.reuse, R11.reuse, RZ, 0x6 ;  /* 0x0000000b000f7211 */ /* 0x0c0fe200078f30ff */
[----:B------:R-:W-:Y:S01]  /*0240*/  UISETP.NE.AND UP5, UPT, UR11, URZ, UPT ;  /* 0x0000003f0b00728c */ /* 0x000fe2000bfa5270 */
[CC--:B------:R-:W-:Y:S01]  /*0250*/  LEA.HI R6, R0.reuse, R11.reuse, RZ, 0x2 ;  /* 0x0000000b00067211 */ /* 0x0c0fe200078f10ff */
[----:B---3--:R-:W-:Y:S01]  /*0260*/  USHF.R.S32.HI UR7, URZ, 0x1f, UR47 ;  /* 0x0000001f3f077899 */ /* 0x008fe2000801142f */
[----:B------:R-:W-:Y:S01]  /*0270*/  LEA.HI R16, R0, R11, RZ, 0x7 ;  /* 0x0000000b00107211 */ /* 0x000fe200078f38ff */
[----:B------:R-:W-:Y:S01]  /*0280*/  ULDC UR13, c[0x0][0x214] ;  /* 0x00008500000d7ab9 */ /* 0x000fe20000000800 */
[--C-:B------:R-:W-:Y:S01]  /*0290*/  SHF.R.S32.HI R0, RZ, 0x5, R5.reuse ;  /* 0x00000005ff007819 */ /* 0x100fe20000011405 */
[----:B------:R-:W-:Y:S01]  /*02a0*/  ULDC UR17, c[0x0][0x224] ;  /* 0x0000890000117ab9 */ /* 0x000fe20000000800 */
[----:B------:R-:W-:Y:S01]  /*02b0*/  SHF.R.S32.HI R2, RZ, 0x1f, R5 ;  /* 0x0000001fff027819 */ /* 0x000fe20000011405 */
[----:B------:R-:W-:Y:S01]  /*02c0*/  ULDC UR16, c[0x0][0x1c0] ;  /* 0x0000700000107ab9 */ /* 0x000fe20000000800 */
[C---:B------:R-:W-:Y:S01]  /*02d0*/  LOP3.LUT R4, R5.reuse, 0xffffffe0, RZ, 0xc0, !PT ;  /* 0xffffffe005047812 */ /* 0x040fe200078ec0ff */
[----:B------:R-:W-:Y:S01]  /*02e0*/  USHF.L.U32 UR25, UR14, 0x4, URZ ;  /* 0x000000040e197899 */ /* 0x000fe2000800063f */
[-C--:B------:R-:W-:Y:S01]  /*02f0*/  LEA.HI R2, R2, R0.reuse, RZ, 0x2 ;  /* 0x0000000002027211 */ /* 0x080fe200078f10ff */
[----:B------:R-:W-:Y:S01]  /*0300*/  USHF.L.U32 UR59, UR14, 0x6, URZ ;  /* 0x000000060e3b7899 */ /* 0x000fe2000800063f */
[----:B------:R-:W-:Y:S01]  /*0310*/  LEA.HI R5, R5, R0, RZ, 0x1 ;  /* 0x0000000005057211 */ /* 0x000fe200078f08ff */
[----:B------:R-:W-:Y:S01]  /*0320*/  IMAD.IADD R9, R11, 0x1, -R4 ;  /* 0x000000010b097824 */ /* 0x000fe200078e0a04 */
[----:B------:R-:W-:Y:S01]  /*0330*/  LOP3.LUT R2, R2, 0xfffffffc, RZ, 0xc0, !PT ;  /* 0xfffffffc02027812 */ /* 0x000fe200078ec0ff */
[----:B------:R-:W-:Y:S01]  /*0340*/  UIADD3 UR24, UR25, 0x20, URZ ;  /* 0x0000002019187890 */ /* 0x000fe2000fffe03f */
[----:B------:R-:W-:Y:S01]  /*0350*/  LOP3.LUT R4, R5, 0xfffffffe, RZ, 0xc0, !PT ;  /* 0xfffffffe05047812 */ /* 0x000fe200078ec0ff */
[----:B------:R-:W-:Y:S01]  /*0360*/  ULDC.U8 UR12, c[0x0][0x3d0] ;  /* 0x0000f400000c7ab9 */ /* 0x000fe20000000000 */
[----:B------:R-:W-:Y:S01]  /*0370*/  SHF.R.S32.HI R5, RZ, 0x4, R3 ;  /* 0x00000004ff057819 */ /* 0x000fe20000011403 */
[C---:B------:R-:W-:Y:S01]  /*0380*/  IMAD.IADD R159, R0.reuse, 0x1, -R2 ;  /* 0x00000001009f7824 */ /* 0x040fe200078e0a02 */
[C---:B------:R-:W-:Y:S01]  /*0390*/  LOP3.LUT R8, R3.reuse, 0xfffffff0, RZ, 0xc0, !PT ;  /* 0xfffffff003087812 */ /* 0x040fe200078ec0ff */
[----:B------:R-:W-:Y:S01]  /*03a0*/  IMAD.IADD R13, R0, 0x1, -R4 ;  /* 0x00000001000d7824 */ /* 0x000fe200078e0a04 */
[----:B------:R-:W-:Y:S01]  /*03b0*/  LEA.HI R2, R3, R5, RZ, 0x1 ;  /* 0x0000000503027211 */ /* 0x000fe200078f08ff */
[----:B------:R-:W-:Y:S01]  /*03c0*/  IMAD.U32 R4, RZ, RZ, UR4 ;  /* 0x00000004ff047e24 */ /* 0x000fe2000f8e00ff */
[----:B------:R-:W-:Y:S01]  /*03d0*/  SHF.R.S32.HI R3, RZ, 0x2, R6 ;  /* 0x00000002ff037819 */ /* 0x000fe20000011406 */
[C---:B------:R-:W-:Y:S01]  /*03e0*/  IMAD.IADD R8, R11.reuse, 0x1, -R8 ;  /* 0x000000010b087824 */ /* 0x040fe200078e0a08 */
[----:B------:R-:W-:Y:S01]  /*03f0*/  SHF.R.S32.HI R0, RZ, 0x1f, R6 ;  /* 0x0000001fff007819 */ /* 0x000fe20000011406 */
[----:B------:R-:W-:Y:S01]  /*0400*/  UIMAD UR4, UR47, UR10, UR52 ;  /* 0x0000000a2f0472a4 */ /* 0x000fe2000f8e0234 */
[----:B------:R-:W-:Y:S01]  /*0410*/  LOP3.LUT R7, R10, 0xfffffff8, RZ, 0xc0, !PT ;  /* 0xfffffff80a077812 */ /* 0x000fe200078ec0ff */
[----:B------:R1:W-:Y:S01]  /*0420*/  STL [R1+0x8], R4 ;  /* 0x0000080401007387 */ /* 0x0003e20000100800 */
[----:B------:R-:W-:Y:S01]  /*0430*/  LEA.HI R0, R0, R3, RZ, 0x3 ;  /* 0x0000000300007211 */ /* 0x000fe200078f18ff */
[----:B------:R-:W-:Y:S01]  /*0440*/  UIMAD.WIDE.U32 UR10, UR47, UR19, URZ ;  /* 0x000000132f0a72a5 */ /* 0x000fe2000f8e003f */
[----:B------:R-:W-:Y:S01]  /*0450*/  LOP3.LUT R12, R6, 0x7ffffffc, RZ, 0xc0, !PT ;  /* 0x7ffffffc060c7812 */ /* 0x000fe200078ec0ff */
[C---:B------:R-:W-:Y:S01]  /*0460*/  IMAD.IADD R7, R11.reuse, 0x1, -R7 ;  /* 0x000000010b077824 */ /* 0x040fe200078e0a07 */
[----:B------:R-:W-:Y:S01]  /*0470*/  LOP3.LUT R2, R2, 0xfffffffe, RZ, 0xc0, !PT ;  /* 0xfffffffe02027812 */ /* 0x000fe200078ec0ff */
[----:B------:R-:W-:Y:S01]  /*0480*/  UIMAD UR4, UR4, UR17, URZ ;  /* 0x00000011040472a4 */ /* 0x000fe2000f8e023f */
[----:B------:R-:W-:Y:S01]  /*0490*/  LOP3.LUT R0, R0, 0xfffffff8, RZ, 0xc0, !PT ;  /* 0xfffffff800007812 */ /* 0x000fe200078ec0ff */
[----:B------:R-:W-:Y:S01]  /*04a0*/  IMAD.IADD R17, R11, 0x1, -R12 ;  /* 0x000000010b117824 */ /* 0x000fe200078e0a0c */
[----:B------:R-:W-:Y:S01]  /*04b0*/  SHF.R.S32.HI R239, RZ, 0x3, R10 ;  /* 0x00000003ffef7819 */ /* 0x000fe2000001140a */
[----:B------:R-:W-:Y:S01]  /*04c0*/  IMAD.IADD R11, R5, 0x1, -R2 ;  /* 0x00000001050b7824 */ /* 0x000fe200078e0a02 */
[----:B------:R-:W-:Y:S01]  /*04d0*/  SHF.R.S32.HI R2, RZ, 0x1f, R9 ;  /* 0x0000001fff027819 */ /* 0x000fe20000011409 */
[C---:B------:R-:W-:Y:S01]  /*04e0*/  IMAD.SHL.U32 R234, R7.reuse, 0x8, RZ ;  /* 0x0000000807ea7824 */ /* 0x040fe200078e00ff */
[C---:B------:R-:W-:Y:S01]  /*04f0*/  LOP3.LUT P4, RZ, R7.reuse, 0x2, RZ, 0xc0, !PT ;  /* 0x0000000207ff7812 */ /* 0x040fe2000788c0ff */
[----:B------:R-:W-:Y:S01]  /*0500*/  IMAD.U32 R5, RZ, RZ, UR5 ;  /* 0x00000005ff057e24 */ /* 0x000fe2000f8e00ff */
[----:B------:R-:W-:Y:S01]  /*0510*/  LEA.HI R18, R2, R9, RZ, 0x2 ;  /* 0x0000000902127211 */ /* 0x000fe200078f10ff */
[----:B------:R-:W-:Y:S01]  /*0520*/  USHF.R.S32.HI UR5, URZ, 0x1f, UR19 ;  /* 0x0000001f3f057899 */ /* 0x000fe20008011413 */
[----:B------:R-:W-:Y:S01]  /*0530*/  SHF.R.S32.HI R2, RZ, 0x1f, R8 ;  /* 0x0000001fff027819 */ /* 0x000fe20000011408 */
[----:B------:R-:W-:Y:S01]  /*0540*/  USHF.L.U32 UR19, UR14, 0x3, URZ ;  /* 0x000000030e137899 */ /* 0x000fe2000800063f */
[----:B------:R-:W-:Y:S01]  /*0550*/  LOP3.LUT P3, RZ, R7, 0x4, RZ, 0xc0, !PT ;  /* 0x0000000407ff7812 */ /* 0x000fe2000786c0ff */
[----:B------:R-:W-:Y:S01]  /*0560*/  UIMAD UR5, UR5, UR47, URZ ;  /* 0x0000002f050572a4 */ /* 0x000fe2000f8e023f */
[----:B------:R-:W-:Y:S01]  /*0570*/  LEA.HI R12, R2, R8, RZ, 0x3 ;  /* 0x00000008020c7211 */ /* 0x000fe200078f18ff */
[----:B------:R-:W-:Y:S01]  /*0580*/  UIADD3 UR23, UR19, UR24, URZ ;  /* 0x0000001813177290 */ /* 0x000fe2000fffe03f */
[----:B------:R-:W-:Y:S01]  /*0590*/  SHF.R.S32.HI R6, RZ, 0x7, R16 ;  /* 0x00000007ff067819 */ /* 0x000fe20000011410 */
[----:B------:R-:W-:Y:S01]  /*05a0*/  ULDC.64 UR8, c[0x0][0x118] ;  /* 0x0000460000087ab9 */ /* 0x000fe20000000a00 */
[----:B-1----:R-:W-:Y:S01]  /*05b0*/  IMAD.IADD R4, R3, 0x1, -R0 ;  /* 0x0000000103047824 */ /* 0x002fe200078e0a00 */
[----:B------:R-:W-:Y:S01]  /*05c0*/  UIADD3 UR22, UR19, UR23, URZ ;  /* 0x0000001713167290 */ /* 0x000fe2000fffe03f */
[----:B------:R-:W-:Y:S01]  /*05d0*/  IMAD.U32 R3, RZ, RZ, UR18 ;  /* 0x00000012ff037e24 */ /* 0x000fe2000f8e00ff */
[----:B------:R-:W-:Y:S01]  /*05e0*/  ULDC UR58, c[0x0][0x2e8] ;  /* 0x0000ba00003a7ab9 */ /* 0x000fe20000000800 */
[----:B------:R-:W-:Y:S01]  /*05f0*/  IMAD.SHL.U32 R0, R239, 0x40, RZ ;  /* 0x00000040ef007824 */ /* 0x000fe200078e00ff */
[----:B------:R-:W-:-:S02]  /*0600*/  UIADD3 UR21, UR19, UR22, URZ ;  /* 0x0000001613157290 */ /* 0x000fc4000fffe03f */
[----:B------:R1:W-:Y:S01]  /*0610*/  STL [R1+0x24], R3 ;  /* 0x0000240301007387 */ /* 0x0003e20000100800 */
[----:B------:R-:W-:Y:S01]  /*0620*/  UISETP.NE.AND UP6, UPT, UR12, URZ, UPT ;  /* 0x0000003f0c00728c */ /* 0x000fe2000bfc5270 */
[----:B------:R-:W-:Y:S01]  /*0630*/  LOP3.LUT R0, R0, 0x1c0, RZ, 0xc0, !PT ;  /* 0x000001c000007812 */ /* 0x000fe200078ec0ff */
[----:B------:R-:W-:Y:S02]  /*0640*/  UIADD3 UR20, UR19, UR21, URZ ;  /* 0x0000001513147290 */ /* 0x000fe4000fffe03f */
[----:B------:R-:W-:Y:S01]  /*0650*/  UIMAD.WIDE.U32 UR60, UR54, UR10, URZ ;  /* 0x0000000a363c72a5 */ /* 0x000fe2000f8e003f */
[----:B------:R-:W-:Y:S01]  /*0660*/  LOP3.LUT R2, R0, 0x38, R234, 0xf8, !PT ;  /* 0x0000003800027812 */ /* 0x000fe200078ef8ea */
[----:B------:R-:W-:Y:S02]  /*0670*/  UIMAD UR31, UR14, 0x18, URZ ;  /* 0x000000180e1f78a4 */ /* 0x000fe4000f8e023f */
[----:B------:R-:W-:Y:S02]  /*0680*/  USHF.L.U32 UR30, UR14, 0x5, URZ ;  /* 0x000000050e1e7899 */ /* 0x000fe4000800063f */
[----:B------:R-:W-:-:S02]  /*0690*/  UIMAD UR29, UR14, 0x28, URZ ;  /* 0x000000280e1d78a4 */ /* 0x000fc4000f8e023f */
[----:B------:R-:W-:Y:S02]  /*06a0*/  UIMAD UR28, UR14, 0x30, URZ ;  /* 0x000000300e1c78a4 */ /* 0x000fe4000f8e023f */
[----:B------:R-:W-:Y:S02]  /*06b0*/  UIMAD UR27, UR14, 0x38, URZ ;  /* 0x000000380e1b78a4 */ /* 0x000fe4000f8e023f */
[----:B------:R-:W-:Y:S02]  /*06c0*/  UIADD3 UR26, UR19, UR20, URZ ;  /* 0x00000014131a7290 */ /* 0x000fe4000fffe03f */
[----:B------:R-:W-:Y:S01]  /*06d0*/  UMOV UR57, 0xffffe000 ;  /* 0xffffe00000397882 */ /* 0x000fe20000000000 */
[----:B-1----:R-:W-:-:S05]  /*06e0*/  IMAD.U32 R3, RZ, RZ, UR14 ;  /* 0x0000000eff037e24 */ /* 0x002fca000f8e00ff */
[----:B------:R1:W-:Y:S04]  /*06f0*/  STL [R1+0x4], R3 ;  /* 0x0000040301007387 */ /* 0x0003e80000100800 */
[----:B------:R2:W-:Y:S01]  /*0700*/  STL [R1+0x20], R5 ;  /* 0x0000200501007387 */ /* 0x0005e20000100800 */
[----:B-1----:R-:W-:Y:S02]  /*0710*/  SHF.R.U32.HI R3, RZ, 0x3, R0 ;  /* 0x00000003ff037819 */ /* 0x002fe40000011600 */
[----:B------:R-:W-:Y:S01]  /*0720*/  LOP3.LUT R0, R12, 0xfffffff8, RZ, 0xc0, !PT ;  /* 0xfffffff80c007812 */ /* 0x000fe200078ec0ff */
[----:B--2---:R-:W-:Y:S01]  /*0730*/  IMAD.U32 R5, RZ, RZ, UR6 ;  /* 0x00000006ff057e24 */ /* 0x004fe2000f8e00ff */
[----:B------:R-:W-:Y:S01]  /*0740*/  USHF.L.U32 UR6, UR47, 0x7, URZ ;  /* 0x000000072f067899 */ /* 0x000fe2000800063f */
[----:B------:R-:W-:-:S02]  /*0750*/  LOP3.LUT R245, R2, R3, RZ, 0x3c, !PT ;  /* 0x0000000302f57212 */ /* 0x000fc400078e3cff */
[----:B------:R-:W-:Y:S02]  /*0760*/  IMAD.IADD R14, R8, 0x1, -R0 ;  /* 0x00000001080e7824 */ /* 0x000fe400078e0a00 */
[----:B------:R-:W-:Y:S02]  /*0770*/  IMAD.SHL.U32 R0, R7, 0x40, RZ ;  /* 0x0000004007007824 */ /* 0x000fe400078e00ff */
[----:B------:R-:W-:Y:S02]  /*0780*/  IMAD.U32 R2, RZ, RZ, UR10 ;  /* 0x0000000aff027e24 */ /* 0x000fe4000f8e00ff */
[----:B------:R-:W-:Y:S01]  /*0790*/  IMAD.U32 R3, RZ, RZ, UR11 ;  /* 0x0000000bff037e24 */ /* 0x000fe2000f8e00ff */
[----:B------:R-:W-:Y:S01]  /*07a0*/  LOP3.LUT R0, R0, 0x1c0, RZ, 0xc0, !PT ;  /* 0x000001c000007812 */ /* 0x000fe200078ec0ff */
[----:B------:R-:W-:Y:S01]  /*07b0*/  IMAD.U32 R2, RZ, RZ, UR6 ;  /* 0x00000006ff027e24 */ /* 0x000fe2000f8e00ff */
[----:B------:R-:W-:Y:S01]  /*07c0*/  USHF.R.S32.HI UR6, URZ, 0x1f, UR52 ;  /* 0x0000001f3f067899 */ /* 0x000fe20008011434 */
[----:B------:R-:W-:Y:S01]  /*07d0*/  IMAD.SHL.U32 R3, R159, 0x10, RZ ;  /* 0x000000109f037824 */ /* 0x000fe200078e00ff */
[----:B------:R-:W-:Y:S01]  /*07e0*/  LOP3.LUT R2, R4, 0x1, RZ, 0xc0, !PT ;  /* 0x0000000104027812 */ /* 0x000fe200078ec0ff */
[----:B------:R-:W-:Y:S01]  /*07f0*/  IMAD.U32 R5, RZ, RZ, UR7 ;  /* 0x00000007ff057e24 */ /* 0x000fe2000f8e00ff */
[----:B------:R-:W-:Y:S01]  /*0800*/  @UP5 UIMAD UR7, UR47, UR13, URZ ;  /* 0x0000000d2f0752a4 */ /* 0x000fe2000f8e023f */
[----:B------:R-:W-:Y:S01]  /*0810*/  LOP3.LUT R161, R0, 0x8, R10, 0xf8, !PT ;  /* 0x0000000800a17812 */ /* 0x000fe200078ef80a */
[----:B------:R-:W-:Y:S01]  /*0820*/  IMAD.U32 R5, RZ, RZ, UR6 ;  /* 0x00000006ff057e24 */ /* 0x000fe2000f8e00ff */
[----:B------:R-:W-:Y:S01]  /*0830*/  ISETP.NE.U32.AND P0, PT, R2, 0x1, PT ;  /* 0x000000010200780c */ /* 0x000fe20003f05070 */
[----:B------:R-:W-:Y:S01]  /*0840*/  IMAD.SHL.U32 R5, R11, 0x200, RZ ;  /* 0x000002000b057824 */ /* 0x000fe200078e00ff */
[----:B------:R-:W-:Y:S01]  /*0850*/  LOP3.LUT R3, R0, 0x30, R3, 0xf8, !PT ;  /* 0x0000003000037812 */ /* 0x000fe200078ef803 */
[----:B------:R-:W-:Y:S01]  /*0860*/  IMAD.U32 R8, RZ, RZ, UR7 ;  /* 0x00000007ff087e24 */ /* 0x000fe2000f8e00ff */
[----:B------:R-:W-:Y:S01]  /*0870*/  SHF.R.S32.HI R2, RZ, 0x6, R15 ;  /* 0x00000006ff027819 */ /* 0x000fe2000001140f */
[----:B------:R-:W-:Y:S01]  /*0880*/  @!UP5 UIMAD UR6, UR47, UR16, UR52 ;  /* 0x000000102f06d2a4 */ /* 0x000fe2000f8e0234 */
[----:B------:R-:W-:-:S02]  /*0890*/  SHF.R.U32.HI R0, RZ, 0x3, R0 ;  /* 0x00000003ff007819 */ /* 0x000fc40000011600 */
[----:B------:R-:W-:Y:S01]  /*08a0*/  LOP3.LUT R7, R3, 0x8, R10, 0xf8, !PT ;  /* 0x0000000803077812 */ /* 0x000fe200078ef80a */
[C---:B------:R-:W-:Y:S01]  /*08b0*/  IMAD R3, R2.reuse, 0x800, R5 ;  /* 0x0000080002037824 */ /* 0x040fe200078e0205 */
[----:B------:R-:W-:Y:S01]  /*08c0*/  LOP3.LUT R161, R161, R0, RZ, 0x3c, !PT ;  /* 0x00000000a1a17212 */ /* 0x000fe200078e3cff */
[----:B------:R1:W-:Y:S01]  /*08d0*/  STL [R1+0x1c], R8 ;  /* 0x00001c0801007387 */ /* 0x0003e20000100800 */
[----:B------:R-:W-:Y:S01]  /*08e0*/  LOP3.LUT R5, R5, R7, R0, 0xf6, !PT ;  /* 0x0000000705057212 */ /* 0x000fe200078ef600 */
[----:B------:R-:W-:Y:S01]  /*08f0*/  IMAD R245, R2, 0x200, R245 ;  /* 0x0000020002f57824 */ /* 0x000fe200078e02f5 */
[----:B------:R-:W-:Y:S01]  /*0900*/  R2P PR, R4, 0x6 ;  /* 0x0000000604007804 */ /* 0x000fe20000000000 */
[----:B------:R-:W-:Y:S01]  /*0910*/  IMAD.IADD R161, R3, 0x1, R161 ;  /* 0x0000000103a17824 */ /* 0x000fe200078e02a1 */
[----:B------:R-:W-:Y:S01]  /*0920*/  SEL R195, R195, 0x10, !P0 ;  /* 0x00000010c3c37807 */ /* 0x000fe20004000000 */
[----:B------:R-:W-:Y:S02]  /*0930*/  IMAD.U32 R3, RZ, RZ, UR5 ;  /* 0x00000005ff037e24 */ /* 0x000fe4000f8e00ff */
[----:B------:R-:W-:-:S02]  /*0940*/  IMAD.SHL.U32 R7, R2, 0x20, RZ ;  /* 0x0000002002077824 */ /* 0x000fc400078e00ff */
[----:B------:R-:W-:Y:S02]  /*0950*/  IMAD.SHL.U32 R161, R161, 0x2, RZ ;  /* 0x00000002a1a17824 */ /* 0x000fe400078e00ff */
[----:B-1----:R-:W-:Y:S01]  /*0960*/  IMAD.U32 R8, RZ, RZ, UR4 ;  /* 0x00000004ff087e24 */ /* 0x002fe2000f8e00ff */
[----:B------:R-:W-:-:S04]  /*0970*/  USHF.R.S32.HI UR4, URZ, 0x1f, UR18 ;  /* 0x0000001f3f047899 */ /* 0x000fc80008011412 */
[----:B------:R1:W-:Y:S02]  /*0980*/  STL [R1+0x18], R8 ;  /* 0x0000180801007387 */ /* 0x0003e40000100800 */
[----:B------:R-:W-:Y:S01]  /*0990*/  IMAD.U32 R9, RZ, RZ, UR4 ;  /* 0x00000004ff097e24 */ /* 0x000fe2000f8e00ff */
[----:B------:R-:W-:Y:S01]  /*09a0*/  UIMAD UR4, UR55, UR10, URZ ;  /* 0x0000000a370472a4 */ /* 0x000fe2000f8e023f */
[----:B------:R2:W-:Y:S04]  /*09b0*/  STL [R1+0x14], R3 ;  /* 0x0000140301007387 */ /* 0x0005e80000100800 */
[----:B------:R3:W-:Y:S01]  /*09c0*/  STL [R1], R9 ;  /* 0x0000000901007387 */ /* 0x0007e20000100800 */
[----:B-1----:R-:W-:Y:S02]  /*09d0*/  IMAD.SHL.U32 R8, R6, 0x8, RZ ;  /* 0x0000000806087824 */ /* 0x002fe400078e00ff */
[----:B--2---:R-:W-:-:S03]  /*09e0*/  IMAD.SHL.U32 R3, R4, 0x40, RZ ;  /* 0x0000004004037824 */ /* 0x004fc600078e00ff */
[----:B------:R-:W-:Y:S01]  /*09f0*/  LOP3.LUT R4, R8, 0x8, RZ, 0xc0, !PT ;  /* 0x0000000808047812 */ /* 0x000fe200078ec0ff */
[----:B------:R-:W-:Y:S01]  /*0a00*/  IMAD.SHL.U32 R8, R11, 0x10, RZ ;  /* 0x000000100b087824 */ /* 0x000fe200078e00ff */
[----:B------:R-:W-:Y:S01]  /*0a10*/  LOP3.LUT R0, R3, 0x1c0, RZ, 0xc0, !PT ;  /* 0x000001c003007812 */ /* 0x000fe200078ec0ff */
[----:B------:R-:W-:-:S03]  /*0a20*/  IMAD.SHL.U32 R3, R17, 0x2, RZ ;  /* 0x0000000211037824 */ /* 0x000fc600078e00ff */
[----:B---3--:R-:W-:Y:S02]  /*0a30*/  LOP3.LUT R9, R4, 0x10, R8, 0xf8, !PT ;  /* 0x0000001004097812 */ /* 0x008fe400078ef808 */
[----:B------:R-:W-:Y:S02]  /*0a40*/  SHF.R.U32.HI R2, RZ, 0x3, R0 ;  /* 0x00000003ff027819 */ /* 0x000fe40000011600 */
[----:B------:R-:W-:Y:S02]  /*0a50*/  LOP3.LUT R7, R0, 0x20, R7, 0xf8, !PT ;  /* 0x0000002000077812 */ /* 0x000fe400078ef807 */
[----:B------:R-:W-:Y:S01]  /*0a60*/  LOP3.LUT R8, R2, R0, R4, 0x1e, !PT ;  /* 0x0000000002087212 */ /* 0x000fe200078e1e04 */
[----:B------:R-:W-:Y:S01]  /*0a70*/  IMAD R0, R6, 0x1000, R3 ;  /* 0x0000100006007824 */ /* 0x000fe200078e0203 */
[----:B------:R-:W-:Y:S01]  /*0a80*/  LOP3.LUT R6, R7, R2, RZ, 0x3c, !PT ;  /* 0x0000000207067212 */ /* 0x000fe200078e3cff */
[----:B------:R-:W-:Y:S01]  /*0a90*/  IMAD.U32 R4, RZ, RZ, UR4 ;  /* 0x00000004ff047e24 */ /* 0x000fe2000f8e00ff */
[----:B------:R-:W-:Y:S01]  /*0aa0*/  @!UP5 UIMAD UR4, UR6, UR13, URZ ;  /* 0x0000000d0604d2a4 */ /* 0x000fe2000f8e023f */
[----:B------:R-:W-:-:S02]  /*0ab0*/  IMAD R2, R13, 0x400, R0 ;  /* 0x000004000d027824 */ /* 0x000fc400078e0200 */
[----:B------:R-:W-:Y:S01]  /*0ac0*/  IMAD R0, R159, 0x400, R3 ;  /* 0x000004009f007824 */ /* 0x000fe200078e0203 */
[----:B------:R1:W-:Y:S01]  /*0ad0*/  STL [R1+0x10], R4 ;  /* 0x0000100401007387 */ /* 0x0003e20000100800 */
[----:B------:R-:W-:Y:S02]  /*0ae0*/  IMAD.IADD R197, R6, 0x1, R2 ;  /* 0x0000000106c57824 */ /* 0x000fe400078e0202 */
[----:B------:R-:W-:Y:S02]  /*0af0*/  IMAD.IADD R8, R0, 0x1, R8 ;  /* 0x0000000100087824 */ /* 0x000fe400078e0208 */
[----:B------:R-:W-:Y:S02]  /*0b00*/  IMAD.SHL.U32 R0, R11, 0x8, RZ ;  /* 0x000000080b007824 */ /* 0x000fe400078e00ff */
[----:B------:R-:W-:Y:S01]  /*0b10*/  IMAD.SHL.U32 R6, R12, 0x40, RZ ;  /* 0x000000400c067824 */ /* 0x000fe200078e00ff */
[----:B------:R-:W-:Y:S01]  /*0b20*/  LEA R248, R8, 0x6000, 0x1 ;  /* 0x0000600008f87811 */ /* 0x000fe200078e08ff */
[----:B------:R-:W-:-:S03]  /*0b30*/  IMAD.SHL.U32 R197, R197, 0x2, RZ ;  /* 0x00000002c5c57824 */ /* 0x000fc600078e00ff */
[C---:B------:R-:W-:Y:S01]  /*0b40*/  IADD3 R249, R248.reuse, 0x40, RZ ;  /* 0x00000040f8f97810 */ /* 0x040fe20007ffe0ff */
[----:B------:R-:W-:Y:S01]  /*0b50*/  IMAD.IADD R198, R197, 0x1, R195 ;  /* 0x00000001c5c67824 */ /* 0x000fe200078e02c3 */
[C---:B------:R-:W-:Y:S02]  /*0b60*/  @P2 IADD3 R249, R248.reuse, -0x40, RZ ;  /* 0xffffffc0f8f92810 */ /* 0x040fe40007ffe0ff */
[C---:B------:R-:W-:Y:S02]  /*0b70*/  IADD3 R252, R248.reuse, 0x420, RZ ;  /* 0x00000420f8fc7810 */ /* 0x040fe40007ffe0ff */
[----:B------:R-:W-:Y:S01]  /*0b80*/  @P1 IADD3 R252, R248, 0x3e0, RZ ;  /* 0x000003e0f8fc1810 */ /* 0x000fe20007ffe0ff */
[----:B-1----:R-:W-:-:S05]  /*0b90*/  IMAD.SHL.U32 R4, R14, 0x40, RZ ;  /* 0x000000400e047824 */ /* 0x002fca00078e00ff */
[----:B------:R-:W-:Y:S02]  /*0ba0*/  LOP3.LUT R3, R4, 0x1c0, RZ, 0xc0, !PT ;  /* 0x000001c004037812 */ /* 0x000fe400078ec0ff */
[----:B------:R-:W-:Y:S02]  /*0bb0*/  SHF.R.S32.HI R4, RZ, 0x2, R18 ;  /* 0x00000002ff047819 */ /* 0x000fe40000011412 */
[--C-:B------:R-:W-:Y:S02]  /*0bc0*/  SHF.R.U32.HI R2, RZ, 0x3, R3.reuse ;  /* 0x00000003ff027819 */ /* 0x100fe40000011603 */
[----:B------:R-:W-:Y:S01]  /*0bd0*/  LOP3.LUT R7, R3, 0x8, R0, 0xf8, !PT ;  /* 0x0000000803077812 */ /* 0x000fe200078ef800 */
[----:B------:R-:W-:Y:S01]  /*0be0*/  IMAD R241, R13, 0x10, R4 ;  /* 0x000000100df17824 */ /* 0x000fe200078e0204 */
[----:B------:R-:W-:Y:S02]  /*0bf0*/  LOP3.LUT R0, R6, 0xfffffe00, RZ, 0xc0, !PT ;  /* 0xfffffe0006007812 */ /* 0x000fe400078ec0ff */
[----:B------:R-:W-:-:S02]  /*0c00*/  LOP3.LUT R3, R2, R9, R3, 0x1e, !PT ;  /* 0x0000000902037212 */ /* 0x000fc400078e1e03 */
[----:B------:R-:W-:Y:S01]  /*0c10*/  LOP3.LUT R2, R7, R2, RZ, 0x3c, !PT ;  /* 0x0000000207027212 */ /* 0x000fe200078e3cff */
[--C-:B------:R-:W-:Y:S01]  /*0c20*/  IMAD R4, R13, 0x400, R0.reuse ;  /* 0x000004000d047824 */ /* 0x100fe200078e0200 */
[----:B------:R-:W-:Y:S01]  /*0c30*/  LOP3.LUT R167, R3, R0, RZ, 0xfc, !PT ;  /* 0x0000000003a77212 */ /* 0x000fe200078efcff */
[----:B------:R-:W-:Y:S01]  /*0c40*/  IMAD R159, R159, 0x400, R0 ;  /* 0x000004009f9f7824 */ /* 0x000fe200078e0200 */
[----:B------:R-:W-:Y:S01]  /*0c50*/  SHF.R.S32.HI R6, RZ, 0x1f, R241 ;  /* 0x0000001fff067819 */ /* 0x000fe200000114f1 */
[----:B------:R-:W-:Y:S02]  /*0c60*/  IMAD.IADD R166, R4, 0x1, R2 ;  /* 0x0000000104a67824 */ /* 0x000fe400078e0202 */
[----:B------:R-:W-:Y:S02]  /*0c70*/  IMAD.IADD R159, R2, 0x1, R159 ;  /* 0x00000001029f7824 */ /* 0x000fe400078e029f */
[----:B------:R-:W-:Y:S02]  /*0c80*/  IMAD.MOV.U32 R4, RZ, RZ, 0x20 ;  /* 0x00000020ff047424 */ /* 0x000fe400078e00ff */
[----:B------:R-:W-:Y:S01]  /*0c90*/  IMAD.U32 R2, RZ, RZ, UR4 ;  /* 0x00000004ff027e24 */ /* 0x000fe2000f8e00ff */
[----:B------:R-:W-:Y:S01]  /*0ca0*/  USHF.R.S32.HI UR4, URZ, 0x1f, UR59 ;  /* 0x0000001f3f047899 */ /* 0x000fe2000801143b */
[----:B------:R-:W-:Y:S01]  /*0cb0*/  IMAD.MOV.U32 R0, RZ, RZ, 0x40 ;  /* 0x00000040ff007424 */ /* 0x000fe200078e00ff */
[----:B------:R-:W-:-:S02]  /*0cc0*/  SEL R163, R4, 0xffffffe0, !P4 ;  /* 0xffffffe004a37807 */ /* 0x000fc40006000000 */
[----:B------:R1:W-:Y:S01]  /*0cd0*/  STL [R1+0xc], R2 ;  /* 0x00000c0201007387 */ /* 0x0003e20000100800 */
[----:B------:R-:W-:Y:S01]  /*0ce0*/  SEL R4, R4, 0xffffffe0, !P1 ;  /* 0xffffffe004047807 */ /* 0x000fe20004800000 */
[----:B------:R-:W-:Y:S01]  /*0cf0*/  IMAD.U32 R3, RZ, RZ, UR4 ;  /* 0x00000004ff037e24 */ /* 0x000fe2000f8e00ff */
[----:B------:R-:W-:Y:S01]  /*0d00*/  SEL R0, R0, 0xffffffc0, !P3 ;  /* 0xffffffc000007807 */ /* 0x000fe20005800000 */
[----:B------:R-:W-:Y:S01]  /*0d10*/  IMAD.IADD R164, R161, 0x1, R163 ;  /* 0x00000001a1a47824 */ /* 0x000fe200078e02a3 */
[----:B------:R-:W-:Y:S01]  /*0d20*/  LEA R159, R159, 0xa000, 0x1 ;  /* 0x0000a0009f9f7811 */ /* 0x000fe200078e08ff */
[----:B------:R-:W-:Y:S02]  /*0d30*/  IMAD.IADD R196, R197, 0x1, R4 ;  /* 0x00000001c5c47824 */ /* 0x000fe400078e0204 */
[----:B------:R-:W-:Y:S02]  /*0d40*/  IMAD.IADD R162, R161, 0x1, R0 ;  /* 0x00000001a1a27824 */ /* 0x000fe400078e0200 */
        /* <DEDUP_REMOVED lines=9> */
.L_x_1588:
        /* <DEDUP_REMOVED lines=53> */
.L_x_1518:
        /* <DEDUP_REMOVED lines=37> */
[----:B------:R-:W-:-:S03]  /*1380*/  USHF.R.S32.HI UR7, URZ, 0x1f, UR6 ;  /* 0x0000001f3f077899 */ /* 0x000fc60008011406 */
[----:B------:R-:W-:Y:S02]  /*1390*/  @UP0 UIADD3 UR10, UR32, UR38, URZ ;  /* 0x00000026200a0290 */ /* 0x000fe4000fffe03f */
[----:B------:R-:W-:Y:S02]  /*13a0*/  ULEA.HI UR12, UR7, UR6, URZ, 0x6 ;  /* 0x00000006070c7291 */ /* 0x000fe4000f8f303f */
[----:B------:R-:W-:-:S04]  /*13b0*/  UIADD3 UR6, UR13, 0x80, UR33 ;  /* 0x000000800d067890 */ /* 0x000fc8000fffe021 */
[----:B------:R-:W-:-:S04]  /*13c0*/  UIADD3 UR6, UR6, UR16, -UR5 ;  /* 0x0000001006067290 */ /* 0x000fc8000fffe805 */
        /* <DEDUP_REMOVED lines=25> */
.L_x_1520:
        /* <DEDUP_REMOVED lines=18> */
.L_x_1521:
        /* <DEDUP_REMOVED lines=9> */
[----:B------:R-:W-:Y:S01]  /*1710*/  @!UP3 UIMAD UR10, UR56, UR6, URZ ;  /* 0x00000006380ab2a4 */ /* 0x000fe2000f8e023f */
[----:B------:R-:W-:-:S03]  /*1720*/  IABS R6, c[0x0][0x1c8] ;  /* 0x0000720000067a13 */ /* 0x000fc60000000000 */
[----:B------:R-:W-:Y:S02]  /*1730*/  @!UP3 UIMAD UR10, UR47, UR7, UR10 ;  /* 0x000000072f0ab2a4 */ /* 0x000fe4000f8e020a */
[----:B------:R-:W-:Y:S02]  /*1740*/  @!UP3 UIMAD.WIDE.U32 UR6, UR47, UR6, URZ ;  /* 0x000000062f06b2a5 */ /* 0x000fe4000f8e003f */
[----:B------:R-:W-:Y:S02]  /*1750*/  ULDC UR15, c[0x0][0x224] ;  /* 0x00008900000f7ab9 */ /* 0x000fe40000000800 */
[----:B------:R-:W-:-:S03]  /*1760*/  UIMAD.WIDE.U32 UR16, UR47, UR15, URZ ;  /* 0x0000000f2f1072a5 */ /* 0x000fc6000f8e003f */
[----:B------:R-:W-:Y:S01]  /*1770*/  @!UP3 UMOV UR41, UR6 ;  /* 0x000000060029bc82 */ /* 0x000fe20008000000 */
[----:B--2---:R1:W2:Y:S02]  /*1780*/  R2UR UR14, R0 ;  /* 0x00000000000e73c2 */ /* 0x0042a400000e0000 */
[----:B-1----:R-:W5:Y:S06]  /*1790*/  LDL R0, [R1+0xc] ;  /* 0x00000c0001007983 */ /* 0x002f6c0000100800 */
[----:B---3--:R-:W1:Y:S08]  /*17a0*/  R2UR UR18, R5 ;  /* 0x00000000051273c2 */ /* 0x008e7000000e0000 */
[----:B----4-:R3:W4:Y:S01]  /*17b0*/  R2UR UR34, R4 ;  /* 0x00000000042273c2 */ /* 0x01072200000e0000 */
[----:B-1----:R-:W-:Y:S01]  /*17c0*/  UIMAD UR6, UR56, UR15, UR18 ;  /* 0x0000000f380672a4 */ /* 0x002fe2000f8e0212 */
[----:B---3--:R-:W1:Y:S03]  /*17d0*/  I2F.RP R4, R6 ;  /* 0x0000000600047306 */ /* 0x008e660000209400 */
[----:B------:R-:W-:-:S04]  /*17e0*/  UIADD3 UR6, UR17, UR6, URZ ;  /* 0x0000000611067290 */ /* 0x000fc8000fffe03f */
[----:B--2---:R-:W-:Y:S01]  /*17f0*/  UIMAD UR6, UR54, UR6, UR14 ;  /* 0x00000006360672a4 */ /* 0x004fe2000f8e020e */
[----:B------:R-:W2:Y:S01]  /*1800*/  S2UR UR14, SR_CTAID.X ;  /* 0x00000000000e79c3 */ /* 0x000ea20000002500 */
[----:B-1----:R-:W1:Y:S01]  /*1810*/  MUFU.RCP R4, R4 ;  /* 0x0000000400047308 */ /* 0x002e620000001000 */
[----:B------:R-:W-:Y:S02]  /*1820*/  @!UP3 UIADD3 UR44, UR7, UR10, URZ ;  /* 0x0000000a072cb290 */ /* 0x000fe4000fffe03f */
[----:B------:R-:W-:Y:S02]  /*1830*/  UIMAD UR10, UR55, UR4, URZ ;  /* 0x00000004370a72a4 */ /* 0x000fe4000f8e023f */
[----:B------:R-:W-:Y:S02]  /*1840*/  UIADD3 UR15, UR61, UR6, URZ ;  /* 0x000000063d0f7290 */ /* 0x000fe4000fffe03f */
[----:B------:R-:W-:-:S04]  /*1850*/  UIMAD.WIDE.U32 UR6, UR54, UR4, URZ ;  /* 0x00000004360672a5 */ /* 0x000fc8000f8e003f */
[----:B------:R-:W-:Y:S01]  /*1860*/  @UP3 UIADD3 UR15, UR7, UR10, URZ ;  /* 0x0000000a070f3290 */ /* 0x000fe2000fffe03f */
[----:B-1----:R-:W-:Y:S02]  /*1870*/  IADD3 R4, R4, 0xffffffe, RZ ;  /* 0x0ffffffe04047810 */ /* 0x002fe40007ffe0ff */
[----:B------:R-:W-:Y:S02]  /*1880*/  ULDC.64 UR10, c[0x0][0x3d8] ;  /* 0x0000f600000a7ab9 */ /* 0x000fe40000000a00 */
[----:B------:R1:W3:Y:S01]  /*1890*/  F2I.FTZ.U32.TRUNC.NTZ R5, R4 ;  /* 0x0000000400057305 */ /* 0x0002e2000021f000 */
        /* <DEDUP_REMOVED lines=8> */
[----:B-1----:R-:W-:Y:S01]  /*1920*/  IMAD.MOV.U32 R4, RZ, RZ, RZ ;  /* 0x000000ffff047224 */ /* 0x002fe200078e00ff */
[----:B------:R1:W2:Y:S02]  /*1930*/  R2UR UR35, R2 ;  /* 0x00000000022373c2 */ /* 0x0002a400000e0000 */
[----:B-1----:R-:W-:Y:S01]  /*1940*/  IABS R2, UR52 ;  /* 0x0000003400027c13 */ /* 0x002fe20008000000 */
[----:B------:R-:W-:-:S04]  /*1950*/  UIADD3 UR6, UP1, UR12, UR6, URZ ;  /* 0x000000060c067290 */ /* 0x000fc8000ff3e03f */
        /* <DEDUP_REMOVED lines=16> */
[----:B----4-:R-:W-:-:S09]  /*1a60*/  ISETP.LE.AND P0, PT, RZ, UR34, PT ;  /* 0x00000022ff007c0c */ /* 0x010fd2000bf03270 */
[----:B------:R-:W-:-:S05]  /*1a70*/  @P3 IADD3 R0, R0, 0x1, RZ ;  /* 0x0000000100003810 */ /* 0x000fca0007ffe0ff */
[----:B------:R-:W-:Y:S01]  /*1a80*/  IMAD.MOV.U32 R11, RZ, RZ, R0 ;  /* 0x000000ffff0b7224 */ /* 0x000fe200078e0000 */
[----:B------:R-:W-:-:S03]  /*1a90*/  ULDC UR34, c[0x0][0x234] ;  /* 0x00008d0000227ab9 */ /* 0x000fc60000000800 */
[----:B------:R-:W-:Y:S01]  /*1aa0*/  @!P0 IMAD.MOV R11, RZ, RZ, -R11 ;  /* 0x000000ffff0b8224 */ /* 0x000fe200078e0a0b */
[----:B------:R-:W-:Y:S01]  /*1ab0*/  PLOP3.LUT P0, PT, PT, PT, UP5, 0x80, 0x0 ;  /* 0x000000000000781c */ /* 0x000fe20003f0f058 */
[----:B------:R-:W-:Y:S02]  /*1ac0*/  @UP5 UIMAD UR10, UR52, UR34, UR7 ;  /* 0x00000022340a52a4 */ /* 0x000fe4000f8e0207 */
[----:B------:R-:W-:Y:S01]  /*1ad0*/  UIMAD.WIDE.U32 UR6, UR54, UR6, URZ ;  /* 0x00000006360672a5 */ /* 0x000fe2000f8e003f */
[----:B------:R-:W-:Y:S01]  /*1ae0*/  @!P2 LOP3.LUT R11, RZ, c[0x0][0x1c8], RZ, 0x33, !PT ;  /* 0x00007200ff0baa12 */ /* 0x000fe200078e33ff */
[----:B------:R-:W-:-:S03]  /*1af0*/  USHF.R.S32.HI UR34, URZ, 0x1f, UR33 ;  /* 0x0000001f3f227899 */ /* 0x000fc60008011421 */
[----:B-1----:R-:W-:Y:S02]  /*1b00*/  @!UP5 UMOV UR10, UR16 ;  /* 0x00000010000adc82 */ /* 0x002fe40008000000 */
[----:B------:R-:W-:Y:S02]  /*1b10*/  USEL UR16, UR14, URZ, UP6 ;  /* 0x0000003f0e107287 */ /* 0x000fe4000b000000 */
[----:B------:R-:W-:Y:S01]  /*1b20*/  UIADD3 UR14, UR7, UR11, URZ ;  /* 0x0000000b070e7290 */ /* 0x000fe2000fffe03f */
        /* <DEDUP_REMOVED lines=9> */
.L_x_1522:
[----:B------:R-:W2:Y:S02]  /*1bc0*/  LDL R0, [R1+0x18] ;  /* 0x0000180001007983 */ /* 0x000ea40000100800 */
[----:B--2---:R1:W2:Y:S01]  /*1bd0*/  R2UR UR11, R0 ;  /* 0x00000000000b73c2 */ /* 0x0042a200000e0000 */
[----:B------:R-:W-:-:S07]  /*1be0*/  DEPBAR.LE SB1, 0x0, {2} ;  /* 0x000090040000791a */ /* 0x000fce0000000000 */
.L_x_1523:
[----:B------:R-:W2:Y:S04]  /*1bf0*/  LDL R2, [R1+0x24] ;  /* 0x0000240001027983 */ /* 0x000ea80000100800 */
[----:B------:R-:W3:Y:S04]  /*1c00*/  LDL R0, [R1] ;  /* 0x0000000001007983 */ /* 0x000ee80000100800 */
[----:B------:R-:W4:Y:S01]  /*1c10*/  LDL R8, [R1+0x4] ;  /* 0x0000040001087983 */ /* 0x000f220000100800 */
[----:B------:R-:W-:-:S03]  /*1c20*/  USHF.R.S32.HI UR4, URZ, 0x1f, UR59 ;  /* 0x0000001f3f047899 */ /* 0x000fc6000801143b */
[----:B------:R-:W1:Y:S01]  /*1c30*/  S2R R15, SR_TID.X ;  /* 0x00000000000f7919 */ /* 0x000e620000002100 */
[----:B------:R-:W-:Y:S02]  /*1c40*/  SHF.R.S32.HI R14, RZ, 0x1f, R239 ;  /* 0x0000001fff0e7819 */ /* 0x000fe400000114ef */
[----:B------:R-:W-:Y:S02]  /*1c50*/  SHF.R.S32.HI R235, RZ, 0x1f, R234 ;  /* 0x0000001fffeb7819 */ /* 0x000fe400000114ea */
[----:B-1----:R-:W-:Y:S01]  /*1c60*/  SHF.R.S32.HI R16, RZ, 0x1f, R15 ;  /* 0x0000001fff107819 */ /* 0x002fe2000001140f */
[----:B------:R-:W-:Y:S02]  /*1c70*/  IMAD.U32 R10, RZ, RZ, UR9 ;  /* 0x00000009ff0a7e24 */ /* 0x000fe4000f8e00ff */
[----:B------:R-:W-:Y:S01]  /*1c80*/  IMAD.U32 R9, RZ, RZ, UR8 ;  /* 0x00000008ff097e24 */ /* 0x000fe2000f8e00ff */
[----:B------:R-:W-:Y:S01]  /*1c90*/  ULDC.64 UR8, c[0x0][0x200] ;  /* 0x0000800000087ab9 */ /* 0x000fe20000000a00 */
[----:B------:R-:W-:Y:S01]  /*1ca0*/  BSSY B1, `(.L_x_1519) ;  /* 0x00007ba000017945 */ /* 0x000fe20003800000 */
[----:B--2---:R-:W1:Y:S08]  /*1cb0*/  R2UR UR35, R2 ;  /* 0x00000000022373c2 */ /* 0x004e7000000e0000 */
[----:B---3--:R-:W2:Y:S01]  /*1cc0*/  R2UR UR36, R0 ;  /* 0x00000000002473c2 */ /* 0x008ea200000e0000 */
[----:B-1----:R-:W-:-:S02]  /*1cd0*/  UIADD3 UR6, UP4, UP3, UR6, UR59, UR35 ;  /* 0x0000003b06067290 */ /* 0x002fc4000fb9e023 */
[----:B------:R-:W-:Y:S02]  /*1ce0*/  USHF.R.S32.HI UR35, URZ, 0x1f, UR52 ;  /* 0x0000001f3f237899 */ /* 0x000fe40008011434 */
[----:B------:R-:W-:-:S03]  /*1cf0*/  UIADD3 UR45, UP2, UP1, UR17, UR6, UR18 ;  /* 0x00000006112d7290 */ /* 0x000fc6000f95e012 */
[----:B------:R-:W-:Y:S02]  /*1d00*/  ULDC.64 UR6, c[0x0][0x1a8] ;  /* 0x00006a0000067ab9 */ /* 0x000fe40000000a00 */
[----:B--2---:R-:W-:-:S04]  /*1d10*/  UIADD3.X UR4, UR14, UR4, UR36, UP4, UP3 ;  /* 0x000000040e047290 */ /* 0x004fc8000a7e6424 */
[----:B------:R-:W-:Y:S02]  /*1d20*/  UIADD3.X UR40, UR16, UR4, UR15, UP2, UP1 ;  /* 0x0000000410287290 */ /* 0x000fe400097e240f */
[----:B------:R-:W-:-:S04]  /*1d30*/  UIMAD UR4, UR35, UR6, URZ ;  /* 0x00000006230472a4 */ /* 0x000fc8000f8e023f */
[----:B------:R-:W-:-:S03]  /*1d40*/  UIMAD UR37, UR52, UR7, UR4 ;  /* 0x00000007342572a4 */ /* 0x000fc6000f8e0204 */
[----:B------:R-:W-:Y:S02]  /*1d50*/  ULDC.64 UR6, c[0x0][0x378] ;  /* 0x0000de0000067ab9 */ /* 0x000fe40000000a00 */
[----:B------:R-:W-:Y:S01]  /*1d60*/  UIMAD UR4, UR35, UR6, URZ ;  /* 0x00000006230472a4 */ /* 0x000fe2000f8e023f */
[----:B------:R-:W-:-:S03]  /*1d70*/  IADD3 R0, P0, R239, UR12, RZ ;  /* 0x0000000cef007c10 */ /* 0x000fc6000ff1e0ff */
[----:B------:R-:W-:-:S03]  /*1d80*/  UIMAD UR36, UR52, UR7, UR4 ;  /* 0x00000007342472a4 */ /* 0x000fc6000f8e0204 */
[----:B------:R-:W-:Y:S02]  /*1d90*/  ULDC.64 UR6, c[0x0][0x370] ;  /* 0x0000dc0000067ab9 */ /* 0x000fe40000000a00 */
[----:B------:R-:W-:Y:S01]  /*1da0*/  UIMAD UR4, UR43, UR6, URZ ;  /* 0x000000062b0472a4 */ /* 0x000fe2000f8e023f */
[----:B------:R-:W-:Y:S01]  /*1db0*/  IADD3.X R2, R14, UR43, RZ, P0, !PT ;  /* 0x0000002b0e027c10 */ /* 0x000fe200087fe4ff */
[----:B------:R-:W-:Y:S01]  /*1dc0*/  UIADD3 UR6, UR12, UR10, URZ ;  /* 0x0000000a0c067290 */ /* 0x000fe2000fffe03f */
[----:B----4-:R1:W2:Y:S01]  /*1dd0*/  R2UR UR10, R8 ;  /* 0x00000000080a73c2 */ /* 0x0102a200000e0000 */
[----:B------:R-:W-:Y:S01]  /*1de0*/  IMAD.WIDE.U32 R4, R0, c[0x0][0x190], R234 ;  /* 0x0000640000047a25 */ /* 0x000fe200078e00ea */
[----:B------:R-:W-:-:S03]  /*1df0*/  UIMAD UR35, UR12, UR7, UR4 ;  /* 0x000000070c2372a4 */ /* 0x000fc6000f8e0204 */
[----:B------:R-:W-:Y:S01]  /*1e00*/  IMAD R2, R2, c[0x0][0x190], RZ ;  /* 0x0000640002027a24 */ /* 0x000fe200078e02ff */
[----:B------:R-:W-:Y:S01]  /*1e10*/  UIADD3 UR4, -UR5, UR13, UR33 ;  /* 0x0000000d05047290 */ /* 0x000fe2000fffe121 */
[----:B------:R-:W-:Y:S01]  /*1e20*/  IADD3 R6, P0, R4, UR53, RZ ;  /* 0x0000003504067c10 */ /* 0x000fe2000ff1e0ff */
[----:B------:R-:W-:Y:S01]  /*1e30*/  ULDC UR18, c[0x0][0x2e8] ;  /* 0x0000ba0000127ab9 */ /* 0x000fe20000000800 */
[----:B------:R-:W-:Y:S01]  /*1e40*/  IMAD R0, R0, c[0x0][0x194], R2 ;  /* 0x0000650000007a24 */ /* 0x000fe200078e0202 */
[----:B------:R-:W-:Y:S01]  /*1e50*/  LEA.HI R2, R16, R15, RZ, 0x5 ;  /* 0x0000000f10027211 */ /* 0x000fe200078f28ff */
[----:B------:R-:W-:-:S03]  /*1e60*/  UIADD3 UR4, UR4, -UR18, URZ ;  /* 0x8000001204047290 */ /* 0x000fc6000fffe03f */
[----:B------:R-:W-:Y:S01]  /*1e70*/  IADD3.X R7, R5, UR51, R0, P0, !PT ;  /* 0x0000003305077c10 */ /* 0x000fe200087fe400 */
[----:B------:R-:W-:Y:S01]  /*1e80*/  USHF.R.S32.HI UR18, URZ, 0x1f, UR4 ;  /* 0x0000001f3f127899 */ /* 0x000fe20008011404 */
[----:B------:R-:W-:Y:S02]  /*1e90*/  LOP3.LUT R0, R2, 0xffffffe0, RZ, 0xc0, !PT ;  /* 0xffffffe002007812 */ /* 0x000fe400078ec0ff */
[----:B------:R-:W-:Y:S01]  /*1ea0*/  IADD3 R4, P0, R234, UR41, RZ ;  /* 0x00000029ea047c10 */ /* 0x000fe2000ff1e0ff */
[----:B------:R-:W-:Y:S01]  /*1eb0*/  ULEA.HI UR18, UR18, UR4, URZ, 0x6 ;  /* 0x0000000412127291 */ /* 0x000fe2000f8f303f */
[----:B------:R-:W-:Y:S01]  /*1ec0*/  SHF.R.S32.HI R2, RZ, 0x5, R2 ;  /* 0x00000005ff027819 */ /* 0x000fe20000011402 */
[----:B------:R-:W-:Y:S01]  /*1ed0*/  IMAD.IADD R0, R15, 0x1, -R0 ;  /* 0x000000010f007824 */ /* 0x000fe200078e0a00 */
[----:B------:R-:W-:Y:S01]  /*1ee0*/  IADD3.X R5, R235, UR44, RZ, P0, !PT ;  /* 0x0000002ceb057c10 */ /* 0x000fe200087fe4ff */
[----:B-1----:R-:W-:Y:S01]  /*1ef0*/  IMAD.U32 R8, RZ, RZ, UR12 ;  /* 0x0000000cff087e24 */ /* 0x002fe2000f8e00ff */
[----:B------:R-:W-:Y:S01]  /*1f00*/  USHF.R.S32.HI UR18, URZ, 0x6, UR18 ;  /* 0x000000063f127899 */ /* 0x000fe20008011412 */
[----:B--2---:R-:W-:-:S02]  /*1f10*/  IMAD R0, R2, UR10, R0 ;  /* 0x0000000a02007c24 */ /* 0x004fc4000f8e0200 */
[----:B------:R-:W-:Y:S01]  /*1f20*/  IMAD.WIDE.U32 R4, R8, c[0x0][0x370], R4 ;  /* 0x0000dc0008047a25 */ /* 0x000fe200078e0004 */
[----:B------:R-:W-:Y:S02]  /*1f30*/  UISETP.LT.AND UP1, UPT, URZ, UR18, UPT ;  /* 0x000000123f00728c */ /* 0x000fe4000bf21270 */
[C---:B------:R-:W-:Y:S01]  /*1f40*/  IADD3 R2, P0, R0.reuse, UR45, RZ ;  /* 0x0000002d00027c10 */ /* 0x040fe2000ff1e0ff */
[----:B------:R-:W-:Y:S01]  /*1f50*/  UMOV UR17, 0x4 ;  /* 0x0000000400117882 */ /* 0x000fe20000000000 */
[----:B------:R-:W-:Y:S01]  /*1f60*/  IADD3 R5, R5, UR35, RZ ;  /* 0x0000002305057c10 */ /* 0x000fe2000fffe0ff */
[----:B------:R-:W-:Y:S01]  /*1f70*/  USEL UR18, URZ, UR18, !UP1 ;  /* 0x000000123f127287 */ /* 0x000fe2000c800000 */
[----:B------:R-:W-:Y:S01]  /*1f80*/  LEA.HI.X.SX32 R193, R0, UR40, 0x1, P0 ;  /* 0x0000002800c17c11 */ /* 0x000fe200080f0eff */
[----:B------:R-:W-:Y:S01]  /*1f90*/  UIMAD.WIDE UR6, UR6, UR17, UR8 ;  /* 0x00000011060672a5 */ /* 0x000fe2000f8e0208 */
[----:B------:R-:W-:Y:S01]  /*1fa0*/  IMAD.U32 R0, RZ, RZ, UR52 ;  /* 0x00000034ff007e24 */ /* 0x000fe2000f8e00ff */
[----:B------:R-:W-:-:S03]  /*1fb0*/  UISETP.GT.AND UP1, UPT, UR46, UR18, UPT ;  /* 0x000000122e00728c */ /* 0x000fc6000bf24270 */
[C---:B------:R-:W-:Y:S02]  /*1fc0*/  IMAD.WIDE.U32 R4, R0.reuse, c[0x0][0x378], R4 ;  /* 0x0000de0000047a25 */ /* 0x040fe400078e0004 */
[----:B------:R-:W-:Y:S01]  /*1fd0*/  UMOV UR15, UR6 ;  /* 0x00000006000f7c82 */ /* 0x000fe20008000000 */
[----:B------:R-:W-:Y:S01]  /*1fe0*/  PLOP3.LUT P0, PT, PT, PT, UP1, 0x80, 0x0 ;  /* 0x000000000000781c */ /* 0x000fe20003f0f018 */
[----:B------:R-:W-:Y:S01]  /*1ff0*/  UIADD3 UR6, UR12, UR11, URZ ;  /* 0x0000000b0c067290 */ /* 0x000fe2000fffe03f */
[----:B------:R-:W-:Y:S01]  /*2000*/  IADD3 R5, R5, UR36, RZ ;  /* 0x0000002405057c10 */ /* 0x000fe2000fffe0ff */
[----:B------:R-:W-:Y:S01]  /*2010*/  IMAD.WIDE.U32 R6, R0, c[0x0][0x1a8], R6 ;  /* 0x00006a0000067a25 */ /* 0x000fe200078e0006 */
[----:B------:R-:W-:Y:S02]  /*2020*/  ULDC.64 UR8, c[0x0][0x3c8] ;  /* 0x0000f20000087ab9 */ /* 0x000fe40000000a00 */
[----:B------:R-:W-:Y:S01]  /*2030*/  UMOV UR14, UR7 ;  /* 0x00000007000e7c82 */ /* 0x000fe20008000000 */
[----:B------:R-:W-:Y:S01]  /*2040*/  IMAD R0, R14, c[0x0][0x370], RZ ;  /* 0x0000dc000e007a24 */ /* 0x000fe200078e02ff */
[----:B------:R-:W-:Y:S01]  /*2050*/  UIMAD.WIDE UR6, UR6, UR17, UR8 ;  /* 0x00000011060672a5 */ /* 0x000fe2000f8e0208 */
[----:B------:R-:W-:-:S04]  /*2060*/  IMAD.WIDE.U32 R4, R239, c[0x0][0x370], R4 ;  /* 0x0000dc00ef047a25 */ /* 0x000fc800078e0004 */
[----:B------:R-:W-:Y:S01]  /*2070*/  IMAD R0, R239, c[0x0][0x374], R0 ;  /* 0x0000dd00ef007a24 */ /* 0x000fe200078e0200 */
[----:B------:R-:W-:Y:S01]  /*2080*/  IADD3 R7, R7, UR37, RZ ;  /* 0x0000002507077c10 */ /* 0x000fe2000fffe0ff */
[----:B------:R-:W-:Y:S01]  /*2090*/  UMOV UR16, UR7 ;  /* 0x0000000700107c82 */ /* 0x000fe20008000000 */
[----:B------:R-:W-:Y:S01]  /*20a0*/  LEA R202, P4, R6, c[0x0][0x160], 0x1 ;  /* 0x0000580006ca7a11 */ /* 0x000fe200078808ff */
[----:B------:R-:W-:Y:S01]  /*20b0*/  IMAD.IADD R0, R5, 0x1, R0 ;  /* 0x0000000105007824 */ /* 0x000fe200078e0200 */
[----:B------:R-:W-:Y:S01]  /*20c0*/  LEA R194, P2, R2, c[0x0][0x350], 0x2 ;  /* 0x0000d40002c27a11 */ /* 0x000fe200078410ff */
[----:B------:R1:W2:Y:S01]  /*20d0*/  R2UR UR9, R10 ;  /* 0x000000000a0973c2 */ /* 0x0002a200000e0000 */
[----:B------:R-:W-:Y:S01]  /*20e0*/  LEA R200, P3, R4, c[0x0][0x330], 0x1 ;  /* 0x0000cc0004c87a11 */ /* 0x000fe200078608ff */
[----:B------:R-:W-:Y:S02]  /*20f0*/  UMOV UR17, UR6 ;  /* 0x0000000600117c82 */ /* 0x000fe40008000000 */
[----:B------:R-:W-:Y:S01]  /*2100*/  UIADD3 UR7, UR46, -0x1, URZ ;  /* 0xffffffff2e077890 */ /* 0x000fe2000fffe03f */
[----:B------:R-:W-:-:S03]  /*2110*/  LEA.HI.X R203, R6, c[0x0][0x164], R7, 0x1, P4 ;  /* 0x0000590006cb7a11 */ /* 0x000fc600020f0c07 */
[----:B------:R1:W3:Y:S01]  /*2120*/  R2UR UR8, R9 ;  /* 0x00000000090873c2 */ /* 0x0002e200000e0000 */
[----:B------:R-:W-:Y:S02]  /*2130*/  LEA.HI.X R201, R4, c[0x0][0x334], R0, 0x1, P3 ;  /* 0x0000cd0004c97a11 */ /* 0x000fe400018f0c00 */
[----:B------:R-:W-:Y:S01]  /*2140*/  LEA.HI.X R193, R2, c[0x0][0x354], R193, 0x2, P2 ;  /* 0x0000d50002c17a11 */ /* 0x000fe200010f14c1 */
        /* <DEDUP_REMOVED lines=19> */
.L_x_1525:
        /* <DEDUP_REMOVED lines=18> */
.L_x_1526:
        /* <DEDUP_REMOVED lines=29> */
.L_x_1528:
[----:B------:R-:W-:Y:S05]  /*2570*/  BSYNC B0 ;  /* 0x0000000000007941 */ /* 0x000fea0003800000 */
.L_x_1527:
        /* <DEDUP_REMOVED lines=15> */
.L_x_1530:
[----:B------:R-:W-:Y:S05]  /*2670*/  BSYNC B0 ;  /* 0x0000000000007941 */ /* 0x000fea0003800000 */
.L_x_1529:
        /* <DEDUP_REMOVED lines=15> */
.L_x_1532:
[----:B------:R-:W-:Y:S05]  /*2770*/  BSYNC B0 ;  /* 0x0000000000007941 */ /* 0x000fea0003800000 */
.L_x_1531:
        /* <DEDUP_REMOVED lines=14> */
.L_x_1534:
[----:B------:R-:W-:Y:S05]  /*2860*/  BSYNC B0 ;  /* 0x0000000000007941 */ /* 0x000fea0003800000 */
.L_x_1533:
[----:B------:R-:W-:Y:S01]  /*2870*/  ULDC.64 UR10, c[0x0][0x3a8] ;  /* 0x0000ea00000a7ab9 */ /* 0x000fe20000000a00 */
[----:B--2---:R-:W-:Y:S01]  /*2880*/  IMAD.U32 R4, RZ, RZ, UR33 ;  /* 0x00000021ff047e24 */ /* 0x004fe2000f8e00ff */
[----:B------:R-:W-:Y:S01]  /*2890*/  UIMAD UR5, UR34, UR10, URZ ;  /* 0x0000000a220572a4 */ /* 0x000fe2000f8e023f */
[----:B------:R-:W-:Y:S01]  /*28a0*/  BSSY B0, `(.L_x_1535) ;  /* 0x0000017000007945 */ /* 0x000fe20003800000 */
[----:B------:R-:W-:Y:S01]  /*28b0*/  USHF.R.S32.HI UR6, URZ, 0x1f, UR52 ;  /* 0x0000001f3f067899 */ /* 0x000fe20008011434 */
[----:B------:R-:W-:Y:S01]  /*28c0*/  IMAD.WIDE.U32 R4, R4, c[0x0][0x3a8], R234 ;  /* 0x0000ea0004047a25 */ /* 0x000fe200078e00ea */
[----:B------:R-:W-:-:S04]  /*28d0*/  UIMAD UR5, UR33, UR11, UR5 ;  /* 0x0000000b210572a4 */ /* 0x000fc8000f8e0205 */
[----:B------:R-:W-:Y:S02]  /*28e0*/  IADD3 R4, P4, R4, UR4, RZ ;  /* 0x0000000404047c10 */ /* 0x000fe4000ff9e0ff */
[----:B------:R-:W-:Y:S01]  /*28f0*/  MOV R0, UR5 ;  /* 0x0000000500007c02 */ /* 0x000fe20008000f00 */
[----:B------:R-:W-:Y:S02]  /*2900*/  ULDC.64 UR4, c[0x0][0x3c0] ;  /* 0x0000f00000047ab9 */ /* 0x000fe40000000a00 */
[----:B------:R-:W-:Y:S01]  /*2910*/  UIMAD UR4, UR6, UR4, URZ ;  /* 0x00000004060472a4 */ /* 0x000fe2000f8e023f */
[----:B------:R-:W-:Y:S01]  /*2920*/  IADD3.X R5, R5, UR7, R0, P4, !PT ;  /* 0x0000000705057c10 */ /* 0x000fe2000a7fe400 */
[----:B------:R-:W-:Y:S02]  /*2930*/  IMAD.U32 R0, RZ, RZ, UR52 ;  /* 0x00000034ff007e24 */ /* 0x000fe4000f8e00ff */
[----:B------:R-:W-:Y:S02]  /*2940*/  UIMAD UR4, UR52, UR5, UR4 ;  /* 0x00000005340472a4 */ /* 0x000fe4000f8e0204 */
        /* <DEDUP_REMOVED lines=12> */
.L_x_1536:
[----:B------:R-:W-:Y:S05]  /*2a10*/  BSYNC B0 ;  /* 0x0000000000007941 */ /* 0x000fea0003800000 */
.L_x_1535:
        /* <DEDUP_REMOVED lines=13> */
.L_x_1538:
[----:B------:R-:W-:Y:S05]  /*2af0*/  BSYNC B0 ;  /* 0x0000000000007941 */ /* 0x000fea0003800000 */
.L_x_1537:
        /* <DEDUP_REMOVED lines=13> */
.L_x_1540:
[----:B------:R-:W-:Y:S05]  /*2bd0*/  BSYNC B0 ;  /* 0x0000000000007941 */ /* 0x000fea0003800000 */
.L_x_1539:
        /* <DEDUP_REMOVED lines=12> */
.L_x_1524:
        /* <DEDUP_REMOVED lines=39> */
.L_x_1543:
[----:B------:R-:W-:Y:S05]  /*2f10*/  BSYNC B0 ;  /* 0x0000000000007941 */ /* 0x000fea0003800000 */
.L_x_1542:
        /* <DEDUP_REMOVED lines=22> */
.L_x_1545:
[----:B------:R-:W-:Y:S05]  /*3080*/  BSYNC B0 ;  /* 0x0000000000007941 */ /* 0x000fea0003800000 */
.L_x_1544:
        /* <DEDUP_REMOVED lines=22> */
.L_x_1547:
[----:B------:R-:W-:Y:S05]  /*31f0*/  BSYNC B0 ;  /* 0x0000000000007941 */ /* 0x000fea0003800000 */
.L_x_1546:
        /* <DEDUP_REMOVED lines=21> */
.L_x_1549:
[----:B------:R-:W-:Y:S05]  /*3350*/  BSYNC B0 ;  /* 0x0000000000007941 */ /* 0x000fea0003800000 */
.L_x_1548:
        /* <DEDUP_REMOVED lines=13> */
.L_x_1551:
[----:B------:R-:W-:Y:S05]  /*3430*/  BSYNC B0 ;  /* 0x0000000000007941 */ /* 0x000fea0003800000 */
.L_x_1550:
        /* <DEDUP_REMOVED lines=15> */
.L_x_1553:
[----:B------:R-:W-:Y:S05]  /*3530*/  BSYNC B0 ;  /* 0x0000000000007941 */ /* 0x000fea0003800000 */
.L_x_1552:
        /* <DEDUP_REMOVED lines=20> */
.L_x_1555:
[----:B------:R-:W-:Y:S05]  /*3680*/  BSYNC B0 ;  /* 0x0000000000007941 */ /* 0x000fea0003800000 */
.L_x_1554:
        /* <DEDUP_REMOVED lines=20> */
.L_x_1557:
[----:B------:R-:W-:Y:S05]  /*37d0*/  BSYNC B0 ;  /* 0x0000000000007941 */ /* 0x000fea0003800000 */
.L_x_1556:
[----:B------:R-:W-:Y:S01]  /*37e0*/  ULDC.64 UR10, c[0x0][0x198] ;  /* 0x00006600000a7ab9 */ /* 0x000fe20000000a00 */
[----:B---3--:R-:W-:Y:S01]  /*37f0*/  IMAD.U32 R4, RZ, RZ, UR33 ;  /* 0x00000021ff047e24 */ /* 0x008fe2000f8e00ff */
[----:B------:R-:W-:Y:S01]  /*3800*/  UIMAD UR6, UR34, UR10, URZ ;  /* 0x0000000a220672a4 */ /* 0x000fe2000f8e023f */
[----:B------:R-:W-:Y:S01]  /*3810*/  SHF.R.S32.HI R13, RZ, 0x1f, R241 ;  /* 0x0000001fff0d7819 */ /* 0x000fe200000114f1 */
[----:B------:R-:W-:Y:S01]  /*3820*/  IMAD.MOV.U32 R238, RZ, RZ, 0x7f800000 ;  /* 0x7f800000ffee7424 */ /* 0x000fe200078e00ff */
[C---:B------:R-:W-:Y:S01]  /*3830*/  ISETP.GE.AND P2, PT, R241.reuse, UR4, PT ;  /* 0x00000004f1007c0c */ /* 0x040fe2000bf46270 */
[----:B------:R-:W-:Y:S01]  /*3840*/  UIMAD UR6, UR33, UR11, UR6 ;  /* 0x0000000b210672a4 */ /* 0x000fe2000f8e0206 */
[----:B------:R-:W-:Y:S01]  /*3850*/  IMAD.WIDE.U32 R4, R4, c[0x0][0x198], R234 ;  /* 0x0000660004047a25 */ /* 0x000fe200078e00ea */
[----:B------:R-:W-:-:S04]  /*3860*/  SHF.L.U64.HI R8, R241, 0x2, R13 ;  /* 0x00000002f1087819 */ /* 0x000fc8000001020d */
        /* <DEDUP_REMOVED lines=44> */
.L_x_1559:
[----:B-1----:R-:W-:Y:S05]  /*3b30*/  BSYNC B0 ;  /* 0x0000000000007941 */ /* 0x002fea0003800000 */
.L_x_1558:
        /* <DEDUP_REMOVED lines=20> */
.L_x_1561:
[----:B------:R-:W-:Y:S05]  /*3c80*/  BSYNC B0 ;  /* 0x0000000000007941 */ /* 0x000fea0003800000 */
.L_x_1560:
        /* <DEDUP_REMOVED lines=20> */
.L_x_1563:
[----:B------:R-:W-:Y:S05]  /*3dd0*/  BSYNC B0 ;  /* 0x0000000000007941 */ /* 0x000fea0003800000 */
.L_x_1562:
        /* <DEDUP_REMOVED lines=19> */
.L_x_1565:
[----:B------:R-:W-:Y:S05]  /*3f10*/  BSYNC B0 ;  /* 0x0000000000007941 */ /* 0x000fea0003800000 */
.L_x_1564:
[----:B------:R-:W0:Y:S01]  /*3f20*/  LDGDEPBAR ;  /* 0x00000000000079af */ /* 0x000e220000000000 */
[----:B------:R-:W-:Y:S02]  /*3f30*/  ULDC.64 UR34, c[0x0][0x318] ;  /* 0x0000c60000227ab9 */ /* 0x000fe40000000a00 */
[----:B------:R-:W-:Y:S02]  /*3f40*/  UISETP.NE.U32.AND UP2, UPT, URZ, UR34, UPT ;  /* 0x000000223f00728c */ /* 0x000fe4000bf45070 */
[----:B------:R-:W-:Y:S02]  /*3f50*/  USHF.R.S32.HI UR6, URZ, 0x1f, UR52 ;  /* 0x0000001f3f067899 */ /* 0x000fe40008011434 */
[----:B------:R-:W-:Y:S02]  /*3f60*/  UISETP.NE.AND.EX UP2, UPT, URZ, UR35, UPT, UP2 ;  /* 0x000000233f00728c */ /* 0x000fe4000bf45320 */
[----:B------:R-:W-:-:S04]  /*3f70*/  ULDC.64 UR36, c[0x0][0x320] ;  /* 0x0000c80000247ab9 */ /* 0x000fc80000000a00 */
[----:B------:R-:W-:-:S05]  /*3f80*/  PLOP3.LUT P0, PT, PT, PT, UP2, 0x80, 0x0 ;  /* 0x000000000000781c */ /* 0x000fca0003f0f028 */
[----:B------:R-:W-:Y:S02]  /*3f90*/  @UP2 UIMAD UR4, UR56, UR36, URZ ;  /* 0x00000024380422a4 */ /* 0x000fe4000f8e023f */
[----:B------:R-:W-:Y:S02]  /*3fa0*/  @UP2 UMOV UR10, UR52 ;  /* 0x00000034000a2c82 */ /* 0x000fe40008000000 */
[----:B------:R-:W-:Y:S01]  /*3fb0*/  @UP2 UMOV UR11, UR6 ;  /* 0x00000006000b2c82 */ /* 0x000fe20008000000 */
[----:B------:R-:W-:-:S04]  /*3fc0*/  DEPBAR.LE SB0, 0x1 ;  /* 0x000080400000791a */ /* 0x000fc80000000000 */
[----:B------:R-:W-:Y:S01]  /*3fd0*/  BAR.SYNC.DEFER_BLOCKING 0x0 ;  /* 0x0000000000007b1d */ /* 0x000fe20000010000 */
[----:B------:R-:W-:Y:S02]  /*3fe0*/  @UP2 UIMAD.WIDE.U32 UR10, UR47, UR36, UR10 ;  /* 0x000000242f0a22a5 */ /* 0x000fe4000f8e000a */
[----:B------:R-:W-:Y:S02]  /*3ff0*/  @UP2 UIMAD UR37, UR47, UR37, UR4 ;  /* 0x000000252f2522a4 */ /* 0x000fe4000f8e0204 */
[----:B------:R-:W-:Y:S02]  /*4000*/  @UP2 ULEA UR34, UP1, UR10, UR34, 0x2 ;  /* 0x000000220a222291 */ /* 0x000fe4000f82103f */
[----:B------:R-:W-:-:S04]  /*4010*/  @UP2 UIADD3 UR37, UR11, UR37, URZ ;  /* 0x000000250b252290 */ /* 0x000fc8000fffe03f */
[----:B------:R-:W-:Y:S01]  /*4020*/  @UP2 ULEA.HI.X UR35, UR10, UR35, UR37, 0x2, UP1 ;  /* 0x000000230a232291 */ /* 0x000fe200088f1425 */
[----:B---3--:R-:W-:-:S05]  /*4030*/  IMAD.U32 R4, RZ, RZ, UR34 ;  /* 0x00000022ff047e24 */ /* 0x008fca000f8e00ff */
[----:B------:R-:W-:-:S05]  /*4040*/  IMAD.U32 R5, RZ, RZ, UR35 ;  /* 0x00000023ff057e24 */ /* 0x000fca000f8e00ff */
[----:B------:R-:W3:Y:S01]  /*4050*/  @P0 LDG.E R4, [R4.64] ;  /* 0x0000000804040981 */ /* 0x000ee2000c1e1900 */
[----:B-12-4-:R-:W3:Y:S01]  /*4060*/  @P0 MUFU.RCP R0, c[0x0][0x238] ;  /* 0x00008e0000000b08 */ /* 0x016ee20000001000 */
[----:B------:R-:W-:Y:S01]  /*4070*/  IMAD.U32 R172, RZ, RZ, UR50 ;  /* 0x00000032ffac7e24 */ /* 0x000fe2000f8e00ff */
[----:B------:R-:W-:Y:S01]  /*4080*/  PLOP3.LUT P3, PT, PT, PT, UP0, 0x40, 0x0 ;  /* 0x000000000000781c */ /* 0x000fe20003f6e808 */
[----:B------:R1:W2:Y:S01]  /*4090*/  LDSM.16.M88.4 R124, [R161+0xa000] ;  /* 0x00a00000a17c783b */ /* 0x0002a20000000200 */
[----:B------:R-:W-:Y:S01]  /*40a0*/  IMAD.MOV.U32 R165, RZ, RZ, 0x20 ;  /* 0x00000020ffa57424 */ /* 0x000fe200078e00ff */
[----:B------:R-:W-:Y:S01]  /*40b0*/  PLOP3.LUT P2, PT, PT, PT, UP0, 0x40, 0x0 ;  /* 0x000000000000781c */ /* 0x000fe20003f4e808 */
[----:B------:R-:W-:Y:S01]  /*40c0*/  IMAD.MOV.U32 R156, RZ, RZ, 0x40 ;  /* 0x00000040ff9c7424 */ /* 0x000fe200078e00ff */
[----:B------:R1:W4:Y:S01]  /*40d0*/  LDSM.16.M88.4 R128, [R161+0xa800] ;  /* 0x00a80000a180783b */ /* 0x0003220000000200 */
[----:B------:R-:W-:Y:S01]  /*40e0*/  IADD3 R158, R166, 0x1000, RZ ;  /* 0x00001000a69e7810 */ /* 0x000fe20007ffe0ff */
[----:B------:R-:W-:Y:S01]  /*40f0*/  UIADD3 UR34, UR33, UR13, URZ ;  /* 0x0000000d21227290 */ /* 0x000fe2000fffe03f */
[----:B------:R-:W-:Y:S01]  /*4100*/  IMAD.MOV.U32 R231, RZ, RZ, R183 ;  /* 0x000000ffffe77224 */ /* 0x000fe200078e00b7 */
[----:B------:R1:W1:Y:S01]  /*4110*/  LDSM.16.M88.4 R132, [R164+0xa000] ;  /* 0x00a00000a484783b */ /* 0x0002620000000200 */
[----:B------:R-:W-:Y:S01]  /*4120*/  SEL R158, R158, R166, P2 ;  /* 0x000000a69e9e7207 */ /* 0x000fe20001000000 */
[----:B------:R-:W-:Y:S01]  /*4130*/  UIADD3 UR35, -UR5, 0x80, UR34 ;  /* 0x0000008005237890 */ /* 0x000fe2000fffe122 */
[----:B------:R-:W-:Y:S01]  /*4140*/  IMAD R240, RZ, RZ, -UR59 ;  /* 0x8000003bfff07e24 */ /* 0x000fe2000f8e02ff */
        /* <DEDUP_REMOVED lines=38> */
[C---:B------:R-:W-:Y:S01]  /*43b0*/  SHF.L.U64.HI R242, R241.reuse, 0x2, R13 ;  /* 0x00000002f1f27819 */ /* 0x040fe2000001020d */
[----:B------:R-:W-:Y:S01]  /*43c0*/  IMAD.SHL.U32 R243, R241, 0x4, RZ ;  /* 0x00000004f1f37824 */ /* 0x000fe200078e00ff */
[----:B------:R-:W-:-:S02]  /*43d0*/  ULDC UR12, c[0x0][0x2e8] ;  /* 0x0000ba00000c7ab9 */ /* 0x000fc40000000800 */
[----:B------:R-:W-:Y:S02]  /*43e0*/  UMOV UR4, URZ ;  /* 0x0000003f00047c82 */ /* 0x000fe40008000000 */
[----:B------:R-:W-:Y:S02]  /*43f0*/  UIADD3 UR35, UR35, -UR12, URZ ;  /* 0x8000000c23237290 */ /* 0x000fe4000fffe03f */
[----:B------:R-:W-:Y:S02]  /*4400*/  UIADD3 UR36, UR33, 0x80, URZ ;  /* 0x0000008021247890 */ /* 0x000fe4000fffe03f */
[----:B------:R-:W-:Y:S01]  /*4410*/  ULDC UR11, c[0x0][0x2e4] ;  /* 0x0000b900000b7ab9 */ /* 0x000fe20000000800 */
[----:B---3--:R-:W-:Y:S01]  /*4420*/  @P0 FMUL.FTZ R4, R4, R0 ;  /* 0x0000000004040220 */ /* 0x008fe20000410000 */
[----:B------:R-:W-:-:S03]  /*4430*/  LEA.HI R0, R16, R15, RZ, 0x4 ;  /* 0x0000000f10007211 */ /* 0x000fc600078f20ff */
[----:B------:R3:W1:Y:S01]  /*4440*/  @P0 R2UR UR6, R4 ;  /* 0x00000000040603c2 */ /* 0x00066200000e0000 */
[----:B------:R-:W-:-:S05]  /*4450*/  LOP3.LUT R0, R0, 0xfffffff0, RZ, 0xc0, !PT ;  /* 0xfffffff000007812 */ /* 0x000fca00078ec0ff */
[----:B------:R-:W-:-:S05]  /*4460*/  IMAD.IADD R0, R15, 0x1, -R0 ;  /* 0x000000010f007824 */ /* 0x000fca00078e0a00 */
[----:B------:R-:W-:-:S04]  /*4470*/  SHF.R.S32.HI R2, RZ, 0x1f, R0 ;  /* 0x0000001fff027819 */ /* 0x000fc80000011400 */
[----:B------:R-:W-:-:S04]  /*4480*/  LEA.HI R2, R2, R0, RZ, 0x3 ;  /* 0x0000000002027211 */ /* 0x000fc800078f18ff */
[----:B------:R-:W-:Y:S02]  /*4490*/  LOP3.LUT R2, R2, 0xfffffff8, RZ, 0xc0, !PT ;  /* 0xfffffff802027812 */ /* 0x000fe400078ec0ff */
[----:B---3--:R-:W-:Y:S01]  /*44a0*/  LEA.HI R4, R16, R15, RZ, 0x6 ;  /* 0x0000000f10047211 */ /* 0x008fe200078f30ff */
[----:B------:R-:W-:Y:S01]  /*44b0*/  IMAD.SHL.U32 R15, R15, 0x2, RZ ;  /* 0x000000020f0f7824 */ /* 0x000fe200078e00ff */
[----:B-1----:R-:W-:Y:S01]  /*44c0*/  @UP2 UMOV UR4, UR6 ;  /* 0x0000000600042c82 */ /* 0x002fe20008000000 */
[----:B------:R-:W-:Y:S01]  /*44d0*/  IMAD.IADD R0, R0, 0x1, -R2 ;  /* 0x0000000100007824 */ /* 0x000fe200078e0a02 */
[----:B------:R-:W-:-:S04]  /*44e0*/  SHF.R.S32.HI R4, RZ, 0x6, R4 ;  /* 0x00000006ff047819 */ /* 0x000fc80000011404 */
[----:B------:R-:W-:Y:S01]  /*44f0*/  LOP3.LUT P0, RZ, R0, 0x2, RZ, 0xc0, !PT ;  /* 0x0000000200ff7812 */ /* 0x000fe2000780c0ff */
[----:B------:R-:W-:Y:S01]  /*4500*/  IMAD.SHL.U32 R4, R4, 0x20, RZ ;  /* 0x0000002004047824 */ /* 0x000fe200078e00ff */
[----:B------:R-:W-:Y:S02]  /*4510*/  LOP3.LUT P1, RZ, R0, 0x4, RZ, 0xc0, !PT ;  /* 0x0000000400ff7812 */ /* 0x000fe4000782c0ff */
[----:B------:R-:W-:Y:S02]  /*4520*/  IADD3 R0, R167, 0x1000, RZ ;  /* 0x00001000a7007810 */ /* 0x000fe40007ffe0ff */
[----:B------:R-:W-:Y:S02]  /*4530*/  LOP3.LUT R4, R4, 0x6, R15, 0xf8, !PT ;  /* 0x0000000604047812 */ /* 0x000fe400078ef80f */
[----:B------:R-:W-:Y:S02]  /*4540*/  SEL R0, R0, R167, P3 ;  /* 0x000000a700007207 */ /* 0x000fe40001800000 */
[----:B------:R-:W-:Y:S01]  /*4550*/  SEL R165, R165, 0xffffffe0, !P0 ;  /* 0xffffffe0a5a57807 */ /* 0x000fe20004000000 */
[----:B------:R-:W-:Y:S01]  /*4560*/  IMAD R172, R172, 0x80, R4 ;  /* 0x00000080acac7824 */ /* 0x000fe200078e0204 */
[----:B------:R-:W-:Y:S01]  /*4570*/  SEL R156, R156, 0xffffffc0, !P1 ;  /* 0xffffffc09c9c7807 */ /* 0x000fe20004800000 */
[----:B------:R-:W-:-:S02]  /*4580*/  IMAD.SHL.U32 R157, R0, 0x2, RZ ;  /* 0x00000002009d7824 */ /* 0x000fc400078e00ff */
[----:B------:R-:W-:Y:S01]  /*4590*/  IMAD.IADD R160, R159, 0x1, R165 ;  /* 0x000000019fa07824 */ /* 0x000fe200078e02a5 */
[----:B------:R-:W-:-:S04]  /*45a0*/  IADD3 R2, R241, -UR13, -R172 ;  /* 0x8000000df1027c10 */ /* 0x000fc8000fffe8ac */
[----:B--2-4-:R-:W-:Y:S02]  /*45b0*/  IADD3 R244, R2, UR5, RZ ;  /* 0x0000000502f47c10 */ /* 0x014fe4000fffe0ff */
.L_x_1570:
[----:B------:R-:W0:Y:S01]  /*45c0*/  LDGDEPBAR ;  /* 0x00000000000079af */ /* 0x000e220000000000 */
[----:B------:R-:W-:Y:S01]  /*45d0*/  IADD3 R0, R158, R165, RZ ;  /* 0x000000a59e007210 */ /* 0x000fe20007ffe0ff */
[----:B------:R-:W-:Y:S02]  /*45e0*/  USHF.L.U32 UR6, UR7, 0x6, URZ ;  /* 0x0000000607067899 */ /* 0x000fe4000800063f */
[----:B------:R-:W-:Y:S02]  /*45f0*/  ULDC UR10, c[0x0][0x2e4] ;  /* 0x0000b900000a7ab9 */ /* 0x000fe40000000800 */
[----:B------:R-:W-:Y:S02]  /*4600*/  UISETP.GE.AND UP0, UPT, UR6, UR35, UPT ;  /* 0x000000230600728c */ /* 0x000fe4000bf06270 */
[----:B------:R-:W-:Y:S04]  /*4610*/  IADD3 R2, R244, UR6, RZ ;  /* 0x00000006f4027c10 */ /* 0x000fe8000fffe0ff */
[C---:B------:R-:W-:Y:S02]  /*4620*/  IADD3 R168, R2.reuse, 0x7, RZ ;  /* 0x0000000702a87810 */ /* 0x040fe40007ffe0ff */
[C---:B------:R-:W-:Y:S02]  /*4630*/  IADD3 R170, R2.reuse, 0x28, RZ ;  /* 0x0000002802aa7810 */ /* 0x040fe40007ffe0ff */
[C---:B------:R-:W-:Y:S01]  /*4640*/  IADD3 R169, R2.reuse, 0x27, RZ ;  /* 0x0000002702a97810 */ /* 0x040fe20007ffe0ff */
[----:B------:R-:W-:Y:S04]  /*4650*/  DEPBAR.LE SB0, 0x0 ;  /* 0x000080000000791a */ /* 0x000fe80000000000 */
[----:B------:R-:W-:Y:S08]  /*4660*/  BAR.SYNC.DEFER_BLOCKING 0x0 ;  /* 0x0000000000007b1d */ /* 0x000ff00000010000 */
[----:B------:R-:W-:Y:S08]  /*4670*/  LDSM.16.M88.4 R32, [R158] ;  /* 0x000000009e20783b */ /* 0x000ff00000000200 */
[----:B------:R-:W1:Y:S08]  /*4680*/  LDSM.16.M88.4 R16, [R161+0x6000] ;  /* 0x00600000a110783b */ /* 0x000e700000000200 */
[----:B------:R-:W2:Y:S08]  /*4690*/  LDSM.16.M88.4 R28, [R158+0x1000] ;  /* 0x001000009e1c783b */ /* 0x000eb00000000200 */
[----:B------:R-:W3:Y:S08]  /*46a0*/  LDSM.16.M88.4 R100, [R161+0x6800] ;  /* 0x00680000a164783b */ /* 0x000ef00000000200 */
[----:B------:R-:W-:Y:S08]  /*46b0*/  LDSM.16.M88.4 R104, [R0] ;  /* 0x000000000068783b */ /* 0x000ff00000000200 */
[----:B------:R-:W4:Y:S08]  /*46c0*/  LDSM.16.M88.4 R108, [R164+0x6000] ;  /* 0x00600000a46c783b */ /* 0x000f300000000200 */
        /* <DEDUP_REMOVED lines=8> */
[C---:B------:R-:W-:Y:S07]  /*4750*/  HMMA.16816.F32.BF16 R24, R28.reuse, R100, RZ ;  /* 0x000000641c18723c */ /* 0x040fee00000418ff */
[C---:B------:R-:W-:Y:S01]  /*4760*/  IADD3 R101, R2.reuse, -0x1, RZ ;  /* 0xffffffff02657810 */ /* 0x040fe20007ffe0ff */
[-C--:B------:R-:W-:Y:S01]  /*4770*/  HMMA.16816.F32.BF16 R28, R28, R102.reuse, RZ ;  /* 0x000000661c1c723c */ /* 0x080fe200000418ff */
[----:B------:R-:W-:Y:S02]  /*4780*/  IABS R100, R2 ;  /* 0x0000000200647213 */ /* 0x000fe40000000000 */
[----:B------:R-:W-:Y:S05]  /*4790*/  ISETP.GE.AND P0, PT, R101, RZ, PT ;  /* 0x000000ff6500720c */ /* 0x000fea0003f06270 */
[----:B------:R-:W-:Y:S07]  /*47a0*/  HMMA.16816.F32.BF16 R32, R32, R102, RZ ;  /* 0x000000662020723c */ /* 0x000fee00000418ff */
[----:B------:R-:W-:Y:S01]  /*47b0*/  MOV R102, R100 ;  /* 0x0000006400667202 */ /* 0x000fe20000000f00 */
[-C--:B----4-:R-:W-:Y:S03]  /*47c0*/  HMMA.16816.F32.BF16 R4, R104, R108.reuse, R4 ;  /* 0x0000006c6804723c */ /* 0x090fe60000041804 */
[----:B------:R-:W-:Y:S02]  /*47d0*/  I2F R199, R102 ;  /* 0x0000006600c77306 */ /* 0x000fe40000201400 */
[C---:B------:R-:W-:Y:S02]  /*47e0*/  @!P0 IADD3 R101, -R2.reuse, 0x1, RZ ;  /* 0x0000000102658810 */ /* 0x040fe40007ffe1ff */
[----:B------:R-:W-:Y:S01]  /*47f0*/  IADD3 R100, R2, 0x8, RZ ;  /* 0x0000000802647810 */ /* 0x000fe20007ffe0ff */
[C---:B------:R-:W-:Y:S04]  /*4800*/  HMMA.16816.F32.BF16 R8, R112.reuse, R108, R8 ;  /* 0x0000006c7008723c */ /* 0x040fe80000041808 */
[----:B------:R-:W-:Y:S01]  /*4810*/  ISETP.GE.AND P2, PT, R100, RZ, PT ;  /* 0x000000ff6400720c */ /* 0x000fe20003f46270 */
[----:B------:R-:W-:Y:S01]  /*4820*/  I2F R180, R101 ;  /* 0x0000006500b47306 */ /* 0x000fe20000201400 */
[----:B------:R-:W-:Y:S02]  /*4830*/  ISETP.GE.AND P0, PT, R168, RZ, PT ;  /* 0x000000ffa800720c */ /* 0x000fe40003f06270 */
[-C--:B------:R-:W-:Y:S01]  /*4840*/  IADD3 R108, R158, R156.reuse, RZ ;  /* 0x0000009c9e6c7210 */ /* 0x080fe20007ffe0ff */
[-C--:B------:R-:W-:Y:S08]  /*4850*/  HMMA.16816.F32.BF16 R12, R112, R110.reuse, R12 ;  /* 0x0000006e700c723c */ /* 0x080ff0000004180c */
[----:B------:R-:W-:Y:S01]  /*4860*/  @!P2 IADD3 R100, -R2, -0x8, RZ ;  /* 0xfffffff80264a810 */ /* 0x000fe20007ffe1ff */
[C---:B------:R-:W-:Y:S03]  /*4870*/  HMMA.16816.F32.BF16 R16, R104.reuse, R110, R16 ;  /* 0x0000006e6810723c */ /* 0x040fe60000041810 */
[----:B------:R2:W-:Y:S01]  /*4880*/  I2F R182, R100 ;  /* 0x0000006400b67306 */ /* 0x0005e20000201400 */
[----:B------:R-:W-:Y:S02]  /*4890*/  ISETP.GE.AND P2, PT, R170, RZ, PT ;  /* 0x000000ffaa00720c */ /* 0x000fe40003f46270 */
[C---:B------:R-:W-:Y:S02]  /*48a0*/  @!P0 IADD3 R168, -R2.reuse, -0x7, RZ ;  /* 0xfffffff902a88810 */ /* 0x040fe40007ffe1ff */
[-C--:B-1----:R-:W-:Y:S03]  /*48b0*/  HMMA.16816.F32.BF16 R20, R104, R116.reuse, R20 ;  /* 0x000000746814723c */ /* 0x082fe60000041814 */
[----:B------:R-:W-:Y:S02]  /*48c0*/  ISETP.GE.AND P0, PT, R169, RZ, PT ;  /* 0x000000ffa900720c */ /* 0x000fe40003f06270 */
[----:B------:R1:W-:Y:S03]  /*48d0*/  I2F R181, R168 ;  /* 0x000000a800b57306 */ /* 0x0003e60000201400 */
[C---:B------:R-:W-:Y:S04]  /*48e0*/  HMMA.16816.F32.BF16 R24, R112.reuse, R116, R24 ;  /* 0x000000747018723c */ /* 0x040fe80000041818 */
[C---:B------:R-:W-:Y:S03]  /*48f0*/  @!P2 IADD3 R170, -R2.reuse, -0x28, RZ ;  /* 0xffffffd802aaa810 */ /* 0x040fe60007ffe1ff */
[C---:B------:R-:W-:Y:S01]  /*4900*/  IADD3 R116, R2.reuse, 0x1f, RZ ;  /* 0x0000001f02747810 */ /* 0x040fe20007ffe0ff */
[----:B------:R-:W-:Y:S01]  /*4910*/  I2F R192, R170 ;  /* 0x000000aa00c07306 */ /* 0x000fe20000201400 */
[----:B------:R-:W-:Y:S01]  /*4920*/  @!P0 IADD3 R169, -R2, -0x27, RZ ;  /* 0xffffffd902a98810 */ /* 0x000fe20007ffe1ff */
[-C--:B------:R-:W-:Y:S01]  /*4930*/  HMMA.16816.F32.BF16 R28, R112, R118.reuse, R28 ;  /* 0x00000076701c723c */ /* 0x080fe2000004181c */
[----:B--2---:R-:W2:Y:S02]  /*4940*/  LDSM.16.M88.4 R100, [R108] ;  /* 0x000000006c64783b */ /* 0x004ea40000000200 */
[----:B------:R-:W-:Y:S04]  /*4950*/  ISETP.GE.AND P0, PT, R116, RZ, PT ;  /* 0x000000ff7400720c */ /* 0x000fe80003f06270 */
[C---:B------:R-:W-:Y:S01]  /*4960*/  IADD3 R113, R2.reuse, 0x18, RZ ;  /* 0x0000001802717810 */ /* 0x040fe20007ffe0ff */
[----:B------:R-:W-:Y:S01]  /*4970*/  I2F R189, R169 ;  /* 0x000000a900bd7306 */ /* 0x000fe20000201400 */
[----:B------:R-:W3:Y:S01]  /*4980*/  LDSM.16.M88.4 R108, [R108+0x1000] ;  /* 0x001000006c6c783b */ /* 0x000ee20000000200 */
[----:B------:R-:W-:Y:S04]  /*4990*/  HMMA.16816.F32.BF16 R32, R104, R118, R32 ;  /* 0x000000766820723c */ /* 0x000fe80000041820 */
[C---:B-1----:R-:W-:Y:S02]  /*49a0*/  IADD3 R168, R2.reuse, 0x20, RZ ;  /* 0x0000002002a87810 */ /* 0x042fe40007ffe0ff */
[C---:B------:R-:W-:Y:S01]  /*49b0*/  @!P0 IADD3 R116, -R2.reuse, -0x1f, RZ ;  /* 0xffffffe102748810 */ /* 0x040fe20007ffe1ff */
[----:B------:R-:W1:Y:S01]  /*49c0*/  LDSM.16.M88.4 R104, [R162+0x6800] ;  /* 0x00680000a268783b */ /* 0x000e620000000200 */
[----:B------:R-:W-:Y:S02]  /*49d0*/  IADD3 R112, R2, 0x17, RZ ;  /* 0x0000001702707810 */ /* 0x000fe40007ffe0ff */
[----:B------:R4:W-:Y:S01]  /*49e0*/  I2F R177, R116 ;  /* 0x0000007400b17306 */ /* 0x0009e20000201400 */
[----:B------:R-:W-:Y:S02]  /*49f0*/  ISETP.GE.AND P2, PT, R168, RZ, PT ;  /* 0x000000ffa800720c */ /* 0x000fe40003f46270 */
[----:B------:R-:W-:Y:S11]  /*4a00*/  ISETP.GE.AND P0, PT, R112, RZ, PT ;  /* 0x000000ff7000720c */ /* 0x000ff60003f06270 */
[C---:B------:R-:W-:Y:S02]  /*4a10*/  @!P2 IADD3 R168, -R2.reuse, -0x20, RZ ;  /* 0xffffffe002a8a810 */ /* 0x040fe40007ffe1ff */
[C---:B------:R-:W-:Y:S02]  /*4a20*/  @!P0 IADD3 R112, -R2.reuse, -0x17, RZ ;  /* 0xffffffe902708810 */ /* 0x040fe40007ffe1ff */
[----:B------:R1:W-:Y:S01]  /*4a30*/  I2F R179, R168 ;  /* 0x000000a800b37306 */ /* 0x0003e20000201400 */
[----:B------:R-:W-:Y:S01]  /*4a40*/  ISETP.GE.AND P2, PT, R113, RZ, PT ;  /* 0x000000ff7100720c */ /* 0x000fe20003f46270 */
[-C--:B--2---:R-:W-:Y:S01]  /*4a50*/  HMMA.16816.F32.BF16 R4, R100, R120.reuse, R4 ;  /* 0x000000786404723c */ /* 0x084fe20000041804 */
[----:B----4-:R-:W-:Y:S07]  /*4a60*/  LDSM.16.M88.4 R116, [R163+0x6000] ;  /* 0x00600000a374783b */ /* 0x010fee0000000200 */
[----:B------:R-:W-:Y:S01]  /*4a70*/  I2F R176, R112 ;  /* 0x0000007000b07306 */ /* 0x000fe20000201400 */
[C---:B---3--:R-:W-:Y:S04]  /*4a80*/  HMMA.16816.F32.BF16 R8, R108.reuse, R120, R8 ;  /* 0x000000786c08723c */ /* 0x048fe80000041808 */
[----:B------:R-:W-:Y:S03]  /*4a90*/  @!P2 IADD3 R113, -R2, -0x18, RZ ;  /* 0xffffffe80271a810 */ /* 0x000fe60007ffe1ff */
[----:B------:R-:W-:Y:S01]  /*4aa0*/  IADD3 R120, R0, R156, RZ ;  /* 0x0000009c00787210 */ /* 0x000fe20007ffe0ff */
[-C--:B------:R-:W-:Y:S01]  /*4ab0*/  HMMA.16816.F32.BF16 R12, R108, R122.reuse, R12 ;  /* 0x0000007a6c0c723c */ /* 0x080fe2000004180c */
[----:B------:R2:W-:Y:S03]  /*4ac0*/  I2F R178, R113 ;  /* 0x0000007100b27306 */ /* 0x0005e60000201400 */
[C---:B------:R-:W-:Y:S02]  /*4ad0*/  IADD3 R0, R2.reuse, -0x10, RZ ;  /* 0xfffffff002007810 */ /* 0x040fe40007ffe0ff */
[C---:B-1----:R-:W-:Y:S02]  /*4ae0*/  IADD3 R168, R2.reuse, -0x8, RZ ;  /* 0xfffffff802a87810 */ /* 0x042fe40007ffe0ff */
[----:B------:R-:W-:Y:S01]  /*4af0*/  IADD3 R121, R2, -0x9, RZ ;  /* 0xfffffff702797810 */ /* 0x000fe20007ffe0ff */
[C---:B------:R-:W-:Y:S04]  /*4b00*/  HMMA.16816.F32.BF16 R16, R100.reuse, R122, R16 ;  /* 0x0000007a6410723c */ /* 0x040fe80000041810 */
[----:B------:R-:W-:Y:S02]  /*4b10*/  ISETP.GE.AND P3, PT, R168, RZ, PT ;  /* 0x000000ffa800720c */ /* 0x000fe40003f66270 */
[----:B------:R-:W-:Y:S02]  /*4b20*/  ISETP.GE.AND P0, PT, R121, RZ, PT ;  /* 0x000000ff7900720c */ /* 0x000fe40003f06270 */
[----:B------:R-:W-:Y:S01]  /*4b30*/  IADD3 R122, P2, R243, UR17, RZ ;  /* 0x00000011f37a7c10 */ /* 0x000fe2000ff5e0ff */
[-C--:B------:R-:W-:Y:S03]  /*4b40*/  HMMA.16816.F32.BF16 R20, R100, R104.reuse, R20 ;  /* 0x000000686414723c */ /* 0x080fe60000041814 */
[----:B------:R-:W-:Y:S02]  /*4b50*/  IADD3.X R123, R242, UR16, RZ, P2, !PT ;  /* 0x00000010f27b7c10 */ /* 0x000fe400097fe4ff */
[C---:B------:R-:W-:Y:S01]  /*4b60*/  IADD3 R156, R2.reuse, -0x11, RZ ;  /* 0xffffffef029c7810 */ /* 0x040fe20007ffe0ff */
[----:B--2---:R-:W1:Y:S02]  /*4b70*/  LDSM.16.M88.4 R112, [R120] ;  /* 0x000000007870783b */ /* 0x004e640000000200 */
[C---:B------:R-:W-:Y:S01]  /*4b80*/  @!P3 IADD3 R168, -R2.reuse, 0x8, RZ ;  /* 0x0000000802a8b810 */ /* 0x040fe20007ffe1ff */
[C---:B------:R-:W-:Y:S03]  /*4b90*/  HMMA.16816.F32.BF16 R24, R108.reuse, R104, R24 ;  /* 0x000000686c18723c */ /* 0x040fe60000041818 */
[----:B------:R2:W-:Y:S01]  /*4ba0*/  I2F R175, R168 ;  /* 0x000000a800af7306 */ /* 0x0005e20000201400 */
[C---:B------:R-:W-:Y:S01]  /*4bb0*/  @!P0 IADD3 R121, -R2.reuse, 0x9, RZ ;  /* 0x0000000902798810 */ /* 0x040fe20007ffe1ff */
[----:B-----5:R3:W5:Y:S02]  /*4bc0*/  LDG.E R171, [R122.64] ;  /* 0x000000087aab7981 */ /* 0x020764000c1e1900 */
[----:B------:R-:W-:Y:S01]  /*4bd0*/  IADD3 R105, R2, 0x10, RZ ;  /* 0x0000001002697810 */ /* 0x000fe20007ffe0ff */
[-C--:B------:R-:W-:Y:S01]  /*4be0*/  HMMA.16816.F32.BF16 R28, R108, R106.reuse, R28 ;  /* 0x0000006a6c1c723c */ /* 0x080fe2000004181c */
[----:B------:R3:W5:Y:S02]  /*4bf0*/  LDG.E R170, [R122.64+0x20] ;  /* 0x000020087aaa7981 */ /* 0x000764000c1e1900 */
[----:B------:R-:W-:Y:S02]  /*4c00*/  ISETP.GE.AND P2, PT, R0, RZ, PT ;  /* 0x000000ff0000720c */ /* 0x000fe40003f46270 */
[----:B------:R3:W-:Y:S01]  /*4c10*/  I2F R173, R121 ;  /* 0x0000007900ad7306 */ /* 0x0007e20000201400 */
[----:B------:R3:W5:Y:S01]  /*4c20*/  LDG.E R169, [R122.64+0x80] ;  /* 0x000080087aa97981 */ /* 0x000762000c1e1900 */
[----:B------:R-:W-:Y:S01]  /*4c30*/  IADD3 R104, R2, 0xf, RZ ;  /* 0x0000000f02687810 */ /* 0x000fe20007ffe0ff */
[----:B------:R-:W-:Y:S04]  /*4c40*/  HMMA.16816.F32.BF16 R32, R100, R106, R32 ;  /* 0x0000006a6420723c */ /* 0x000fe80000041820 */
[----:B------:R-:W-:Y:S03]  /*4c50*/  ISETP.GE.AND P0, PT, R156, RZ, PT ;  /* 0x000000ff9c00720c */ /* 0x000fe60003f06270 */
[C---:B------:R-:W-:Y:S02]  /*4c60*/  IADD3 R100, R2.reuse, -0x18, RZ ;  /* 0xffffffe802647810 */ /* 0x040fe40007ffe0ff */
[----:B------:R-:W-:Y:S01]  /*4c70*/  @!P2 IADD3 R0, -R2, 0x10, RZ ;  /* 0x000000100200a810 */ /* 0x000fe20007ffe1ff */
[----:B--2---:R3:W5:Y:S01]  /*4c80*/  LDG.E R168, [R122.64+0xa0] ;  /* 0x0000a0087aa87981 */ /* 0x004762000c1e1900 */
[----:B------:R-:W-:Y:S02]  /*4c90*/  ISETP.GE.AND P2, PT, R105, RZ, PT ;  /* 0x000000ff6900720c */ /* 0x000fe40003f46270 */
[----:B------:R2:W-:Y:S01]  /*4ca0*/  I2F R174, R0 ;  /* 0x0000000000ae7306 */ /* 0x0005e20000201400 */
[----:B------:R-:W-:Y:S03]  /*4cb0*/  ISETP.GE.AND P3, PT, R100, RZ, PT ;  /* 0x000000ff6400720c */ /* 0x000fe60003f66270 */
[----:B------:R-:W-:Y:S02]  /*4cc0*/  @!P0 IADD3 R156, -R2, 0x11, RZ ;  /* 0x00000011029c8810 */ /* 0x000fe40007ffe1ff */
[----:B------:R-:W-:Y:S01]  /*4cd0*/  ISETP.GE.AND P0, PT, R104, RZ, PT ;  /* 0x000000ff6800720c */ /* 0x000fe20003f06270 */
[-C--:B-1----:R-:W-:Y:S03]  /*4ce0*/  HMMA.16816.F32.BF16 R4, R112, R116.reuse, R4 ;  /* 0x000000747004723c */ /* 0x082fe60000041804 */
[----:B------:R-:W-:Y:S02]  /*4cf0*/  I2F R156, R156 ;  /* 0x0000009c009c7306 */ /* 0x000fe40000201400 */
[C---:B------:R-:W-:Y:S02]  /*4d00*/  @!P2 IADD3 R105, -R2.reuse, -0x10, RZ ;  /* 0xfffffff00269a810 */ /* 0x040fe40007ffe1ff */
[C---:B------:R-:W-:Y:S06]  /*4d10*/  @!P3 IADD3 R100, -R2.reuse, 0x18, RZ ;  /* 0x000000180264b810 */ /* 0x040fec0007ffe1ff */
[----:B------:R-:W-:Y:S01]  /*4d20*/  I2F R111, R100 ;  /* 0x00000064006f7306 */ /* 0x000fe20000201400 */
[C---:B------:R-:W-:Y:S01]  /*4d30*/  @!P0 IADD3 R104, -R2.reuse, -0xf, RZ ;  /* 0xfffffff102688810 */ /* 0x040fe20007ffe1ff */
[----:B---3--:R-:W1:Y:S01]  /*4d40*/  LDSM.16.M88.4 R120, [R120+0x1000] ;  /* 0x001000007878783b */ /* 0x008e620000000200 */
[----:B--2---:R-:W-:Y:S02]  /*4d50*/  IADD3 R0, R2, -0x19, RZ ;  /* 0xffffffe702007810 */ /* 0x004fe40007ffe0ff */
[----:B------:R-:W-:Y:S02]  /*4d60*/  PLOP3.LUT P0, PT, PT, PT, UP0, 0x80, 0x0 ;  /* 0x000000000000781c */ /* 0x000fe40003f0f008 */
[----:B------:R-:W-:Y:S03]  /*4d70*/  ISETP.GE.AND P2, PT, R0, RZ, PT ;  /* 0x000000ff0000720c */ /* 0x000fe60003f46270 */
[----:B------:R-:W-:Y:S01]  /*4d80*/  I2F R101, R104 ;  /* 0x0000006800657306 */ /* 0x000fe20000201400 */
[----:B------:R-:W-:Y:S02]  /*4d90*/  FMUL.FTZ R4, R4, c[0x0][0x2ec] ;  /* 0x0000bb0004047a20 */ /* 0x000fe40000410000 */
[----:B------:R-:W-:Y:S02]  /*4da0*/  FMUL.FTZ R5, R5, c[0x0][0x2ec] ;  /* 0x0000bb0005057a20 */ /* 0x000fe40000410000 */
[----:B------:R-:W-:Y:S02]  /*4db0*/  FMUL.FTZ R6, R6, c[0x0][0x2ec] ;  /* 0x0000bb0006067a20 */ /* 0x000fe40000410000 */
[----:B------:R-:W-:Y:S03]  /*4dc0*/  FMUL.FTZ R7, R7, c[0x0][0x2ec] ;  /* 0x0000bb0007077a20 */ /* 0x000fe60000410000 */
[----:B------:R-:W-:Y:S01]  /*4dd0*/  MUFU.TANH R191, R5 ;  /* 0x0000000500bf7308 */ /* 0x000fe20000002400 */
[----:B------:R-:W-:Y:S09]  /*4de0*/  @!P2 IADD3 R0, -R2, 0x19, RZ ;  /* 0x000000190200a810 */ /* 0x000ff20007ffe1ff */
[----:B------:R-:W2:Y:S10]  /*4df0*/  MUFU.TANH R2, R4 ;  /* 0x0000000400027308 */ /* 0x000eb40000002400 */
[----:B------:R-:W-:Y:S01]  /*4e00*/  MUFU.TANH R190, R6 ;  /* 0x0000000600be7308 */ /* 0x000fe20000002400 */
[C---:B-1----:R-:W-:Y:S09]  /*4e10*/  HMMA.16816.F32.BF16 R8, R120.reuse, R116, R8 ;  /* 0x000000747808723c */ /* 0x042ff20000041808 */
[----:B------:R1:W3:Y:S01]  /*4e20*/  MUFU.TANH R104, R7 ;  /* 0x0000000700687308 */ /* 0x0002e20000002400 */
[-C--:B------:R-:W-:Y:S08]  /*4e30*/  HMMA.16816.F32.BF16 R12, R120, R118.reuse, R12 ;  /* 0x00000076780c723c */ /* 0x080ff0000004180c */
[C---:B------:R-:W-:Y:S01]  /*4e40*/  HMMA.16816.F32.BF16 R16, R112.reuse, R118, R16 ;  /* 0x000000767010723c */ /* 0x040fe20000041810 */
[----:B------:R2:W-:Y:S05]  /*4e50*/  I2F R184, R0 ;  /* 0x0000000000b87306 */ /* 0x0005ea0000201400 */
[----:B------:R-:W-:Y:S05]  /*4e60*/  FMUL.FTZ R10, R10, c[0x0][0x2ec] ;  /* 0x0000bb000a0a7a20 */ /* 0x000fea0000410000 */
[----:B------:R-:W-:Y:S01]  /*4e70*/  I2F R105, R105 ;  /* 0x0000006900697306 */ /* 0x000fe20000201400 */
[----:B------:R-:W-:Y:S02]  /*4e80*/  FMUL.FTZ R8, R8, c[0x0][0x2ec] ;  /* 0x0000bb0008087a20 */ /* 0x000fe40000410000 */
[----:B------:R-:W-:Y:S01]  /*4e90*/  FMUL.FTZ R11, R11, c[0x0][0x2ec] ;  /* 0x0000bb000b0b7a20 */ /* 0x000fe20000410000 */
[----:B-1----:R-:W1:Y:S01]  /*4ea0*/  LDSM.16.M88.4 R4, [R163+0x6800] ;  /* 0x00680000a304783b */ /* 0x002e620000000200 */
        /* <DEDUP_REMOVED lines=8> */
[----:B--2---:R-:W-:Y:S01]  /*4f30*/  FFMA.FTZ R0, -R2, R2, 1 ;  /* 0x3f80000002007423 */ /* 0x004fe20000010102 */
[----:B------:R-:W2:Y:S10]  /*4f40*/  MUFU.TANH R188, R8 ;  /* 0x0000000800bc7308 */ /* 0x000eb40000002400 */
[----:B------:R4:W-:Y:S01]  /*4f50*/  MUFU.TANH R119, R13 ;  /* 0x0000000d00777308 */ /* 0x0009e20000002400 */
[----:B---3--:R-:W-:Y:S09]  /*4f60*/  FFMA.FTZ R10, R181, -UR4, R104 ;  /* 0x80000004b50a7c23 */ /* 0x008ff20008010068 */
[----:B------:R-:W3:Y:S01]  /*4f70*/  MUFU.TANH R103, R11 ;  /* 0x0000000b00677308 */ /* 0x000ee20000002400 */
[-C--:B-1----:R-:W-:Y:S03]  /*4f80*/  HMMA.16816.F32.BF16 R20, R112, R4.reuse, R20 ;  /* 0x000000047014723c */ /* 0x082fe60000041814 */
[----:B--2---:R-:W-:Y:S06]  /*4f90*/  FFMA.FTZ R8, -R188, R188, 1 ;  /* 0x3f800000bc087423 */ /* 0x004fec00000101bc */
[----:B------:R3:W-:Y:S01]  /*4fa0*/  MUFU.TANH R187, R9 ;  /* 0x0000000900bb7308 */ /* 0x0007e20000002400 */
[C---:B------:R-:W-:Y:S04]  /*4fb0*/  HMMA.16816.F32.BF16 R24, R120.reuse, R4, R24 ;  /* 0x000000047818723c */ /* 0x040fe80000041818 */
[----:B----4-:R-:W-:Y:S02]  /*4fc0*/  FMUL.FTZ R13, R16, c[0x0][0x2ec] ;  /* 0x0000bb00100d7a20 */ /* 0x010fe40000410000 */
[----:B------:R-:W-:Y:S03]  /*4fd0*/  FFMA.FTZ R16, -R186, R186, 1 ;  /* 0x3f800000ba107423 */ /* 0x000fe600000101ba */
[----:B------:R-:W1:Y:S01]  /*4fe0*/  MUFU.TANH R109, R19 ;  /* 0x00000013006d7308 */ /* 0x000e620000002400 */
[-C--:B------:R-:W-:Y:S03]  /*4ff0*/  HMMA.16816.F32.BF16 R28, R120, R6.reuse, R28 ;  /* 0x00000006781c723c */ /* 0x080fe6000004181c */
[----:B------:R-:W-:Y:S02]  /*5000*/  FFMA.FTZ R4, -R104, R104, 1 ;  /* 0x3f80000068047423 */ /* 0x000fe40000010168 */
[----:B------:R-:W-:Y:S02]  /*5010*/  FFMA.FTZ R5, -R190, R190, 1 ;  /* 0x3f800000be057423 */ /* 0x000fe400000101be */
[----:B------:R-:W-:Y:S01]  /*5020*/  FMUL.FTZ R21, R21, c[0x0][0x2ec] ;  /* 0x0000bb0015157a20 */ /* 0x000fe20000410000 */
[----:B------:R-:W-:Y:S01]  /*5030*/  HMMA.16816.F32.BF16 R32, R112, R6, R32 ;  /* 0x000000067020723c */ /* 0x000fe20000041820 */
[----:B------:R2:W-:Y:S03]  /*5040*/  MUFU.TANH R185, R12 ;  /* 0x0000000c00b97308 */ /* 0x0005e60000002400 */
[----:B------:R-:W-:Y:S02]  /*5050*/  FMUL.FTZ R22, R22, c[0x0][0x2ec] ;  /* 0x0000bb0016167a20 */ /* 0x000fe40000410000 */
[----:B------:R-:W-:Y:S02]  /*5060*/  FMUL.FTZ R23, R23, c[0x0][0x2ec] ;  /* 0x0000bb0017177a20 */ /* 0x000fe40000410000 */
[----:B------:R-:W-:Y:S03]  /*5070*/  FMUL.FTZ R26, R26, c[0x0][0x2ec] ;  /* 0x0000bb001a1a7a20 */ /* 0x000fe60000410000 */
[----:B------:R4:W-:Y:S01]  /*5080*/  MUFU.TANH R116, R21 ;  /* 0x0000001500747308 */ /* 0x0009e20000002400 */
[----:B------:R-:W-:Y:S02]  /*5090*/  FMUL.FTZ R24, R24, c[0x0][0x2ec] ;  /* 0x0000bb0018187a20 */ /* 0x000fe40000410000 */
[----:B------:R-:W-:Y:S02]  /*50a0*/  FMUL.FTZ R27, R27, c[0x0][0x2ec] ;  /* 0x0000bb001b1b7a20 */ /* 0x000fe40000410000 */
[----:B------:R-:W-:Y:S02]  /*50b0*/  FMUL.FTZ R29, R29, c[0x0][0x2ec] ;  /* 0x0000bb001d1d7a20 */ /* 0x000fe40000410000 */
[----:B---3--:R-:W-:Y:S02]  /*50c0*/  FFMA.FTZ R9, -R103, R103, 1 ;  /* 0x3f80000067097423 */ /* 0x008fe40000010167 */
[----:B------:R-:W-:Y:S01]  /*50d0*/  FMUL.FTZ R123, R16, c[0x0][0x2ec] ;  /* 0x0000bb00107b7a20 */ /* 0x000fe20000410000 */
[----:B------:R-:W3:Y:S01]  /*50e0*/  MUFU.TANH R117, R18 ;  /* 0x0000001200757308 */ /* 0x000ee20000002400 */
[----:B------:R-:W-:Y:S02]  /*50f0*/  FMUL.FTZ R122, R8, c[0x0][0x2ec] ;  /* 0x0000bb00087a7a20 */ /* 0x000fe40000410000 */
[----:B------:R-:W-:Y:S02]  /*5100*/  FMUL.FTZ R32, R32, c[0x0][0x2ec] ;  /* 0x0000bb0020207a20 */ /* 0x000fe40000410000 */
[----:B-1----:R-:W-:Y:S02]  /*5110*/  FFMA.FTZ R8, R180, -UR4, R109 ;  /* 0x80000004b4087c23 */ /* 0x002fe4000801006d */
[----:B------:R-:W-:Y:S02]  /*5120*/  FFMA.FTZ R16, -R109, R109, 1 ;  /* 0x3f8000006d107423 */ /* 0x000fe4000001016d */
[----:B------:R-:W-:Y:S01]  /*5130*/  FMUL.FTZ R20, R20, c[0x0][0x2ec] ;  /* 0x0000bb0014147a20 */ /* 0x000fe20000410000 */
[----:B------:R-:W-:Y:S01]  /*5140*/  MUFU.TANH R110, R26 ;  /* 0x0000001a006e7308 */ /* 0x000fe20000002400 */
[----:B--2---:R-:W-:Y:S02]  /*5150*/  FMUL.FTZ R12, R17, c[0x0][0x2ec] ;  /* 0x0000bb00110c7a20 */ /* 0x004fe40000410000 */
[----:B------:R-:W-:Y:S02]  /*5160*/  FMUL.FTZ R28, R28, c[0x0][0x2ec] ;  /* 0x0000bb001c1c7a20 */ /* 0x000fe40000410000 */
[----:B----4-:R-:W-:Y:S02]  /*5170*/  FFMA.FTZ R21, R189, -UR4, R103 ;  /* 0x80000004bd157c23 */ /* 0x010fe40008010067 */
[----:B------:R-:W-:Y:S02]  /*5180*/  FMUL.FTZ R25, R25, c[0x0][0x2ec] ;  /* 0x0000bb0019197a20 */ /* 0x000fe40000410000 */
[----:B------:R-:W-:Y:S01]  /*5190*/  FMUL.FTZ R30, R30, c[0x0][0x2ec] ;  /* 0x0000bb001e1e7a20 */ /* 0x000fe20000410000 */
[----:B------:R1:W-:Y:S01]  /*51a0*/  MUFU.TANH R26, R24 ;  /* 0x00000018001a7308 */ /* 0x0003e20000002400 */
[----:B------:R-:W-:Y:S02]  /*51b0*/  FMUL.FTZ R31, R31, c[0x0][0x2ec] ;  /* 0x0000bb001f1f7a20 */ /* 0x000fe40000410000 */
[----:B------:R-:W-:Y:S02]  /*51c0*/  FMUL.FTZ R34, R34, c[0x0][0x2ec] ;  /* 0x0000bb0022227a20 */ /* 0x000fe40000410000 */
[----:B---3--:R-:W-:Y:S02]  /*51d0*/  FFMA.FTZ R17, -R117, R117, 1 ;  /* 0x3f80000075117423 */ /* 0x008fe40000010175 */
[----:B------:R-:W-:Y:S02]  /*51e0*/  FMUL.FTZ R112, R35, c[0x0][0x2ec] ;  /* 0x0000bb0023707a20 */ /* 0x000fe40000410000 */
[----:B------:R-:W-:Y:S01]  /*51f0*/  FFMA.FTZ R7, R199, -UR4, R2 ;  /* 0x80000004c7077c23 */ /* 0x000fe20008010002 */
[----:B------:R-:W2:Y:S01]  /*5200*/  MUFU.TANH R102, R15 ;  /* 0x0000000f00667308 */ /* 0x000ea20000002400 */
[----:B------:R-:W-:Y:S02]  /*5210*/  FFMA.FTZ R2, -R191, R191, 1 ;  /* 0x3f800000bf027423 */ /* 0x000fe400000101bf */
[----:B------:R-:W-:Y:S02]  /*5220*/  FFMA.FTZ R6, R180, -UR4, R191 ;  /* 0x80000004b4067c23 */ /* 0x000fe400080100bf */
[----:B------:R-:W-:Y:S02]  /*5230*/  FMUL.FTZ R114, R4, c[0x0][0x2ec] ;  /* 0x0000bb0004727a20 */ /* 0x000fe40000410000 */
[----:B------:R-:W-:Y:S02]  /*5240*/  FMUL.FTZ R191, R17, c[0x0][0x2ec] ;  /* 0x0000bb0011bf7a20 */ /* 0x000fe40000410000 */
[----:B------:R-:W-:Y:S01]  /*5250*/  FMUL.FTZ R121, R0, c[0x0][0x2ec] ;  /* 0x0000bb0000797a20 */ /* 0x000fe20000410000 */
[----:B------:R3:W4:Y:S01]  /*5260*/  MUFU.TANH R108, R22 ;  /* 0x00000016006c7308 */ /* 0x0007220000002400 */
[----:B------:R-:W-:Y:S02]  /*5270*/  FFMA.FTZ R0, -R187, R187, 1 ;  /* 0x3f800000bb007423 */ /* 0x000fe400000101bb */
[----:B------:R-:W-:Y:S02]  /*5280*/  FMUL.FTZ R115, R5, c[0x0][0x2ec] ;  /* 0x0000bb0005737a20 */ /* 0x000fe40000410000 */
[----:B-1----:R-:W-:Y:S02]  /*5290*/  FMUL.FTZ R24, R33, c[0x0][0x2ec] ;  /* 0x0000bb0021187a20 */ /* 0x002fe40000410000 */
[----:B------:R-:W-:Y:S02]  /*52a0*/  FMUL.FTZ R120, R2, c[0x0][0x2ec] ;  /* 0x0000bb0002787a20 */ /* 0x000fe40000410000 */
[----:B------:R-:W-:Y:S01]  /*52b0*/  FFMA.FTZ R2, -R119, R119, 1 ;  /* 0x3f80000077027423 */ /* 0x000fe20000010177 */
[----:B------:R4:W-:Y:S01]  /*52c0*/  MUFU.TANH R18, R23 ;  /* 0x0000001700127308 */ /* 0x0009e20000002400 */
[----:B------:R-:W-:Y:S02]  /*52d0*/  FFMA.FTZ R11, R182, -UR4, R190 ;  /* 0x80000004b60b7c23 */ /* 0x000fe400080100be */
[----:B------:R-:W-:Y:S02]  /*52e0*/  FMUL.FTZ R190, R16, c[0x0][0x2ec] ;  /* 0x0000bb0010be7a20 */ /* 0x000fe40000410000 */
[----:B--2---:R-:W-:Y:S02]  /*52f0*/  FFMA.FTZ R19, R177, -UR4, R102 ;  /* 0x80000004b1137c23 */ /* 0x004fe40008010066 */
[----:B------:R-:W-:Y:S02]  /*5300*/  FFMA.FTZ R4, -R102, R102, 1 ;  /* 0x3f80000066047423 */ /* 0x000fe40000010166 */
[----:B------:R-:W-:Y:S01]  /*5310*/  FFMA.FTZ R15, R179, -UR4, R188 ;  /* 0x80000004b30f7c23 */ /* 0x000fe200080100bc */
[----:B------:R-:W1:Y:S01]  /*5320*/  MUFU.TANH R107, R27 ;  /* 0x0000001b006b7308 */ /* 0x000e620000002400 */
[----:B------:R-:W-:Y:S02]  /*5330*/  FFMA.FTZ R35, R156, -UR4, R116 ;  /* 0x800000049c237c23 */ /* 0x000fe40008010074 */
[----:B---3--:R-:W-:Y:S01]  /*5340*/  FFMA.FTZ R22, R192, -UR4, R186 ;  /* 0x80000004c0167c23 */ /* 0x008fe200080100ba */
[----:B------:R-:W-:Y:S06]  /*5350*/  MOV R192, R194 ;  /* 0x000000c200c07202 */ /* 0x000fec0000000f00 */
[----:B------:R2:W3:Y:S01]  /*5360*/  MUFU.TANH R103, R29 ;  /* 0x0000001d00677308 */ /* 0x0004e20000002400 */
[----:B----4-:R-:W-:Y:S04]  /*5370*/  FFMA.FTZ R23, -R108, R108, 1 ;  /* 0x3f8000006c177423 */ /* 0x010fe8000001016c */
[----:B------:R-:W-:Y:S05]  /*5380*/  FMUL.FTZ R207, R23, c[0x0][0x2ec] ;  /* 0x0000bb0017cf7a20 */ /* 0x000fea0000410000 */
[----:B------:R4:W-:Y:S01]  /*5390*/  MUFU.TANH R109, R32 ;  /* 0x00000020006d7308 */ /* 0x0009e20000002400 */
[C---:B-1----:R-:W-:Y:S02]  /*53a0*/  FFMA.FTZ R17, R176.reuse, -UR4, R107 ;  /* 0x80000004b0117c23 */ /* 0x042fe4000801006b */
[----:B------:R-:W-:Y:S07]  /*53b0*/  FFMA.FTZ R27, R176, -UR4, R119 ;  /* 0x80000004b01b7c23 */ /* 0x000fee0008010077 */
[----:B------:R-:W1:Y:S01]  /*53c0*/  MUFU.TANH R118, R14 ;  /* 0x0000000e00767308 */ /* 0x000e620000002400 */
[----:B--2---:R-:W-:Y:S02]  /*53d0*/  FFMA.FTZ R29, -R107, R107, 1 ;  /* 0x3f8000006b1d7423 */ /* 0x004fe4000001016b */
[----:B---3--:R-:W-:Y:S02]  /*53e0*/  FFMA.FTZ R23, R181, -UR4, R103 ;  /* 0x80000004b5177c23 */ /* 0x008fe40008010067 */
[----:B------:R-:W-:Y:S02]  /*53f0*/  FFMA.FTZ R103, -R103, R103, 1 ;  /* 0x3f80000067677423 */ /* 0x000fe40000010167 */
[----:B------:R-:W-:Y:S03]  /*5400*/  FMUL.FTZ R204, R29, c[0x0][0x2ec] ;  /* 0x0000bb001dcc7a20 */ /* 0x000fe60000410000 */
[----:B------:R2:W-:Y:S01]  /*5410*/  MUFU.TANH R100, R20 ;  /* 0x0000001400647308 */ /* 0x0005e20000002400 */
[----:B----4-:R-:W-:Y:S09]  /*5420*/  FFMA.FTZ R32, R175, -UR4, R108 ;  /* 0x80000004af207c23 */ /* 0x010ff2000801006c */
[----:B------:R-:W3:Y:S01]  /*5430*/  MUFU.TANH R12, R12 ;  /* 0x0000000c000c7308 */ /* 0x000ee20000002400 */
[----:B-1----:R-:W-:Y:S02]  /*5440*/  FFMA.FTZ R5, -R118, R118, 1 ;  /* 0x3f80000076057423 */ /* 0x002fe40000010176 */
[----:B------:R-:W-:Y:S02]  /*5450*/  FFMA.FTZ R14, R177, -UR4, R187 ;  /* 0x80000004b10e7c23 */ /* 0x000fe400080100bb */
[----:B------:R-:W-:Y:S02]  /*5460*/  FMUL.FTZ R177, R9, c[0x0][0x2ec] ;  /* 0x0000bb0009b17a20 */ /* 0x000fe40000410000 */
[----:B------:R-:W-:Y:S03]  /*5470*/  FFMA.FTZ R9, R199, -UR4, R117 ;  /* 0x80000004c7097c23 */ /* 0x000fe60008010075 */
[----:B------:R-:W1:Y:S01]  /*5480*/  MUFU.TANH R13, R13 ;  /* 0x0000000d000d7308 */ /* 0x000e620000002400 */
[----:B------:R-:W-:Y:S02]  /*5490*/  FMUL.FTZ R180, R5, c[0x0][0x2ec] ;  /* 0x0000bb0005b47a20 */ /* 0x000fe40000410000 */
[----:B------:R-:W-:Y:S02]  /*54a0*/  FMUL.FTZ R117, R2, c[0x0][0x2ec] ;  /* 0x0000bb0002757a20 */ /* 0x000fe40000410000 */
[----:B--2---:R-:W-:Y:S02]  /*54b0*/  FFMA.FTZ R20, R179, -UR4, R118 ;  /* 0x80000004b3147c23 */ /* 0x004fe40008010076 */
[----:B------:R-:W-:Y:S02]  /*54c0*/  FMUL.FTZ R118, R0, c[0x0][0x2ec] ;  /* 0x0000bb0000767a20 */ /* 0x000fe40000410000 */
[----:B------:R-:W-:Y:S01]  /*54d0*/  FFMA.FTZ R0, -R185, R185, 1 ;  /* 0x3f800000b9007423 */ /* 0x000fe200000101b9 */
[----:B------:R2:W-:Y:S01]  /*54e0*/  MUFU.TANH R106, R28 ;  /* 0x0000001c006a7308 */ /* 0x0005e20000002400 */
[----:B------:R-:W-:Y:S02]  /*54f0*/  FMUL.FTZ R179, R4, c[0x0][0x2ec] ;  /* 0x0000bb0004b37a20 */ /* 0x000fe40000410000 */
[----:B------:R-:W-:Y:S02]  /*5500*/  FMUL.FTZ R119, R0, c[0x0][0x2ec] ;  /* 0x0000bb0000777a20 */ /* 0x000fe40000410000 */
[----:B---3--:R-:W-:Y:S02]  /*5510*/  FFMA.FTZ R0, -R12, R12, 1 ;  /* 0x3f8000000c007423 */ /* 0x008fe4000001010c */
[----:B------:R-:W-:Y:S02]  /*5520*/  FFMA.FTZ R5, -R18, R18, 1 ;  /* 0x3f80000012057423 */ /* 0x000fe40000010112 */
[----:B------:R-:W-:Y:S01]  /*5530*/  FFMA.FTZ R2, -R116, R116, 1 ;  /* 0x3f80000074027423 */ /* 0x000fe20000010174 */
[----:B------:R-:W3:Y:S01]  /*5540*/  MUFU.TANH R25, R25 ;  /* 0x0000001900197308 */ /* 0x000ee20000002400 */
[----:B------:R-:W-:Y:S02]  /*5550*/  FMUL.FTZ R206, R5, c[0x0][0x2ec] ;  /* 0x0000bb0005ce7a20 */ /* 0x000fe40000410000 */
[----:B------:R-:W-:Y:S02]  /*5560*/  FMUL.FTZ R189, R2, c[0x0][0x2ec] ;  /* 0x0000bb0002bd7a20 */ /* 0x000fe40000410000 */
[----:B-1----:R-:W-:Y:S02]  /*5570*/  FFMA.FTZ R4, -R13, R13, 1 ;  /* 0x3f8000000d047423 */ /* 0x002fe4000001010d */
[----:B------:R-:W-:Y:S02]  /*5580*/  FFMA.FTZ R5, -R109, R109, 1 ;  /* 0x3f8000006d057423 */ /* 0x000fe4000001016d */
[----:B------:R-:W-:Y:S01]  /*5590*/  FMUL.FTZ R186, R4, c[0x0][0x2ec] ;  /* 0x0000bb0004ba7a20 */ /* 0x000fe20000410000 */
[----:B------:R1:W4:Y:S01]  /*55a0*/  MUFU.TANH R104, R30 ;  /* 0x0000001e00687308 */ /* 0x0003220000002400 */
[----:B------:R-:W-:Y:S02]  /*55b0*/  FFMA.FTZ R4, -R26, R26, 1 ;  /* 0x3f8000001a047423 */ /* 0x000fe4000001011a */
[----:B------:R-:W-:Y:S02]  /*55c0*/  FFMA.FTZ R13, R175, -UR4, R13 ;  /* 0x80000004af0d7c23 */ /* 0x000fe4000801000d */
[----:B--2---:R-:W-:Y:S02]  /*55d0*/  FFMA.FTZ R28, R178, -UR4, R185 ;  /* 0x80000004b21c7c23 */ /* 0x004fe400080100b9 */
[----:B------:R-:W-:Y:S02]  /*55e0*/  FMUL.FTZ R185, R0, c[0x0][0x2ec] ;  /* 0x0000bb0000b97a20 */ /* 0x000fe40000410000 */
[----:B------:R-:W-:Y:S01]  /*55f0*/  FFMA.FTZ R0, -R100, R100, 1 ;  /* 0x3f80000064007423 */ /* 0x000fe20000010164 */
[----:B------:R-:W2:Y:S01]  /*5600*/  MUFU.TANH R102, R31 ;  /* 0x0000001f00667308 */ /* 0x000ea20000002400 */
[----:B------:R-:W-:Y:S02]  /*5610*/  FMUL.FTZ R188, R4, c[0x0][0x2ec] ;  /* 0x0000bb0004bc7a20 */ /* 0x000fe40000410000 */
[----:B------:R-:W-:Y:S02]  /*5620*/  FMUL.FTZ R199, R0, c[0x0][0x2ec] ;  /* 0x0000bb0000c77a20 */ /* 0x000fe40000410000 */
[----:B---3--:R-:W-:Y:S02]  /*5630*/  FFMA.FTZ R0, -R25, R25, 1 ;  /* 0x3f80000019007423 */ /* 0x008fe40000010119 */
[----:B------:R-:W-:Y:S02]  /*5640*/  FFMA.FTZ R25, R101, -UR4, R25 ;  /* 0x8000000465197c23 */ /* 0x000fe40008010019 */
[----:B------:R-:W-:Y:S01]  /*5650*/  FMUL.FTZ R187, R0, c[0x0][0x2ec] ;  /* 0x0000bb0000bb7a20 */ /* 0x000fe20000410000 */
[----:B------:R-:W3:Y:S01]  /*5660*/  MUFU.TANH R33, R34 ;  /* 0x0000002200217308 */ /* 0x000ee20000002400 */
[----:B------:R-:W-:Y:S02]  /*5670*/  FFMA.FTZ R12, R173, -UR4, R12 ;  /* 0x80000004ad0c7c23 */ /* 0x000fe4000801000c */
[----:B------:R-:W-:Y:S02]  /*5680*/  FFMA.FTZ R100, R174, -UR4, R100 ;  /* 0x80000004ae647c23 */ /* 0x000fe40008010064 */
[----:B-1----:R-:W-:Y:S02]  /*5690*/  FFMA.FTZ R30, -R110, R110, 1 ;  /* 0x3f8000006e1e7423 */ /* 0x002fe4000001016e */
[C---:B----4-:R-:W-:Y:S02]  /*56a0*/  FFMA.FTZ R16, R105.reuse, -UR4, R104 ;  /* 0x8000000469107c23 */ /* 0x050fe40008010068 */
[----:B------:R-:W-:Y:S01]  /*56b0*/  FFMA.FTZ R104, -R104, R104, 1 ;  /* 0x3f80000068687423 */ /* 0x000fe20000010168 */
[----:B------:R1:W4:Y:S01]  /*56c0*/  MUFU.TANH R108, R24 ;  /* 0x00000018006c7308 */ /* 0x0003220000002400 */
[----:B------:R-:W-:Y:S02]  /*56d0*/  FFMA.FTZ R26, R105, -UR4, R26 ;  /* 0x80000004691a7c23 */ /* 0x000fe4000801001a */
[----:B------:R-:W-:Y:S02]  /*56e0*/  FMUL.FTZ R205, R30, c[0x0][0x2ec] ;  /* 0x0000bb001ecd7a20 */ /* 0x000fe40000410000 */
[----:B--2---:R-:W-:Y:S02]  /*56f0*/  FFMA.FTZ R101, R101, -UR4, R102 ;  /* 0x8000000465657c23 */ /* 0x004fe40008010066 */
[----:B------:R-:W-:Y:S02]  /*5700*/  FFMA.FTZ R102, -R102, R102, 1 ;  /* 0x3f80000066667423 */ /* 0x000fe40000010166 */
[----:B------:R-:W-:Y:S01]  /*5710*/  FFMA.FTZ R31, R173, -UR4, R18 ;  /* 0x80000004ad1f7c23 */ /* 0x000fe20008010012 */
[----:B------:R-:W2:Y:S01]  /*5720*/  MUFU.TANH R107, R112 ;  /* 0x00000070006b7308 */ /* 0x000ea20000002400 */
[----:B------:R-:W-:Y:S02]  /*5730*/  FFMA.FTZ R18, R178, -UR4, R110 ;  /* 0x80000004b2127c23 */ /* 0x000fe4000801006e */
[----:B------:R-:W-:Y:S02]  /*5740*/  FMUL.FTZ R181, R104, c[0x0][0x2ec] ;  /* 0x0000bb0068b57a20 */ /* 0x000fe40000410000 */
[----:B---3--:R-:W-:Y:S02]  /*5750*/  FFMA.FTZ R4, -R33, R33, 1 ;  /* 0x3f80000021047423 */ /* 0x008fe40000010121 */
[----:B------:R-:W-:Y:S02]  /*5760*/  FFMA.FTZ R34, R111, -UR4, R109 ;  /* 0x800000046f227c23 */ /* 0x000fe4000801006d */
[----:B------:R-:W-:Y:S02]  /*5770*/  FFMA.FTZ R30, R174, -UR4, R33 ;  /* 0x80000004ae1e7c23 */ /* 0x000fe40008010021 */
[----:B------:R-:W-:Y:S02]  /*5780*/  FMUL.FTZ R116, R103, c[0x0][0x2ec] ;  /* 0x0000bb0067747a20 */ /* 0x000fe40000410000 */
[----:B------:R-:W-:Y:S02]  /*5790*/  FMUL.FTZ R174, R102, c[0x0][0x2ec] ;  /* 0x0000bb0066ae7a20 */ /* 0x000fe40000410000 */
[----:B-1----:R-:W-:Y:S02]  /*57a0*/  FFMA.FTZ R24, R182, -UR4, R106 ;  /* 0x80000004b6187c23 */ /* 0x002fe4000801006a */
[----:B------:R-:W-:Y:S02]  /*57b0*/  FFMA.FTZ R106, -R106, R106, 1 ;  /* 0x3f8000006a6a7423 */ /* 0x000fe4000001016a */
[----:B----4-:R-:W-:Y:S02]  /*57c0*/  FFMA.FTZ R2, -R108, R108, 1 ;  /* 0x3f8000006c027423 */ /* 0x010fe4000001016c */
[----:B------:R-:W-:Y:S02]  /*57d0*/  FFMA.FTZ R33, R184, -UR4, R108 ;  /* 0x80000004b8217c23 */ /* 0x000fe4000801006c */
[----:B------:R-:W-:Y:S02]  /*57e0*/  FMUL.FTZ R176, R106, c[0x0][0x2ec] ;  /* 0x0000bb006ab07a20 */ /* 0x000fe40000410000 */
[----:B--2---:R-:W-:Y:S02]  /*57f0*/  FFMA.FTZ R0, -R107, R107, 1 ;  /* 0x3f8000006b007423 */ /* 0x004fe4000001016b */
[----:B------:R-:W-:Y:S02]  /*5800*/  FFMA.FTZ R29, R156, -UR4, R107 ;  /* 0x800000049c1d7c23 */ /* 0x000fe4000801006b */
[----:B------:R-:W-:Y:S02]  /*5810*/  FMUL.FTZ R178, R5, c[0x0][0x2ec] ;  /* 0x0000bb0005b27a20 */ /* 0x000fe40000410000 */
[----:B------:R-:W-:Y:S02]  /*5820*/  FMUL.FTZ R182, R4, c[0x0][0x2ec] ;  /* 0x0000bb0004b67a20 */ /* 0x000fe40000410000 */
[----:B------:R-:W-:Y:S02]  /*5830*/  FMUL.FTZ R173, R2, c[0x0][0x2ec] ;  /* 0x0000bb0002ad7a20 */ /* 0x000fe40000410000 */
[----:B------:R-:W-:Y:S01]  /*5840*/  FMUL.FTZ R175, R0, c[0x0][0x2ec] ;  /* 0x0000bb0000af7a20 */ /* 0x000fe20000410000 */
[----:B------:R-:W-:-:S05]  /*5850*/  @!P0 BRA `(.L_x_1566) ;  /* 0x0000009000008947 */ /* 0x000fca0003800000 */
[----:B------:R-:W-:Y:S01]  /*5860*/  UIADD3 UR12, UR11, UR34, -UR5 ;  /* 0x000000220b0c7290 */ /* 0x000fe2000fffe805 */
[----:B------:R-:W-:Y:S01]  /*5870*/  IMAD.U32 R0, RZ, RZ, UR36 ;  /* 0x00000024ff007e24 */ /* 0x000fe2000f8e00ff */
[----:B------:R-:W-:Y:S04]  /*5880*/  UIADD3 UR10, UR6, 0x40, URZ ;  /* 0x00000040060a7890 */ /* 0x000fe8000fffe03f */
[----:B------:R-:W-:Y:S01]  /*5890*/  UISETP.GE.AND UP0, UPT, UR10, UR12, UPT ;  /* 0x0000000c0a00728c */ /* 0x000fe2000bf06270 */
[----:B------:R-:W-:Y:S02]  /*58a0*/  ISETP.LT.AND P0, PT, R0, UR5, PT ;  /* 0x0000000500007c0c */ /* 0x000fe4000bf01270 */
[----:B------:R-:W-:Y:S03]  /*58b0*/  UMOV UR10, UR11 ;  /* 0x0000000b000a7c82 */ /* 0x000fe60008000000 */
[----:B------:R-:W-:Y:S11]  /*58c0*/  PLOP3.LUT P2, PT, PT, PT, UP0, 0x80, 0x0 ;  /* 0x000000000000781c */ /* 0x000ff60003f4f008 */
[----:B------:R-:W-:Y:S02]  /*58d0*/  @!UPT UIADD3 URZ, URZ, URZ, URZ ;  /* 0x0000003f3f3ff290 */ /* 0x000fe4000fffe03f */
[----:B------:R-:W-:-:S05]  /*58e0*/  @!P2 BRA P0, `(.L_x_1567) ;  /* 0x000007f00000a947 */ /* 0x000fca0000000000 */
.L_x_1566:
        /* <DEDUP_REMOVED lines=16> */
[----:B------:R-:W-:Y:S03]  /*59f0*/  IADD3 R103, R172, 0x11, RZ ;  /* 0x00000011ac677810 */ /* 0x000fe60007ffe0ff */
[----:B------:R-:W-:Y:S02]  /*5a00*/  IADD3 R108, R0, UR6, RZ ;  /* 0x00000006006c7c10 */ /* 0x000fe4000fffe0ff */
[----:B------:R-:W-:Y:S02]  /*5a10*/  IMNMX R0, RZ, R102, !PT ;  /* 0x00000066ff007217 */ /* 0x000fe40007800200 */
[----:B------:R-:W-:Y:S02]  /*5a20*/  IADD3 R111, R2, UR6, RZ ;  /* 0x00000006026f7c10 */ /* 0x000fe4000fffe0ff */
[----:B------:R-:W-:Y:S02]  /*5a30*/  IMNMX R2, R108, UR5, PT ;  /* 0x000000056c027c17 */ /* 0x000fe4000b800200 */
[CC--:B------:R-:W-:Y:S02]  /*5a40*/  ISETP.GE.AND P0, PT, R172.reuse, R0.reuse, PT ;  /* 0x00000000ac00720c */ /* 0x0c0fe40003f06270 */
[-C--:B------:R-:W-:Y:S02]  /*5a50*/  ISETP.GE.AND P6, PT, R107, R0.reuse, PT ;  /* 0x000000006b00720c */ /* 0x080fe40003fc6270 */
[----:B------:R-:W-:Y:S02]  /*5a60*/  IADD3 R109, R5, UR6, RZ ;  /* 0x00000006056d7c10 */ /* 0x000fe4000fffe0ff */
        /* <DEDUP_REMOVED lines=34> */
[----:B------:R-:W-:Y:S02]  /*5c90*/  IADD3 R4, R4, UR6, RZ ;  /* 0x0000000604047c10 */ /* 0x000fe4000fffe0ff */
        /* <DEDUP_REMOVED lines=68> */
.L_x_1567:
[C---:B------:R-:W-:Y:S01]  /*60e0*/  FMUL.FTZ R5, R238.reuse, 1.4426950216293334961 ;  /* 0x3fb8aa3bee057820 */ /* 0x040fe20000410000 */
[----:B------:R-:W-:Y:S01]  /*60f0*/  FSETP.NEU.FTZ.AND P0, PT, R238, -INF , PT ;  /* 0xff800000ee00780b */ /* 0x000fe20003f1d000 */
[----:B------:R-:W-:Y:S01]  /*6100*/  FMUL.FTZ R4, R237, 1.4426950216293334961 ;  /* 0x3fb8aa3bed047820 */ /* 0x000fe20000410000 */
[----:B------:R-:W-:Y:S01]  /*6110*/  MOV R156, 0x40 ;  /* 0x00000040009c7802 */ /* 0x000fe20000000f00 */
[----:B------:R-:W-:Y:S01]  /*6120*/  FMUL.FTZ R2, R236, 1.4426950216293334961 ;  /* 0x3fb8aa3bec027820 */ /* 0x000fe20000410000 */
[----:B------:R-:W-:Y:S01]  /*6130*/  FSEL R5, R5, RZ, P0 ;  /* 0x000000ff05057208 */ /* 0x000fe20000000000 */
[----:B------:R-:W-:Y:S01]  /*6140*/  FMUL.FTZ R0, R233, 1.4426950216293334961 ;  /* 0x3fb8aa3be9007820 */ /* 0x000fe20000410000 */
[----:B------:R-:W-:Y:S01]  /*6150*/  FSETP.NEU.FTZ.AND P0, PT, R237, -INF , PT ;  /* 0xff800000ed00780b */ /* 0x000fe20003f1d000 */
[----:B------:R-:W-:Y:S01]  /*6160*/  UISETP.GT.AND UP0, UPT, UR7, UR18, UPT ;  /* 0x000000120700728c */ /* 0x000fe2000bf04270 */
[----:B------:R-:W-:Y:S01]  /*6170*/  SEL R156, R156, 0xffffffc0, !P1 ;  /* 0xffffffc09c9c7807 */ /* 0x000fe20004800000 */
[--C-:B------:R-:W-:Y:S01]  /*6180*/  FFMA.FTZ R7, R7, c[0x0][0x23c], -R5.reuse ;  /* 0x00008f0007077a23 */ /* 0x100fe20000010805 */
[----:B------:R-:W-:Y:S01]  /*6190*/  FSEL R4, R4, RZ, P0 ;  /* 0x000000ff04047208 */ /* 0x000fe20000000000 */
[--C-:B------:R-:W-:Y:S01]  /*61a0*/  FFMA.FTZ R6, R6, c[0x0][0x23c], -R5.reuse ;  /* 0x00008f0006067a23 */ /* 0x100fe20000010805 */
[----:B------:R-:W-:Y:S01]  /*61b0*/  FSETP.NEU.FTZ.AND P0, PT, R236, -INF , PT ;  /* 0xff800000ec00780b */ /* 0x000fe20003f1d000 */
[----:B------:R-:W-:Y:S01]  /*61c0*/  MUFU.EX2 R108, R7 ;  /* 0x00000007006c7308 */ /* 0x000fe20000000800 */
[--C-:B------:R-:W-:Y:S01]  /*61d0*/  FFMA.FTZ R100, R100, c[0x0][0x23c], -R5.reuse ;  /* 0x00008f0064647a23 */ /* 0x100fe20000010805 */
[----:B------:R-:W-:Y:S01]  /*61e0*/  PLOP3.LUT P2, PT, PT, PT, UP0, 0x80, 0x0 ;  /* 0x000000000000781c */ /* 0x000fe20003f4f008 */
[--C-:B------:R-:W-:Y:S01]  /*61f0*/  FFMA.FTZ R32, R32, c[0x0][0x23c], -R4.reuse ;  /* 0x00008f0020207a23 */ /* 0x100fe20000010804 */
[----:B------:R-:W-:Y:S01]  /*6200*/  FSEL R2, R2, RZ, P0 ;  /* 0x000000ff02027208 */ /* 0x000fe20000000000 */
[--C-:B------:R-:W-:Y:S01]  /*6210*/  FFMA.FTZ R31, R31, c[0x0][0x23c], -R4.reuse ;  /* 0x00008f001f1f7a23 */ /* 0x100fe20000010804 */
[----:B------:R-:W-:Y:S01]  /*6220*/  FSETP.NEU.FTZ.AND P0, PT, R233, -INF , PT ;  /* 0xff800000e900780b */ /* 0x000fe20003f1d000 */
[----:B------:R-:W-:Y:S02]  /*6230*/  FFMA.FTZ R30, R30, c[0x0][0x23c], -R4 ;  /* 0x00008f001e1e7a23 */ /* 0x000fe40000010804 */
[----:B------:R-:W-:Y:S01]  /*6240*/  FFMA.FTZ R28, R28, c[0x0][0x23c], -R2 ;  /* 0x00008f001c1c7a23 */ /* 0x000fe20000010802 */
[----:B------:R-:W1:Y:S01]  /*6250*/  MUFU.EX2 R209, R6 ;  /* 0x0000000600d17308 */ /* 0x000e620000000800 */
[--C-:B------:R-:W-:Y:S01]  /*6260*/  FFMA.FTZ R11, R11, c[0x0][0x23c], -R4.reuse ;  /* 0x00008f000b0b7a23 */ /* 0x100fe20000010804 */
[----:B------:R-:W-:Y:S01]  /*6270*/  FSEL R0, R0, RZ, P0 ;  /* 0x000000ff00007208 */ /* 0x000fe20000000000 */
        /* <DEDUP_REMOVED lines=10> */
[----:B------:R-:W2:Y:S01]  /*6320*/  MUFU.EX2 R113, R10 ;  /* 0x0000000a00717308 */ /* 0x000ea20000000800 */
[--C-:B------:R-:W-:Y:S02]  /*6330*/  FFMA.FTZ R24, R24, c[0x0][0x23c], -R2.reuse ;  /* 0x00008f0018187a23 */ /* 0x100fe40000010802 */
[----:B------:R-:W-:Y:S02]  /*6340*/  FFMA.FTZ R2, R23, c[0x0][0x23c], -R2 ;  /* 0x00008f0017027a23 */ /* 0x000fe40000010802 */
[--C-:B------:R-:W-:Y:S02]  /*6350*/  FFMA.FTZ R35, R35, c[0x0][0x23c], -R5.reuse ;  /* 0x00008f0023237a23 */ /* 0x100fe40000010805 */
        /* <DEDUP_REMOVED lines=8> */
[----:B------:R2:W-:Y:S01]  /*63e0*/  MUFU.EX2 R222, R2 ;  /* 0x0000000200de7308 */ /* 0x0005e20000000800 */
[--C-:B------:R-:W-:Y:S02]  /*63f0*/  FFMA.FTZ R19, R19, c[0x0][0x23c], -R0.reuse ;  /* 0x00008f0013137a23 */ /* 0x100fe40000010800 */
[--C-:B------:R-:W-:Y:S02]  /*6400*/  FFMA.FTZ R18, R18, c[0x0][0x23c], -R0.reuse ;  /* 0x00008f0012127a23 */ /* 0x100fe40000010800 */
[--C-:B------:R-:W-:Y:S02]  /*6410*/  FFMA.FTZ R17, R17, c[0x0][0x23c], -R0.reuse ;  /* 0x00008f0011117a23 */ /* 0x100fe40000010800 */
[--C-:B------:R-:W-:Y:S02]  /*6420*/  FFMA.FTZ R16, R16, c[0x0][0x23c], -R0.reuse ;  /* 0x00008f0010107a23 */ /* 0x100fe40000010800 */
[----:B------:R-:W-:Y:S01]  /*6430*/  FFMA.FTZ R0, R101, c[0x0][0x23c], -R0 ;  /* 0x00008f0065007a23 */ /* 0x000fe20000010800 */
[----:B------:R-:W-:Y:S10]  /*6440*/  MUFU.EX2 R225, R13 ;  /* 0x0000000d00e17308 */ /* 0x000ff40000000800 */
[----:B------:R-:W-:Y:S10]  /*6450*/  MUFU.EX2 R224, R12 ;  /* 0x0000000c00e07308 */ /* 0x000ff40000000800 */
[----:B------:R-:W-:Y:S10]  /*6460*/  MUFU.EX2 R227, R9 ;  /* 0x0000000900e37308 */ /* 0x000ff40000000800 */
[----:B------:R-:W-:Y:S10]  /*6470*/  MUFU.EX2 R226, R8 ;  /* 0x0000000800e27308 */ /* 0x000ff40000000800 */
[----:B------:R-:W-:Y:S10]  /*6480*/  MUFU.EX2 R112, R15 ;  /* 0x0000000f00707308 */ /* 0x000ff40000000800 */
[----:B------:R-:W3:Y:S10]  /*6490*/  MUFU.EX2 R111, R14 ;  /* 0x0000000e006f7308 */ /* 0x000ef40000000800 */
[----:B------:R-:W-:Y:S10]  /*64a0*/  MUFU.EX2 R110, R22 ;  /* 0x00000016006e7308 */ /* 0x000ff40000000800 */
[----:B------:R-:W4:Y:S10]  /*64b0*/  MUFU.EX2 R109, R21 ;  /* 0x00000015006d7308 */ /* 0x000f340000000800 */
[----:B------:R4:W-:Y:S10]  /*64c0*/  MUFU.EX2 R230, R5 ;  /* 0x0000000500e67308 */ /* 0x0009f40000000800 */
        /* <DEDUP_REMOVED lines=92> */
[C---:B------:R-:W-:Y:S01]  /*6a90*/  FADD.FTZ R8, -R169.reuse, R8 ;  /* 0x00000008a9087221 */ /* 0x040fe20000010100 */
[-C--:B------:R-:W-:Y:S03]  /*6aa0*/  HMMA.16816.F32.BF16 R20, R100, R152.reuse, R20 ;  /* 0x000000986414723c */ /* 0x080fe60000041814 */
[----:B------:R-:W-:Y:S02]  /*6ab0*/  FADD.FTZ R9, -R169, R9 ;  /* 0x00000009a9097221 */ /* 0x000fe40000010100 */
[C---:B------:R-:W-:Y:S02]  /*6ac0*/  FADD.FTZ R10, -R168.reuse, R10 ;  /* 0x0000000aa80a7221 */ /* 0x040fe40000010100 */
[C---:B------:R-:W-:Y:S01]  /*6ad0*/  FADD.FTZ R11, -R168.reuse, R11 ;  /* 0x0000000ba80b7221 */ /* 0x040fe20000010100 */
[C---:B------:R-:W-:Y:S04]  /*6ae0*/  HMMA.16816.F32.BF16 R24, R104.reuse, R152, R24 ;  /* 0x000000986818723c */ /* 0x040fe80000041818 */
[----:B------:R-:W-:Y:S02]  /*6af0*/  FADD.FTZ R14, -R168, R14 ;  /* 0x0000000ea80e7221 */ /* 0x000fe40000010100 */
[----:B------:R-:W-:Y:S02]  /*6b00*/  FADD.FTZ R5, -R171, R5 ;  /* 0x00000005ab057221 */ /* 0x000fe40000010100 */
[----:B------:R-:W-:Y:S01]  /*6b10*/  FMUL.FTZ R6, R184, R6 ;  /* 0x00000006b8067220 */ /* 0x000fe20000410000 */
[-C--:B------:R-:W-:Y:S03]  /*6b20*/  HMMA.16816.F32.BF16 R28, R104, R154.reuse, R28 ;  /* 0x0000009a681c723c */ /* 0x080fe6000004181c */
[----:B------:R-:W-:Y:S02]  /*6b30*/  FMUL.FTZ R7, R113, R7 ;  /* 0x0000000771077220 */ /* 0x000fe40000410000 */
[----:B------:R-:W-:Y:S02]  /*6b40*/  FMUL.FTZ R8, R112, R8 ;  /* 0x0000000870087220 */ /* 0x000fe40000410000 */
[----:B------:R-:W-:Y:S01]  /*6b50*/  FMUL.FTZ R9, R111, R9 ;  /* 0x000000096f097220 */ /* 0x000fe20000410000 */
[----:B------:R-:W-:Y:S04]  /*6b60*/  HMMA.16816.F32.BF16 R32, R100, R154, R32 ;  /* 0x0000009a6420723c */ /* 0x000fe80000041820 */
[----:B------:R-:W-:Y:S02]  /*6b70*/  FMUL.FTZ R10, R110, R10 ;  /* 0x0000000a6e0a7220 */ /* 0x000fe40000410000 */
[----:B------:R-:W-:Y:S02]  /*6b80*/  FMUL.FTZ R11, R109, R11 ;  /* 0x0000000b6d0b7220 */ /* 0x000fe40000410000 */
[C---:B------:R-:W-:Y:S04]  /*6b90*/  FADD.FTZ R12, -R169.reuse, R12 ;  /* 0x0000000ca90c7221 */ /* 0x040fe80000010100 */
[----:B------:R-:W-:Y:S02]  /*6ba0*/  FADD.FTZ R13, -R169, R13 ;  /* 0x0000000da90d7221 */ /* 0x000fe40000010100 */
[----:B------:R-:W-:Y:S02]  /*6bb0*/  FADD.FTZ R15, -R168, R15 ;  /* 0x0000000fa80f7221 */ /* 0x000fe40000010100 */
[----:B------:R-:W-:Y:S02]  /*6bc0*/  FMUL.FTZ R0, R208, R14 ;  /* 0x0000000ed0007220 */ /* 0x000fe40000410000 */
        /* <DEDUP_REMOVED lines=111> */
.L_x_1568:
        /* <DEDUP_REMOVED lines=109> */
.L_x_1569:
        /* <DEDUP_REMOVED lines=318> */
.L_x_1571:
        /* <DEDUP_REMOVED lines=17> */
.L_x_1572:
        /* <DEDUP_REMOVED lines=42> */
.L_x_1574:
[----:B------:R-:W-:Y:S05]  /*9120*/  BSYNC B0 ;  /* 0x0000000000007941 */ /* 0x000fea0003800000 */
.L_x_1573:
        /* <DEDUP_REMOVED lines=15> */
.L_x_1576:
[----:B------:R-:W-:Y:S05]  /*9220*/  BSYNC B0 ;  /* 0x0000000000007941 */ /* 0x000fea0003800000 */
.L_x_1575:
        /* <DEDUP_REMOVED lines=15> */
.L_x_1578:
[----:B------:R-:W-:Y:S05]  /*9320*/  BSYNC B0 ;  /* 0x0000000000007941 */ /* 0x000fea0003800000 */
.L_x_1577:
        /* <DEDUP_REMOVED lines=14> */
.L_x_1580:
[----:B------:R-:W-:Y:S05]  /*9410*/  BSYNC B0 ;  /* 0x0000000000007941 */ /* 0x000fea0003800000 */
.L_x_1579:
        /* <DEDUP_REMOVED lines=26> */
.L_x_1582:
[----:B------:R-:W-:Y:S05]  /*95c0*/  BSYNC B0 ;  /* 0x0000000000007941 */ /* 0x000fea0003800000 */
.L_x_1581:
        /* <DEDUP_REMOVED lines=13> */
.L_x_1584:
[----:B------:R-:W-:Y:S05]  /*96a0*/  BSYNC B0 ;  /* 0x0000000000007941 */ /* 0x000fea0003800000 */
.L_x_1583:
        /* <DEDUP_REMOVED lines=13> */
.L_x_1586:
[----:B------:R-:W-:Y:S05]  /*9780*/  BSYNC B0 ;  /* 0x0000000000007941 */ /* 0x000fea0003800000 */
.L_x_1585:
        /* <DEDUP_REMOVED lines=11> */
.L_x_1541:
[----:B------:R-:W-:Y:S05]  /*9840*/  BSYNC B1 ;  /* 0x0000000000017941 */ /* 0x000fea0003800000 */
.L_x_1519:
        /* <DEDUP_REMOVED lines=11> */
.L_x_1587:
[----:B------:R-:W-:Y:S05]  /*9900*/  EXIT ;  /* 0x000000000000794d */ /* 0x000fea0003800000 */
.L_x_1589:
        /* <DEDUP_REMOVED lines=15> */
.L_x_2479:


//--------------------- .text._ZN5flash25flash_bwd_dot_do_o_kernelILb0E23Flash_bwd_kernel_traitsILi64ELi64ELi128ELi8ELi2ELi4ELi4ELb1ELb0EN7cutlass10bfloat16_tE19Flash_kernel_traitsILi64ELi64ELi128ELi8ES3_EEEEvNS_16Flash_bwd_paramsE --------------------------
	.section	.text._ZN5flash25flash_bwd_dot_do_o_kernelILb0E23Flash_bwd_kernel_traitsILi64ELi64ELi128ELi8ELi2ELi4ELi4ELb1ELb0EN7cutlass10bfloat16_tE19Flash_kernel_traitsILi64ELi64ELi128ELi8ES3_EEEEvNS_16Flash_bwd_paramsE,"ax",@progbits
	.sectioninfo	@"SHI_REGISTERS=30"
	.align	128
        .global         _ZN5flash25flash_bwd_dot_do_o_kernelILb0E23Flash_bwd_kernel_traitsILi64ELi64ELi128ELi8ELi2ELi4ELi4ELb1ELb0EN7cutlass10bfloat16_tE19Flash_kernel_traitsILi64ELi64ELi128ELi8ES3_EEEEvNS_16Flash_bwd_paramsE
        .type           _ZN5flash25flash_bwd_dot_do_o_kernelILb0E23Flash_bwd_kernel_traitsILi64ELi64ELi128ELi8ELi2ELi4ELi4ELb1ELb0EN7cutlass10bfloat16_tE19Flash_kernel_traitsILi64ELi64ELi128ELi8ES3_EEEEvNS_16Flash_bwd_paramsE,@function
        .size           _ZN5flash25flash_bwd_dot_do_o_kernelILb0E23Flash_bwd_kernel_traitsILi64ELi64ELi128ELi8ELi2ELi4ELi4ELb1ELb0EN7cutlass10bfloat16_tE19Flash_kernel_traitsILi64ELi64ELi128ELi8ES3_EEEEvNS_16Flash_bwd_paramsE,(.L_x_2480 - _ZN5flash25flash_bwd_dot_do_o_kernelILb0E23Flash_bwd_kernel_traitsILi64ELi64ELi128ELi8ELi2ELi4ELi4ELb1ELb0EN7cutlass10bfloat16_tE19Flash_kernel_traitsILi64ELi64ELi128ELi8ES3_EEEEvNS_16Flash_bwd_paramsE)
        .other          _ZN5flash25flash_bwd_dot_do_o_kernelILb0E23Flash_bwd_kernel_traitsILi64ELi64ELi128ELi8ELi2ELi4ELi4ELb1ELb0EN7cutlass10bfloat16_tE19Flash_kernel_traitsILi64ELi64ELi128ELi8ES3_EEEEvNS_16Flash_bwd_paramsE,@"STO_CUDA_ENTRY STV_DEFAULT"
_ZN5flash25flash_bwd_dot_do_o_kernelILb0E23Flash_bwd_kernel_traitsILi64ELi64ELi128ELi8ELi2ELi4ELi4ELb1ELb0EN7cutlass10bfloat16_tE19Flash_kernel_traitsILi64ELi64ELi128ELi8ES3_EEEEvNS_16Flash_bwd_paramsE:
.text._ZN5flash25flash_bwd_dot_do_o_kernelILb0E23Flash_bwd_kernel_traitsILi64ELi64ELi128ELi8ELi2ELi4ELi4ELb1ELb0EN7cutlass10bfloat16_tE19Flash_kernel_traitsILi64ELi64ELi128ELi8ES3_EEEEvNS_16Flash_bwd_paramsE:
[----:B------:R-:W-:Y:S02]  /*0000*/  MOV R1, c[0x0][0x28] ;  /* 0x00000a0000017a02 */ /* 0x000fe40000000f00 */
[----:B------:R-:W0:Y:S01]  /*0010*/  S2R R0, SR_CTAID.Y ;  /* 0x0000000000007919 */ /* 0x000e220000002600 */
[----:B------:R-:W-:Y:S01]  /*0020*/  ISETP.NE.U32.AND P0, PT, RZ, c[0x0][0x240], PT ;  /* 0x00009000ff007a0c */ /* 0x000fe20003f05070 */
[----:B------:R-:W-:Y:S01]  /*0030*/  IMAD.MOV.U32 R9, RZ, RZ, -0x1 ;  /* 0xffffffffff097424 */ /* 0x000fe200078e00ff */
[----:B------:R-:W-:Y:S02]  /*0040*/  ULDC.64 UR4, c[0x0][0x118] ;  /* 0x0000460000047ab9 */ /* 0x000fe40000000a00 */
[----:B------:R-:W-:-:S13]  /*0050*/  ISETP.NE.AND.EX P0, PT, RZ, c[0x0][0x244], PT, P0 ;  /* 0x00009100ff007a0c */ /* 0x000fda0003f05300 */
[----:B------:R-:W-:Y:S01]  /*0060*/  @P0 MOV R7, 0x4 ;  /* 0x0000000400070802 */ /* 0x000fe20000000f00 */
[----:B------:R-:W-:Y:S01]  /*0070*/  @P0 IMAD.MOV.U32 R5, RZ, RZ, 0x4 ;  /* 0x00000004ff050424 */ /* 0x000fe200078e00ff */
[----:B0-----:R-:W-:-:S03]  /*0080*/  @P0 IADD3 R6, R0, 0x1, RZ ;  /* 0x0000000100060810 */ /* 0x001fc60007ffe0ff */
[----:B------:R-:W-:-:S04]  /*0090*/  @P0 IMAD.WIDE R4, R0, R5, c[0x0][0x240] ;  /* 0x0000900000040625 */ /* 0x000fc800078e0205 */
[----:B------:R-:W-:Y:S01]  /*00a0*/  @P0 IMAD.WIDE R6, R6, R7, c[0x0][0x240] ;  /* 0x0000900006060625 */ /* 0x000fe200078e0207 */
[----:B------:R-:W2:Y:S05]  /*00b0*/  @P0 LDG.E R9, [R4.64] ;  /* 0x0000000404090981 */ /* 0x000eaa000c1e1900 */
[----:B------:R-:W2:Y:S04]  /*00c0*/  @P0 LDG.E R6, [R6.64] ;  /* 0x0000000406060981 */ /* 0x000ea8000c1e1900 */
[----:B------:R-:W0:Y:S02]  /*00d0*/  S2R R3, SR_CTAID.X ;  /* 0x0000000000037919 */ /* 0x000e240000002500 */
[----:B0-----:R-:W-:Y:S01]  /*00e0*/  IMAD.SHL.U32 R3, R3, 0x40, RZ ;  /* 0x0000004003037824 */ /* 0x001fe200078e00ff */
[----:B--2---:R-:W-:-:S02]  /*00f0*/  @P0 IADD3 R12, R6, -R9, RZ ;  /* 0x80000009060c0210 */ /* 0x004fc40007ffe0ff */
[----:B------:R-:W-:-:S04]  /*0100*/  @!P0 MOV R12, c[0x0][0x214] ;  /* 0x00008500000c8a02 */ /* 0x000fc80000000f00 */
[----:B------:R-:W-:-:S13]  /*0110*/  ISETP.GT.AND P0, PT, R12, R3, PT ;  /* 0x000000030c00720c */ /* 0x000fda0003f04270 */
[----:B------:R-:W-:Y:S05]  /*0120*/  @!P0 EXIT ;  /* 0x000000000000894d */ /* 0x000fea0003800000 */
[C---:B------:R-:W-:Y:S01]  /*0130*/  ISETP.NE.AND P1, PT, R9.reuse, -0x1, PT ;  /* 0xffffffff0900780c */ /* 0x040fe20003f25270 */
[----:B------:R-:W0:Y:S01]  /*0140*/  S2R R5, SR_CTAID.Z ;  /* 0x0000000000057919 */ /* 0x000e220000002700 */
[----:B------:R-:W-:Y:S02]  /*0150*/  ULDC.U8 UR6, c[0x0][0x328] ;  /* 0x0000ca0000067ab9 */ /* 0x000fe40000000000 */
[----:B------:R-:W-:Y:S01]  /*0160*/  ISETP.NE.AND P0, PT, RZ, UR6, PT ;  /* 0x00000006ff007c0c */ /* 0x000fe2000bf05270 */
[----:B------:R-:W1:Y:S08]  /*0170*/  S2R R2, SR_TID.X ;  /* 0x0000000000027919 */ /* 0x000e700000002100 */
[----:B------:R-:W-:Y:S01]  /*0180*/  @P1 IMAD.WIDE.U32 R10, R9, c[0x0][0x370], RZ ;  /* 0x0000dc00090a1a25 */ /* 0x000fe200078e00ff */
[----:B------:R-:W-:-:S02]  /*0190*/  @!P1 SHF.R.S32.HI R4, RZ, 0x1f, R0 ;  /* 0x0000001fff049819 */ /* 0x000fc40000011400 */
[----:B------:R-:W-:Y:S01]  /*01a0*/  @!P1 SHF.R.S32.HI R13, RZ, 0x1f, R0 ;  /* 0x0000001fff0d9819 */ /* 0x000fe20000011400 */
[----:B------:R-:W-:-:S04]  /*01b0*/  @P1 IMAD.WIDE.U32 R14, R9, c[0x0][0x1e8], RZ ;  /* 0x00007a00090e1a25 */ /* 0x000fc800078e00ff */
[----:B------:R-:W-:Y:S02]  /*01c0*/  @P1 IMAD R6, R9, c[0x0][0x374], R11 ;  /* 0x0000dd0009061a24 */ /* 0x000fe400078e020b */
[----:B------:R-:W-:Y:S02]  /*01d0*/  @!P1 IMAD R11, R4, c[0x0][0x368], RZ ;  /* 0x0000da00040b9a24 */ /* 0x000fe400078e02ff */
[----:B------:R-:W-:Y:S02]  /*01e0*/  @!P1 IMAD R13, R13, c[0x0][0x1e0], RZ ;  /* 0x000078000d0d9a24 */ /* 0x000fe400078e02ff */
[----:B------:R-:W-:Y:S02]  /*01f0*/  @P1 IMAD R7, R9, c[0x0][0x1ec], R15 ;  /* 0x00007b0009071a24 */ /* 0x000fe400078e020f */
[----:B------:R-:W-:Y:S02]  /*0200*/  @P1 IMAD.MOV.U32 R8, RZ, RZ, R14 ;  /* 0x000000ffff081224 */ /* 0x000fe400078e000e */
[----:B------:R-:W-:-:S04]  /*0210*/  @!P1 IMAD.WIDE.U32 R14, R0, c[0x0][0x368], RZ ;  /* 0x0000da00000e9a25 */ /* 0x000fc800078e00ff */
[----:B------:R-:W-:Y:S01]  /*0220*/  @!P1 IMAD.WIDE.U32 R16, R0, c[0x0][0x1e0], RZ ;  /* 0x0000780000109a25 */ /* 0x000fe200078e00ff */
[----:B------:R-:W-:-:S03]  /*0230*/  @!P1 MOV R10, R14 ;  /* 0x0000000e000a9202 */ /* 0x000fc60000000f00 */
[----:B------:R-:W-:Y:S01]  /*0240*/  @!P1 IMAD R11, R0, c[0x0][0x36c], R11 ;  /* 0x0000db00000b9a24 */ /* 0x000fe200078e020b */
[----:B------:R-:W-:Y:S01]  /*0250*/  @!P1 MOV R8, R16 ;  /* 0x0000001000089202 */ /* 0x000fe20000000f00 */
[----:B------:R-:W-:Y:S02]  /*0260*/  @!P1 IMAD R13, R0, c[0x0][0x1e4], R13 ;  /* 0x00007900000d9a24 */ /* 0x000fe400078e020d */
[----:B------:R-:W-:Y:S02]  /*0270*/  @!P1 IMAD.IADD R6, R15, 0x1, R11 ;  /* 0x000000010f069824 */ /* 0x000fe400078e020b */
[----:B------:R-:W-:Y:S01]  /*0280*/  @!P1 IMAD.IADD R7, R17, 0x1, R13 ;  /* 0x0000000111079824 */ /* 0x000fe200078e020d */
[----:B------:R-:W-:Y:S05]  /*0290*/  @!P0 BRA `(.L_x_1590) ;  /* 0x0000007000008947 */ /* 0x000fea0003800000 */
[----:B01----:R-:W-:Y:S01]  /*02a0*/  HFMA2.MMA R4, -RZ, RZ, 0, 7.62939453125e-06 ;  /* 0x00000080ff047435 */ /* 0x003fe200000001ff */
[----:B------:R-:W-:Y:S02]  /*02b0*/  @!P1 IMAD R9, R0, c[0x0][0x224], RZ ;  /* 0x0000890000099a24 */ /* 0x000fe400078e02ff */
[----:B------:R-:W-:-:S03]  /*02c0*/  IMAD.MOV.U32 R11, RZ, RZ, c[0x0][0x210] ;  /* 0x00008400ff0b7624 */ /* 0x000fc600078e00ff */
[----:B------:R-:W-:-:S04]  /*02d0*/  LEA R9, R0, R9, 0x7 ;  /* 0x0000000900097211 */ /* 0x000fc800078e38ff */
[----:B------:R-:W-:-:S04]  /*02e0*/  IMAD R0, R4, R11, c[0x0][0x234] ;  /* 0x00008d0004007624 */ /* 0x000fc800078e020b */
[----:B------:R-:W-:Y:S01]  /*02f0*/  IMAD R0, R0, R5, R9 ;  /* 0x0000000500007224 */ /* 0x000fe200078e0209 */
[----:B------:R-:W-:Y:S05]  /*0300*/  BRA `(.L_x_1591) ;  /* 0x0000002000007947 */ /* 0x000fea0003800000 */
.L_x_1590:
[----:B01----:R-:W-:-:S04]  /*0310*/  IMAD R0, R0, c[0x0][0x1c0], R5 ;  /* 0x0000700000007a24 */ /* 0x003fc800078e0205 */
[----:B------:R-:W-:Y:S02]  /*0320*/  IMAD R0, R0, c[0x0][0x224], RZ ;  /* 0x0000890000007a24 */ /* 0x000fe400078e02ff */
.L_x_1591:
[----:B------:R-:W-:Y:S01]  /*0330*/  SHF.R.S32.HI R9, RZ, 0x1f, R2 ;  /* 0x0000001fff097819 */ /* 0x000fe20000011402 */
[----:B------:R-:W-:-:S03]  /*0340*/  IMAD.IADD R12, R12, 0x1, -R3 ;  /* 0x000000010c0c7824 */ /* 0x000fc600078e0a03 */
[----:B------:R-:W-:-:S04]  /*0350*/  LEA.HI R9, R9, R2, RZ, 0x3 ;  /* 0x0000000209097211 */ /* 0x000fc800078f18ff */
[----:B------:R-:W-:Y:S02]  /*0360*/  LOP3.LUT R11, R9, 0x1ffffff8, RZ, 0xc0, !PT ;  /* 0x1ffffff8090b7812 */ /* 0x000fe400078ec0ff */
[----:B------:R-:W-:-:S03]  /*0370*/  SHF.R.S32.HI R4, RZ, 0x3, R9 ;  /* 0x00000003ff047819 */ /* 0x000fc60000011409 */
[----:B------:R-:W-:Y:S01]  /*0380*/  IMAD.IADD R11, R2, 0x1, -R11 ;  /* 0x00000001020b7824 */ /* 0x000fe200078e0a0b */
[----:B------:R-:W-:-:S04]  /*0390*/  IADD3 R9, R4, 0x20, RZ ;  /* 0x0000002004097810 */ /* 0x000fc80007ffe0ff */
[----:B------:R-:W-:Y:S02]  /*03a0*/  SHF.L.U32 R14, R11, 0x3, RZ ;  /* 0x000000030b0e7819 */ /* 0x000fe400000006ff */
[----:B------:R-:W-:Y:S02]  /*03b0*/  SHF.R.S32.HI R11, RZ, 0x1f, R3 ;  /* 0x0000001fff0b7819 */ /* 0x000fe40000011403 */
[----:B------:R-:W-:Y:S02]  /*03c0*/  ISETP.GE.AND P0, PT, R14, c[0x0][0x220], PT ;  /* 0x000088000e007a0c */ /* 0x000fe40003f06270 */
[--C-:B------:R-:W-:Y:S01]  /*03d0*/  SHF.R.S32.HI R15, RZ, 0x1f, R14.reuse ;  /* 0x0000001fff0f7819 */ /* 0x100fe2000001140e */
[----:B------:R-:W-:Y:S01]  /*03e0*/  IMAD R18, R11, c[0x0][0x1e8], RZ ;  /* 0x00007a000b127a24 */ /* 0x000fe200078e02ff */
[-C--:B------:R-:W-:Y:S01]  /*03f0*/  ISETP.LT.AND P1, PT, R9, R12.reuse, !P0 ;  /* 0x0000000c0900720c */ /* 0x080fe20004721270 */
[----:B------:R-:W-:Y:S01]  /*0400*/  IMAD R16, R11, c[0x0][0x370], RZ ;  /* 0x0000dc000b107a24 */ /* 0x000fe200078e02ff */
[----:B------:R-:W-:Y:S01]  /*0410*/  ISETP.LT.AND P0, PT, R4, R12, !P0 ;  /* 0x0000000c0400720c */ /* 0x000fe20004701270 */
[----:B------:R-:W-:Y:S01]  /*0420*/  IMAD.WIDE.U32 R12, R3, c[0x0][0x370], R14 ;  /* 0x0000dc00030c7a25 */ /* 0x000fe200078e000e */
[----:B------:R-:W-:-:S03]  /*0430*/  SHF.R.S32.HI R9, RZ, 0x1f, R5 ;  /* 0x0000001fff097819 */ /* 0x000fc60000011405 */
[----:B------:R-:W-:-:S04]  /*0440*/  IMAD.WIDE.U32 R14, R3, c[0x0][0x1e8], R14 ;  /* 0x00007a00030e7a25 */ /* 0x000fc800078e000e */
[C---:B------:R-:W-:Y:S01]  /*0450*/  IMAD R18, R3.reuse, c[0x0][0x1ec], R18 ;  /* 0x00007b0003127a24 */ /* 0x040fe200078e0212 */
[----:B------:R-:W-:Y:S01]  /*0460*/  IADD3 R8, P3, R8, R14, RZ ;  /* 0x0000000e08087210 */ /* 0x000fe20007f7e0ff */
[----:B------:R-:W-:Y:S01]  /*0470*/  IMAD R11, R3, c[0x0][0x374], R16 ;  /* 0x0000dd00030b7a24 */ /* 0x000fe200078e0210 */
[----:B------:R-:W-:Y:S01]  /*0480*/  IADD3 R16, P2, R10, R12, RZ ;  /* 0x0000000c0a107210 */ /* 0x000fe20007f5e0ff */
[C---:B------:R-:W-:Y:S02]  /*0490*/  IMAD R10, R9.reuse, c[0x0][0x378], RZ ;  /* 0x0000de00090a7a24 */ /* 0x040fe400078e02ff */
[----:B------:R-:W-:Y:S01]  /*04a0*/  IMAD R12, R9, c[0x0][0x1f0], RZ ;  /* 0x00007c00090c7a24 */ /* 0x000fe200078e02ff */
[----:B------:R-:W-:Y:S01]  /*04b0*/  IADD3.X R9, R7, R15, R18, P3, !PT ;  /* 0x0000000f07097210 */ /* 0x000fe20001ffe412 */
[C---:B------:R-:W-:Y:S01]  /*04c0*/  IMAD R7, R5.reuse, c[0x0][0x37c], R10 ;  /* 0x0000df0005077a24 */ /* 0x040fe200078e020a */
[----:B------:R-:W-:Y:S01]  /*04d0*/  IADD3.X R17, R6, R13, R11, P2, !PT ;  /* 0x0000000d06117210 */ /* 0x000fe200017fe40b */
[C---:B------:R-:W-:Y:S01]  /*04e0*/  IMAD R11, R5.reuse, c[0x0][0x1f4], R12 ;  /* 0x00007d00050b7a24 */ /* 0x040fe200078e020c */
[----:B------:R-:W-:Y:S01]  /*04f0*/  SHF.R.S32.HI R10, RZ, 0x1f, R4 ;  /* 0x0000001fff0a7819 */ /* 0x000fe20000011404 */
[----:B------:R-:W-:Y:S01]  /*0500*/  IMAD.WIDE.U32 R14, R5, c[0x0][0x1f0], R8 ;  /* 0x00007c00050e7a25 */ /* 0x000fe200078e0008 */
[----:B------:R-:W-:-:S03]  /*0510*/  @P1 IADD3 R12, P2, R4, 0x20, RZ ;  /* 0x00000020040c1810 */ /* 0x000fc60007f5e0ff */
[----:B------:R-:W-:Y:S01]  /*0520*/  IMAD.WIDE.U32 R16, R5, c[0x0][0x378], R16 ;  /* 0x0000de0005107a25 */ /* 0x000fe200078e0010 */
[----:B------:R-:W-:Y:S02]  /*0530*/  @P1 IADD3.X R5, RZ, R10, RZ, P2, !PT ;  /* 0x0000000aff051210 */ /* 0x000fe400017fe4ff */
[----:B------:R-:W-:Y:S01]  /*0540*/  IADD3 R15, R15, R11, RZ ;  /* 0x0000000b0f0f7210 */ /* 0x000fe20007ffe0ff */
[C---:B------:R-:W-:Y:S01]  /*0550*/  @P0 IMAD R9, R10.reuse, c[0x0][0x370], RZ ;  /* 0x0000dc000a090a24 */ /* 0x040fe200078e02ff */
[----:B------:R-:W-:Y:S01]  /*0560*/  @P1 MOV R22, R16 ;  /* 0x0000001000161202 */ /* 0x000fe20000000f00 */
[----:B------:R-:W-:Y:S02]  /*0570*/  @P0 IMAD R13, R10, c[0x0][0x1e8], RZ ;  /* 0x00007a000a0d0a24 */ /* 0x000fe400078e02ff */
[----:B------:R-:W-:Y:S02]  /*0580*/  IMAD.IADD R17, R17, 0x1, R7 ;  /* 0x0000000111117824 */ /* 0x000fe400078e0207 */
[----:B------:R-:W-:-:S02]  /*0590*/  @P0 IMAD R11, R4, c[0x0][0x374], R9 ;  /* 0x0000dd00040b0a24 */ /* 0x000fc400078e0209 */
[C---:B------:R-:W-:Y:S02]  /*05a0*/  @P0 IMAD R13, R4.reuse, c[0x0][0x1ec], R13 ;  /* 0x00007b00040d0a24 */ /* 0x040fe400078e020d */
[----:B------:R-:W-:Y:S02]  /*05b0*/  @P1 IMAD R5, R5, c[0x0][0x370], RZ ;  /* 0x0000dc0005051a24 */ /* 0x000fe400078e02ff */
[----:B------:R-:W-:-:S04]  /*05c0*/  @P0 IMAD.WIDE.U32 R8, R4, c[0x0][0x1e8], R14 ;  /* 0x00007a0004080a25 */ /* 0x000fc800078e000e */
[--C-:B------:R-:W-:Y:S01]  /*05d0*/  @P1 IMAD.MOV.U32 R23, RZ, RZ, R17.reuse ;  /* 0x000000ffff171224 */ /* 0x100fe200078e0011 */
[----:B------:R-:W-:Y:S01]  /*05e0*/  @P0 LEA R18, P3, R8, c[0x0][0x1d0], 0x1 ;  /* 0x0000740008120a11 */ /* 0x000fe200078608ff */
[----:B------:R-:W-:-:S04]  /*05f0*/  @P0 IMAD.WIDE.U32 R6, R4, c[0x0][0x370], R16 ;  /* 0x0000dc0004060a25 */ /* 0x000fc800078e0010 */
[C---:B------:R-:W-:Y:S01]  /*0600*/  @P1 IMAD R21, R12.reuse, c[0x0][0x374], R5 ;  /* 0x0000dd000c151a24 */ /* 0x040fe200078e0205 */
[----:B------:R-:W-:Y:S01]  /*0610*/  @P0 IADD3 R5, R9, R13, RZ ;  /* 0x0000000d09050210 */ /* 0x000fe20007ffe0ff */
[----:B------:R-:W-:Y:S01]  /*0620*/  @P1 IMAD.WIDE.U32 R12, R12, c[0x0][0x370], R22 ;  /* 0x0000dc000c0c1a25 */ /* 0x000fe200078e0016 */
[----:B------:R-:W-:Y:S02]  /*0630*/  @P1 IADD3 R23, P4, R4, 0x20, RZ ;  /* 0x0000002004171810 */ /* 0x000fe40007f9e0ff */
[----:B------:R-:W-:Y:S02]  /*0640*/  @P0 IADD3 R7, R7, R11, RZ ;  /* 0x0000000b07070210 */ /* 0x000fe40007ffe0ff */
[----:B------:R-:W-:Y:S01]  /*0650*/  @P0 LEA R16, P2, R6, c[0x0][0x330], 0x1 ;  /* 0x0000cc0006100a11 */ /* 0x000fe200078408ff */
[----:B------:R-:W-:Y:S01]  /*0660*/  @P1 IMAD.X R20, RZ, RZ, R10, P4 ;  /* 0x000000ffff141224 */ /* 0x000fe200020e060a */
[----:B------:R-:W-:Y:S01]  /*0670*/  @P0 LEA.HI.X R19, R8, c[0x0][0x1d4], R5, 0x1, P3 ;  /* 0x0000750008130a11 */ /* 0x000fe200018f0c05 */
[----:B------:R-:W-:Y:S01]  /*0680*/  CS2R R10, SRZ ;  /* 0x00000000000a7805 */ /* 0x000fe2000001ff00 */
[----:B------:R-:W-:Y:S01]  /*0690*/  @P0 LEA.HI.X R17, R6, c[0x0][0x334], R7, 0x1, P2 ;  /* 0x0000cd0006110a11 */ /* 0x000fe200010f0c07 */
[----:B------:R-:W-:Y:S01]  /*06a0*/  CS2R R4, SRZ ;  /* 0x0000000000047805 */ /* 0x000fe2000001ff00 */
[----:B------:R-:W-:Y:S01]  /*06b0*/  CS2R R6, SRZ ;  /* 0x0000000000067805 */ /* 0x000fe2000001ff00 */
[----:B------:R-:W-:Y:S01]  /*06c0*/  CS2R R8, SRZ ;  /* 0x0000000000087805 */ /* 0x000fe2000001ff00 */
[----:B------:R-:W-:-:S02]  /*06d0*/  @P1 IMAD R20, R20, c[0x0][0x1e8], RZ ;  /* 0x00007a0014141a24 */ /* 0x000fc400078e02ff */
[C---:B------:R-:W-:Y:S02]  /*06e0*/  @P1 IMAD.WIDE.U32 R14, R23.reuse, c[0x0][0x1e8], R14 ;  /* 0x00007a00170e1a25 */ /* 0x040fe400078e000e */
[----:B------:R0:W2:Y:S02]  /*06f0*/  @P0 LDG.E.128 R4, [R16.64] ;  /* 0x0000000410040981 */ /* 0x0000a4000c1e1d00 */
[----:B------:R-:W-:Y:S02]  /*0700*/  @P1 IMAD R25, R23, c[0x0][0x1ec], R20 ;  /* 0x00007b0017191a24 */ /* 0x000fe400078e0214 */
[----:B------:R1:W3:Y:S01]  /*0710*/  @P0 LDG.E.128 R8, [R18.64] ;  /* 0x0000000412080981 */ /* 0x0002e2000c1e1d00 */
[----:B------:R-:W-:Y:S02]  /*0720*/  @P1 IADD3 R21, R13, R21, RZ ;  /* 0x000000150d151210 */ /* 0x000fe40007ffe0ff */
[----:B------:R-:W-:Y:S02]  /*0730*/  @P1 IADD3 R13, R15, R25, RZ ;  /* 0x000000190f0d1210 */ /* 0x000fe40007ffe0ff */
[----:B------:R-:W-:-:S02]  /*0740*/  @P1 LEA R20, P0, R12, c[0x0][0x330], 0x1 ;  /* 0x0000cc000c141a11 */ /* 0x000fc400078008ff */
[----:B------:R-:W-:Y:S01]  /*0750*/  @P1 LEA R22, P2, R14, c[0x0][0x1d0], 0x1 ;  /* 0x000074000e161a11 */ /* 0x000fe200078408ff */
[----:B0-----:R-:W-:Y:S01]  /*0760*/  CS2R R16, SRZ ;  /* 0x0000000000107805 */ /* 0x001fe2000001ff00 */
[----:B------:R-:W-:Y:S01]  /*0770*/  @P1 LEA.HI.X R21, R12, c[0x0][0x334], R21, 0x1, P0 ;  /* 0x0000cd000c151a11 */ /* 0x000fe200000f0c15 */
[----:B-1----:R-:W-:Y:S01]  /*0780*/  CS2R R18, SRZ ;  /* 0x0000000000127805 */ /* 0x002fe2000001ff00 */
[----:B------:R-:W-:Y:S02]  /*0790*/  @P1 LEA.HI.X R23, R14, c[0x0][0x1d4], R13, 0x1, P2 ;  /* 0x000075000e171a11 */ /* 0x000fe400010f0c0d */
[----:B------:R-:W-:Y:S01]  /*07a0*/  CS2R R14, SRZ ;  /* 0x00000000000e7805 */ /* 0x000fe2000001ff00 */
[----:B------:R-:W-:Y:S02]  /*07b0*/  CS2R R12, SRZ ;  /* 0x00000000000c7805 */ /* 0x000fe4000001ff00 */
[----:B------:R-:W4:Y:S04]  /*07c0*/  @P1 LDG.E.128 R16, [R22.64] ;  /* 0x0000000416101981 */ /* 0x000f28000c1e1d00 */
[----:B------:R0:W5:Y:S01]  /*07d0*/  @P1 LDG.E.128 R12, [R20.64] ;  /* 0x00000004140c1981 */ /* 0x000162000c1e1d00 */
[----:B------:R-:W-:-:S02]  /*07e0*/  LOP3.LUT P0, RZ, R2, 0x7, RZ, 0xc0, !PT ;  /* 0x0000000702ff7812 */ /* 0x000fc4000780c0ff */
[----:B--2---:R-:W-:Y:S02]  /*07f0*/  LOP3.LUT R24, R4, 0xffff0000, RZ, 0xc0, !PT ;  /* 0xffff000004187812 */ /* 0x004fe400078ec0ff */
[----:B---3--:R-:W-:Y:S01]  /*0800*/  LOP3.LUT R27, R8, 0xffff0000, RZ, 0xc0, !PT ;  /* 0xffff0000081b7812 */ /* 0x008fe200078ec0ff */
[----:B------:R-:W-:Y:S01]  /*0810*/  IMAD.U32 R4, R4, 0x10000, RZ ;  /* 0x0001000004047824 */ /* 0x000fe200078e00ff */
[----:B------:R-:W-:-:S03]  /*0820*/  SHF.L.U32 R25, R8, 0x10, RZ ;  /* 0x0000001008197819 */ /* 0x000fc600000006ff */
[----:B------:R-:W-:-:S04]  /*0830*/  FMUL.FTZ R24, R24, R27 ;  /* 0x0000001b18187220 */ /* 0x000fc80000410000 */
[----:B------:R-:W-:Y:S01]  /*0840*/  FFMA.FTZ R26, R4, R25, R24 ;  /* 0x00000019041a7223 */ /* 0x000fe20000010018 */
[----:B------:R-:W-:Y:S01]  /*0850*/  SHF.L.U32 R24, R5, 0x10, RZ ;  /* 0x0000001005187819 */ /* 0x000fe200000006ff */
[----:B------:R-:W-:Y:S01]  /*0860*/  IMAD.U32 R25, R9, 0x10000, RZ ;  /* 0x0001000009197824 */ /* 0x000fe200078e00ff */
[----:B------:R-:W-:-:S03]  /*0870*/  LOP3.LUT R5, R5, 0xffff0000, RZ, 0xc0, !PT ;  /* 0xffff000005057812 */ /* 0x000fc600078ec0ff */
[----:B0-----:R-:W-:Y:S01]  /*0880*/  FFMA.FTZ R20, R24, R25, R26 ;  /* 0x0000001918147223 */ /* 0x001fe2000001001a */
[----:B----4-:R-:W-:Y:S01]  /*0890*/  LOP3.LUT R24, R16, 0xffff0000, RZ, 0xc0, !PT ;  /* 0xffff000010187812 */ /* 0x010fe200078ec0ff */
[----:B------:R-:W-:Y:S01]  /*08a0*/  IMAD.U32 R23, R10, 0x10000, RZ ;  /* 0x000100000a177824 */ /* 0x000fe200078e00ff */
[----:B------:R-:W-:Y:S02]  /*08b0*/  LOP3.LUT R22, R9, 0xffff0000, RZ, 0xc0, !PT ;  /* 0xffff000009167812 */ /* 0x000fe400078ec0ff */
[----:B-----5:R-:W-:Y:S02]  /*08c0*/  LOP3.LUT R25, R12, 0xffff0000, RZ, 0xc0, !PT ;  /* 0xffff00000c197812 */ /* 0x020fe400078ec0ff */
[----:B------:R-:W-:Y:S02]  /*08d0*/  LOP3.LUT R21, R10, 0xffff0000, RZ, 0xc0, !PT ;  /* 0xffff00000a157812 */ /* 0x000fe400078ec0ff */
[C---:B------:R-:W-:Y:S01]  /*08e0*/  SHF.L.U32 R9, R11.reuse, 0x10, RZ ;  /* 0x000000100b097819 */ /* 0x040fe200000006ff */
[----:B------:R-:W-:Y:S01]  /*08f0*/  FMUL.FTZ R24, R24, R25 ;  /* 0x0000001918187220 */ /* 0x000fe20000410000 */
[----:B------:R-:W-:Y:S01]  /*0900*/  LOP3.LUT R10, R11, 0xffff0000, RZ, 0xc0, !PT ;  /* 0xffff00000b0a7812 */ /* 0x000fe200078ec0ff */
[----:B------:R-:W-:Y:S01]  /*0910*/  IMAD.U32 R11, R16, 0x10000, RZ ;  /* 0x00010000100b7824 */ /* 0x000fe200078e00ff */
[----:B------:R-:W-:Y:S01]  /*0920*/  SHF.L.U32 R12, R12, 0x10, RZ ;  /* 0x000000100c0c7819 */ /* 0x000fe200000006ff */
[----:B------:R-:W-:Y:S01]  /*0930*/  FFMA.FTZ R5, R5, R22, R20 ;  /* 0x0000001605057223 */ /* 0x000fe20000010014 */
[----:B------:R-:W-:-:S02]  /*0940*/  SHF.L.U32 R4, R6, 0x10, RZ ;  /* 0x0000001006047819 */ /* 0x000fc400000006ff */
[----:B------:R-:W-:Y:S01]  /*0950*/  SHF.L.U32 R20, R13, 0x10, RZ ;  /* 0x000000100d147819 */ /* 0x000fe200000006ff */
[----:B------:R-:W-:Y:S01]  /*0960*/  FFMA.FTZ R11, R11, R12, R24 ;  /* 0x0000000c0b0b7223 */ /* 0x000fe20000010018 */
[----:B------:R-:W-:Y:S01]  /*0970*/  SHF.L.U32 R16, R17, 0x10, RZ ;  /* 0x0000001011107819 */ /* 0x000fe200000006ff */
[----:B------:R-:W-:Y:S01]  /*0980*/  FFMA.FTZ R4, R4, R23, R5 ;  /* 0x0000001704047223 */ /* 0x000fe20000010005 */
[----:B------:R-:W-:Y:S02]  /*0990*/  LOP3.LUT R8, R6, 0xffff0000, RZ, 0xc0, !PT ;  /* 0xffff000006087812 */ /* 0x000fe400078ec0ff */
[----:B------:R-:W-:Y:S01]  /*09a0*/  LOP3.LUT R13, R13, 0xffff0000, RZ, 0xc0, !PT ;  /* 0xffff00000d0d7812 */ /* 0x000fe200078ec0ff */
[----:B------:R-:W-:Y:S01]  /*09b0*/  FFMA.FTZ R11, R16, R20, R11 ;  /* 0x00000014100b7223 */ /* 0x000fe2000001000b */
[----:B------:R-:W-:Y:S01]  /*09c0*/  LOP3.LUT R12, R17, 0xffff0000, RZ, 0xc0, !PT ;  /* 0xffff0000110c7812 */ /* 0x000fe200078ec0ff */
[----:B------:R-:W-:Y:S01]  /*09d0*/  FFMA.FTZ R4, R8, R21, R4 ;  /* 0x0000001508047223 */ /* 0x000fe20000010004 */
[C---:B------:R-:W-:Y:S01]  /*09e0*/  SHF.L.U32 R6, R7.reuse, 0x10, RZ ;  /* 0x0000001007067819 */ /* 0x040fe200000006ff */
[----:B------:R-:W-:Y:S01]  /*09f0*/  IMAD.U32 R5, R14, 0x10000, RZ ;  /* 0x000100000e057824 */ /* 0x000fe200078e00ff */
[----:B------:R-:W-:Y:S01]  /*0a00*/  SHF.L.U32 R8, R18, 0x10, RZ ;  /* 0x0000001012087819 */ /* 0x000fe200000006ff */
[----:B------:R-:W-:Y:S01]  /*0a10*/  FFMA.FTZ R11, R12, R13, R11 ;  /* 0x0000000d0c0b7223 */ /* 0x000fe2000001000b */
[----:B------:R-:W-:Y:S01]  /*0a20*/  LOP3.LUT R7, R7, 0xffff0000, RZ, 0xc0, !PT ;  /* 0xffff000007077812 */ /* 0x000fe200078ec0ff */
[----:B------:R-:W-:Y:S01]  /*0a30*/  FFMA.FTZ R4, R6, R9, R4 ;  /* 0x0000000906047223 */ /* 0x000fe20000010004 */
[----:B------:R-:W-:Y:S01]  /*0a40*/  LOP3.LUT R14, R14, 0xffff0000, RZ, 0xc0, !PT ;  /* 0xffff00000e0e7812 */ /* 0x000fe200078ec0ff */
[----:B------:R-:W-:Y:S01]  /*0a50*/  FFMA.FTZ R5, R8, R5, R11 ;  /* 0x0000000508057223 */ /* 0x000fe2000001000b */
[----:B------:R-:W-:Y:S01]  /*0a60*/  LOP3.LUT R18, R18, 0xffff0000, RZ, 0xc0, !PT ;  /* 0xffff000012127812 */ /* 0x000fe200078ec0ff */
[----:B------:R-:W-:Y:S01]  /*0a70*/  FFMA.FTZ R4, R7, R10, R4 ;  /* 0x0000000a07047223 */ /* 0x000fe20000010004 */
[----:B------:R-:W-:Y:S01]  /*0a80*/  SHF.L.U32 R7, R15, 0x10, RZ ;  /* 0x000000100f077819 */ /* 0x000fe200000006ff */
[----:B------:R-:W-:-:S02]  /*0a90*/  IMAD.U32 R6, R19, 0x10000, RZ ;  /* 0x0001000013067824 */ /* 0x000fc400078e00ff */
[----:B------:R-:W-:Y:S01]  /*0aa0*/  FFMA.FTZ R5, R18, R14, R5 ;  /* 0x0000000e12057223 */ /* 0x000fe20000010005 */
[----:B------:R-:W-:-:S03]  /*0ab0*/  LOP3.LUT R15, R15, 0xffff0000, RZ, 0xc0, !PT ;  /* 0xffff00000f0f7812 */ /* 0x000fc600078ec0ff */
[----:B------:R-:W-:Y:S02]  /*0ac0*/  FFMA.FTZ R6, R6, R7, R5 ;  /* 0x0000000706067223 */ /* 0x000fe40000010005 */
[----:B------:R-:W0:Y:S01]  /*0ad0*/  SHFL.BFLY PT, R5, R4, 0x4, 0x1f ;  /* 0x0c801f0004057f89 */ /* 0x000e2200000e0000 */
[----:B------:R-:W-:-:S05]  /*0ae0*/  LOP3.LUT R19, R19, 0xffff0000, RZ, 0xc0, !PT ;  /* 0xffff000013137812 */ /* 0x000fca00078ec0ff */
[----:B------:R-:W-:-:S05]  /*0af0*/  FFMA.FTZ R15, R19, R15, R6 ;  /* 0x0000000f130f7223 */ /* 0x000fca0000010006 */
[----:B------:R-:W1:Y:S01]  /*0b00*/  SHFL.BFLY PT, R8, R15, 0x4, 0x1f ;  /* 0x0c801f000f087f89 */ /* 0x000e6200000e0000 */
[----:B0-----:R-:W-:-:S05]  /*0b10*/  FADD.FTZ R5, R4, R5 ;  /* 0x0000000504057221 */ /* 0x001fca0000010000 */
[----:B------:R-:W0:Y:S01]  /*0b20*/  SHFL.BFLY PT, R6, R5, 0x2, 0x1f ;  /* 0x0c401f0005067f89 */ /* 0x000e2200000e0000 */
[----:B-1----:R-:W-:-:S05]  /*0b30*/  FADD.FTZ R8, R15, R8 ;  /* 0x000000080f087221 */ /* 0x002fca0000010000 */
[----:B------:R-:W1:Y:S01]  /*0b40*/  SHFL.BFLY PT, R7, R8, 0x2, 0x1f ;  /* 0x0c401f0008077f89 */ /* 0x000e6200000e0000 */
[----:B0-----:R-:W-:-:S05]  /*0b50*/  FADD.FTZ R10, R5, R6 ;  /* 0x00000006050a7221 */ /* 0x001fca0000010000 */
[----:B------:R-:W0:Y:S01]  /*0b60*/  SHFL.BFLY PT, R11, R10, 0x1, 0x1f ;  /* 0x0c201f000a0b7f89 */ /* 0x000e2200000e0000 */
[----:B-1----:R-:W-:Y:S01]  /*0b70*/  FADD.FTZ R7, R8, R7 ;  /* 0x0000000708077221 */ /* 0x002fe20000010000 */
[----:B------:R-:W-:-:S04]  /*0b80*/  IADD3 R9, R3, R0, RZ ;  /* 0x0000000003097210 */ /* 0x000fc80007ffe0ff */
[----:B------:R-:W1:Y:S01]  /*0b90*/  SHFL.BFLY PT, R6, R7, 0x1, 0x1f ;  /* 0x0c201f0007067f89 */ /* 0x000e6200000e0000 */
[----:B------:R-:W-:Y:S02]  /*0ba0*/  LEA.HI R3, P1, R2, R9, RZ, 0x1d ;  /* 0x0000000902037211 */ /* 0x000fe4000783e8ff */
[----:B------:R-:W-:-:S04]  /*0bb0*/  SHF.R.S32.HI R4, RZ, 0x1f, R9 ;  /* 0x0000001fff047819 */ /* 0x000fc80000011409 */
[----:B------:R-:W-:Y:S02]  /*0bc0*/  IADD3.X R4, RZ, R4, RZ, P1, !PT ;  /* 0x00000004ff047210 */ /* 0x000fe40000ffe4ff */
[----:B------:R-:W-:Y:S01]  /*0bd0*/  LEA R2, P1, R3, c[0x0][0x3c8], 0x2 ;  /* 0x0000f20003027a11 */ /* 0x000fe200078210ff */
[----:B0-----:R-:W-:-:S03]  /*0be0*/  @!P0 FADD.FTZ R0, R10, R11 ;  /* 0x0000000b0a008221 */ /* 0x001fc60000010000 */
[----:B------:R-:W-:Y:S01]  /*0bf0*/  LEA.HI.X R3, R3, c[0x0][0x3cc], R4, 0x2, P1 ;  /* 0x0000f30003037a11 */ /* 0x000fe200008f1404 */
[----:B------:R-:W-:-:S05]  /*0c00*/  @!P0 FMUL.FTZ R5, R0, c[0x0][0x2d4] ;  /* 0x0000b50000058a20 */ /* 0x000fca0000410000 */
[----:B------:R0:W-:Y:S01]  /*0c10*/  @!P0 STG.E [R2.64], R5 ;  /* 0x0000000502008986 */ /* 0x0001e2000c101904 */
[----:B-1----:R-:W-:Y:S01]  /*0c20*/  FADD.FTZ R6, R7, R6 ;  /* 0x0000000607067221 */ /* 0x002fe20000010000 */
[----:B------:R-:W-:Y:S06]  /*0c30*/  @P0 EXIT ;  /* 0x000000000000094d */ /* 0x000fec0003800000 */
[----:B0-----:R-:W-:-:S05]  /*0c40*/  FMUL.FTZ R5, R6, c[0x0][0x2d4] ;  /* 0x0000b50006057a20 */ /* 0x001fca0000410000 */
[----:B------:R-:W-:Y:S01]  /*0c50*/  STG.E [R2.64+0x80], R5 ;  /* 0x0000800502007986 */ /* 0x000fe2000c101904 */
[----:B------:R-:W-:Y:S05]  /*0c60*/  EXIT ;  /* 0x000000000000794d */ /* 0x000fea0003800000 */
.L_x_1592:
        /* <DEDUP_REMOVED lines=9> */
.L_x_2480:


//--------------------- .text._ZN5flash25flash_bwd_dot_do_o_kernelILb1E23Flash_bwd_kernel_traitsILi64ELi64ELi128ELi8ELi2ELi4ELi4ELb1ELb0EN7cutlass10bfloat16_tE19Flash_kernel_traitsILi64ELi64ELi128ELi8ES3_EEEEvNS_16Flash_bwd_paramsE --------------------------
	.section	.text._ZN5flash25flash_bwd_dot_do_o_kernelILb1E23Flash_bwd_kernel_traitsILi64ELi64ELi128ELi8ELi2ELi4ELi4ELb1ELb0EN7cutlass10bfloat16_tE19Flash_kernel_traitsILi64ELi64ELi128ELi8ES3_EEEEvNS_16Flash_bwd_paramsE,"ax",@progbits
	.sectioninfo	@"SHI_REGISTERS=34"
	.align	128
        .global         _ZN5flash25flash_bwd_dot_do_o_kernelILb1E23Flash_bwd_kernel_traitsILi64ELi64ELi128ELi8ELi2ELi4ELi4ELb1ELb0EN7cutlass10bfloat16_tE19Flash_kernel_traitsILi64ELi64ELi128ELi8ES3_EEEEvNS_16Flash_bwd_paramsE
        .type           _ZN5flash25flash_bwd_dot_do_o_kernelILb1E23Flash_bwd_kernel_traitsILi64ELi64ELi128ELi8ELi2ELi4ELi4ELb1ELb0EN7cutlass10bfloat16_tE19Flash_kernel_traitsILi64ELi64ELi128ELi8ES3_EEEEvNS_16Flash_bwd_paramsE,@function
        .size           _ZN5flash25flash_bwd_dot_do_o_kernelILb1E23Flash_bwd_kernel_traitsILi64ELi64ELi128ELi8ELi2ELi4ELi4ELb1ELb0EN7cutlass10bfloat16_tE19Flash_kernel_traitsILi64ELi64ELi128ELi8ES3_EEEEvNS_16Flash_bwd_paramsE,(.L_x_2481 - _ZN5flash25flash_bwd_dot_do_o_kernelILb1E23Flash_bwd_kernel_traitsILi64ELi64ELi128ELi8ELi2ELi4ELi4ELb1ELb0EN7cutlass10bfloat16_tE19Flash_kernel_traitsILi64ELi64ELi128ELi8ES3_EEEEvNS_16Flash_bwd_paramsE)
        .other          _ZN5flash25flash_bwd_dot_do_o_kernelILb1E23Flash_bwd_kernel_traitsILi64ELi64ELi128ELi8ELi2ELi4ELi4ELb1ELb0EN7cutlass10bfloat16_tE19Flash_kernel_traitsILi64ELi64ELi128ELi8ES3_EEEEvNS_16Flash_bwd_paramsE,@"STO_CUDA_ENTRY STV_DEFAULT"
_ZN5flash25flash_bwd_dot_do_o_kernelILb1E23Flash_bwd_kernel_traitsILi64ELi64ELi128ELi8ELi2ELi4ELi4ELb1ELb0EN7cutlass10bfloat16_tE19Flash_kernel_traitsILi64ELi64ELi128ELi8ES3_EEEEvNS_16Flash_bwd_paramsE:
.text._ZN5flash25flash_bwd_dot_do_o_kernelILb1E23Flash_bwd_kernel_traitsILi64ELi64ELi128ELi8ELi2ELi4ELi4ELb1ELb0EN7cutlass10bfloat16_tE19Flash_kernel_traitsILi64ELi64ELi128ELi8ES3_EEEEvNS_16Flash_bwd_paramsE:
        /* <DEDUP_REMOVED lines=19> */
[----:B------:R-:W-:Y:S01]  /*0130*/  ISETP.NE.AND P1, PT, R11, -0x1, PT ;  /* 0xffffffff0b00780c */ /* 0x000fe20003f25270 */
[C---:B------:R-:W-:Y:S01]  /*0140*/  IMAD.WIDE R2, R10.reuse, 0x80, RZ ;  /* 0x000000800a027825 */ /* 0x040fe200078e02ff */
[----:B------:R-:W-:Y:S01]  /*0150*/  MOV R20, c[0x0][0x1c0] ;  /* 0x0000700000147a02 */ /* 0x000fe20000000f00 */
[----:B------:R-:W-:Y:S01]  /*0160*/  ULDC.U8 UR6, c[0x0][0x328] ;  /* 0x0000ca0000067ab9 */ /* 0x000fe20000000000 */
[----:B------:R-:W-:Y:S01]  /*0170*/  SHF.R.S32.HI R14, RZ, 0x1f, R21 ;  /* 0x0000001fff0e7819 */ /* 0x000fe20000011415 */
[----:B------:R-:W-:Y:S01]  /*0180*/  IMAD.WIDE R24, R10, c[0x0][0x224], RZ ;  /* 0x000089000a187a25 */ /* 0x000fe200078e02ff */
[----:B------:R-:W-:Y:S02]  /*0190*/  SEL R0, R2, RZ, P0 ;  /* 0x000000ff02007207 */ /* 0x000fe40000000000 */
[----:B------:R-:W-:Y:S01]  /*01a0*/  SEL R5, R3, RZ, P0 ;  /* 0x000000ff03057207 */ /* 0x000fe20000000000 */
[----:B------:R-:W-:-:S04]  /*01b0*/  IMAD.WIDE R30, R20, c[0x0][0x22c], RZ ;  /* 0x00008b00141e7a25 */ /* 0x000fc800078e02ff */
[--C-:B------:R-:W-:Y:S01]  /*01c0*/  @!P1 SHF.R.S32.HI R4, RZ, 0x1f, R10.reuse ;  /* 0x0000001fff049819 */ /* 0x100fe2000001140a */
[C---:B------:R-:W-:Y:S01]  /*01d0*/  @P1 IMAD.WIDE.U32 R2, R11.reuse, c[0x0][0x1e8], RZ ;  /* 0x00007a000b021a25 */ /* 0x040fe200078e00ff */
[----:B------:R-:W-:Y:S02]  /*01e0*/  @!P1 SHF.R.S32.HI R19, RZ, 0x1f, R10 ;  /* 0x0000001fff139819 */ /* 0x000fe4000001140a */
[----:B------:R-:W-:Y:S01]  /*01f0*/  @P1 MOV R23, R11 ;  /* 0x0000000b00171202 */ /* 0x000fe20000000f00 */
[----:B------:R-:W-:Y:S01]  /*0200*/  @!P1 IMAD R9, R4, c[0x0][0x368], RZ ;  /* 0x0000da0004099a24 */ /* 0x000fe200078e02ff */
[----:B------:R-:W-:Y:S01]  /*0210*/  @!P1 MOV R23, 0xffffffff ;  /* 0xffffffff00179802 */ /* 0x000fe20000000f00 */
[----:B------:R-:W-:Y:S01]  /*0220*/  @P1 IMAD R8, R11, c[0x0][0x1ec], R3 ;  /* 0x00007b000b081a24 */ /* 0x000fe200078e0203 */
[----:B------:R-:W-:Y:S01]  /*0230*/  SHF.R.S32.HI R3, RZ, 0x1f, R20 ;  /* 0x0000001fff037819 */ /* 0x000fe20000011414 */
[----:B------:R-:W-:Y:S02]  /*0240*/  @P1 IMAD.MOV.U32 R12, RZ, RZ, R2 ;  /* 0x000000ffff0c1224 */ /* 0x000fe400078e0002 */
[----:B------:R-:W-:-:S02]  /*0250*/  IMAD R2, R25, c[0x0][0x1c0], RZ ;  /* 0x0000700019027a24 */ /* 0x000fc400078e02ff */
[----:B------:R-:W-:-:S04]  /*0260*/  @P1 IMAD.WIDE.U32 R6, R11, c[0x0][0x370], RZ ;  /* 0x0000dc000b061a25 */ /* 0x000fc800078e00ff */
[----:B------:R-:W-:Y:S02]  /*0270*/  @!P1 IMAD R19, R19, c[0x0][0x1e0], RZ ;  /* 0x0000780013139a24 */ /* 0x000fe400078e02ff */
[C---:B------:R-:W-:Y:S02]  /*0280*/  @!P1 IMAD R9, R10.reuse, c[0x0][0x36c], R9 ;  /* 0x0000db000a099a24 */ /* 0x040fe400078e0209 */
[----:B------:R-:W-:-:S04]  /*0290*/  @!P1 IMAD.WIDE.U32 R16, R10, c[0x0][0x368], RZ ;  /* 0x0000da000a109a25 */ /* 0x000fc800078e00ff */
[----:B------:R-:W-:Y:S02]  /*02a0*/  IMAD R27, R24, R3, R2 ;  /* 0x00000003181b7224 */ /* 0x000fe400078e0202 */
[----:B------:R-:W-:Y:S02]  /*02b0*/  @P1 IMAD R7, R11, c[0x0][0x374], R7 ;  /* 0x0000dd000b071a24 */ /* 0x000fe400078e0207 */
[----:B------:R-:W-:-:S04]  /*02c0*/  @!P1 IMAD.WIDE.U32 R2, R10, c[0x0][0x1e0], RZ ;  /* 0x000078000a029a25 */ /* 0x000fc800078e00ff */
[----:B------:R-:W-:Y:S01]  /*02d0*/  @!P1 IMAD R19, R10, c[0x0][0x1e4], R19 ;  /* 0x000079000a139a24 */ /* 0x000fe200078e0213 */
[----:B------:R-:W-:Y:S01]  /*02e0*/  @!P1 MOV R12, R2 ;  /* 0x00000002000c9202 */ /* 0x000fe20000000f00 */
[----:B------:R-:W-:Y:S01]  /*02f0*/  @!P1 IMAD.IADD R7, R17, 0x1, R9 ;  /* 0x0000000111079824 */ /* 0x000fe200078e0209 */
[----:B------:R-:W-:Y:S01]  /*0300*/  HFMA2.MMA R17, -RZ, RZ, 0, 0 ;  /* 0x00000000ff117435 */ /* 0x000fe200000001ff */
[----:B------:R-:W0:Y:S01]  /*0310*/  S2R R9, SR_CTAID.Z ;  /* 0x0000000000097919 */ /* 0x000e220000002700 */
[----:B------:R-:W-:Y:S01]  /*0320*/  @!P1 IMAD.IADD R8, R3, 0x1, R19 ;  /* 0x0000000103089824 */ /* 0x000fe200078e0213 */
[----:B------:R-:W-:Y:S01]  /*0330*/  IADD3 R19, P0, R21, R0, RZ ;  /* 0x0000000015137210 */ /* 0x000fe20007f1e0ff */
[----:B------:R-:W-:-:S03]  /*0340*/  IMAD.WIDE.U32 R24, R24, c[0x0][0x1c0], RZ ;  /* 0x0000700018187a25 */ /* 0x000fc600078e00ff */
[----:B------:R-:W-:Y:S01]  /*0350*/  IADD3.X R5, R14, R5, RZ, P0, !PT ;  /* 0x000000050e057210 */ /* 0x000fe200007fe4ff */
[----:B------:R-:W-:Y:S01]  /*0360*/  IMAD.MOV.U32 R3, RZ, RZ, c[0x0][0x22c] ;  /* 0x00008b00ff037624 */ /* 0x000fe200078e00ff */
[----:B------:R-:W-:Y:S01]  /*0370*/  ISETP.NE.AND P0, PT, RZ, UR6, PT ;  /* 0x00000006ff007c0c */ /* 0x000fe2000bf05270 */
[----:B------:R-:W-:Y:S02]  /*0380*/  IMAD.IADD R2, R25, 0x1, R27 ;  /* 0x0000000119027824 */ /* 0x000fe400078e021b */
[----:B------:R-:W-:Y:S01]  /*0390*/  IMAD R4, R31, R23, RZ ;  /* 0x000000171f047224 */ /* 0x000fe200078e02ff */
[----:B------:R-:W-:Y:S01]  /*03a0*/  SHF.R.S32.HI R25, RZ, 0x1f, R3 ;  /* 0x0000001fff197819 */ /* 0x000fe20000011403 */
[----:B------:R-:W-:Y:S01]  /*03b0*/  @P1 IMAD.MOV.U32 R15, RZ, RZ, R6 ;  /* 0x000000ffff0f1224 */ /* 0x000fe200078e0006 */
[----:B------:R-:W1:Y:S01]  /*03c0*/  S2R R3, SR_TID.X ;  /* 0x0000000000037919 */ /* 0x000e620000002100 */
[----:B------:R-:W-:Y:S01]  /*03d0*/  IMAD R2, R2, c[0x0][0x22c], RZ ;  /* 0x00008b0002027a24 */ /* 0x000fe200078e02ff */
[----:B------:R-:W-:Y:S01]  /*03e0*/  @!P1 MOV R15, R16 ;  /* 0x00000010000f9202 */ /* 0x000fe20000000f00 */
[----:B------:R-:W-:-:S02]  /*03f0*/  IMAD R6, R5, R30, RZ ;  /* 0x0000001e05067224 */ /* 0x000fc400078e02ff */
[C---:B------:R-:W-:Y:S02]  /*0400*/  IMAD R17, R30.reuse, R17, R4 ;  /* 0x000000111e117224 */ /* 0x040fe400078e0204 */
[----:B------:R-:W-:Y:S02]  /*0410*/  IMAD R27, R25, R24, R2 ;  /* 0x00000018191b7224 */ /* 0x000fe400078e0202 */
[----:B------:R-:W-:-:S04]  /*0420*/  IMAD.WIDE.U32 R4, R30, R23, RZ ;  /* 0x000000171e047225 */ /* 0x000fc800078e00ff */
[----:B------:R-:W-:-:S04]  /*0430*/  IMAD.WIDE.U32 R24, R24, c[0x0][0x22c], RZ ;  /* 0x00008b0018187a25 */ /* 0x000fc800078e00ff */
[----:B------:R-:W-:Y:S01]  /*0440*/  IMAD R23, R31, R19, R6 ;  /* 0x000000131f177224 */ /* 0x000fe200078e0206 */
[----:B------:R-:W-:Y:S01]  /*0450*/  IADD3 R0, R25, R27, RZ ;  /* 0x0000001b19007210 */ /* 0x000fe20007ffe0ff */
[----:B0-----:R-:W-:Y:S01]  /*0460*/  IMAD R2, R9, c[0x0][0x22c], RZ ;  /* 0x00008b0009027a24 */ /* 0x001fe200078e02ff */
[----:B------:R-:W-:Y:S01]  /*0470*/  SEL R24, R24, R4, !P1 ;  /* 0x0000000418187207 */ /* 0x000fe20004800000 */
[----:B------:R-:W-:Y:S01]  /*0480*/  IMAD.WIDE.U32 R30, R19, R30, RZ ;  /* 0x0000001e131e7225 */ /* 0x000fe200078e00ff */
[----:B------:R-:W-:Y:S02]  /*0490*/  SHF.R.S32.HI R6, RZ, 0x1f, R9 ;  /* 0x0000001fff067819 */ /* 0x000fe40000011409 */
[----:B------:R-:W-:Y:S01]  /*04a0*/  SHF.R.S32.HI R25, RZ, 0x1f, R2 ;  /* 0x0000001fff197819 */ /* 0x000fe20000011402 */
[----:B------:R-:W-:Y:S01]  /*04b0*/  @P1 IMAD.IADD R0, R5, 0x1, R17 ;  /* 0x0000000105001824 */ /* 0x000fe200078e0211 */
[----:B------:R-:W-:Y:S01]  /*04c0*/  IADD3 R26, R31, R23, RZ ;  /* 0x000000171f1a7210 */ /* 0x000fe20007ffe0ff */
[----:B------:R-:W-:Y:S05]  /*04d0*/  @!P0 BRA `(.L_x_1593) ;  /* 0x0000007000008947 */ /* 0x000fea0003800000 */
[----:B-1----:R-:W-:Y:S01]  /*04e0*/  @!P1 IMAD R11, R10, c[0x0][0x224], RZ ;  /* 0x000089000a0b9a24 */ /* 0x002fe200078e02ff */
[----:B------:R-:W-:Y:S01]  /*04f0*/  MOV R4, 0x80 ;  /* 0x0000008000047802 */ /* 0x000fe20000000f00 */
[----:B------:R-:W-:-:S03]  /*0500*/  IMAD.MOV.U32 R5, RZ, RZ, c[0x0][0x210] ;  /* 0x00008400ff057624 */ /* 0x000fc600078e00ff */
[----:B------:R-:W-:Y:S01]  /*0510*/  LEA R10, R10, R11, 0x7 ;  /* 0x0000000b0a0a7211 */ /* 0x000fe200078e38ff */
[----:B------:R-:W-:-:S04]  /*0520*/  IMAD R4, R4, R5, c[0x0][0x234] ;  /* 0x00008d0004047624 */ /* 0x000fc800078e0205 */
[----:B------:R-:W-:Y:S01]  /*0530*/  IMAD R27, R4, R9, R10 ;  /* 0x00000009041b7224 */ /* 0x000fe200078e020a */
[----:B------:R-:W-:Y:S05]  /*0540*/  BRA `(.L_x_1594) ;  /* 0x0000002000007947 */ /* 0x000fea0003800000 */
.L_x_1593:
[----:B-1----:R-:W-:-:S04]  /*0550*/  IMAD R10, R10, c[0x0][0x1c0], R9 ;  /* 0x000070000a0a7a24 */ /* 0x002fc800078e0209 */
[----:B------:R-:W-:Y:S02]  /*0560*/  IMAD R27, R10, c[0x0][0x224], RZ ;  /* 0x000089000a1b7a24 */ /* 0x000fe400078e02ff */
.L_x_1594:
[----:B------:R-:W-:Y:S01]  /*0570*/  SHF.R.S32.HI R28, RZ, 0x1f, R3 ;  /* 0x0000001fff1c7819 */ /* 0x000fe20000011403 */
[----:B------:R-:W-:-:S03]  /*0580*/  IMAD R18, R14, c[0x0][0x370], RZ ;  /* 0x0000dc000e127a24 */ /* 0x000fc600078e02ff */
[----:B------:R-:W-:Y:S01]  /*0590*/  LEA.HI R16, R28, R3, RZ, 0x3 ;  /* 0x000000031c107211 */ /* 0x000fe200078f18ff */
[----:B------:R-:W-:-:S03]  /*05a0*/  IMAD R18, R21, c[0x0][0x374], R18 ;  /* 0x0000dd0015127a24 */ /* 0x000fc600078e0212 */
[----:B------:R-:W-:-:S04]  /*05b0*/  LOP3.LUT R4, R16, 0x1ffffff8, RZ, 0xc0, !PT ;  /* 0x1ffffff810047812 */ /* 0x000fc800078ec0ff */
[----:B------:R-:W-:-:S05]  /*05c0*/  IADD3 R4, -R4, R3, RZ ;  /* 0x0000000304047210 */ /* 0x000fca0007ffe1ff */
[----:B------:R-:W-:-:S05]  /*05d0*/  IMAD.SHL.U32 R4, R4, 0x8, RZ ;  /* 0x0000000804047824 */ /* 0x000fca00078e00ff */
[----:B------:R-:W-:Y:S02]  /*05e0*/  SHF.R.S32.HI R5, RZ, 0x1f, R4 ;  /* 0x0000001fff057819 */ /* 0x000fe40000011404 */
[----:B------:R-:W-:-:S03]  /*05f0*/  ISETP.GE.AND P0, PT, R4, c[0x0][0x220], PT ;  /* 0x0000880004007a0c */ /* 0x000fc60003f06270 */
[----:B------:R-:W-:-:S04]  /*0600*/  IMAD.WIDE.U32 R10, R21, c[0x0][0x370], R4 ;  /* 0x0000dc00150a7a25 */ /* 0x000fc800078e0004 */
[----:B------:R-:W-:Y:S01]  /*0610*/  IMAD.WIDE.U32 R4, R21, c[0x0][0x1e8], R4 ;  /* 0x00007a0015047a25 */ /* 0x000fe200078e0004 */
[----:B------:R-:W-:-:S04]  /*0620*/  IADD3 R10, P1, R15, R10, RZ ;  /* 0x0000000a0f0a7210 */ /* 0x000fc80007f3e0ff */
[----:B------:R-:W-:Y:S02]  /*0630*/  IADD3.X R11, R7, R11, R18, P1, !PT ;  /* 0x0000000b070b7210 */ /* 0x000fe40000ffe412 */
[----:B------:R-:W-:Y:S02]  /*0640*/  IADD3 R7, -R21, R13, RZ ;  /* 0x0000000d15077210 */ /* 0x000fe40007ffe1ff */
[----:B------:R-:W-:Y:S01]  /*0650*/  SHF.R.S32.HI R13, RZ, 0x3, R16 ;  /* 0x00000003ff0d7819 */ /* 0x000fe20000011410 */
[----:B------:R-:W-:Y:S01]  /*0660*/  IMAD R16, R14, c[0x0][0x1e8], RZ ;  /* 0x00007a000e107a24 */ /* 0x000fe200078e02ff */
[----:B------:R-:W-:Y:S01]  /*0670*/  IADD3 R4, P2, R12, R4, RZ ;  /* 0x000000040c047210 */ /* 0x000fe20007f5e0ff */
[----:B------:R-:W-:Y:S01]  /*0680*/  IMAD R14, R6, c[0x0][0x378], RZ ;  /* 0x0000de00060e7a24 */ /* 0x000fe200078e02ff */
[----:B------:R-:W-:Y:S01]  /*0690*/  ISETP.LT.AND P1, PT, R13, R7, !P0 ;  /* 0x000000070d00720c */ /* 0x000fe20004721270 */
[----:B------:R-:W-:Y:S02]  /*06a0*/  IMAD R17, R21, c[0x0][0x1ec], R16 ;  /* 0x00007b0015117a24 */ /* 0x000fe400078e0210 */
[C---:B------:R-:W-:Y:S01]  /*06b0*/  IMAD R15, R9.reuse, c[0x0][0x37c], R14 ;  /* 0x0000df00090f7a24 */ /* 0x040fe200078e020e */
[----:B------:R-:W-:Y:S01]  /*06c0*/  SHF.R.S32.HI R14, RZ, 0x1f, R13 ;  /* 0x0000001fff0e7819 */ /* 0x000fe2000001140d */
[----:B------:R-:W-:Y:S01]  /*06d0*/  IMAD.WIDE.U32 R10, R9, c[0x0][0x378], R10 ;  /* 0x0000de00090a7a25 */ /* 0x000fe200078e000a */
[----:B------:R-:W-:-:S02]  /*06e0*/  IADD3.X R5, R8, R5, R17, P2, !PT ;  /* 0x0000000508057210 */ /* 0x000fc400017fe411 */
[----:B------:R-:W-:Y:S02]  /*06f0*/  IADD3 R8, R13, 0x20, RZ ;  /* 0x000000200d087810 */ /* 0x000fe40007ffe0ff */
[----:B------:R-:W-:Y:S01]  /*0700*/  IADD3 R11, R11, R15, RZ ;  /* 0x0000000f0b0b7210 */ /* 0x000fe20007ffe0ff */
[----:B------:R-:W-:Y:S01]  /*0710*/  IMAD.WIDE.U32 R4, R9, c[0x0][0x1f0], R4 ;  /* 0x00007c0009047a25 */ /* 0x000fe200078e0004 */
[----:B------:R-:W-:-:S03]  /*0720*/  ISETP.LT.AND P0, PT, R8, R7, !P0 ;  /* 0x000000070800720c */ /* 0x000fc60004701270 */
[----:B------:R-:W-:Y:S02]  /*0730*/  @P1 IMAD R12, R14, c[0x0][0x370], RZ ;  /* 0x0000dc000e0c1a24 */ /* 0x000fe400078e02ff */
[----:B------:R-:W-:Y:S02]  /*0740*/  IMAD R8, R6, c[0x0][0x1f0], RZ ;  /* 0x00007c0006087a24 */ /* 0x000fe400078e02ff */
[C---:B------:R-:W-:Y:S02]  /*0750*/  @P1 IMAD R17, R13.reuse, c[0x0][0x374], R12 ;  /* 0x0000dd000d111a24 */ /* 0x040fe400078e020c */
[----:B------:R-:W-:-:S04]  /*0760*/  @P1 IMAD.WIDE.U32 R6, R13, c[0x0][0x370], R10 ;  /* 0x0000dc000d061a25 */ /* 0x000fc800078e000a */
[----:B------:R-:W-:Y:S01]  /*0770*/  IMAD R15, R9, c[0x0][0x1f4], R8 ;  /* 0x00007d00090f7a24 */ /* 0x000fe200078e0208 */
[----:B------:R-:W-:Y:S01]  /*0780*/  @P1 LEA R8, P2, R6, c[0x0][0x330], 0x1 ;  /* 0x0000cc0006081a11 */ /* 0x000fe200078408ff */
[----:B------:R-:W-:-:S05]  /*0790*/  @P1 IMAD.IADD R7, R7, 0x1, R17 ;  /* 0x0000000107071824 */ /* 0x000fca00078e0211 */
[----:B------:R-:W-:Y:S01]  /*07a0*/  @P1 LEA.HI.X R9, R6, c[0x0][0x334], R7, 0x1, P2 ;  /* 0x0000cd0006091a11 */ /* 0x000fe200010f0c07 */
[----:B------:R-:W-:Y:S01]  /*07b0*/  @P1 IMAD.MOV.U32 R6, RZ, RZ, R4 ;  /* 0x000000ffff061224 */ /* 0x000fe200078e0004 */
[----:B------:R-:W-:Y:S02]  /*07c0*/  @P0 IADD3 R16, P2, R13, 0x20, RZ ;  /* 0x000000200d100810 */ /* 0x000fe40007f5e0ff */
[----:B------:R-:W-:Y:S02]  /*07d0*/  IADD3 R7, R5, R15, RZ ;  /* 0x0000000f05077210 */ /* 0x000fe40007ffe0ff */
[----:B------:R-:W-:Y:S01]  /*07e0*/  @P0 IADD3.X R12, RZ, R14, RZ, P2, !PT ;  /* 0x0000000eff0c0210 */ /* 0x000fe200017fe4ff */
[----:B------:R-:W-:Y:S01]  /*07f0*/  @P0 IMAD.WIDE.U32 R10, R16, c[0x0][0x370], R10 ;  /* 0x0000dc00100a0a25 */ /* 0x000fe200078e000a */
[----:B------:R-:W-:Y:S02]  /*0800*/  @P0 IADD3 R15, P2, R13, 0x20, RZ ;  /* 0x000000200d0f0810 */ /* 0x000fe40007f5e0ff */
[----:B------:R-:W-:Y:S01]  /*0810*/  @P0 MOV R5, R7 ;  /* 0x0000000700050202 */ /* 0x000fe20000000f00 */
[----:B------:R-:W-:-:S02]  /*0820*/  @P0 IMAD R17, R12, c[0x0][0x370], RZ ;  /* 0x0000dc000c110a24 */ /* 0x000fc400078e02ff */
[----:B------:R-:W-:-:S04]  /*0830*/  @P1 IMAD.WIDE.U32 R6, R13, c[0x0][0x1e8], R6 ;  /* 0x00007a000d061a25 */ /* 0x000fc800078e0006 */
[----:B------:R-:W-:Y:S01]  /*0840*/  @P0 IMAD R12, R16, c[0x0][0x374], R17 ;  /* 0x0000dd00100c0a24 */ /* 0x000fe200078e0211 */
[----:B------:R-:W-:Y:S01]  /*0850*/  @P0 IADD3.X R16, RZ, R14, RZ, P2, !PT ;  /* 0x0000000eff100210 */ /* 0x000fe200017fe4ff */
[----:B------:R-:W-:Y:S02]  /*0860*/  @P1 IMAD R14, R14, c[0x0][0x1e8], RZ ;  /* 0x00007a000e0e1a24 */ /* 0x000fe400078e02ff */
[----:B------:R-:W-:Y:S02]  /*0870*/  @P0 IMAD.IADD R11, R11, 0x1, R12 ;  /* 0x000000010b0b0824 */ /* 0x000fe400078e020c */
[----:B------:R-:W-:Y:S02]  /*0880*/  @P0 IMAD R16, R16, c[0x0][0x1e8], RZ ;  /* 0x00007a0010100a24 */ /* 0x000fe400078e02ff */
[----:B------:R-:W-:Y:S02]  /*0890*/  @P1 IMAD R14, R13, c[0x0][0x1ec], R14 ;  /* 0x00007b000d0e1a24 */ /* 0x000fe400078e020e */
[C---:B------:R-:W-:Y:S01]  /*08a0*/  @P0 IMAD R13, R15.reuse, c[0x0][0x1ec], R16 ;  /* 0x00007b000f0d0a24 */ /* 0x040fe200078e0210 */
[----:B------:R-:W-:Y:S01]  /*08b0*/  @P0 LEA R16, P2, R10, c[0x0][0x330], 0x1 ;  /* 0x0000cc000a100a11 */ /* 0x000fe200078408ff */
[----:B------:R-:W-:Y:S01]  /*08c0*/  @P0 IMAD.WIDE.U32 R4, R15, c[0x0][0x1e8], R4 ;  /* 0x00007a000f040a25 */ /* 0x000fe200078e0004 */
[----:B------:R-:W-:-:S02]  /*08d0*/  @P1 IADD3 R7, R7, R14, RZ ;  /* 0x0000000e07071210 */ /* 0x000fc40007ffe0ff */
[----:B------:R-:W-:Y:S02]  /*08e0*/  @P0 LEA.HI.X R17, R10, c[0x0][0x334], R11, 0x1, P2 ;  /* 0x0000cd000a110a11 */ /* 0x000fe400010f0c0b */
[----:B------:R-:W-:Y:S02]  /*08f0*/  @P0 IADD3 R5, R5, R13, RZ ;  /* 0x0000000d05050210 */ /* 0x000fe40007ffe0ff */
[----:B------:R-:W-:Y:S02]  /*0900*/  @P1 LEA R12, P2, R6, c[0x0][0x1d0], 0x1 ;  /* 0x00007400060c1a11 */ /* 0x000fe400078408ff */
[----:B------:R-:W-:Y:S02]  /*0910*/  @P0 LEA R22, P3, R4, c[0x0][0x1d0], 0x1 ;  /* 0x0000740004160a11 */ /* 0x000fe400078608ff */
[----:B------:R-:W-:Y:S02]  /*0920*/  @P1 LEA.HI.X R13, R6, c[0x0][0x1d4], R7, 0x1, P2 ;  /* 0x00007500060d1a11 */ /* 0x000fe400010f0c07 */
[----:B------:R-:W-:Y:S01]  /*0930*/  @P0 LEA.HI.X R23, R4, c[0x0][0x1d4], R5, 0x1, P3 ;  /* 0x0000750004170a11 */ /* 0x000fe200018f0c05 */
[----:B------:R-:W-:Y:S01]  /*0940*/  CS2R R6, SRZ ;  /* 0x0000000000067805 */ /* 0x000fe2000001ff00 */
[----:B------:R-:W-:Y:S01]  /*0950*/  CS2R R4, SRZ ;  /* 0x0000000000047805 */ /* 0x000fe2000001ff00 */
[----:B------:R-:W-:-:S05]  /*0960*/  CS2R R10, SRZ ;  /* 0x00000000000a7805 */ /* 0x000fca000001ff00 */
[----:B------:R0:W2:Y:S02]  /*0970*/  @P1 LDG.E.128 R4, [R8.64] ;  /* 0x0000000408041981 */ /* 0x0000a4000c1e1d00 */
[----:B0-----:R-:W-:-:S06]  /*0980*/  CS2R R8, SRZ ;  /* 0x0000000000087805 */ /* 0x001fcc000001ff00 */
[----:B------:R0:W3:Y:S01]  /*0990*/  @P1 LDG.E.128 R8, [R12.64] ;  /* 0x000000040c081981 */ /* 0x0000e2000c1e1d00 */
[----:B------:R-:W-:Y:S01]  /*09a0*/  CS2R R18, SRZ ;  /* 0x0000000000127805 */ /* 0x000fe2000001ff00 */
[----:B0-----:R-:W-:Y:S01]  /*09b0*/  CS2R R12, SRZ ;  /* 0x00000000000c7805 */ /* 0x001fe2000001ff00 */
[C---:B--2---:R-:W-:Y:S01]  /*09c0*/  LOP3.LUT R14, R4.reuse, 0xffff0000, RZ, 0xc0, !PT ;  /* 0xffff0000040e7812 */ /* 0x044fe200078ec0ff */
[----:B------:R-:W-:Y:S01]  /*09d0*/  IMAD.U32 R4, R4, 0x10000, RZ ;  /* 0x0001000004047824 */ /* 0x000fe200078e00ff */
[----:B---3--:R-:W-:-:S05]  /*09e0*/  LOP3.LUT R15, R8, 0xffff0000, RZ, 0xc0, !PT ;  /* 0xffff0000080f7812 */ /* 0x008fca00078ec0ff */
[----:B------:R-:W-:Y:S01]  /*09f0*/  FMUL.FTZ R14, R14, R15 ;  /* 0x0000000f0e0e7220 */ /* 0x000fe20000410000 */
[----:B------:R-:W-:-:S05]  /*0a00*/  SHF.L.U32 R15, R8, 0x10, RZ ;  /* 0x00000010080f7819 */ /* 0x000fca00000006ff */
[----:B------:R-:W-:Y:S01]  /*0a10*/  FFMA.FTZ R14, R4, R15, R14 ;  /* 0x0000000f040e7223 */ /* 0x000fe2000001000e */
[----:B------:R-:W-:Y:S01]  /*0a20*/  SHF.L.U32 R4, R5, 0x10, RZ ;  /* 0x0000001005047819 */ /* 0x000fe200000006ff */
[----:B------:R-:W-:Y:S01]  /*0a30*/  IMAD.U32 R15, R9, 0x10000, RZ ;  /* 0x00010000090f7824 */ /* 0x000fe200078e00ff */
[----:B------:R-:W-:-:S03]  /*0a40*/  LOP3.LUT R5, R5, 0xffff0000, RZ, 0xc0, !PT ;  /* 0xffff000005057812 */ /* 0x000fc600078ec0ff */
[----:B------:R-:W-:Y:S01]  /*0a50*/  FFMA.FTZ R14, R4, R15, R14 ;  /* 0x0000000f040e7223 */ /* 0x000fe2000001000e */
[----:B------:R-:W-:Y:S02]  /*0a60*/  LOP3.LUT R4, R9, 0xffff0000, RZ, 0xc0, !PT ;  /* 0xffff000009047812 */ /* 0x000fe400078ec0ff */
[----:B------:R-:W-:-:S03]  /*0a70*/  LOP3.LUT R9, R10, 0xffff0000, RZ, 0xc0, !PT ;  /* 0xffff00000a097812 */ /* 0x000fc600078ec0ff */
[----:B------:R-:W-:Y:S01]  /*0a80*/  FFMA.FTZ R14, R5, R4, R14 ;  /* 0x00000004050e7223 */ /* 0x000fe2000001000e */
[----:B------:R-:W-:Y:S02]  /*0a90*/  SHF.L.U32 R4, R6, 0x10, RZ ;  /* 0x0000001006047819 */ /* 0x000fe400000006ff */
[----:B------:R-:W-:Y:S02]  /*0aa0*/  SHF.L.U32 R5, R10, 0x10, RZ ;  /* 0x000000100a057819 */ /* 0x000fe400000006ff */
[----:B------:R-:W-:-:S03]  /*0ab0*/  LOP3.LUT R6, R6, 0xffff0000, RZ, 0xc0, !PT ;  /* 0xffff000006067812 */ /* 0x000fc600078ec0ff */
[----:B------:R-:W-:Y:S01]  /*0ac0*/  FFMA.FTZ R4, R4, R5, R14 ;  /* 0x0000000504047223 */ /* 0x000fe2000001000e */
[----:B------:R-:W-:Y:S01]  /*0ad0*/  SHF.L.U32 R5, R11, 0x10, RZ ;  /* 0x000000100b057819 */ /* 0x000fe200000006ff */
[----:B------:R-:W-:Y:S02]  /*0ae0*/  CS2R R14, SRZ ;  /* 0x00000000000e7805 */ /* 0x000fe4000001ff00 */
[----:B------:R-:W-:Y:S02]  /*0af0*/  FFMA.FTZ R6, R6, R9, R4 ;  /* 0x0000000906067223 */ /* 0x000fe40000010004 */
[----:B------:R-:W-:Y:S02]  /*0b00*/  IMAD.U32 R4, R7, 0x10000, RZ ;  /* 0x0001000007047824 */ /* 0x000fe400078e00ff */
[----:B------:R0:W2:Y:S02]  /*0b10*/  @P0 LDG.E.128 R12, [R16.64] ;  /* 0x00000004100c0981 */ /* 0x0000a4000c1e1d00 */
[----:B------:R-:W-:Y:S01]  /*0b20*/  FFMA.FTZ R4, R4, R5, R6 ;  /* 0x0000000504047223 */ /* 0x000fe20000010006 */
[----:B0-----:R-:W-:-:S06]  /*0b30*/  CS2R R16, SRZ ;  /* 0x0000000000107805 */ /* 0x001fcc000001ff00 */
[----:B------:R-:W3:Y:S01]  /*0b40*/  @P0 LDG.E.128 R16, [R22.64] ;  /* 0x0000000416100981 */ /* 0x000ee2000c1e1d00 */
[----:B------:R-:W-:Y:S01]  /*0b50*/  LOP3.LUT R7, R7, 0xffff0000, RZ, 0xc0, !PT ;  /* 0xffff000007077812 */ /* 0x000fe200078ec0ff */
[----:B------:R-:W-:Y:S01]  /*0b60*/  IMAD R20, R20, c[0x0][0x22c], RZ ;  /* 0x00008b0014147a24 */ /* 0x000fe200078e02ff */
[----:B------:R-:W-:Y:S02]  /*0b70*/  LOP3.LUT R11, R11, 0xffff0000, RZ, 0xc0, !PT ;  /* 0xffff00000b0b7812 */ /* 0x000fe400078ec0ff */
[----:B------:R-:W-:Y:S02]  /*0b80*/  LEA.HI R28, R28, R3, RZ, 0x4 ;  /* 0x000000031c1c7211 */ /* 0x000fe400078f20ff */
[----:B------:R-:W-:Y:S01]  /*0b90*/  IADD3 R24, P0, P1, R30, R24, R2 ;  /* 0x000000181e187210 */ /* 0x000fe2000791e002 */
[----:B------:R-:W-:Y:S01]  /*0ba0*/  FFMA.FTZ R4, R7, R11, R4 ;  /* 0x0000000b07047223 */ /* 0x000fe20000010004 */
[----:B------:R-:W-:Y:S02]  /*0bb0*/  LOP3.LUT R2, R28, 0x3ffffff0, RZ, 0xc0, !PT ;  /* 0x3ffffff01c027812 */ /* 0x000fe400078ec0ff */
[----:B------:R-:W-:-:S02]  /*0bc0*/  SHF.R.S32.HI R28, RZ, 0x4, R28 ;  /* 0x00000004ff1c7819 */ /* 0x000fc4000001141c */
[----:B------:R-:W-:Y:S02]  /*0bd0*/  IADD3 R2, -R2, R3, RZ ;  /* 0x0000000302027210 */ /* 0x000fe40007ffe1ff */
[----:B------:R-:W-:Y:S02]  /*0be0*/  IADD3.X R0, R26, R0, R25, P0, P1 ;  /* 0x000000001a007210 */ /* 0x000fe400007e2419 */
[C---:B--2---:R-:W-:Y:S02]  /*0bf0*/  LOP3.LUT R6, R12.reuse, 0xffff0000, RZ, 0xc0, !PT ;  /* 0xffff00000c067812 */ /* 0x044fe400078ec0ff */
[----:B------:R-:W-:Y:S02]  /*0c00*/  SHF.L.U32 R12, R12, 0x10, RZ ;  /* 0x000000100c0c7819 */ /* 0x000fe400000006ff */
[C---:B------:R-:W-:Y:S02]  /*0c10*/  SHF.L.U32 R8, R13.reuse, 0x10, RZ ;  /* 0x000000100d087819 */ /* 0x040fe400000006ff */
[----:B------:R-:W-:-:S02]  /*0c20*/  LOP3.LUT R13, R13, 0xffff0000, RZ, 0xc0, !PT ;  /* 0xffff00000d0d7812 */ /* 0x000fc400078ec0ff */
[C---:B---3--:R-:W-:Y:S01]  /*0c30*/  LOP3.LUT R5, R16.reuse, 0xffff0000, RZ, 0xc0, !PT ;  /* 0xffff000010057812 */ /* 0x048fe200078ec0ff */
[----:B------:R-:W-:Y:S01]  /*0c40*/  IMAD.U32 R16, R16, 0x10000, RZ ;  /* 0x0001000010107824 */ /* 0x000fe200078e00ff */
[----:B------:R-:W-:-:S03]  /*0c50*/  LOP3.LUT R10, R17, 0xffff0000, RZ, 0xc0, !PT ;  /* 0xffff0000110a7812 */ /* 0x000fc600078ec0ff */
[----:B------:R-:W-:Y:S01]  /*0c60*/  FMUL.FTZ R5, R5, R6 ;  /* 0x0000000605057220 */ /* 0x000fe20000410000 */
[----:B------:R-:W-:-:S03]  /*0c70*/  SHF.L.U32 R6, R17, 0x10, RZ ;  /* 0x0000001011067819 */ /* 0x000fc600000006ff */
[----:B------:R-:W-:-:S04]  /*0c80*/  FFMA.FTZ R5, R16, R12, R5 ;  /* 0x0000000c10057223 */ /* 0x000fc80000010005 */
[----:B------:R-:W-:Y:S01]  /*0c90*/  FFMA.FTZ R5, R6, R8, R5 ;  /* 0x0000000806057223 */ /* 0x000fe20000010005 */
[----:B------:R-:W-:Y:S01]  /*0ca0*/  SHF.L.U32 R6, R18, 0x10, RZ ;  /* 0x0000001012067819 */ /* 0x000fe200000006ff */
[C---:B------:R-:W-:Y:S01]  /*0cb0*/  IMAD.U32 R8, R14.reuse, 0x10000, RZ ;  /* 0x000100000e087824 */ /* 0x040fe200078e00ff */
[----:B------:R-:W-:Y:S01]  /*0cc0*/  LOP3.LUT R14, R14, 0xffff0000, RZ, 0xc0, !PT ;  /* 0xffff00000e0e7812 */ /* 0x000fe200078ec0ff */
[----:B------:R-:W-:Y:S01]  /*0cd0*/  FFMA.FTZ R5, R10, R13, R5 ;  /* 0x0000000d0a057223 */ /* 0x000fe20000010005 */
[----:B------:R-:W-:Y:S02]  /*0ce0*/  LOP3.LUT R18, R18, 0xffff0000, RZ, 0xc0, !PT ;  /* 0xffff000012127812 */ /* 0x000fe400078ec0ff */
[----:B------:R-:W-:Y:S01]  /*0cf0*/  LOP3.LUT R10, R19, 0xffff0000, RZ, 0xc0, !PT ;  /* 0xffff0000130a7812 */ /* 0x000fe200078ec0ff */
[----:B------:R-:W-:Y:S01]  /*0d00*/  FFMA.FTZ R5, R6, R8, R5 ;  /* 0x0000000806057223 */ /* 0x000fe20000010005 */
[----:B------:R-:W-:Y:S01]  /*0d10*/  SHF.L.U32 R8, R15, 0x10, RZ ;  /* 0x000000100f087819 */ /* 0x000fe200000006ff */
[----:B------:R-:W-:Y:S01]  /*0d20*/  IMAD.U32 R6, R19, 0x10000, RZ ;  /* 0x0001000013067824 */ /* 0x000fe200078e00ff */
[----:B------:R-:W-:Y:S01]  /*0d30*/  LOP3.LUT R15, R15, 0xffff0000, RZ, 0xc0, !PT ;  /* 0xffff00000f0f7812 */ /* 0x000fe200078ec0ff */
[----:B------:R-:W-:-:S04]  /*0d40*/  FFMA.FTZ R5, R18, R14, R5 ;  /* 0x0000000e12057223 */ /* 0x000fc80000010005 */
[----:B------:R-:W-:-:S04]  /*0d50*/  FFMA.FTZ R5, R6, R8, R5 ;  /* 0x0000000806057223 */ /* 0x000fc80000010005 */
[----:B------:R-:W-:Y:S02]  /*0d60*/  FFMA.FTZ R10, R10, R15, R5 ;  /* 0x0000000f0a0a7223 */ /* 0x000fe40000010005 */
[----:B------:R-:W0:Y:S04]  /*0d70*/  SHFL.BFLY PT, R5, R4, 0x4, 0x1f ;  /* 0x0c801f0004057f89 */ /* 0x000e2800000e0000 */
[----:B------:R-:W1:Y:S01]  /*0d80*/  SHFL.BFLY PT, R7, R10, 0x4, 0x1f ;  /* 0x0c801f000a077f89 */ /* 0x000e6200000e0000 */
[----:B0-----:R-:W-:Y:S02]  /*0d90*/  FADD.FTZ R8, R4, R5 ;  /* 0x0000000504087221 */ /* 0x001fe40000010000 */
[----:B-1----:R-:W-:-:S03]  /*0da0*/  FADD.FTZ R9, R10, R7 ;  /* 0x000000070a097221 */ /* 0x002fc60000010000 */
[----:B------:R-:W0:Y:S04]  /*0db0*/  SHFL.BFLY PT, R5, R8, 0x2, 0x1f ;  /* 0x0c401f0008057f89 */ /* 0x000e2800000e0000 */
[----:B------:R-:W1:Y:S01]  /*0dc0*/  SHFL.BFLY PT, R12, R9, 0x2, 0x1f ;  /* 0x0c401f00090c7f89 */ /* 0x000e6200000e0000 */
[----:B0-----:R-:W-:Y:S01]  /*0dd0*/  FADD.FTZ R6, R8, R5 ;  /* 0x0000000508067221 */ /* 0x001fe20000010000 */
[----:B------:R-:W-:Y:S01]  /*0de0*/  SHF.L.U32 R5, R2, 0x2, RZ ;  /* 0x0000000202057819 */ /* 0x000fe200000006ff */
[----:B------:R-:W-:Y:S02]  /*0df0*/  IMAD.IADD R8, R21, 0x1, R27 ;  /* 0x0000000115087824 */ /* 0x000fe400078e021b */
[----:B-1----:R-:W-:Y:S01]  /*0e00*/  FADD.FTZ R7, R9, R12 ;  /* 0x0000000c09077221 */ /* 0x002fe20000010000 */
[----:B------:R-:W0:Y:S01]  /*0e10*/  SHFL.BFLY PT, R11, R6, 0x1, 0x1f ;  /* 0x0c201f00060b7f89 */ /* 0x000e2200000e0000 */
[----:B------:R-:W-:Y:S01]  /*0e20*/  IMAD R5, R28, R20, R5 ;  /* 0x000000141c057224 */ /* 0x000fe200078e0205 */
[----:B------:R-:W-:-:S02]  /*0e30*/  SHF.L.U32 R9, R20, 0x2, RZ ;  /* 0x0000000214097819 */ /* 0x000fc400000006ff */
[----:B------:R-:W1:Y:S02]  /*0e40*/  SHFL.BFLY PT, R10, R7, 0x1, 0x1f ;  /* 0x0c201f00070a7f89 */ /* 0x000e6400000e0000 */
[----:B------:R-:W-:-:S04]  /*0e50*/  IADD3 R4, P0, R5, R24, RZ ;  /* 0x0000001805047210 */ /* 0x000fc80007f1e0ff */
[----:B------:R-:W-:Y:S02]  /*0e60*/  LEA.HI.X.SX32 R5, R5, R0, 0x1, P0 ;  /* 0x0000000005057211 */ /* 0x000fe400000f0eff */
[C---:B------:R-:W-:Y:S02]  /*0e70*/  LEA R2, P1, R4.reuse, c[0x0][0x350], 0x2 ;  /* 0x0000d40004027a11 */ /* 0x040fe400078210ff */
[C---:B------:R-:W-:Y:S02]  /*0e80*/  LOP3.LUT P0, RZ, R3.reuse, 0x7, RZ, 0xc0, !PT ;  /* 0x0000000703ff7812 */ /* 0x040fe4000780c0ff */
[----:B------:R-:W-:Y:S02]  /*0e90*/  LEA.HI R0, P2, R3, R8, RZ, 0x1d ;  /* 0x0000000803007211 */ /* 0x000fe4000785e8ff */
[----:B------:R-:W-:Y:S02]  /*0ea0*/  SHF.R.S32.HI R8, RZ, 0x1f, R8 ;  /* 0x0000001fff087819 */ /* 0x000fe40000011408 */
[----:B------:R-:W-:-:S02]  /*0eb0*/  LEA.HI.X R3, R4, c[0x0][0x354], R5, 0x2, P1 ;  /* 0x0000d50004037a11 */ /* 0x000fc400008f1405 */
[----:B------:R-:W-:Y:S02]  /*0ec0*/  IADD3.X R5, RZ, R8, RZ, P2, !PT ;  /* 0x00000008ff057210 */ /* 0x000fe400017fe4ff */
[----:B------:R-:W-:Y:S01]  /*0ed0*/  LEA R4, P1, R0, c[0x0][0x3c8], 0x2 ;  /* 0x0000f20000047a11 */ /* 0x000fe200078210ff */
[----:B------:R-:W-:-:S03]  /*0ee0*/  IMAD.WIDE R8, R9, 0x10, R2 ;  /* 0x0000001009087825 */ /* 0x000fc600078e0202 */
[----:B------:R-:W-:Y:S01]  /*0ef0*/  LEA.HI.X R5, R0, c[0x0][0x3cc], R5, 0x2, P1 ;  /* 0x0000f30000057a11 */ /* 0x000fe200008f1405 */
[----:B0-----:R-:W-:Y:S02]  /*0f00*/  @!P0 FADD.FTZ R0, R6, R11 ;  /* 0x0000000b06008221 */ /* 0x001fe40000010000 */
[----:B-1----:R-:W-:Y:S02]  /*0f10*/  FADD.FTZ R10, R7, R10 ;  /* 0x0000000a070a7221 */ /* 0x002fe40000010000 */
[----:B------:R-:W-:-:S04]  /*0f20*/  IMAD.WIDE R6, R20, 0x40, R8 ;  /* 0x0000004014067825 */ /* 0x000fc800078e0208 */
[----:B------:R-:W-:Y:S02]  /*0f30*/  @!P0 FMUL.FTZ R11, R0, c[0x0][0x2d4] ;  /* 0x0000b500000b8a20 */ /* 0x000fe40000410000 */
[----:B------:R-:W-:Y:S02]  /*0f40*/  FMUL.FTZ R13, R10, c[0x0][0x2d4] ;  /* 0x0000b5000a0d7a20 */ /* 0x000fe40000410000 */
[----:B------:R-:W-:Y:S01]  /*0f50*/  IMAD.WIDE R20, R20, 0x40, R6 ;  /* 0x0000004014147825 */ /* 0x000fe200078e0206 */
[----:B------:R-:W-:Y:S04]  /*0f60*/  @!P0 STG.E [R4.64], R11 ;  /* 0x0000000b04008986 */ /* 0x000fe8000c101904 */
[----:B------:R-:W-:Y:S04]  /*0f70*/  @!P0 STG.E [R4.64+0x80], R13 ;  /* 0x0000800d04008986 */ /* 0x000fe8000c101904 */
[----:B------:R-:W-:Y:S04]  /*0f80*/  STG.E.128 [R2.64], RZ ;  /* 0x000000ff02007986 */ /* 0x000fe8000c101d04 */
[----:B------:R-:W-:Y:S04]  /*0f90*/  STG.E.128 [R8.64], RZ ;  /* 0x000000ff08007986 */ /* 0x000fe8000c101d04 */
[----:B------:R-:W-:Y:S04]  /*0fa0*/  STG.E.128 [R6.64], RZ ;  /* 0x000000ff06007986 */ /* 0x000fe8000c101d04 */
[----:B------:R-:W-:Y:S01]  /*0fb0*/  STG.E.128 [R20.64], RZ ;  /* 0x000000ff14007986 */ /* 0x000fe2000c101d04 */
[----:B------:R-:W-:Y:S05]  /*0fc0*/  EXIT ;  /* 0x000000000000794d */ /* 0x000fea0003800000 */
.L_x_1595:
        /* <DEDUP_REMOVED lines=11> */
.L_x_2481:


//--------------------- .text._ZN5flash27flash_bwd_convert_dq_kernelI23Flash_bwd_kernel_traitsILi64ELi128ELi128ELi8ELi4ELi4ELi4ELb0ELb0EN7cutlass10bfloat16_tE19Flash_kernel_traitsILi64ELi128ELi128ELi8ES3_EEEEvNS_16Flash_bwd_paramsEi --------------------------
	.section	.text._ZN5flash27flash_bwd_convert_dq_kernelI23Flash_bwd_kernel_traitsILi64ELi128ELi128ELi8ELi4ELi4ELi4ELb0ELb0EN7cutlass10bfloat16_tE19Flash_kernel_traitsILi64ELi128ELi128ELi8ES3_EEEEvNS_16Flash_bwd_paramsEi,"ax",@progbits
	.sectioninfo	@"SHI_REGISTERS=64"
	.align	128
        .global         _ZN5flash27flash_bwd_convert_dq_kernelI23Flash_bwd_kernel_traitsILi64ELi128ELi128ELi8ELi4ELi4ELi4ELb0ELb0EN7cutlass10bfloat16_tE19Flash_kernel_traitsILi64ELi128ELi128ELi8ES3_EEEEvNS_16Flash_bwd_paramsEi
        .type           _ZN5flash27flash_bwd_convert_dq_kernelI23Flash_bwd_kernel_traitsILi64ELi128ELi128ELi8ELi4ELi4ELi4ELb0ELb0EN7cutlass10bfloat16_tE19Flash_kernel_traitsILi64ELi128ELi128ELi8ES3_EEEEvNS_16Flash_bwd_paramsEi,@function
        .size           _ZN5flash27flash_bwd_convert_dq_kernelI23Flash_bwd_kernel_traitsILi64ELi128ELi128ELi8ELi4ELi4ELi4ELb0ELb0EN7cutlass10bfloat16_tE19Flash_kernel_traitsILi64ELi128ELi128ELi8ES3_EEEEvNS_16Flash_bwd_paramsEi,(.L_x_2482 - _ZN5flash27flash_bwd_convert_dq_kernelI23Flash_bwd_kernel_traitsILi64ELi128ELi128ELi8ELi4ELi4ELi4ELb0ELb0EN7cutlass10bfloat16_tE19Flash_kernel_traitsILi64ELi128ELi128ELi8ES3_EEEEvNS_16Flash_bwd_paramsEi)
        .other          _ZN5flash27flash_bwd_convert_dq_kernelI23Flash_bwd_kernel_traitsILi64ELi128ELi128ELi8ELi4ELi4ELi4ELb0ELb0EN7cutlass10bfloat16_tE19Flash_kernel_traitsILi64ELi128ELi128ELi8ES3_EEEEvNS_16Flash_bwd_paramsEi,@"STO_CUDA_ENTRY STV_DEFAULT"
_ZN5flash27flash_bwd_convert_dq_kernelI23Flash_bwd_kernel_traitsILi64ELi128ELi128ELi8ELi4ELi4ELi4ELb0ELb0EN7cutlass10bfloat16_tE19Flash_kernel_traitsILi64ELi128ELi128ELi8ES3_EEEEvNS_16Flash_bwd_paramsEi:
.text._ZN5flash27flash_bwd_convert_dq_kernelI23Flash_bwd_kernel_traitsILi64ELi128ELi128ELi8ELi4ELi4ELi4ELb0ELb0EN7cutlass10bfloat16_tE19Flash_kernel_traitsILi64ELi128ELi128ELi8ES3_EEEEvNS_16Flash_bwd_paramsEi:
[----:B------:R-:W-:Y:S02]  /*0000*/  MOV R1, c[0x0][0x28] ;  /* 0x00000a0000017a02 */ /* 0x000fe40000000f00 */
[----:B------:R-:W0:Y:S01]  /*0010*/  S2R R30, SR_CTAID.Y ;  /* 0x00000000001e7919 */ /* 0x000e220000002600 */
[----:B------:R-:W-:Y:S01]  /*0020*/  ISETP.NE.U32.AND P0, PT, RZ, c[0x0][0x240], PT ;  /* 0x00009000ff007a0c */ /* 0x000fe20003f05070 */
[----:B------:R-:W-:Y:S01]  /*0030*/  HFMA2.MMA R3, -RZ, RZ, 0, 2.384185791015625e-07 ;  /* 0x00000004ff037435 */ /* 0x000fe200000001ff */
[----:B------:R-:W-:Y:S01]  /*0040*/  MOV R32, 0xffffffff ;  /* 0xffffffff00207802 */ /* 0x000fe20000000f00 */
[----:B------:R-:W-:Y:S01]  /*0050*/  ULDC.64 UR6, c[0x0][0x118] ;  /* 0x0000460000067ab9 */ /* 0x000fe20000000a00 */
[----:B------:R-:W-:-:S07]  /*0060*/  ISETP.NE.AND.EX P0, PT, RZ, c[0x0][0x244], PT, P0 ;  /* 0x00009100ff007a0c */ /* 0x000fce0003f05300 */
[----:B0-----:R-:W-:-:S06]  /*0070*/  IMAD.WIDE R2, R30, R3, c[0x0][0x240] ;  /* 0x000090001e027625 */ /* 0x001fcc00078e0203 */
[----:B------:R-:W2:Y:S04]  /*0080*/  @P0 LDG.E R32, [R2.64] ;  /* 0x0000000602200981 */ /* 0x000ea8000c1e1900 */
[----:B------:R-:W2:Y:S04]  /*0090*/  @P0 LDG.E R5, [R2.64+0x4] ;  /* 0x0000040602050981 */ /* 0x000ea8000c1e1900 */
[----:B------:R-:W0:Y:S01]  /*00a0*/  S2R R0, SR_CTAID.X ;  /* 0x0000000000007919 */ /* 0x000e220000002500 */
[----:B--2---:R-:W-:Y:S01]  /*00b0*/  @P0 IADD3 R4, R5, -R32, RZ ;  /* 0x8000002005040210 */ /* 0x004fe20007ffe0ff */
[----:B0-----:R-:W-:Y:S01]  /*00c0*/  IMAD.SHL.U32 R5, R0, 0x80, RZ ;  /* 0x0000008000057824 */ /* 0x001fe200078e00ff */
[----:B------:R-:W-:-:S04]  /*00d0*/  @!P0 MOV R4, c[0x0][0x214] ;  /* 0x0000850000048a02 */ /* 0x000fc80000000f00 */
[----:B------:R-:W-:-:S13]  /*00e0*/  ISETP.GT.AND P1, PT, R4, R5, PT ;  /* 0x000000050400720c */ /* 0x000fda0003f24270 */
[----:B------:R-:W-:Y:S05]  /*00f0*/  @!P1 EXIT ;  /* 0x000000000000994d */ /* 0x000fea0003800000 */
[C---:B------:R-:W-:Y:S01]  /*0100*/  ISETP.NE.AND P2, PT, R32.reuse, -0x1, PT ;  /* 0xffffffff2000780c */ /* 0x040fe20003f45270 */
[----:B------:R-:W-:Y:S01]  /*0110*/  CS2R R58, SRZ ;  /* 0x00000000003a7805 */ /* 0x000fe2000001ff00 */
[----:B------:R-:W-:Y:S01]  /*0120*/  SHF.R.S32.HI R10, RZ, 0x1f, R5 ;  /* 0x0000001fff0a7819 */ /* 0x000fe20000011405 */
[----:B------:R-:W-:Y:S01]  /*0130*/  CS2R R12, SRZ ;  /* 0x00000000000c7805 */ /* 0x000fe2000001ff00 */
[----:B------:R-:W-:Y:S01]  /*0140*/  IMAD.MOV.U32 R60, RZ, RZ, RZ ;  /* 0x000000ffff3c7224 */ /* 0x000fe200078e00ff */
[----:B------:R-:W-:Y:S01]  /*0150*/  CS2R R14, SRZ ;  /* 0x00000000000e7805 */ /* 0x000fe2000001ff00 */
[----:B------:R-:W-:Y:S01]  /*0160*/  CS2R R16, SRZ ;  /* 0x0000000000107805 */ /* 0x000fe2000001ff00 */
[----:B------:R-:W-:Y:S01]  /*0170*/  CS2R R18, SRZ ;  /* 0x0000000000127805 */ /* 0x000fe2000001ff00 */
[----:B------:R-:W-:Y:S01]  /*0180*/  MOV R48, RZ ;  /* 0x000000ff00307202 */ /* 0x000fe20000000f00 */
[----:B------:R-:W-:Y:S01]  /*0190*/  CS2R R20, SRZ ;  /* 0x0000000000147805 */ /* 0x000fe2000001ff00 */
[----:B------:R-:W-:Y:S01]  /*01a0*/  MOV R57, RZ ;  /* 0x000000ff00397202 */ /* 0x000fe20000000f00 */
[----:B------:R-:W-:Y:S01]  /*01b0*/  CS2R R22, SRZ ;  /* 0x0000000000167805 */ /* 0x000fe2000001ff00 */
[----:B------:R-:W-:Y:S01]  /*01c0*/  CS2R R24, SRZ ;  /* 0x0000000000187805 */ /* 0x000fe2000001ff00 */
[C---:B------:R-:W-:Y:S01]  /*01d0*/  @P2 IMAD.WIDE.U32 R8, R32.reuse, c[0x0][0x398], RZ ;  /* 0x0000e60020082a25 */ /* 0x040fe200078e00ff */
[----:B------:R-:W-:Y:S01]  /*01e0*/  @!P2 SHF.R.S32.HI R0, RZ, 0x1f, R30 ;  /* 0x0000001fff00a819 */ /* 0x000fe2000001141e */
[----:B------:R-:W-:Y:S01]  /*01f0*/  CS2R R26, SRZ ;  /* 0x00000000001a7805 */ /* 0x000fe2000001ff00 */
[----:B------:R-:W-:Y:S01]  /*0200*/  CS2R R40, SRZ ;  /* 0x0000000000287805 */ /* 0x000fe2000001ff00 */
[----:B------:R-:W-:Y:S01]  /*0210*/  @P2 IMAD R6, R32, c[0x0][0x39c], R9 ;  /* 0x0000e70020062a24 */ /* 0x000fe200078e0209 */
[----:B------:R-:W-:Y:S01]  /*0220*/  CS2R R42, SRZ ;  /* 0x00000000002a7805 */ /* 0x000fe2000001ff00 */
[----:B------:R-:W0:Y:S01]  /*0230*/  S2R R9, SR_TID.X ;  /* 0x0000000000097919 */ /* 0x000e220000002100 */
[----:B------:R-:W-:Y:S01]  /*0240*/  @!P2 IMAD R7, R0, c[0x0][0x380], RZ ;  /* 0x0000e0000007aa24 */ /* 0x000fe200078e02ff */
[----:B------:R-:W-:Y:S01]  /*0250*/  MOV R0, c[0x0][0x3e0] ;  /* 0x0000f80000007a02 */ /* 0x000fe20000000f00 */
[----:B------:R-:W-:Y:S01]  /*0260*/  @!P2 IMAD.WIDE.U32 R2, R30, c[0x0][0x380], RZ ;  /* 0x0000e0001e02aa25 */ /* 0x000fe200078e00ff */
[----:B------:R-:W-:Y:S01]  /*0270*/  MOV R45, RZ ;  /* 0x000000ff002d7202 */ /* 0x000fe20000000f00 */
[----:B------:R-:W-:Y:S01]  /*0280*/  CS2R R46, SRZ ;  /* 0x00000000002e7805 */ /* 0x000fe2000001ff00 */
[----:B------:R-:W-:Y:S01]  /*0290*/  ISETP.GE.AND P1, PT, R0, 0x1, PT ;  /* 0x000000010000780c */ /* 0x000fe20003f26270 */
[----:B------:R-:W-:Y:S01]  /*02a0*/  @!P2 IMAD R7, R30, c[0x0][0x384], R7 ;  /* 0x0000e1001e07aa24 */ /* 0x000fe200078e0207 */
[----:B------:R-:W-:Y:S01]  /*02b0*/  @!P2 MOV R8, R2 ;  /* 0x000000020008a202 */ /* 0x000fe20000000f00 */
[----:B------:R-:W-:Y:S01]  /*02c0*/  IMAD.MOV.U32 R11, RZ, RZ, RZ ;  /* 0x000000ffff0b7224 */ /* 0x000fe200078e00ff */
[----:B------:R-:W-:-:S02]  /*02d0*/  MOV R0, RZ ;  /* 0x000000ff00007202 */ /* 0x000fc40000000f00 */
[----:B------:R-:W-:Y:S02]  /*02e0*/  @!P2 IADD3 R6, R3, R7, RZ ;  /* 0x000000070306a210 */ /* 0x000fe40007ffe0ff */
[----:B------:R-:W1:Y:S01]  /*02f0*/  S2R R7, SR_CTAID.Z ;  /* 0x0000000000077919 */ /* 0x000e620000002700 */
[----:B------:R-:W-:Y:S01]  /*0300*/  CS2R R2, SRZ ;  /* 0x0000000000027805 */ /* 0x000fe2000001ff00 */
[----:B0-----:R-:W-:-:S04]  /*0310*/  SHF.R.S32.HI R44, RZ, 0x1f, R9 ;  /* 0x0000001fff2c7819 */ /* 0x001fc80000011409 */
[----:B------:R-:W-:-:S04]  /*0320*/  LEA.HI R34, R44, R9, RZ, 0x5 ;  /* 0x000000092c227211 */ /* 0x000fc800078f28ff */
[----:B------:R-:W-:Y:S01]  /*0330*/  SHF.R.S32.HI R50, RZ, 0x5, R34 ;  /* 0x00000005ff327819 */ /* 0x000fe20000011422 */
[----:B------:R-:W-:Y:S05]  /*0340*/  @!P1 BRA `(.L_x_1596) ;  /* 0x00000b0000009947 */ /* 0x000fea0003800000 */
[C---:B------:R-:W-:Y:S01]  /*0350*/  IMAD.WIDE R28, R30.reuse, c[0x0][0x224], RZ ;  /* 0x000089001e1c7a25 */ /* 0x040fe200078e02ff */
[----:B------:R-:W-:Y:S01]  /*0360*/  MOV R36, c[0x0][0x1c0] ;  /* 0x0000700000247a02 */ /* 0x000fe20000000f00 */
[----:B------:R-:W-:Y:S01]  /*0370*/  HFMA2.MMA R49, -RZ, RZ, 0, 0 ;  /* 0x00000000ff317435 */ /* 0x000fe200000001ff */
[----:B------:R-:W-:Y:S01]  /*0380*/  @!P2 MOV R32, 0xffffffff ;  /* 0xffffffff0020a802 */ /* 0x000fe20000000f00 */
[----:B------:R-:W-:Y:S01]  /*0390*/  IMAD.WIDE R30, R30, 0x80, RZ ;  /* 0x000000801e1e7825 */ /* 0x000fe200078e02ff */
[----:B------:R-:W-:Y:S01]  /*03a0*/  SHF.R.S32.HI R33, RZ, 0x1f, R36 ;  /* 0x0000001fff217819 */ /* 0x000fe20000011424 */
[----:B------:R-:W-:Y:S01]  /*03b0*/  UMOV UR4, 0x2 ;  /* 0x0000000200047882 */ /* 0x000fe20000000000 */
[----:B------:R-:W-:Y:S01]  /*03c0*/  MOV R51, c[0x0][0x22c] ;  /* 0x00008b0000337a02 */ /* 0x000fe20000000f00 */
[----:B------:R-:W-:Y:S01]  /*03d0*/  IMAD R29, R29, c[0x0][0x1c0], RZ ;  /* 0x000070001d1d7a24 */ /* 0x000fe200078e02ff */
[----:B------:R-:W-:Y:S01]  /*03e0*/  SEL R30, R30, RZ, P0 ;  /* 0x000000ff1e1e7207 */ /* 0x000fe20000000000 */
[----:B------:R-:W-:Y:S01]  /*03f0*/  ULDC.64 UR10, c[0x0][0x3d8] ;  /* 0x0000f600000a7ab9 */ /* 0x000fe20000000a00 */
[----:B------:R-:W-:Y:S01]  /*0400*/  SEL R35, R31, RZ, P0 ;  /* 0x000000ff1f237207 */ /* 0x000fe20000000000 */
[----:B------:R-:W-:Y:S01]  /*0410*/  IMAD R37, R28, R33, R29 ;  /* 0x000000211c257224 */ /* 0x000fe200078e021d */
[----:B------:R-:W-:Y:S01]  /*0420*/  IADD3 R55, P0, R5, R30, RZ ;  /* 0x0000001e05377210 */ /* 0x000fe20007f1e0ff */
[----:B------:R-:W-:Y:S01]  /*0430*/  IMAD.WIDE R30, R36, c[0x0][0x22c], RZ ;  /* 0x00008b00241e7a25 */ /* 0x000fe200078e02ff */
[----:B------:R-:W-:Y:S01]  /*0440*/  SHF.R.S32.HI R39, RZ, 0x1f, R51 ;  /* 0x0000001fff277819 */ /* 0x000fe20000011433 */
[----:B------:R-:W-:Y:S01]  /*0450*/  USHF.L.U64.HI UR4, UR10, UR4, UR11 ;  /* 0x000000040a047299 */ /* 0x000fe2000801020b */
[----:B------:R-:W-:Y:S01]  /*0460*/  IADD3.X R35, R10, R35, RZ, P0, !PT ;  /* 0x000000230a237210 */ /* 0x000fe200007fe4ff */
[----:B------:R-:W-:Y:S01]  /*0470*/  IMAD.WIDE.U32 R28, R28, c[0x0][0x1c0], RZ ;  /* 0x000070001c1c7a25 */ /* 0x000fe200078e00ff */
[----:B------:R-:W-:Y:S01]  /*0480*/  LOP3.LUT R34, R34, 0xffffffe0, RZ, 0xc0, !PT ;  /* 0xffffffe022227812 */ /* 0x000fe200078ec0ff */
[----:B------:R-:W-:Y:S01]  /*0490*/  ULDC.64 UR8, c[0x0][0x350] ;  /* 0x0000d40000087ab9 */ /* 0x000fe20000000a00 */
[----:B------:R-:W-:Y:S01]  /*04a0*/  MOV R58, RZ ;  /* 0x000000ff003a7202 */ /* 0x000fe20000000f00 */
[----:B------:R-:W-:-:S02]  /*04b0*/  IMAD R36, R31, R32, RZ ;  /* 0x000000201f247224 */ /* 0x000fc400078e02ff */
[----:B------:R-:W-:Y:S02]  /*04c0*/  IMAD R38, R35, c[0x0][0x1c0], RZ ;  /* 0x0000700023267a24 */ /* 0x000fe400078e02ff */
[----:B------:R-:W-:Y:S02]  /*04d0*/  IMAD.IADD R29, R29, 0x1, R37 ;  /* 0x000000011d1d7824 */ /* 0x000fe400078e0225 */
[C---:B------:R-:W-:Y:S02]  /*04e0*/  IMAD R49, R30.reuse, R49, R36 ;  /* 0x000000311e317224 */ /* 0x040fe400078e0224 */
[----:B------:R-:W-:Y:S02]  /*04f0*/  IMAD R61, R33, R55, R38 ;  /* 0x00000037213d7224 */ /* 0x000fe400078e0226 */
[----:B------:R-:W-:-:S04]  /*0500*/  IMAD.WIDE.U32 R36, R30, R32, RZ ;  /* 0x000000201e247225 */ /* 0x000fc800078e00ff */
[----:B------:R-:W-:Y:S01]  /*0510*/  IMAD.WIDE.U32 R32, R55, c[0x0][0x1c0], RZ ;  /* 0x0000700037207a25 */ /* 0x000fe200078e00ff */
[----:B------:R-:W-:-:S03]  /*0520*/  IADD3 R37, R37, R49, RZ ;  /* 0x0000003125257210 */ /* 0x000fc60007ffe0ff */
[----:B------:R-:W-:Y:S01]  /*0530*/  IMAD R29, R29, c[0x0][0x22c], RZ ;  /* 0x00008b001d1d7a24 */ /* 0x000fe200078e02ff */
[----:B------:R-:W-:Y:S01]  /*0540*/  IADD3 R33, R33, R61, RZ ;  /* 0x0000003d21217210 */ /* 0x000fe20007ffe0ff */
[----:B-1----:R-:W-:Y:S02]  /*0550*/  IMAD R49, R7, c[0x0][0x22c], RZ ;  /* 0x00008b0007317a24 */ /* 0x002fe400078e02ff */
[----:B------:R-:W-:Y:S02]  /*0560*/  IMAD R53, R39, R28, R29 ;  /* 0x0000001c27357224 */ /* 0x000fe400078e021d */
[----:B------:R-:W-:-:S04]  /*0570*/  IMAD.WIDE.U32 R28, R28, c[0x0][0x22c], RZ ;  /* 0x00008b001c1c7a25 */ /* 0x000fc800078e00ff */
[----:B------:R-:W-:Y:S01]  /*0580*/  IMAD R33, R33, c[0x0][0x22c], RZ ;  /* 0x00008b0021217a24 */ /* 0x000fe200078e02ff */
[----:B------:R-:W-:Y:S01]  /*0590*/  SEL R36, R28, R36, !P2 ;  /* 0x000000241c247207 */ /* 0x000fe20005000000 */
[----:B------:R-:W-:Y:S01]  /*05a0*/  IMAD R51, R51, c[0x0][0x1c0], RZ ;  /* 0x0000700033337a24 */ /* 0x000fe200078e02ff */
[----:B------:R-:W-:Y:S01]  /*05b0*/  @!P2 IADD3 R37, R29, R53, RZ ;  /* 0x000000351d25a210 */ /* 0x000fe20007ffe0ff */
[----:B------:R-:W-:Y:S01]  /*05c0*/  IMAD R53, R39, R32, R33 ;  /* 0x0000002027357224 */ /* 0x000fe200078e0221 */
[----:B------:R-:W-:Y:S01]  /*05d0*/  IADD3 R28, P0, R49, R36, RZ ;  /* 0x00000024311c7210 */ /* 0x000fe20007f1e0ff */
[----:B------:R-:W-:-:S03]  /*05e0*/  IMAD.WIDE.U32 R32, R32, c[0x0][0x22c], RZ ;  /* 0x00008b0020207a25 */ /* 0x000fc600078e00ff */
[----:B------:R-:W-:Y:S01]  /*05f0*/  LEA.HI.X.SX32 R29, R49, R37, 0x1, P0 ;  /* 0x00000025311d7211 */ /* 0x000fe200000f0eff */
[----:B------:R-:W-:Y:S01]  /*0600*/  IMAD.IADD R34, R9, 0x1, -R34 ;  /* 0x0000000109227824 */ /* 0x000fe200078e0a22 */
[----:B------:R-:W-:Y:S01]  /*0610*/  IADD3 R33, R33, R53, RZ ;  /* 0x0000003521217210 */ /* 0x000fe20007ffe0ff */
[----:B------:R-:W-:Y:S01]  /*0620*/  IMAD R38, R35, R30, RZ ;  /* 0x0000001e23267224 */ /* 0x000fe200078e02ff */
[----:B------:R-:W-:Y:S01]  /*0630*/  SHF.L.U32 R53, R51, 0x3, RZ ;  /* 0x0000000333357819 */ /* 0x000fe200000006ff */
[----:B------:R-:W-:Y:S01]  /*0640*/  IMAD R39, R50, R51, R34 ;  /* 0x0000003332277224 */ /* 0x000fe200078e0222 */
[----:B------:R-:W-:Y:S01]  /*0650*/  SHF.L.U64.HI R35, R32, 0x2, R33 ;  /* 0x0000000220237819 */ /* 0x000fe20000010221 */
[-C--:B------:R-:W-:Y:S01]  /*0660*/  IMAD.WIDE.U32 R28, R30, R55.reuse, R28 ;  /* 0x000000371e1c7225 */ /* 0x080fe200078e001c */
[----:B------:R-:W-:Y:S02]  /*0670*/  SHF.L.U32 R34, R32, 0x2, RZ ;  /* 0x0000000220227819 */ /* 0x000fe400000006ff */
[----:B------:R-:W-:Y:S01]  /*0680*/  SHF.L.U64.HI R37, R36, 0x2, R37 ;  /* 0x0000000224257819 */ /* 0x000fe20000010225 */
[----:B------:R-:W-:Y:S01]  /*0690*/  IMAD R38, R31, R55, R38 ;  /* 0x000000371f267224 */ /* 0x000fe200078e0226 */
[----:B------:R-:W-:Y:S01]  /*06a0*/  SHF.R.S32.HI R31, RZ, 0x1f, R39 ;  /* 0x0000001fff1f7819 */ /* 0x000fe20000011427 */
[----:B------:R-:W-:Y:S01]  /*06b0*/  IMAD.WIDE R32, R53, 0x4, R34 ;  /* 0x0000000435207825 */ /* 0x000fe200078e0222 */
[----:B------:R-:W-:-:S03]  /*06c0*/  IADD3 R28, P0, R39, R28, RZ ;  /* 0x0000001c271c7210 */ /* 0x000fc60007f1e0ff */
[----:B------:R-:W-:Y:S01]  /*06d0*/  IMAD.WIDE R34, R49, 0x4, R34 ;  /* 0x0000000431227825 */ /* 0x000fe200078e0222 */
[----:B------:R-:W-:Y:S02]  /*06e0*/  IADD3.X R31, R31, R29, R38, P0, !PT ;  /* 0x0000001d1f1f7210 */ /* 0x000fe400007fe426 */
[----:B------:R-:W-:Y:S01]  /*06f0*/  IADD3 R29, R53, 0x20, R53 ;  /* 0x00000020351d7810 */ /* 0x000fe20007ffe035 */
[----:B------:R-:W-:Y:S01]  /*0700*/  IMAD.WIDE R32, R49, 0x4, R32 ;  /* 0x0000000431207825 */ /* 0x000fe200078e0220 */
[C---:B------:R-:W-:Y:S02]  /*0710*/  SHF.L.U64.HI R31, R28.reuse, 0x2, R31 ;  /* 0x000000021c1f7819 */ /* 0x040fe4000001021f */
[----:B------:R-:W-:Y:S01]  /*0720*/  SHF.L.U32 R30, R28, 0x2, RZ ;  /* 0x000000021c1e7819 */ /* 0x000fe200000006ff */
[----:B------:R-:W-:-:S04]  /*0730*/  IMAD.WIDE R34, R39, 0x4, R34 ;  /* 0x0000000427227825 */ /* 0x000fc800078e0222 */
[----:B------:R-:W-:Y:S02]  /*0740*/  IMAD.SHL.U32 R49, R36, 0x4, RZ ;  /* 0x0000000424317824 */ /* 0x000fe400078e00ff */
[----:B------:R-:W-:-:S03]  /*0750*/  IMAD.WIDE R32, R39, 0x4, R32 ;  /* 0x0000000427207825 */ /* 0x000fc600078e0220 */
[-C--:B------:R-:W-:Y:S01]  /*0760*/  IADD3 R52, P0, R34, R49.reuse, RZ ;  /* 0x0000003122347210 */ /* 0x080fe20007f1e0ff */
[--C-:B------:R-:W-:Y:S01]  /*0770*/  IMAD.WIDE R28, R29, 0x4, R30.reuse ;  /* 0x000000041d1c7825 */ /* 0x100fe200078e021e */
[----:B------:R-:W-:Y:S01]  /*0780*/  IADD3 R54, P1, R32, R49, RZ ;  /* 0x0000003120367210 */ /* 0x000fe20007f3e0ff */
[----:B------:R-:W-:Y:S01]  /*0790*/  HFMA2.MMA R49, -RZ, RZ, 0, 0 ;  /* 0x00000000ff317435 */ /* 0x000fe200000001ff */
[-C--:B------:R-:W-:Y:S01]  /*07a0*/  IADD3.X R55, R35, R37.reuse, RZ, P0, !PT ;  /* 0x0000002523377210 */ /* 0x080fe200007fe4ff */
[----:B------:R-:W-:Y:S01]  /*07b0*/  IMAD.WIDE R30, R51, 0x20, R30 ;  /* 0x00000020331e7825 */ /* 0x000fe200078e021e */
[----:B------:R-:W-:-:S05]  /*07c0*/  IADD3.X R56, R33, R37, RZ, P1, !PT ;  /* 0x0000002521387210 */ /* 0x000fca0000ffe4ff */
[----:B------:R-:W-:-:S05]  /*07d0*/  IMAD.WIDE R30, R53, 0x4, R30 ;  /* 0x00000004351e7825 */ /* 0x000fca00078e021e */
.L_x_1597:
[----:B------:R-:W-:-:S04]  /*07e0*/  IADD3 R36, P0, R30, UR8, RZ ;  /* 0x000000081e247c10 */ /* 0x000fc8000ff1e0ff */
[----:B------:R-:W-:-:S05]  /*07f0*/  IADD3.X R37, R31, UR9, RZ, P0, !PT ;  /* 0x000000091f257c10 */ /* 0x000fca00087fe4ff */
[----:B------:R0:W2:Y:S01]  /*0800*/  LDG.E R32, [R36.64] ;  /* 0x0000000624207981 */ /* 0x0000a2000c1e1900 */
[----:B------:R-:W-:-:S05]  /*0810*/  IMAD.WIDE R34, R51, 0x20, R36 ;  /* 0x0000002033227825 */ /* 0x000fca00078e0224 */
[----:B0-----:R0:W3:Y:S02]  /*0820*/  LDG.E R37, [R34.64] ;  /* 0x0000000622257981 */ /* 0x0010e4000c1e1900 */
[----:B0-----:R-:W-:-:S05]  /*0830*/  IMAD.WIDE R34, R51, 0x20, R34 ;  /* 0x0000002033227825 */ /* 0x001fca00078e0222 */
[----:B------:R0:W4:Y:S01]  /*0840*/  LDG.E R33, [R34.64] ;  /* 0x0000000622217981 */ /* 0x000122000c1e1900 */
[----:B------:R-:W-:-:S06]  /*0850*/  IMAD.WIDE R38, R51, 0x20, R34 ;  /* 0x0000002033267825 */ /* 0x000fcc00078e0222 */
[----:B0-----:R-:W-:-:S04]  /*0860*/  IMAD.WIDE R34, R51, 0x20, R38 ;  /* 0x0000002033227825 */ /* 0x001fc800078e0226 */
[----:B--2---:R-:W-:Y:S02]  /*0870*/  FADD.FTZ R47, R32, R47 ;  /* 0x0000002f202f7221 */ /* 0x004fe40000010000 */
[----:B------:R0:W2:Y:S01]  /*0880*/  LDG.E R32, [R38.64] ;  /* 0x0000000626207981 */ /* 0x0000a2000c1e1900 */
[----:B---3--:R-:W-:-:S03]  /*0890*/  FADD.FTZ R46, R37, R46 ;  /* 0x0000002e252e7221 */ /* 0x008fc60000010000 */
[----:B0-----:R0:W3:Y:S01]  /*08a0*/  LDG.E R39, [R34.64] ;  /* 0x0000000622277981 */ /* 0x0010e2000c1e1900 */
[----:B------:R-:W-:-:S05]  /*08b0*/  IMAD.WIDE R36, R51, 0x20, R34 ;  /* 0x0000002033247825 */ /* 0x000fca00078e0222 */
[----:B------:R1:W5:Y:S01]  /*08c0*/  LDG.E R61, [R36.64] ;  /* 0x00000006243d7981 */ /* 0x000362000c1e1900 */
[----:B----4-:R-:W-:Y:S02]  /*08d0*/  FADD.FTZ R45, R33, R45 ;  /* 0x0000002d212d7221 */ /* 0x010fe40000010000 */
[----:B-1----:R-:W-:-:S05]  /*08e0*/  IMAD.WIDE R36, R51, 0x20, R36 ;  /* 0x0000002033247825 */ /* 0x002fca00078e0224 */
[----:B------:R-:W4:Y:S01]  /*08f0*/  LDG.E R33, [R36.64] ;  /* 0x0000000624217981 */ /* 0x000f22000c1e1900 */
[----:B0-----:R-:W-:-:S04]  /*0900*/  IMAD.WIDE R34, R51, 0x20, R36 ;  /* 0x0000002033227825 */ /* 0x001fc800078e0224 */
[----:B--2---:R-:W-:Y:S02]  /*0910*/  FADD.FTZ R43, R32, R43 ;  /* 0x0000002b202b7221 */ /* 0x004fe40000010000 */
[----:B------:R0:W2:Y:S01]  /*0920*/  LDG.E R32, [R34.64] ;  /* 0x0000000622207981 */ /* 0x0000a2000c1e1900 */
[----:B---3--:R-:W-:Y:S02]  /*0930*/  FADD.FTZ R42, R39, R42 ;  /* 0x0000002a272a7221 */ /* 0x008fe40000010000 */
[----:B------:R-:W-:-:S05]  /*0940*/  IMAD.WIDE R38, R51, 0x20, R34 ;  /* 0x0000002033267825 */ /* 0x000fca00078e0222 */
[----:B0-----:R0:W3:Y:S01]  /*0950*/  LDG.E R35, [R38.64] ;  /* 0x0000000626237981 */ /* 0x0010e2000c1e1900 */
[----:B-----5:R-:W-:Y:S02]  /*0960*/  FADD.FTZ R41, R61, R41 ;  /* 0x000000293d297221 */ /* 0x020fe40000010000 */
[----:B0-----:R-:W-:-:S05]  /*0970*/  IMAD.WIDE R38, R51, 0x20, R38 ;  /* 0x0000002033267825 */ /* 0x001fca00078e0226 */
[----:B------:R0:W5:Y:S01]  /*0980*/  LDG.E R61, [R38.64] ;  /* 0x00000006263d7981 */ /* 0x000162000c1e1900 */
[----:B----4-:R-:W-:Y:S02]  /*0990*/  FADD.FTZ R40, R33, R40 ;  /* 0x0000002821287221 */ /* 0x010fe40000010000 */
[----:B0-----:R-:W-:-:S05]  /*09a0*/  IMAD.WIDE R38, R51, 0x20, R38 ;  /* 0x0000002033267825 */ /* 0x001fca00078e0226 */
[----:B------:R0:W4:Y:S01]  /*09b0*/  LDG.E R37, [R38.64] ;  /* 0x0000000626257981 */ /* 0x000122000c1e1900 */
[----:B--2---:R-:W-:Y:S02]  /*09c0*/  FADD.FTZ R27, R32, R27 ;  /* 0x0000001b201b7221 */ /* 0x004fe40000010000 */
[----:B------:R-:W-:-:S05]  /*09d0*/  IMAD.WIDE R32, R51, 0x20, R38 ;  /* 0x0000002033207825 */ /* 0x000fca00078e0226 */
[----:B------:R1:W2:Y:S01]  /*09e0*/  LDG.E R36, [R32.64] ;  /* 0x0000000620247981 */ /* 0x0002a2000c1e1900 */
[----:B---3--:R-:W-:Y:S02]  /*09f0*/  FADD.FTZ R26, R35, R26 ;  /* 0x0000001a231a7221 */ /* 0x008fe40000010000 */
[----:B------:R-:W-:-:S06]  /*0a00*/  IMAD.WIDE R34, R51, 0x20, R32 ;  /* 0x0000002033227825 */ /* 0x000fcc00078e0220 */
[----:B-1----:R-:W-:Y:S02]  /*0a10*/  IMAD.WIDE R32, R51, 0x20, R34 ;  /* 0x0000002033207825 */ /* 0x002fe400078e0222 */
[----:B------:R1:W3:Y:S01]  /*0a20*/  LDG.E R35, [R34.64] ;  /* 0x0000000622237981 */ /* 0x0002e2000c1e1900 */
[----:B0-----:R-:W-:-:S04]  /*0a30*/  IADD3 R38, P0, R28, UR8, RZ ;  /* 0x000000081c267c10 */ /* 0x001fc8000ff1e0ff */
[----:B------:R-:W-:Y:S01]  /*0a40*/  IADD3.X R39, R29, UR9, RZ, P0, !PT ;  /* 0x000000091d277c10 */ /* 0x000fe200087fe4ff */
[----:B-----5:R-:W-:Y:S02]  /*0a50*/  FADD.FTZ R25, R61, R25 ;  /* 0x000000193d197221 */ /* 0x020fe40000010000 */
[----:B------:R0:W5:Y:S04]  /*0a60*/  LDG.E R61, [R32.64] ;  /* 0x00000006203d7981 */ /* 0x000168000c1e1900 */
[----:B-1----:R1:W5:Y:S01]  /*0a70*/  LDG.E R34, [R38.64] ;  /* 0x0000000626227981 */ /* 0x002362000c1e1900 */
[----:B0-----:R-:W-:-:S04]  /*0a80*/  IMAD.WIDE R32, R53, 0x4, R38 ;  /* 0x0000000435207825 */ /* 0x001fc800078e0226 */
[----:B----4-:R-:W-:Y:S02]  /*0a90*/  FADD.FTZ R24, R37, R24 ;  /* 0x0000001825187221 */ /* 0x010fe40000010000 */
[----:B--2---:R-:W-:Y:S02]  /*0aa0*/  FADD.FTZ R23, R36, R23 ;  /* 0x0000001724177221 */ /* 0x004fe40000010000 */
[----:B------:R-:W-:-:S04]  /*0ab0*/  IMAD.WIDE R36, R53, 0x4, R32 ;  /* 0x0000000435247825 */ /* 0x000fc800078e0220 */
[----:B---3--:R-:W-:Y:S02]  /*0ac0*/  FADD.FTZ R22, R35, R22 ;  /* 0x0000001623167221 */ /* 0x008fe40000010000 */
[----:B------:R0:W2:Y:S04]  /*0ad0*/  LDG.E R35, [R32.64] ;  /* 0x0000000620237981 */ /* 0x0000a8000c1e1900 */
[----:B0-----:R0:W3:Y:S02]  /*0ae0*/  LDG.E R32, [R36.64] ;  /* 0x0000000624207981 */ /* 0x0010e4000c1e1900 */
[----:B0-----:R-:W-:-:S05]  /*0af0*/  IMAD.WIDE R36, R53, 0x4, R36 ;  /* 0x0000000435247825 */ /* 0x001fca00078e0224 */
[----:B------:R0:W4:Y:S01]  /*0b00*/  LDG.E R33, [R36.64] ;  /* 0x0000000624217981 */ /* 0x000122000c1e1900 */
[----:B-1----:R-:W-:-:S05]  /*0b10*/  IMAD.WIDE R38, R53, 0x4, R36 ;  /* 0x0000000435267825 */ /* 0x002fca00078e0224 */
[----:B0-----:R0:W4:Y:S01]  /*0b20*/  LDG.E R36, [R38.64] ;  /* 0x0000000626247981 */ /* 0x001122000c1e1900 */
[----:B-----5:R-:W-:Y:S02]  /*0b30*/  FADD.FTZ R19, R34, R19 ;  /* 0x0000001322137221 */ /* 0x020fe40000010000 */
[----:B0-----:R-:W-:-:S04]  /*0b40*/  IMAD.WIDE R38, R53, 0x4, R38 ;  /* 0x0000000435267825 */ /* 0x001fc800078e0226 */
[----:B--2---:R-:W-:Y:S02]  /*0b50*/  FADD.FTZ R18, R35, R18 ;  /* 0x0000001223127221 */ /* 0x004fe40000010000 */
[----:B------:R-:W-:-:S04]  /*0b60*/  IMAD.WIDE R34, R53, 0x4, R38 ;  /* 0x0000000435227825 */ /* 0x000fc800078e0226 */
[----:B---3--:R-:W-:Y:S02]  /*0b70*/  FADD.FTZ R17, R32, R17 ;  /* 0x0000001120117221 */ /* 0x008fe40000010000 */
[----:B------:R0:W2:Y:S04]  /*0b80*/  LDG.E R32, [R38.64] ;  /* 0x0000000626207981 */ /* 0x0000a8000c1e1900 */
[----:B0-----:R0:W3:Y:S01]  /*0b90*/  LDG.E R39, [R34.64] ;  /* 0x0000000622277981 */ /* 0x0010e2000c1e1900 */
[----:B----4-:R-:W-:Y:S02]  /*0ba0*/  FADD.FTZ R16, R33, R16 ;  /* 0x0000001021107221 */ /* 0x010fe40000010000 */
[----:B0-----:R-:W-:-:S04]  /*0bb0*/  IMAD.WIDE R34, R53, 0x4, R34 ;  /* 0x0000000435227825 */ /* 0x001fc800078e0222 */
[----:B------:R-:W-:Y:S01]  /*0bc0*/  FADD.FTZ R15, R36, R15 ;  /* 0x0000000f240f7221 */ /* 0x000fe20000010000 */
[----:B------:R0:W4:Y:S01]  /*0bd0*/  LDG.E R33, [R34.64] ;  /* 0x0000000622217981 */ /* 0x000122000c1e1900 */
[----:B------:R-:W-:-:S05]  /*0be0*/  IMAD.WIDE R36, R53, 0x4, R34 ;  /* 0x0000000435247825 */ /* 0x000fca00078e0222 */
[----:B0-----:R0:W5:Y:S02]  /*0bf0*/  LDG.E R35, [R36.64] ;  /* 0x0000000624237981 */ /* 0x001164000c1e1900 */
[----:B0-----:R-:W-:-:S04]  /*0c00*/  IMAD.WIDE R36, R53, 0x4, R36 ;  /* 0x0000000435247825 */ /* 0x001fc800078e0224 */
[----:B------:R-:W-:Y:S02]  /*0c10*/  FADD.FTZ R21, R61, R21 ;  /* 0x000000153d157221 */ /* 0x000fe40000010000 */
[----:B------:R0:W5:Y:S01]  /*0c20*/  LDG.E R61, [R36.64] ;  /* 0x00000006243d7981 */ /* 0x000162000c1e1900 */
[----:B--2---:R-:W-:Y:S02]  /*0c30*/  FADD.FTZ R3, R32, R3 ;  /* 0x0000000320037221 */ /* 0x004fe40000010000 */
[----:B---3--:R-:W-:Y:S02]  /*0c40*/  FADD.FTZ R2, R39, R2 ;  /* 0x0000000227027221 */ /* 0x008fe40000010000 */
[----:B------:R-:W-:-:S05]  /*0c50*/  IMAD.WIDE R38, R53, 0x4, R36 ;  /* 0x0000000435267825 */ /* 0x000fca00078e0224 */
[----:B0-----:R-:W2:Y:S01]  /*0c60*/  LDG.E R36, [R38.64] ;  /* 0x0000000626247981 */ /* 0x001ea2000c1e1900 */
[----:B----4-:R-:W-:Y:S02]  /*0c70*/  FADD.FTZ R0, R33, R0 ;  /* 0x0000000021007221 */ /* 0x010fe40000010000 */
[----:B------:R-:W-:-:S04]  /*0c80*/  IMAD.WIDE R32, R53, 0x4, R38 ;  /* 0x0000000435207825 */ /* 0x000fc800078e0226 */
[----:B-----5:R-:W-:Y:S02]  /*0c90*/  FADD.FTZ R14, R35, R14 ;  /* 0x0000000e230e7221 */ /* 0x020fe40000010000 */
[----:B------:R-:W-:Y:S02]  /*0ca0*/  IMAD.WIDE R34, R53, 0x4, R32 ;  /* 0x0000000435227825 */ /* 0x000fe400078e0220 */
[----:B------:R0:W3:Y:S04]  /*0cb0*/  LDG.E R32, [R32.64] ;  /* 0x0000000620207981 */ /* 0x0000e8000c1e1900 */
[----:B0-----:R0:W4:Y:S01]  /*0cc0*/  LDG.E R33, [R34.64] ;  /* 0x0000000622217981 */ /* 0x001122000c1e1900 */
[----:B------:R-:W-:Y:S02]  /*0cd0*/  FADD.FTZ R13, R61, R13 ;  /* 0x0000000d3d0d7221 */ /* 0x000fe40000010000 */
[----:B0-----:R-:W-:-:S05]  /*0ce0*/  IMAD.WIDE R34, R53, 0x4, R34 ;  /* 0x0000000435227825 */ /* 0x001fca00078e0222 */
[----:B------:R0:W5:Y:S01]  /*0cf0*/  LDG.E R61, [R34.64] ;  /* 0x00000006223d7981 */ /* 0x000162000c1e1900 */
[----:B--2---:R-:W-:Y:S01]  /*0d00*/  FADD.FTZ R59, R36, R59 ;  /* 0x0000003b243b7221 */ /* 0x004fe20000010000 */
[----:B------:R-:W-:-:S04]  /*0d10*/  IADD3 R36, P0, R52, UR8, RZ ;  /* 0x0000000834247c10 */ /* 0x000fc8000ff1e0ff */
[----:B------:R-:W-:-:S05]  /*0d20*/  IADD3.X R37, R55, UR9, RZ, P0, !PT ;  /* 0x0000000937257c10 */ /* 0x000fca00087fe4ff */
[----:B------:R1:W2:Y:S04]  /*0d30*/  LDG.E R38, [R36.64] ;  /* 0x0000000624267981 */ /* 0x0002a8000c1e1900 */
[----:B-1----:R-:W2:Y:S01]  /*0d40*/  LDG.E R36, [R36.64+0x80] ;  /* 0x0000800624247981 */ /* 0x002ea2000c1e1900 */
[----:B---3--:R-:W-:Y:S01]  /*0d50*/  FADD.FTZ R60, R32, R60 ;  /* 0x0000003c203c7221 */ /* 0x008fe20000010000 */
[----:B------:R-:W-:Y:S01]  /*0d60*/  IADD3 R32, P0, R54, UR8, RZ ;  /* 0x0000000836207c10 */ /* 0x000fe2000ff1e0ff */
[----:B----4-:R-:W-:-:S03]  /*0d70*/  FADD.FTZ R12, R33, R12 ;  /* 0x0000000c210c7221 */ /* 0x010fc60000010000 */
[----:B------:R-:W-:-:S05]  /*0d80*/  IADD3.X R33, R56, UR9, RZ, P0, !PT ;  /* 0x0000000938217c10 */ /* 0x000fca00087fe4ff */
[----:B------:R-:W3:Y:S04]  /*0d90*/  LDG.E R39, [R32.64] ;  /* 0x0000000620277981 */ /* 0x000ee8000c1e1900 */
[----:B0-----:R-:W4:Y:S01]  /*0da0*/  LDG.E R35, [R32.64+0x80] ;  /* 0x0000800620237981 */ /* 0x001f22000c1e1900 */
[----:B------:R-:W-:-:S04]  /*0db0*/  IADD3 R49, R49, 0x1, RZ ;  /* 0x0000000131317810 */ /* 0x000fc80007ffe0ff */
[----:B------:R-:W-:Y:S01]  /*0dc0*/  ISETP.GE.AND P0, PT, R49, c[0x0][0x3e0], PT ;  /* 0x0000f80031007a0c */ /* 0x000fe20003f06270 */
[----:B------:R-:W-:Y:S01]  /*0dd0*/  ULEA UR8, UP0, UR10, UR8, 0x2 ;  /* 0x000000080a087291 */ /* 0x000fe2000f80103f */
[----:B-----5:R-:W-:-:S03]  /*0de0*/  FADD.FTZ R58, R61, R58 ;  /* 0x0000003a3d3a7221 */ /* 0x020fc60000010000 */
[----:B------:R-:W-:Y:S01]  /*0df0*/  UIADD3.X UR9, UR9, UR4, URZ, UP0, !UPT ;  /* 0x0000000409097290 */ /* 0x000fe200087fe43f */
[----:B--2---:R-:W-:Y:S02]  /*0e00*/  FADD.FTZ R11, R38, R11 ;  /* 0x0000000b260b7221 */ /* 0x004fe40000010000 */
[----:B------:R-:W-:Y:S02]  /*0e10*/  FADD.FTZ R57, R36, R57 ;  /* 0x0000003924397221 */ /* 0x000fe40000010000 */
[----:B---3--:R-:W-:Y:S02]  /*0e20*/  FADD.FTZ R20, R39, R20 ;  /* 0x0000001427147221 */ /* 0x008fe40000010000 */
[----:B----4-:R-:W-:Y:S01]  /*0e30*/  FADD.FTZ R48, R35, R48 ;  /* 0x0000003023307221 */ /* 0x010fe20000010000 */
[----:B------:R-:W-:Y:S05]  /*0e40*/  @!P0 BRA `(.L_x_1597) ;  /* 0xfffff99000008947 */ /* 0x000fea000383ffff */
.L_x_1596:
[CC--:B------:R-:W-:Y:S01]  /*0e50*/  LEA.HI R30, R44.reuse, R9.reuse, RZ, 0x2 ;  /* 0x000000092c1e7211 */ /* 0x0c0fe200078f10ff */
[----:B------:R-:W-:Y:S01]  /*0e60*/  FMUL.FTZ R11, R11, c[0x0][0x2e0] ;  /* 0x0000b8000b0b7a20 */ /* 0x000fe20000410000 */
[----:B------:R-:W-:Y:S01]  /*0e70*/  LEA.HI R29, R44, R9, RZ, 0x3 ;  /* 0x000000092c1d7211 */ /* 0x000fe200078f18ff */
[----:B------:R-:W-:Y:S01]  /*0e80*/  FMUL.FTZ R45, R45, c[0x0][0x2e0] ;  /* 0x0000b8002d2d7a20 */ /* 0x000fe20000410000 */
[--C-:B------:R-:W-:Y:S01]  /*0e90*/  SHF.R.S32.HI R31, RZ, 0x2, R30.reuse ;  /* 0x00000002ff1f7819 */ /* 0x100fe2000001141e */
[----:B------:R-:W-:Y:S01]  /*0ea0*/  FMUL.FTZ R33, R26, c[0x0][0x2e0] ;  /* 0x0000b8001a217a20 */ /* 0x000fe20000410000 */
[----:B------:R-:W-:Y:S01]  /*0eb0*/  SHF.R.S32.HI R28, RZ, 0x1f, R30 ;  /* 0x0000001fff1c7819 */ /* 0x000fe2000001141e */
[----:B------:R-:W-:Y:S01]  /*0ec0*/  FMUL.FTZ R24, R24, c[0x0][0x2e0] ;  /* 0x0000b80018187a20 */ /* 0x000fe20000410000 */
[----:B------:R-:W-:Y:S01]  /*0ed0*/  LOP3.LUT R36, R30, 0x3ffffffc, RZ, 0xc0, !PT ;  /* 0x3ffffffc1e247812 */ /* 0x000fe200078ec0ff */
[----:B------:R-:W-:Y:S01]  /*0ee0*/  FMUL.FTZ R23, R23, c[0x0][0x2e0] ;  /* 0x0000b80017177a20 */ /* 0x000fe20000410000 */
[----:B------:R-:W-:Y:S01]  /*0ef0*/  LEA.HI R32, R28, R31, RZ, 0x3 ;  /* 0x0000001f1c207211 */ /* 0x000fe200078f18ff */
[----:B------:R-:W-:Y:S01]  /*0f00*/  FMUL.FTZ R22, R22, c[0x0][0x2e0] ;  /* 0x0000b80016167a20 */ /* 0x000fe20000410000 */
[----:B------:R-:W-:Y:S01]  /*0f10*/  LOP3.LUT R34, R29, 0x1ffffff8, RZ, 0xc0, !PT ;  /* 0x1ffffff81d227812 */ /* 0x000fe200078ec0ff */
[----:B------:R-:W-:Y:S01]  /*0f20*/  FMUL.FTZ R21, R21, c[0x0][0x2e0] ;  /* 0x0000b80015157a20 */ /* 0x000fe20000410000 */
[----:B------:R-:W-:Y:S01]  /*0f30*/  LOP3.LUT R30, R32, 0xfffffff8, RZ, 0xc0, !PT ;  /* 0xfffffff8201e7812 */ /* 0x000fe200078ec0ff */
[----:B------:R-:W-:Y:S01]  /*0f40*/  FMUL.FTZ R32, R20, c[0x0][0x2e0] ;  /* 0x0000b80014207a20 */ /* 0x000fe20000410000 */
[CC--:B------:R-:W-:Y:S01]  /*0f50*/  LEA.HI R28, R44.reuse, R9.reuse, RZ, 0x7 ;  /* 0x000000092c1c7211 */ /* 0x0c0fe200078f38ff */
[----:B------:R-:W-:Y:S01]  /*0f60*/  IMAD.IADD R20, R9, 0x1, -R34 ;  /* 0x0000000109147824 */ /* 0x000fe200078e0a22 */
[----:B------:R-:W-:Y:S01]  /*0f70*/  LEA.HI R44, R44, R9, RZ, 0x6 ;  /* 0x000000092c2c7211 */ /* 0x000fe200078f30ff */
[----:B------:R-:W-:Y:S01]  /*0f80*/  FMUL.FTZ R34, R27, c[0x0][0x2e0] ;  /* 0x0000b8001b227a20 */ /* 0x000fe20000410000 */
[----:B------:R-:W-:Y:S01]  /*0f90*/  IADD3 R30, R31, -R30, RZ ;  /* 0x8000001e1f1e7210 */ /* 0x000fe20007ffe0ff */
[----:B------:R-:W-:Y:S01]  /*0fa0*/  FMUL.FTZ R31, R40, c[0x0][0x2e0] ;  /* 0x0000b800281f7a20 */ /* 0x000fe20000410000 */
[----:B------:R-:W-:Y:S01]  /*0fb0*/  F2FP.BF16.PACK_AB R11, R32, R11 ;  /* 0x0000000b200b723e */ /* 0x000fe200000010ff */
[----:B------:R-:W-:Y:S01]  /*0fc0*/  FMUL.FTZ R32, R43, c[0x0][0x2e0] ;  /* 0x0000b8002b207a20 */ /* 0x000fe20000410000 */
[----:B------:R-:W-:Y:S01]  /*0fd0*/  IADD3 R9, -R36, R9, RZ ;  /* 0x0000000924097210 */ /* 0x000fe20007ffe1ff */
        /* <DEDUP_REMOVED lines=9> */
[----:B------:R-:W-:Y:S01]  /*1070*/  SHF.R.S32.HI R23, RZ, 0x1f, R50 ;  /* 0x0000001fff177819 */ /* 0x000fe20000011432 */
[----:B------:R-:W-:Y:S01]  /*1080*/  FMUL.FTZ R2, R2, c[0x0][0x2e0] ;  /* 0x0000b80002027a20 */ /* 0x000fe20000410000 */
[----:B------:R-:W-:Y:S01]  /*1090*/  F2FP.BF16.PACK_AB R19, R21, R22 ;  /* 0x000000161513723e */ /* 0x000fe200000010ff */
[----:B------:R-:W-:Y:S01]  /*10a0*/  FMUL.FTZ R15, R0, c[0x0][0x2e0] ;  /* 0x0000b800000f7a20 */ /* 0x000fe20000410000 */
[----:B------:R-:W-:Y:S01]  /*10b0*/  F2FP.BF16.PACK_AB R22, R34, R33 ;  /* 0x000000212216723e */ /* 0x000fe200000010ff */
[----:B------:R-:W-:Y:S01]  /*10c0*/  FMUL.FTZ R16, R16, c[0x0][0x2e0] ;  /* 0x0000b80010107a20 */ /* 0x000fe20000410000 */
[----:B------:R-:W-:Y:S01]  /*10d0*/  SHF.R.S32.HI R0, RZ, 0x3, R29 ;  /* 0x00000003ff007819 */ /* 0x000fe2000001141d */
[----:B------:R-:W-:Y:S01]  /*10e0*/  FMUL.FTZ R14, R14, c[0x0][0x2e0] ;  /* 0x0000b8000e0e7a20 */ /* 0x000fe20000410000 */
[----:B------:R-:W-:Y:S01]  /*10f0*/  LEA.HI R33, R23, R50, RZ, 0x2 ;  /* 0x0000003217217211 */ /* 0x000fe200078f10ff */
[----:B------:R-:W-:Y:S01]  /*1100*/  FMUL.FTZ R23, R17, c[0x0][0x2e0] ;  /* 0x0000b80011177a20 */ /* 0x000fe20000410000 */
[----:B------:R-:W-:Y:S01]  /*1110*/  F2FP.BF16.PACK_AB R24, R3, R24 ;  /* 0x000000180318723e */ /* 0x000fe200000010ff */
[----:B------:R-:W-:Y:S01]  /*1120*/  FMUL.FTZ R13, R13, c[0x0][0x2e0] ;  /* 0x0000b8000d0d7a20 */ /* 0x000fe20000410000 */
[----:B------:R-:W-:Y:S01]  /*1130*/  SHF.L.U32 R3, R30, 0x6, RZ ;  /* 0x000000061e037819 */ /* 0x000fe200000006ff */
[----:B------:R-:W-:Y:S01]  /*1140*/  FMUL.FTZ R47, R47, c[0x0][0x2e0] ;  /* 0x0000b8002f2f7a20 */ /* 0x000fe20000410000 */
[----:B------:R-:W-:Y:S01]  /*1150*/  F2FP.BF16.PACK_AB R29, R15, R2 ;  /* 0x000000020f1d723e */ /* 0x000fe200000010ff */
[----:B------:R-:W-:Y:S01]  /*1160*/  IMAD.SHL.U32 R15, R0, 0x40, RZ ;  /* 0x00000040000f7824 */ /* 0x000fe200078e00ff */
[----:B------:R-:W-:Y:S01]  /*1170*/  LOP3.LUT R33, R33, 0x1ffffc, RZ, 0xc0, !PT ;  /* 0x001ffffc21217812 */ /* 0x000fe200078ec0ff */
[----:B------:R-:W-:Y:S01]  /*1180*/  FMUL.FTZ R46, R46, c[0x0][0x2e0] ;  /* 0x0000b8002e2e7a20 */ /* 0x000fe20000410000 */
[----:B------:R-:W-:Y:S01]  /*1190*/  SHF.R.U32.HI R28, RZ, 0x4, R28 ;  /* 0x00000004ff1c7819 */ /* 0x000fe2000001161c */
[----:B------:R-:W-:Y:S01]  /*11a0*/  FMUL.FTZ R12, R12, c[0x0][0x2e0] ;  /* 0x0000b8000c0c7a20 */ /* 0x000fe20000410000 */
[----:B------:R-:W-:Y:S01]  /*11b0*/  LOP3.LUT R3, R3, 0x1c0, RZ, 0xc0, !PT ;  /* 0x000001c003037812 */ /* 0x000fe200078ec0ff */
[----:B------:R-:W-:Y:S01]  /*11c0*/  FMUL.FTZ R42, R42, c[0x0][0x2e0] ;  /* 0x0000b8002a2a7a20 */ /* 0x000fe20000410000 */
[----:B------:R-:W-:Y:S01]  /*11d0*/  IADD3 R50, R50, -R33, RZ ;  /* 0x8000002132327210 */ /* 0x000fe20007ffe0ff */
[----:B------:R-:W-:Y:S01]  /*11e0*/  FMUL.FTZ R41, R41, c[0x0][0x2e0] ;  /* 0x0000b80029297a20 */ /* 0x000fe20000410000 */
[----:B------:R-:W-:Y:S01]  /*11f0*/  SHF.L.U32 R2, R20, 0x3, RZ ;  /* 0x0000000314027819 */ /* 0x000fe200000006ff */
[----:B------:R-:W-:Y:S01]  /*1200*/  FMUL.FTZ R57, R57, c[0x0][0x2e0] ;  /* 0x0000b80039397a20 */ /* 0x000fe20000410000 */
[----:B------:R-:W-:Y:S01]  /*1210*/  LOP3.LUT R15, R15, 0x1c0, RZ, 0xc0, !PT ;  /* 0x000001c00f0f7812 */ /* 0x000fe200078ec0ff */
[----:B------:R-:W-:Y:S01]  /*1220*/  FMUL.FTZ R48, R48, c[0x0][0x2e0] ;  /* 0x0000b80030307a20 */ /* 0x000fe20000410000 */
[----:B------:R-:W-:Y:S01]  /*1230*/  LOP3.LUT R28, R3, 0x8, R28, 0xf8, !PT ;  /* 0x00000008031c7812 */ /* 0x000fe200078ef81c */
[----:B------:R-:W-:Y:S01]  /*1240*/  FMUL.FTZ R59, R59, c[0x0][0x2e0] ;  /* 0x0000b8003b3b7a20 */ /* 0x000fe20000410000 */
[----:B------:R-:W-:Y:S01]  /*1250*/  SHF.R.U32.HI R3, RZ, 0x3, R3 ;  /* 0x00000003ff037819 */ /* 0x000fe20000011603 */
[----:B------:R-:W-:Y:S01]  /*1260*/  FMUL.FTZ R60, R60, c[0x0][0x2e0] ;  /* 0x0000b8003c3c7a20 */ /* 0x000fe20000410000 */
[----:B------:R-:W-:Y:S01]  /*1270*/  F2FP.BF16.PACK_AB R23, R16, R23 ;  /* 0x000000171017723e */ /* 0x000fe200000010ff */
[----:B------:R-:W-:Y:S01]  /*1280*/  IMAD R10, R10, c[0x0][0x398], RZ ;  /* 0x0000e6000a0a7a24 */ /* 0x000fe200078e02ff */
[----:B------:R-:W-:Y:S01]  /*1290*/  LEA R50, R50, R9, 0x9 ;  /* 0x0000000932327211 */ /* 0x000fe200078e48ff */
[----:B------:R-:W-:Y:S01]  /*12a0*/  BSSY B0, `(.L_x_1598) ;  /* 0x0000049000007945 */ /* 0x000fe20003800000 */
[----:B------:R-:W-:-:S02]  /*12b0*/  SHF.R.U32.HI R9, RZ, 0x3, R15 ;  /* 0x00000003ff097819 */ /* 0x000fc4000001160f */
[----:B------:R-:W-:Y:S02]  /*12c0*/  LOP3.LUT R16, R15, 0x38, R2, 0xf8, !PT ;  /* 0x000000380f107812 */ /* 0x000fe400078ef802 */
[----:B------:R-:W-:Y:S02]  /*12d0*/  LOP3.LUT R3, R28, R3, RZ, 0x3c, !PT ;  /* 0x000000031c037212 */ /* 0x000fe400078e3cff */
[----:B------:R-:W-:Y:S01]  /*12e0*/  F2FP.BF16.PACK_AB R20, R13, R14 ;  /* 0x0000000e0d14723e */ /* 0x000fe200000010ff */
[----:B------:R-:W-:Y:S01]  /*12f0*/  HFMA2.MMA R13, -RZ, RZ, 0, 1.9073486328125e-06 ;  /* 0x00000020ff0d7435 */ /* 0x000fe200000001ff */
[----:B------:R-:W-:Y:S02]  /*1300*/  R2P PR, R30, 0x6 ;  /* 0x000000061e007804 */ /* 0x000fe40000000000 */
[----:B------:R-:W-:Y:S02]  /*1310*/  LOP3.LUT R16, R16, R9, RZ, 0x3c, !PT ;  /* 0x0000000910107212 */ /* 0x000fe400078e3cff */
[----:B------:R-:W-:Y:S01]  /*1320*/  LEA R9, R50, R3, 0x1 ;  /* 0x0000000332097211 */ /* 0x000fe200078e08ff */
[----:B------:R-:W-:Y:S01]  /*1330*/  FMUL.FTZ R3, R58, c[0x0][0x2e0] ;  /* 0x0000b8003a037a20 */ /* 0x000fe20000410000 */
[----:B------:R-:W-:-:S02]  /*1340*/  F2FP.BF16.PACK_AB R25, R46, R47 ;  /* 0x0000002f2e19723e */ /* 0x000fc400000010ff */
[----:B------:R-:W-:Y:S01]  /*1350*/  F2FP.BF16.PACK_AB R27, R41, R42 ;  /* 0x0000002a291b723e */ /* 0x000fe200000010ff */
[----:B------:R-:W-:Y:S01]  /*1360*/  IMAD.SHL.U32 R14, R9, 0x2, RZ ;  /* 0x00000002090e7824 */ /* 0x000fe200078e00ff */
[----:B------:R-:W-:Y:S02]  /*1370*/  SEL R13, R13, 0xffffffe0, !P1 ;  /* 0xffffffe00d0d7807 */ /* 0x000fe40004800000 */
[----:B------:R-:W-:Y:S02]  /*1380*/  F2FP.BF16.PACK_AB R28, R3, R12 ;  /* 0x0000000c031c723e */ /* 0x000fe400000010ff */
[C---:B------:R-:W-:Y:S01]  /*1390*/  IADD3 R30, R14.reuse, 0x40, RZ ;  /* 0x000000400e1e7810 */ /* 0x040fe20007ffe0ff */
[----:B------:R0:W-:Y:S01]  /*13a0*/  STS [R14], R11 ;  /* 0x0000000b0e007388 */ /* 0x0001e20000000800 */
[C---:B------:R-:W-:Y:S02]  /*13b0*/  IADD3 R3, R14.reuse, R13, RZ ;  /* 0x0000000d0e037210 */ /* 0x040fe40007ffe0ff */
[----:B------:R-:W-:Y:S01]  /*13c0*/  @P2 IADD3 R30, R14, -0x40, RZ ;  /* 0xffffffc00e1e2810 */ /* 0x000fe20007ffe0ff */
[----:B------:R-:W-:Y:S01]  /*13d0*/  STS [R14+0x400], R25 ;  /* 0x000400190e007388 */ /* 0x000fe20000000800 */
[----:B------:R-:W-:-:S02]  /*13e0*/  F2FP.BF16.PACK_AB R21, R48, R57 ;  /* 0x000000393015723e */ /* 0x000fc400000010ff */
[----:B------:R-:W-:Y:S01]  /*13f0*/  IADD3 R33, R13, R30, RZ ;  /* 0x0000001e0d217210 */ /* 0x000fe20007ffe0ff */
[----:B------:R-:W-:Y:S01]  /*1400*/  STS [R3], R31 ;  /* 0x0000001f03007388 */ /* 0x000fe20000000800 */
[----:B------:R-:W-:Y:S01]  /*1410*/  F2FP.BF16.PACK_AB R59, R60, R59 ;  /* 0x0000003b3c3b723e */ /* 0x000fe200000010ff */
[----:B0-----:R-:W-:Y:S01]  /*1420*/  IMAD R11, R5, c[0x0][0x39c], R10 ;  /* 0x0000e700050b7a24 */ /* 0x001fe200078e020a */
[----:B------:R-:W-:Y:S01]  /*1430*/  SHF.L.U32 R9, R44, 0x3, RZ ;  /* 0x000000032c097819 */ /* 0x000fe200000006ff */
[----:B------:R-:W-:Y:S01]  /*1440*/  STS [R3+0x400], R32 ;  /* 0x0004002003007388 */ /* 0x000fe20000000800 */
[----:B------:R-:W-:Y:S02]  /*1450*/  ISETP.GE.AND P0, PT, R2, c[0x0][0x220], PT ;  /* 0x0000880002007a0c */ /* 0x000fe40003f06270 */
[----:B------:R-:W-:Y:S01]  /*1460*/  LOP3.LUT R9, R16, 0x7ffffe00, R9, 0xf8, !PT ;  /* 0x7ffffe0010097812 */ /* 0x000fe200078ef809 */
[----:B------:R-:W-:Y:S01]  /*1470*/  STS [R14+0x2000], R26 ;  /* 0x0020001a0e007388 */ /* 0x000fe20000000800 */
[----:B-1----:R-:W-:-:S02]  /*1480*/  SHF.R.S32.HI R10, RZ, 0x1f, R7 ;  /* 0x0000001fff0a7819 */ /* 0x002fc40000011407 */
[----:B------:R-:W-:Y:S01]  /*1490*/  SHF.L.U32 R9, R9, 0x1, RZ ;  /* 0x0000000109097819 */ /* 0x000fe200000006ff */
[----:B------:R-:W-:Y:S02]  /*14a0*/  STS [R14+0x2400], R27 ;  /* 0x0024001b0e007388 */ /* 0x000fe40000000800 */
[----:B------:R-:W-:Y:S02]  /*14b0*/  IMAD R10, R10, c[0x0][0x3b0], RZ ;  /* 0x0000ec000a0a7a24 */ /* 0x000fe400078e02ff */
[----:B------:R-:W-:Y:S04]  /*14c0*/  STS [R3+0x2000], R18 ;  /* 0x0020001203007388 */ /* 0x000fe80000000800 */
[----:B------:R0:W-:Y:S04]  /*14d0*/  STS [R3+0x2400], R19 ;  /* 0x0024001303007388 */ /* 0x0001e80000000800 */
[----:B------:R1:W-:Y:S04]  /*14e0*/  STS [R30], R21 ;  /* 0x000000151e007388 */ /* 0x0003e80000000800 */
[----:B------:R-:W-:Y:S01]  /*14f0*/  STS [R30+0x400], R22 ;  /* 0x000400161e007388 */ /* 0x000fe20000000800 */
[----:B0-----:R-:W-:-:S03]  /*1500*/  SHF.R.S32.HI R3, RZ, 0x1f, R2 ;  /* 0x0000001fff037819 */ /* 0x001fc60000011402 */
[----:B------:R-:W-:Y:S01]  /*1510*/  STS [R33], R29 ;  /* 0x0000001d21007388 */ /* 0x000fe20000000800 */
[----:B-1----:R-:W-:Y:S01]  /*1520*/  IMAD.IADD R21, R4, 0x1, -R5 ;  /* 0x0000000104157824 */ /* 0x002fe200078e0a05 */
[C---:B------:R-:W-:Y:S02]  /*1530*/  IADD3 R4, R0.reuse, 0x20, RZ ;  /* 0x0000002000047810 */ /* 0x040fe40007ffe0ff */
[----:B------:R-:W-:Y:S01]  /*1540*/  STS [R33+0x400], R20 ;  /* 0x0004001421007388 */ /* 0x000fe20000000800 */
[----:B------:R-:W-:Y:S01]  /*1550*/  IMAD.WIDE.U32 R2, R5, c[0x0][0x398], R2 ;  /* 0x0000e60005027a25 */ /* 0x000fe200078e0002 */
[----:B------:R-:W-:Y:S02]  /*1560*/  IADD3 R5, R0, 0x60, RZ ;  /* 0x0000006000057810 */ /* 0x000fe40007ffe0ff */
[----:B------:R-:W-:Y:S01]  /*1570*/  STS [R30+0x2000], R23 ;  /* 0x002000171e007388 */ /* 0x000fe20000000800 */
[----:B------:R-:W-:Y:S02]  /*1580*/  ISETP.GE.OR P1, PT, R4, R21, P0 ;  /* 0x000000150400720c */ /* 0x000fe40000726670 */
[----:B------:R-:W-:Y:S01]  /*1590*/  IADD3 R2, P2, R8, R2, RZ ;  /* 0x0000000208027210 */ /* 0x000fe20007f5e0ff */
[----:B------:R0:W-:Y:S01]  /*15a0*/  STS [R30+0x2400], R24 ;  /* 0x002400181e007388 */ /* 0x0001e20000000800 */
[----:B------:R-:W-:-:S02]  /*15b0*/  IADD3 R4, R0, 0x40, RZ ;  /* 0x0000004000047810 */ /* 0x000fc40007ffe0ff */
[----:B------:R-:W-:Y:S01]  /*15c0*/  IADD3.X R3, R6, R3, R11, P2, !PT ;  /* 0x0000000306037210 */ /* 0x000fe200017fe40b */
[----:B------:R1:W-:Y:S01]  /*15d0*/  STS [R33+0x2000], R59 ;  /* 0x0020003b21007388 */ /* 0x0003e20000000800 */
[-C--:B------:R-:W-:Y:S02]  /*15e0*/  ISETP.GE.OR P2, PT, R4, R21.reuse, P0 ;  /* 0x000000150400720c */ /* 0x080fe40000746670 */
[-C--:B------:R-:W-:Y:S01]  /*15f0*/  ISETP.GE.OR P3, PT, R5, R21.reuse, P0 ;  /* 0x000000150500720c */ /* 0x080fe20000766670 */
[----:B------:R1:W-:Y:S04]  /*1600*/  STS [R33+0x2400], R28 ;  /* 0x0024001c21007388 */ /* 0x0003e80000000800 */
[----:B------:R-:W-:Y:S01]  /*1610*/  BAR.SYNC.DEFER_BLOCKING 0x0 ;  /* 0x0000000000007b1d */ /* 0x000fe20000010000 */
[----:B------:R-:W-:Y:S01]  /*1620*/  ISETP.GE.OR P0, PT, R0, R21, P0 ;  /* 0x000000150000720c */ /* 0x000fe20000706670 */
[C---:B------:R-:W-:Y:S01]  /*1630*/  IMAD R5, R7.reuse, c[0x0][0x3b4], R10 ;  /* 0x0000ed0007057a24 */ /* 0x040fe200078e020a */
[----:B0-----:R-:W-:Y:S01]  /*1640*/  SHF.R.S32.HI R24, RZ, 0x1f, R0 ;  /* 0x0000001fff187819 */ /* 0x001fe20000011400 */
[----:B------:R-:W-:-:S05]  /*1650*/  IMAD.WIDE.U32 R2, R7, c[0x0][0x3b0], R2 ;  /* 0x0000ec0007027a25 */ /* 0x000fca00078e0002 */
[----:B------:R-:W-:Y:S01]  /*1660*/  IADD3 R5, R3, R5, RZ ;  /* 0x0000000503057210 */ /* 0x000fe20007ffe0ff */
[----:B------:R1:W0:Y:S04]  /*1670*/  LDS.128 R16, [R9+0x1000] ;  /* 0x0010000009107984 */ /* 0x0002280000000c00 */
[----:B------:R1:W2:Y:S01]  /*1680*/  LDS.128 R12, [R9+0x3000] ;  /* 0x00300000090c7984 */ /* 0x0002a20000000c00 */
[----:B------:R-:W-:Y:S05]  /*1690*/  @P0 BRA `(.L_x_1599) ;  /* 0x0000009000000947 */ /* 0x000fea0003800000 */
[----:B------:R-:W3:Y:S01]  /*16a0*/  LDS.128 R20, [R9] ;  /* 0x0000000009147984 */ /* 0x000ee20000000c00 */
[----:B------:R-:W-:Y:S01]  /*16b0*/  MOV R4, R2 ;  /* 0x0000000200047202 */ /* 0x000fe20000000f00 */
[----:B------:R-:W-:-:S04]  /*16c0*/  IMAD R11, R24, c[0x0][0x398], RZ ;  /* 0x0000e600180b7a24 */ /* 0x000fc800078e02ff */
[----:B------:R-:W-:-:S04]  /*16d0*/  IMAD.WIDE.U32 R6, R0, c[0x0][0x398], R4 ;  /* 0x0000e60000067a25 */ /* 0x000fc800078e0004 */
[----:B------:R-:W-:Y:S01]  /*16e0*/  IMAD R11, R0, c[0x0][0x39c], R11 ;  /* 0x0000e700000b7a24 */ /* 0x000fe200078e020b */
[----:B------:R-:W-:-:S04]  /*16f0*/  LEA R10, P0, R6, c[0x0][0x338], 0x1 ;  /* 0x0000ce00060a7a11 */ /* 0x000fc800078008ff */
[----:B------:R-:W-:-:S04]  /*1700*/  IADD3 R7, R7, R11, RZ ;  /* 0x0000000b07077210 */ /* 0x000fc80007ffe0ff */
[----:B------:R-:W-:-:S05]  /*1710*/  LEA.HI.X R11, R6, c[0x0][0x33c], R7, 0x1, P0 ;  /* 0x0000cf00060b7a11 */ /* 0x000fca00000f0c07 */
[----:B---3--:R3:W-:Y:S02]  /*1720*/  STG.E.128 [R10.64], R20 ;  /* 0x000000140a007986 */ /* 0x0087e4000c101d06 */
.L_x_1599:
[----:B------:R-:W-:Y:S05]  /*1730*/  BSYNC B0 ;  /* 0x0000000000007941 */ /* 0x000fea0003800000 */
.L_x_1598:
[----:B------:R-:W-:Y:S01]  /*1740*/  BSSY B0, `(.L_x_1600) ;  /* 0x000000d000007945 */ /* 0x000fe20003800000 */
[----:B------:R-:W-:Y:S05]  /*1750*/  @P1 BRA `(.L_x_1601) ;  /* 0x000000b000001947 */ /* 0x000fea0003800000 */
[----:B---3--:R-:W-:Y:S02]  /*1760*/  IADD3 R11, P0, R0, 0x20, RZ ;  /* 0x00000020000b7810 */ /* 0x008fe40007f1e0ff */
[----:B------:R-:W-:Y:S02]  /*1770*/  MOV R7, R5 ;  /* 0x0000000500077202 */ /* 0x000fe40000000f00 */
[----:B------:R-:W-:-:S05]  /*1780*/  IADD3.X R6, RZ, R24, RZ, P0, !PT ;  /* 0x00000018ff067210 */ /* 0x000fca00007fe4ff */
[----:B------:R-:W-:Y:S02]  /*1790*/  IMAD R8, R6, c[0x0][0x398], RZ ;  /* 0x0000e60006087a24 */ /* 0x000fe400078e02ff */
[----:B------:R-:W-:-:S04]  /*17a0*/  IMAD.MOV.U32 R6, RZ, RZ, R2 ;  /* 0x000000ffff067224 */ /* 0x000fc800078e0002 */
[----:B------:R-:W-:-:S04]  /*17b0*/  IMAD.WIDE.U32 R6, R11, c[0x0][0x398], R6 ;  /* 0x0000e6000b067a25 */ /* 0x000fc800078e0006 */
[----:B------:R-:W-:Y:S01]  /*17c0*/  IMAD R11, R11, c[0x0][0x39c], R8 ;  /* 0x0000e7000b0b7a24 */ /* 0x000fe200078e0208 */
[----:B------:R-:W-:-:S04]  /*17d0*/  LEA R10, P0, R6, c[0x0][0x338], 0x1 ;  /* 0x0000ce00060a7a11 */ /* 0x000fc800078008ff */
[----:B------:R-:W-:-:S04]  /*17e0*/  IADD3 R7, R7, R11, RZ ;  /* 0x0000000b07077210 */ /* 0x000fc80007ffe0ff */
[----:B------:R-:W-:-:S05]  /*17f0*/  LEA.HI.X R11, R6, c[0x0][0x33c], R7, 0x1, P0 ;  /* 0x0000cf00060b7a11 */ /* 0x000fca00000f0c07 */
[----:B0-----:R0:W-:Y:S02]  /*1800*/  STG.E.128 [R10.64], R16 ;  /* 0x000000100a007986 */ /* 0x0011e4000c101d06 */
.L_x_1601:
[----:B------:R-:W-:Y:S05]  /*1810*/  BSYNC B0 ;  /* 0x0000000000007941 */ /* 0x000fea0003800000 */
.L_x_1600:
[----:B01-3--:R-:W0:Y:S01]  /*1820*/  LDS.128 R8, [R9+0x2000] ;  /* 0x0020000009087984 */ /* 0x00be220000000c00 */
[----:B------:R-:W-:Y:S01]  /*1830*/  BSSY B0, `(.L_x_1602) ;  /* 0x000000d000007945 */ /* 0x000fe20003800000 */
[----:B------:R-:W-:Y:S05]  /*1840*/  @P2 BRA `(.L_x_1603) ;  /* 0x000000b000002947 */ /* 0x000fea0003800000 */
[----:B------:R-:W-:Y:S01]  /*1850*/  IADD3 R17, P0, R0, 0x40, RZ ;  /* 0x0000004000117810 */ /* 0x000fe20007f1e0ff */
[----:B------:R-:W-:-:S03]  /*1860*/  IMAD.MOV.U32 R7, RZ, RZ, R5 ;  /* 0x000000ffff077224 */ /* 0x000fc600078e0005 */
[----:B------:R-:W-:-:S05]  /*1870*/  IADD3.X R6, RZ, R24, RZ, P0, !PT ;  /* 0x00000018ff067210 */ /* 0x000fca00007fe4ff */
[----:B------:R-:W-:Y:S01]  /*1880*/  IMAD R16, R6, c[0x0][0x398], RZ ;  /* 0x0000e60006107a24 */ /* 0x000fe200078e02ff */
[----:B------:R-:W-:-:S05]  /*1890*/  MOV R6, R2 ;  /* 0x0000000200067202 */ /* 0x000fca0000000f00 */
[----:B------:R-:W-:-:S04]  /*18a0*/  IMAD.WIDE.U32 R6, R17, c[0x0][0x398], R6 ;  /* 0x0000e60011067a25 */ /* 0x000fc800078e0006 */
[----:B------:R-:W-:Y:S01]  /*18b0*/  IMAD R17, R17, c[0x0][0x39c], R16 ;  /* 0x0000e70011117a24 */ /* 0x000fe200078e0210 */
[----:B------:R-:W-:-:S04]  /*18c0*/  LEA R16, P0, R6, c[0x0][0x338], 0x1 ;  /* 0x0000ce0006107a11 */ /* 0x000fc800078008ff */
[----:B------:R-:W-:-:S04]  /*18d0*/  IADD3 R7, R7, R17, RZ ;  /* 0x0000001107077210 */ /* 0x000fc80007ffe0ff */
[----:B------:R-:W-:-:S05]  /*18e0*/  LEA.HI.X R17, R6, c[0x0][0x33c], R7, 0x1, P0 ;  /* 0x0000cf0006117a11 */ /* 0x000fca00000f0c07 */
[----:B0-----:R0:W-:Y:S02]  /*18f0*/  STG.E.128 [R16.64], R8 ;  /* 0x0000000810007986 */ /* 0x0011e4000c101d06 */
.L_x_1603:
[----:B------:R-:W-:Y:S05]  /*1900*/  BSYNC B0 ;  /* 0x0000000000007941 */ /* 0x000fea0003800000 */
.L_x_1602:
[----:B------:R-:W-:Y:S05]  /*1910*/  @P3 EXIT ;  /* 0x000000000000394d */ /* 0x000fea0003800000 */
        /* <DEDUP_REMOVED lines=9> */
[----:B--2---:R-:W-:Y:S01]  /*19b0*/  STG.E.128 [R4.64], R12 ;  /* 0x0000000c04007986 */ /* 0x004fe2000c101d06 */
[----:B------:R-:W-:Y:S05]  /*19c0*/  EXIT ;  /* 0x000000000000794d */ /* 0x000fea0003800000 */
.L_x_1604:
        /* <DEDUP_REMOVED lines=11> */
.L_x_2482:


//--------------------- .text._ZN5flash44flash_bwd_dq_dk_dv_loop_seqk_parallel_kernelI23Flash_bwd_kernel_traitsILi64ELi128ELi128ELi8ELi4ELi4ELi4ELb0ELb0EN7cutlass10bfloat16_tE19Flash_kernel_traitsILi64ELi128ELi128ELi8ES3_EELb1ELb0ELb0ELb0ELb0ELb1ELb0EEEvNS_16Flash_bwd_paramsE --------------------------
	.section	.text._ZN5flash44flash_bwd_dq_dk_dv_loop_seqk_parallel_kernelI23Flash_bwd_kernel_traitsILi64ELi128ELi128ELi8ELi4ELi4ELi4ELb0ELb0EN7cutlass10bfloat16_tE19Flash_kernel_traitsILi64ELi128ELi128ELi8ES3_EELb1ELb0ELb0ELb0ELb0ELb1ELb0EEEvNS_16Flash_bwd_paramsE,"ax",@progbits
	.sectioninfo	@"SHI_REGISTERS=255"
	.align	128
        .global         _ZN5flash44flash_bwd_dq_dk_dv_loop_seqk_parallel_kernelI23Flash_bwd_kernel_traitsILi64ELi128ELi128ELi8ELi4ELi4ELi4ELb0ELb0EN7cutlass10bfloat16_tE19Flash_kernel_traitsILi64ELi128ELi128ELi8ES3_EELb1ELb0ELb0ELb0ELb0ELb1ELb0EEEvNS_16Flash_bwd_paramsE
        .type           _ZN5flash44flash_bwd_dq_dk_dv_loop_seqk_parallel_kernelI23Flash_bwd_kernel_traitsILi64ELi128ELi128ELi8ELi4ELi4ELi4ELb0ELb0EN7cutlass10bfloat16_tE19Flash_kernel_traitsILi64ELi128ELi128ELi8ES3_EELb1ELb0ELb0ELb0ELb0ELb1ELb0EEEvNS_16Flash_bwd_paramsE,@function
        .size           _ZN5flash44flash_bwd_dq_dk_dv_loop_seqk_parallel_kernelI23Flash_bwd_kernel_traitsILi64ELi128ELi128ELi8ELi4ELi4ELi4ELb0ELb0EN7cutlass10bfloat16_tE19Flash_kernel_traitsILi64ELi128ELi128ELi8ES3_EELb1ELb0ELb0ELb0ELb0ELb1ELb0EEEvNS_16Flash_bwd_paramsE,(.L_x_2483 - _ZN5flash44flash_bwd_dq_dk_dv_loop_seqk_parallel_kernelI23Flash_bwd_kernel_traitsILi64ELi128ELi128ELi8ELi4ELi4ELi4ELb0ELb0EN7cutlass10bfloat16_tE19Flash_kernel_traitsILi64ELi128ELi128ELi8ES3_EELb1ELb0ELb0ELb0ELb0ELb1ELb0EEEvNS_16Flash_bwd_paramsE)
        .other          _ZN5flash44flash_bwd_dq_dk_dv_loop_seqk_parallel_kernelI23Flash_bwd_kernel_traitsILi64ELi128ELi128ELi8ELi4ELi4ELi4ELb0ELb0EN7cutlass10bfloat16_tE19Flash_kernel_traitsILi64ELi128ELi128ELi8ES3_EELb1ELb0ELb0ELb0ELb0ELb1ELb0EEEvNS_16Flash_bwd_paramsE,@"STO_CUDA_ENTRY STV_DEFAULT"
_ZN5flash44flash_bwd_dq_dk_dv_loop_seqk_parallel_kernelI23Flash_bwd_kernel_traitsILi64ELi128ELi128ELi8ELi4ELi4ELi4ELb0ELb0EN7cutlass10bfloat16_tE19Flash_kernel_traitsILi64ELi128ELi128ELi8ES3_EELb1ELb0ELb0ELb0ELb0ELb1ELb0EEEvNS_16Flash_bwd_paramsE:
.text._ZN5flash44flash_bwd_dq_dk_dv_loop_seqk_parallel_kernelI23Flash_bwd_kernel_traitsILi64ELi128ELi128ELi8ELi4ELi4ELi4ELb0ELb0EN7cutlass10bfloat16_tE19Flash_kernel_traitsILi64ELi128ELi128ELi8ES3_EELb1ELb0ELb0ELb0ELb0ELb1ELb0EEEvNS_16Flash_bwd_paramsE:
        /* <DEDUP_REMOVED lines=17> */
[----:B------:R-:W-:Y:S02]  /*0110*/  ULDC.U8 UR7, c[0x0][0x328] ;  /* 0x0000ca0000077ab9 */ /* 0x000fe40000000000 */
[----:B------:R-:W-:Y:S01]  /*0120*/  UISETP.NE.AND UP2, UPT, UR7, URZ, UPT ;  /* 0x0000003f0700728c */ /* 0x000fe2000bf45270 */
[----:B------:R-:W3:Y:S01]  /*0130*/  S2UR UR36, SR_CTAID.Z ;  /* 0x00000000002479c3 */ /* 0x000ee20000002700 */
[----:B------:R-:W-:-:S02]  /*0140*/  ULDC UR45, c[0x0][0x22c] ;  /* 0x00008b00002d7ab9 */ /* 0x000fc40000000800 */
[----:B------:R-:W-:Y:S02]  /*0150*/  ULDC UR34, c[0x0][0x1c0] ;  /* 0x0000700000227ab9 */ /* 0x000fe40000000800 */
[----:B------:R-:W-:Y:S02]  /*0160*/  UMOV UR5, 0x80 ;  /* 0x0000008000057882 */ /* 0x000fe40000000000 */
[----:B------:R-:W-:Y:S02]  /*0170*/  ULDC UR4, c[0x0][0x210] ;  /* 0x0000840000047ab9 */ /* 0x000fe40000000800 */
[----:B------:R-:W-:Y:S02]  /*0180*/  ULDC UR55, c[0x0][0x234] ;  /* 0x00008d0000377ab9 */ /* 0x000fe40000000800 */
[----:B------:R-:W-:Y:S02]  /*0190*/  ULDC UR12, c[0x0][0x1c0] ;  /* 0x00007000000c7ab9 */ /* 0x000fe40000000800 */
[----:B------:R-:W-:Y:S01]  /*01a0*/  ULDC UR13, c[0x0][0x1c0] ;  /* 0x00007000000d7ab9 */ /* 0x000fe20000000800 */
[----:B-1----:R-:W-:Y:S01]  /*01b0*/  SHF.R.S32.HI R6, RZ, 0x1f, R11 ;  /* 0x0000001fff067819 */ /* 0x002fe2000001140b */
[----:B--2---:R-:W-:-:S02]  /*01c0*/  UIMAD.WIDE.U32 UR42, UR29, UR15, URZ ;  /* 0x0000000f1d2a72a5 */ /* 0x004fc4000f8e003f */
[----:B------:R-:W-:Y:S01]  /*01d0*/  USHF.L.U32 UR15, UR29, 0x7, URZ ;  /* 0x000000071d0f7899 */ /* 0x000fe2000800063f */
[CC--:B------:R-:W-:Y:S01]  /*01e0*/  LEA.HI R2, R6.reuse, R11.reuse, RZ, 0x4 ;  /* 0x0000000b06027211 */ /* 0x0c0fe200078f20ff */
[----:B------:R-:W-:Y:S01]  /*01f0*/  UIMAD.WIDE UR34, UR45, UR34, URZ ;  /* 0x000000222d2272a5 */ /* 0x000fe2000f8e023f */
[CC--:B------:R-:W-:Y:S01]  /*0200*/  LEA.HI R15, R6.reuse, R11.reuse, RZ, 0x7 ;  /* 0x0000000b060f7211 */ /* 0x0c0fe200078f38ff */
[----:B------:R-:W-:Y:S01]  /*0210*/  UIMAD UR55, UR5, UR4, UR55 ;  /* 0x00000004053772a4 */ /* 0x000fe2000f8e0237 */
[CC--:B------:R-:W-:Y:S01]  /*0220*/  LEA.HI R0, R6.reuse, R11.reuse, RZ, 0x5 ;  /* 0x0000000b06007211 */ /* 0x0c0fe200078f28ff */
[----:B---3--:R-:W-:Y:S01]  /*0230*/  UIMAD UR46, UR36, UR45, URZ ;  /* 0x0000002d242e72a4 */ /* 0x008fe2000f8e023f */
[CC--:B------:R-:W-:Y:S01]  /*0240*/  LEA.HI R10, R6.reuse, R11.reuse, RZ, 0x3 ;  /* 0x0000000b060a7211 */ /* 0x0c0fe200078f18ff */
[----:B------:R-:W-:Y:S01]  /*0250*/  UIMAD UR45, UR45, UR12, URZ ;  /* 0x0000000c2d2d72a4 */ /* 0x000fe2000f8e023f */
[CC--:B------:R-:W-:Y:S01]  /*0260*/  LEA.HI R14, R6.reuse, R11.reuse, RZ, 0x6 ;  /* 0x0000000b060e7211 */ /* 0x0c0fe200078f30ff */
[----:B------:R-:W-:Y:S01]  /*0270*/  UIMAD UR4, UR29, UR13, UR36 ;  /* 0x0000000d1d0472a4 */ /* 0x000fe2000f8e0224 */
[----:B------:R-:W-:Y:S01]  /*0280*/  LEA.HI R6, R6, R11, RZ, 0x2 ;  /* 0x0000000b06067211 */ /* 0x000fe200078f10ff */
[----:B------:R-:W-:Y:S01]  /*0290*/  ULDC UR14, c[0x0][0x1c0] ;  /* 0x00007000000e7ab9 */ /* 0x000fe20000000800 */
[----:B------:R-:W-:Y:S01]  /*02a0*/  LOP3.LUT R3, R2, 0xfffffff0, RZ, 0xc0, !PT ;  /* 0xfffffff002037812 */ /* 0x000fe200078ec0ff */
[----:B------:R-:W-:Y:S01]  /*02b0*/  ULDC UR11, c[0x0][0x1c0] ;  /* 0x00007000000b7ab9 */ /* 0x000fe20000000800 */
[----:B------:R-:W-:Y:S01]  /*02c0*/  SHF.R.S32.HI R4, RZ, 0x4, R2 ;  /* 0x00000004ff047819 */ /* 0x000fe20000011402 */
[----:B------:R-:W-:Y:S01]  /*02d0*/  UIMAD UR52, UR6, UR29, URZ ;  /* 0x0000001d063472a4 */ /* 0x000fe2000f8e023f */
[----:B------:R-:W-:Y:S01]  /*02e0*/  LOP3.LUT R5, R6, 0x7ffffffc, RZ, 0xc0, !PT ;  /* 0x7ffffffc06057812 */ /* 0x000fe200078ec0ff */
[C---:B------:R-:W-:Y:S01]  /*02f0*/  IMAD.IADD R9, R11.reuse, 0x1, -R3 ;  /* 0x000000010b097824 */ /* 0x040fe200078e0a03 */
[----:B------:R-:W-:Y:S01]  /*0300*/  LEA.HI R2, R2, R4, RZ, 0x1 ;  /* 0x0000000402027211 */ /* 0x000fe200078f08ff */
[----:B------:R-:W-:Y:S01]  /*0310*/  UIMAD UR5, UR29, UR11, UR36 ;  /* 0x0000000b1d0572a4 */ /* 0x000fe2000f8e0224 */
[--C-:B------:R-:W-:Y:S01]  /*0320*/  SHF.R.S32.HI R3, RZ, 0x1f, R0.reuse ;  /* 0x0000001fff037819 */ /* 0x100fe20000011400 */
[C---:B------:R-:W-:Y:S01]  /*0330*/  IMAD.IADD R16, R11.reuse, 0x1, -R5 ;  /* 0x000000010b107824 */ /* 0x040fe200078e0a05 */
[----:B------:R-:W-:Y:S01]  /*0340*/  SHF.R.S32.HI R5, RZ, 0x5, R0 ;  /* 0x00000005ff057819 */ /* 0x000fe20000011400 */
[----:B------:R-:W-:Y:S01]  /*0350*/  @!UP2 UIMAD UR6, UR29, UR14, UR36 ;  /* 0x0000000e1d06a2a4 */ /* 0x000fe2000f8e0224 */
[----:B------:R-:W-:Y:S01]  /*0360*/  LOP3.LUT R8, R0, 0xffffffe0, RZ, 0xc0, !PT ;  /* 0xffffffe000087812 */ /* 0x000fe200078ec0ff */
[----:B------:R-:W-:Y:S01]  /*0370*/  USHF.L.U32 UR44, UR45, 0x7, URZ ;  /* 0x000000072d2c7899 */ /* 0x000fe2000800063f */
[----:B------:R-:W-:Y:S01]  /*0380*/  LOP3.LUT R7, R10, 0xfffffff8, RZ, 0xc0, !PT ;  /* 0xfffffff80a077812 */ /* 0x000fe200078ec0ff */
[----:B------:R-:W-:Y:S01]  /*0390*/  USHF.L.U32 UR39, UR4, 0x5, URZ ;  /* 0x0000000504277899 */ /* 0x000fe2000800063f */
[----:B------:R-:W-:Y:S01]  /*03a0*/  LOP3.LUT R0, R2, 0xfffffffe, RZ, 0xc0, !PT ;  /* 0xfffffffe02007812 */ /* 0x000fe200078ec0ff */
[----:B------:R-:W-:Y:S01]  /*03b0*/  IMAD.IADD R8, R11, 0x1, -R8 ;  /* 0x000000010b087824 */ /* 0x000fe200078e0a08 */
[----:B------:R-:W-:Y:S01]  /*03c0*/  LEA.HI R2, R3, R5, RZ, 0x2 ;  /* 0x0000000503027211 */ /* 0x000fe200078f10ff */
[----:B------:R-:W-:Y:S01]  /*03d0*/  IMAD.IADD R7, R11, 0x1, -R7 ;  /* 0x000000010b077824 */ /* 0x000fe200078e0a07 */
[----:B------:R-:W-:Y:S01]  /*03e0*/  SHF.R.S32.HI R3, RZ, 0x2, R6 ;  /* 0x00000002ff037819 */ /* 0x000fe20000011406 */
[----:B------:R-:W-:Y:S01]  /*03f0*/  IMAD.IADD R11, R4, 0x1, -R0 ;  /* 0x00000001040b7824 */ /* 0x000fe200078e0a00 */
[----:B------:R-:W-:Y:S01]  /*0400*/  LOP3.LUT R0, R2, 0xfffffffc, RZ, 0xc0, !PT ;  /* 0xfffffffc02007812 */ /* 0x000fe200078ec0ff */
[----:B------:R-:W-:Y:S01]  /*0410*/  ULDC UR49, c[0x0][0x214] ;  /* 0x0000850000317ab9 */ /* 0x000fe20000000800 */
[----:B------:R-:W-:Y:S01]  /*0420*/  SHF.R.S32.HI R4, RZ, 0x3, R10 ;  /* 0x00000003ff047819 */ /* 0x000fe2000001140a */
[----:B------:R-:W-:Y:S01]  /*0430*/  ULDC UR56, c[0x0][0x1c8] ;  /* 0x0000720000387ab9 */ /* 0x000fe20000000800 */
[----:B------:R-:W-:Y:S01]  /*0440*/  SHF.R.S32.HI R2, RZ, 0x1f, R8 ;  /* 0x0000001fff027819 */ /* 0x000fe20000011408 */
[----:B------:R-:W-:Y:S01]  /*0450*/  IMAD.IADD R17, R5, 0x1, -R0 ;  /* 0x0000000105117824 */ /* 0x000fe200078e0a00 */
[----:B------:R-:W-:Y:S01]  /*0460*/  SHF.R.S32.HI R0, RZ, 0x1f, R6 ;  /* 0x0000001fff007819 */ /* 0x000fe20000011406 */
[----:B------:R-:W-:Y:S01]  /*0470*/  IMAD.SHL.U32 R4, R4, 0x40, RZ ;  /* 0x0000004004047824 */ /* 0x000fe200078e00ff */
[----:B------:R-:W-:Y:S01]  /*0480*/  LEA.HI R245, R2, R8, RZ, 0x2 ;  /* 0x0000000802f57211 */ /* 0x000fe200078f10ff */
[----:B------:R-:W-:Y:S01]  /*0490*/  IMAD.SHL.U32 R5, R7, 0x8, RZ ;  /* 0x0000000807057824 */ /* 0x000fe200078e00ff */
[----:B------:R-:W-:Y:S01]  /*04a0*/  LEA.HI R0, R0, R3, RZ, 0x3 ;  /* 0x0000000300007211 */ /* 0x000fe200078f18ff */
[----:B------:R-:W-:Y:S01]  /*04b0*/  STL [R1+0x18], R17 ;  /* 0x0000181101007387 */ /* 0x000fe20000100800 */
[----:B------:R-:W-:Y:S01]  /*04c0*/  SHF.R.S32.HI R8, RZ, 0x7, R15 ;  /* 0x00000007ff087819 */ /* 0x000fe2000001140f */
[----:B------:R-:W-:Y:S01]  /*04d0*/  ULDC.U8 UR10, c[0x0][0x3d0] ;  /* 0x0000f400000a7ab9 */ /* 0x000fe20000000000 */
[----:B------:R-:W-:Y:S01]  /*04e0*/  LOP3.LUT R2, R0, 0xfffffff8, RZ, 0xc0, !PT ;  /* 0xfffffff800027812 */ /* 0x000fe200078ec0ff */
[----:B------:R-:W-:Y:S01]  /*04f0*/  ULDC UR50, c[0x0][0x224] ;  /* 0x0000890000327ab9 */ /* 0x000fe20000000800 */
[----:B------:R-:W-:Y:S01]  /*0500*/  LOP3.LUT R0, R4, 0x1c0, RZ, 0xc0, !PT ;  /* 0x000001c004007812 */ /* 0x000fe200078ec0ff */
[----:B------:R-:W-:Y:S01]  /*0510*/  @UP2 UIMAD UR54, UR29, UR49, URZ ;  /* 0x000000311d3622a4 */ /* 0x000fe2000f8e023f */
[----:B------:R-:W-:Y:S01]  /*0520*/  SHF.R.S32.HI R4, RZ, 0x1f, R9 ;  /* 0x0000001fff047819 */ /* 0x000fe20000011409 */
[----:B------:R-:W-:Y:S01]  /*0530*/  IMAD.IADD R6, R3, 0x1, -R2 ;  /* 0x0000000103067824 */ /* 0x000fe200078e0a02 */
[----:B------:R-:W-:Y:S01]  /*0540*/  LOP3.LUT R3, R0, 0x38, R5, 0xf8, !PT ;  /* 0x0000003800037812 */ /* 0x000fe200078ef805 */
[----:B------:R-:W-:Y:S01]  /*0550*/  ULDC.64 UR8, c[0x0][0x118] ;  /* 0x0000460000087ab9 */ /* 0x000fe20000000a00 */
[----:B------:R-:W-:Y:S01]  /*0560*/  SHF.R.U32.HI R2, RZ, 0x3, R0 ;  /* 0x00000003ff027819 */ /* 0x000fe20000011600 */
[----:B------:R-:W-:Y:S01]  /*0570*/  ULOP3.LUT UR56, UR36, UR56, URZ, 0x3c, !UPT ;  /* 0x0000003824387292 */ /* 0x000fe2000f8e3c3f */
[----:B------:R-:W-:Y:S01]  /*0580*/  LEA.HI R12, R4, R9, RZ, 0x3 ;  /* 0x00000009040c7211 */ /* 0x000fe200078f18ff */
[----:B------:R-:W-:Y:S01]  /*0590*/  USHF.R.S32.HI UR61, URZ, 0x1f, UR36 ;  /* 0x0000001f3f3d7899 */ /* 0x000fe20008011424 */
[----:B------:R-:W-:Y:S01]  /*05a0*/  LOP3.LUT R3, R3, R2, RZ, 0x3c, !PT ;  /* 0x0000000203037212 */ /* 0x000fe200078e3cff */
[----:B------:R-:W-:Y:S01]  /*05b0*/  IMAD.SHL.U32 R2, R14, 0x8, RZ ;  /* 0x000000080e027824 */ /* 0x000fe200078e00ff */
[----:B------:R-:W-:Y:S01]  /*05c0*/  LOP3.LUT R0, R12, 0xfffffff8, RZ, 0xc0, !PT ;  /* 0xfffffff80c007812 */ /* 0x000fe200078ec0ff */
[----:B------:R-:W-:Y:S01]  /*05d0*/  UISETP.NE.AND UP3, UPT, UR10, URZ, UPT ;  /* 0x0000003f0a00728c */ /* 0x000fe2000bf65270 */
[----:B------:R-:W-:Y:S01]  /*05e0*/  LOP3.LUT R4, R6, 0x1, RZ, 0xc0, !PT ;  /* 0x0000000106047812 */ /* 0x000fe200078ec0ff */
[----:B------:R-:W-:Y:S01]  /*05f0*/  USHF.R.S32.HI UR60, URZ, 0x1f, UR29 ;  /* 0x0000001f3f3c7899 */ /* 0x000fe2000801141d */
[----:B------:R-:W-:Y:S01]  /*0600*/  LOP3.LUT R2, R3, 0xfffffe00, R2, 0xf8, !PT ;  /* 0xfffffe0003027812 */ /* 0x000fe200078ef802 */
[----:B------:R-:W-:Y:S01]  /*0610*/  IMAD.IADD R13, R9, 0x1, -R0 ;  /* 0x00000001090d7824 */ /* 0x000fe200078e0a00 */
[----:B------:R-:W-:Y:S01]  /*0620*/  ISETP.NE.U32.AND P0, PT, R4, 0x1, PT ;  /* 0x000000010400780c */ /* 0x000fe20003f05070 */
[C---:B------:R-:W-:Y:S01]  /*0630*/  IMAD.SHL.U32 R0, R7.reuse, 0x40, RZ ;  /* 0x0000004007007824 */ /* 0x040fe200078e00ff */
[C---:B------:R-:W-:Y:S01]  /*0640*/  LOP3.LUT P4, RZ, R7.reuse, 0x2, RZ, 0xc0, !PT ;  /* 0x0000000207ff7812 */ /* 0x040fe2000788c0ff */
[----:B------:R1:W-:Y:S01]  /*0650*/  STL [R1+0x14], R2 ;  /* 0x0000140201007387 */ /* 0x0003e20000100800 */
[----:B------:R-:W-:Y:S01]  /*0660*/  IMAD.U32 R3, RZ, RZ, UR15 ;  /* 0x0000000fff037e24 */ /* 0x000fe2000f8e00ff */
[----:B------:R-:W-:Y:S01]  /*0670*/  LOP3.LUT P3, RZ, R7, 0x4, RZ, 0xc0, !PT ;  /* 0x0000000407ff7812 */ /* 0x000fe2000786c0ff */
[----:B------:R-:W-:Y:S01]  /*0680*/  IMAD.SHL.U32 R3, R11, 0x200, RZ ;  /* 0x000002000b037824 */ /* 0x000fe200078e00ff */
[----:B------:R-:W-:Y:S01]  /*0690*/  LOP3.LUT R0, R0, 0x1c0, RZ, 0xc0, !PT ;  /* 0x000001c000007812 */ /* 0x000fe200078ec0ff */
[----:B------:R-:W-:Y:S01]  /*06a0*/  IMAD.SHL.U32 R7, R16, 0x2, RZ ;  /* 0x0000000210077824 */ /* 0x000fe200078e00ff */
[----:B------:R-:W-:Y:S01]  /*06b0*/  R2P PR, R6, 0x6 ;  /* 0x0000000606007804 */ /* 0x000fe20000000000 */
[----:B------:R-:W-:Y:S01]  /*06c0*/  USHF.R.S32.HI UR59, URZ, 0x1f, UR36 ;  /* 0x0000001f3f3b7899 */ /* 0x000fe20008011424 */
[----:B------:R-:W-:Y:S01]  /*06d0*/  LOP3.LUT R170, R0, 0x8, R10, 0xf8, !PT ;  /* 0x0000000800aa7812 */ /* 0x000fe200078ef80a */
[----:B------:R-:W-:Y:S01]  /*06e0*/  USHF.R.S32.HI UR58, URZ, 0x1f, UR29 ;  /* 0x0000001f3f3a7899 */ /* 0x000fe2000801141d */
[C---:B------:R-:W-:Y:S01]  /*06f0*/  SEL R172, R233.reuse, 0xffffffe0, !P4 ;  /* 0xffffffe0e9ac7807 */ /* 0x040fe20006000000 */
[----:B------:R-:W-:Y:S01]  /*0700*/  USHF.R.S32.HI UR57, URZ, 0x1f, UR36 ;  /* 0x0000001f3f397899 */ /* 0x000fe20008011424 */
[----:B------:R-:W-:Y:S01]  /*0710*/  SEL R233, R233, 0xffffffe0, !P1 ;  /* 0xffffffe0e9e97807 */ /* 0x000fe20004800000 */
[----:B------:R-:W-:Y:S01]  /*0720*/  UIMAD.WIDE.U32 UR40, UR34, UR42, URZ ;  /* 0x0000002a222872a5 */ /* 0x000fe2000f8e003f */
[----:B------:R-:W-:Y:S01]  /*0730*/  SEL R231, R231, 0x10, !P0 ;  /* 0x00000010e7e77807 */ /* 0x000fe20004000000 */
[----:B------:R-:W-:-:S02]  /*0740*/  UIMAD UR51, UR35, UR42, URZ ;  /* 0x0000002a233372a4 */ /* 0x000fc4000f8e023f */
[----:B------:R-:W-:Y:S02]  /*0750*/  USHF.R.S32.HI UR53, URZ, 0x1f, UR46 ;  /* 0x0000001f3f357899 */ /* 0x000fe4000801142e */
[----:B------:R-:W-:Y:S02]  /*0760*/  UIMAD UR50, UR5, UR50, URZ ;  /* 0x00000032053272a4 */ /* 0x000fe4000f8e023f */
[----:B------:R-:W-:Y:S02]  /*0770*/  @!UP2 UIMAD UR49, UR6, UR49, URZ ;  /* 0x000000310631a2a4 */ /* 0x000fe4000f8e023f */
[----:B------:R-:W-:Y:S01]  /*0780*/  USHF.R.S32.HI UR48, URZ, 0x1f, UR44 ;  /* 0x0000001f3f307899 */ /* 0x000fe2000801142c */
[----:B-1----:R-:W-:Y:S01]  /*0790*/  IMAD.SHL.U32 R2, R17, 0x10, RZ ;  /* 0x0000001011027824 */ /* 0x002fe200078e00ff */
[----:B------:R-:W-:Y:S02]  /*07a0*/  USHF.R.S32.HI UR47, URZ, 0x1f, UR39 ;  /* 0x0000001f3f2f7899 */ /* 0x000fe40008011427 */
[----:B------:R-:W-:-:S02]  /*07b0*/  UMOV UR38, 0xffffc000 ;  /* 0xffffc00000267882 */ /* 0x000fc40000000000 */
[----:B------:R-:W-:Y:S02]  /*07c0*/  LOP3.LUT R5, R0, 0x30, R2, 0xf8, !PT ;  /* 0x0000003000057812 */ /* 0x000fe400078ef802 */
[----:B------:R-:W-:Y:S02]  /*07d0*/  SHF.R.U32.HI R0, RZ, 0x3, R0 ;  /* 0x00000003ff007819 */ /* 0x000fe40000011600 */
[----:B------:R-:W-:Y:S01]  /*07e0*/  LOP3.LUT R4, R5, 0x8, R10, 0xf8, !PT ;  /* 0x0000000805047812 */ /* 0x000fe200078ef80a */
[C---:B------:R-:W-:Y:S01]  /*07f0*/  IMAD R5, R8.reuse, 0x2000, R7 ;  /* 0x0000200008057824 */ /* 0x040fe200078e0207 */
[----:B------:R-:W-:Y:S01]  /*0800*/  LEA.HI.SX32 R245, R245, R2, 0x1e ;  /* 0x00000002f5f57211 */ /* 0x000fe200078ff2ff */
[----:B------:R-:W-:Y:S01]  /*0810*/  IMAD R2, R8, 0x1000, R3 ;  /* 0x0000100008027824 */ /* 0x000fe200078e0203 */
[----:B------:R-:W-:Y:S01]  /*0820*/  LOP3.LUT R170, R170, R0, RZ, 0x3c, !PT ;  /* 0x00000000aaaa7212 */ /* 0x000fe200078e3cff */
[----:B------:R-:W-:Y:S01]  /*0830*/  IMAD R5, R17, 0x400, R5 ;  /* 0x0000040011057824 */ /* 0x000fe200078e0205 */
[----:B------:R-:W-:Y:S01]  /*0840*/  LOP3.LUT R3, R3, R4, R0, 0xf6, !PT ;  /* 0x0000000403037212 */ /* 0x000fe200078ef600 */
[----:B------:R-:W-:-:S02]  /*0850*/  IMAD.SHL.U32 R0, R6, 0x40, RZ ;  /* 0x0000004006007824 */ /* 0x000fc400078e00ff */
[----:B------:R-:W-:Y:S02]  /*0860*/  IMAD.IADD R170, R2, 0x1, R170 ;  /* 0x0000000102aa7824 */ /* 0x000fe400078e02aa */
[----:B------:R-:W-:Y:S01]  /*0870*/  IMAD.SHL.U32 R2, R8, 0x8, RZ ;  /* 0x0000000808027824 */ /* 0x000fe200078e00ff */
[----:B------:R-:W-:Y:S01]  /*0880*/  LOP3.LUT R0, R0, 0x1c0, RZ, 0xc0, !PT ;  /* 0x000001c000007812 */ /* 0x000fe200078ec0ff */
[----:B------:R-:W-:Y:S02]  /*0890*/  IMAD.SHL.U32 R8, R11, 0x10, RZ ;  /* 0x000000100b087824 */ /* 0x000fe400078e00ff */
[----:B------:R-:W-:Y:S01]  /*08a0*/  IMAD.SHL.U32 R170, R170, 0x2, RZ ;  /* 0x00000002aaaa7824 */ /* 0x000fe200078e00ff */
[----:B------:R-:W-:Y:S01]  /*08b0*/  LOP3.LUT R2, R2, 0x8, RZ, 0xc0, !PT ;  /* 0x0000000802027812 */ /* 0x000fe200078ec0ff */
[----:B------:R-:W-:Y:S01]  /*08c0*/  IMAD.SHL.U32 R3, R3, 0x2, RZ ;  /* 0x0000000203037824 */ /* 0x000fe200078e00ff */
[----:B------:R-:W-:Y:S01]  /*08d0*/  SHF.R.U32.HI R4, RZ, 0x3, R0 ;  /* 0x00000003ff047819 */ /* 0x000fe20000011600 */
[----:B------:R-:W-:Y:S01]  /*08e0*/  IMAD.IADD R173, R170, 0x1, R172 ;  /* 0x00000001aaad7824 */ /* 0x000fe200078e02ac */
[----:B------:R-:W-:-:S02]  /*08f0*/  LOP3.LUT R9, R2, 0x10, R8, 0xf8, !PT ;  /* 0x0000001002097812 */ /* 0x000fc400078ef808 */
[CC--:B------:R-:W-:Y:S02]  /*0900*/  LOP3.LUT R6, R4.reuse, R0.reuse, RZ, 0xfc, !PT ;  /* 0x0000000004067212 */ /* 0x0c0fe400078efcff */
[----:B------:R-:W-:Y:S01]  /*0910*/  LOP3.LUT R8, R4, R0, R2, 0x1e, !PT ;  /* 0x0000000004087212 */ /* 0x000fe200078e1e02 */
[----:B------:R-:W-:Y:S02]  /*0920*/  IMAD.SHL.U32 R2, R13, 0x40, RZ ;  /* 0x000000400d027824 */ /* 0x000fe400078e00ff */
[----:B------:R-:W-:Y:S02]  /*0930*/  IMAD.IADD R229, R6, 0x1, R5 ;  /* 0x0000000106e57824 */ /* 0x000fe400078e0205 */
[----:B------:R-:W-:Y:S01]  /*0940*/  IMAD.SHL.U32 R5, R11, 0x8, RZ ;  /* 0x000000080b057824 */ /* 0x000fe200078e00ff */
[----:B------:R-:W-:Y:S01]  /*0950*/  LOP3.LUT R2, R2, 0x1c0, RZ, 0xc0, !PT ;  /* 0x000001c002027812 */ /* 0x000fe200078ec0ff */
[----:B------:R-:W-:Y:S02]  /*0960*/  IMAD.SHL.U32 R0, R12, 0x40, RZ ;  /* 0x000000400c007824 */ /* 0x000fe400078e00ff */
[----:B------:R-:W-:Y:S01]  /*0970*/  IMAD R6, R17, 0x400, R7 ;  /* 0x0000040011067824 */ /* 0x000fe200078e0207 */
[----:B------:R-:W-:Y:S01]  /*0980*/  LOP3.LUT R5, R2, 0x8, R5, 0xf8, !PT ;  /* 0x0000000802057812 */ /* 0x000fe200078ef805 */
[----:B------:R-:W-:Y:S01]  /*0990*/  IMAD.SHL.U32 R229, R229, 0x2, RZ ;  /* 0x00000002e5e57824 */ /* 0x000fe200078e00ff */
[----:B------:R-:W-:Y:S01]  /*09a0*/  SHF.R.U32.HI R4, RZ, 0x3, R2 ;  /* 0x00000003ff047819 */ /* 0x000fe20000011602 */
[----:B------:R-:W-:Y:S01]  /*09b0*/  IMAD.IADD R6, R6, 0x1, R8 ;  /* 0x0000000106067824 */ /* 0x000fe200078e0208 */
[----:B------:R-:W-:Y:S01]  /*09c0*/  LOP3.LUT R0, R0, 0xfffffe00, RZ, 0xc0, !PT ;  /* 0xfffffe0000007812 */ /* 0x000fe200078ec0ff */
[----:B------:R-:W-:Y:S01]  /*09d0*/  IMAD.IADD R232, R229, 0x1, R231 ;  /* 0x00000001e5e87824 */ /* 0x000fe200078e02e7 */
[----:B------:R-:W-:Y:S01]  /*09e0*/  LOP3.LUT R5, R5, R4, RZ, 0x3c, !PT ;  /* 0x0000000405057212 */ /* 0x000fe200078e3cff */
[----:B------:R-:W-:Y:S01]  /*09f0*/  IMAD.IADD R236, R229, 0x1, R233 ;  /* 0x00000001e5ec7824 */ /* 0x000fe200078e02e9 */
[----:B------:R-:W-:Y:S01]  /*0a00*/  LOP3.LUT R2, R4, R9, R2, 0x1e, !PT ;  /* 0x0000000904027212 */ /* 0x000fe200078e1e02 */
[----:B------:R-:W-:-:S02]  /*0a10*/  IMAD.MOV.U32 R4, RZ, RZ, 0x40 ;  /* 0x00000040ff047424 */ /* 0x000fc400078e00ff */
[----:B------:R-:W-:Y:S01]  /*0a20*/  IMAD R179, R17, 0x400, R0 ;  /* 0x0000040011b37824 */ /* 0x000fe200078e0200 */
[----:B------:R-:W-:Y:S01]  /*0a30*/  LOP3.LUT R178, R2, R0, RZ, 0xfc, !PT ;  /* 0x0000000002b27212 */ /* 0x000fe200078efcff */
[----:B------:R-:W-:Y:S01]  /*0a40*/  IMAD.MOV.U32 R2, RZ, RZ, 0x440 ;  /* 0x00000440ff027424 */ /* 0x000fe200078e00ff */
[----:B------:R-:W-:Y:S01]  /*0a50*/  SEL R171, R4, 0xffffffc0, !P3 ;  /* 0xffffffc004ab7807 */ /* 0x000fe20005800000 */
[----:B------:R-:W-:Y:S01]  /*0a60*/  IMAD.IADD R179, R179, 0x1, R5 ;  /* 0x00000001b3b37824 */ /* 0x000fe200078e0205 */
[----:B------:R-:W-:Y:S01]  /*0a70*/  LEA R0, R6, 0xc000, 0x1 ;  /* 0x0000c00006007811 */ /* 0x000fe200078e08ff */
[----:B------:R-:W-:Y:S01]  /*0a80*/  IMAD.IADD R235, R232, 0x1, R233 ;  /* 0x00000001e8eb7824 */ /* 0x000fe200078e02e9 */
[----:B------:R-:W-:Y:S01]  /*0a90*/  SEL R4, R4, 0xffffffc0, !P2 ;  /* 0xffffffc004047807 */ /* 0x000fe20005000000 */
[----:B------:R-:W-:Y:S01]  /*0aa0*/  IMAD.IADD R171, R170, 0x1, R171 ;  /* 0x00000001aaab7824 */ /* 0x000fe200078e02ab */
[C---:B------:R-:W-:Y:S01]  /*0ab0*/  IADD3 R11, R0.reuse, 0x420, RZ ;  /* 0x00000420000b7810 */ /* 0x040fe20007ffe0ff */
[--C-:B------:R-:W-:Y:S01]  /*0ac0*/  IMAD.IADD R9, R233, 0x1, R0.reuse ;  /* 0x00000001e9097824 */ /* 0x100fe200078e0200 */
[----:B------:R-:W-:Y:S01]  /*0ad0*/  IADD3 R7, R0, 0x2020, RZ ;  /* 0x0000202000077810 */ /* 0x000fe20007ffe0ff */
[----:B------:R-:W-:Y:S01]  /*0ae0*/  IMAD.IADD R8, R4, 0x1, R0 ;  /* 0x0000000104087824 */ /* 0x000fe200078e0200 */
[C---:B------:R-:W-:Y:S01]  /*0af0*/  @P1 IADD3 R11, R0.reuse, 0x3e0, RZ ;  /* 0x000003e0000b1810 */ /* 0x040fe20007ffe0ff */
[----:B------:R-:W-:Y:S01]  /*0b00*/  IMAD.IADD R230, R229, 0x1, R4 ;  /* 0x00000001e5e67824 */ /* 0x000fe200078e0204 */
[C---:B------:R-:W-:Y:S01]  /*0b10*/  IADD3 R10, R0.reuse, 0x2420, RZ ;  /* 0x00002420000a7810 */ /* 0x040fe20007ffe0ff */
[----:B------:R-:W-:Y:S01]  /*0b20*/  STL [R1+0x48], R9 ;  /* 0x0000480901007387 */ /* 0x000fe20000100800 */
[C---:B------:R-:W-:Y:S01]  /*0b30*/  @P1 IADD3 R7, R0.reuse, 0x1fe0, RZ ;  /* 0x00001fe000071810 */ /* 0x040fe20007ffe0ff */
[--C-:B------:R-:W-:Y:S01]  /*0b40*/  IMAD.IADD R231, R231, 0x1, R230.reuse ;  /* 0x00000001e7e77824 */ /* 0x100fe200078e02e6 */
[C---:B------:R-:W-:Y:S01]  /*0b50*/  IADD3 R5, R0.reuse, 0x2440, RZ ;  /* 0x0000244000057810 */ /* 0x040fe20007ffe0ff */
[----:B------:R-:W-:Y:S01]  /*0b60*/  STL [R1+0x2c], R8 ;  /* 0x00002c0801007387 */ /* 0x000fe20000100800 */
[----:B------:R-:W-:Y:S01]  /*0b70*/  @P1 IADD3 R10, R0, 0x23e0, RZ ;  /* 0x000023e0000a1810 */ /* 0x000fe20007ffe0ff */
[----:B------:R-:W-:Y:S01]  /*0b80*/  IMAD.IADD R4, R4, 0x1, R7 ;  /* 0x0000000104047824 */ /* 0x000fe200078e0207 */
[----:B------:R-:W-:Y:S01]  /*0b90*/  @P2 IADD3 R5, R0, 0x23c0, RZ ;  /* 0x000023c000052810 */ /* 0x000fe20007ffe0ff */
[----:B------:R-:W-:Y:S01]  /*0ba0*/  STL [R1+0x34], R11 ;  /* 0x0000340b01007387 */ /* 0x000fe20000100800 */
[----:B------:R-:W-:Y:S01]  /*0bb0*/  SEL R2, R2, 0x3c0, !P2 ;  /* 0x000003c002027807 */ /* 0x000fe20005000000 */
[----:B------:R-:W-:Y:S01]  /*0bc0*/  IMAD.IADD R234, R233, 0x1, R230 ;  /* 0x00000001e9ea7824 */ /* 0x000fe200078e02e6 */
[C---:B------:R-:W-:Y:S01]  /*0bd0*/  IADD3 R6, R0.reuse, 0x2040, RZ ;  /* 0x0000204000067810 */ /* 0x040fe20007ffe0ff */
[----:B------:R-:W-:Y:S01]  /*0be0*/  STL [R1+0x1c], R7 ;  /* 0x00001c0701007387 */ /* 0x000fe20000100800 */
[----:B------:R-:W-:Y:S01]  /*0bf0*/  @P2 IADD3 R6, R0, 0x1fc0, RZ ;  /* 0x00001fc000062810 */ /* 0x000fe20007ffe0ff */
[----:B------:R-:W-:-:S02]  /*0c00*/  IMAD.IADD R172, R172, 0x1, R171 ;  /* 0x00000001acac7824 */ /* 0x000fc400078e02ab */
[----:B------:R-:W-:Y:S01]  /*0c10*/  STL [R1+0x30], R10 ;  /* 0x0000300a01007387 */ /* 0x000fe20000100800 */
[----:B------:R-:W-:-:S03]  /*0c20*/  IMAD.SHL.U32 R174, R179, 0x2, RZ ;  /* 0x00000002b3ae7824 */ /* 0x000fc600078e00ff */
[----:B------:R1:W-:Y:S04]  /*0c30*/  STL [R1+0x24], R5 ;  /* 0x0000240501007387 */ /* 0x0003e80000100800 */
[----:B------:R2:W-:Y:S01]  /*0c40*/  STL [R1+0x28], R6 ;  /* 0x0000280601007387 */ /* 0x0005e20000100800 */
[----:B-1----:R-:W-:Y:S02]  /*0c50*/  IMAD.IADD R5, R0, 0x1, R2 ;  /* 0x0000000100057824 */ /* 0x002fe400078e0202 */
[----:B--2---:R-:W-:-:S03]  /*0c60*/  IMAD.IADD R6, R233, 0x1, R8 ;  /* 0x00000001e9067824 */ /* 0x004fc600078e0208 */
[----:B------:R-:W-:Y:S01]  /*0c70*/  STL [R1+0x20], R5 ;  /* 0x0000200501007387 */ /* 0x000fe20000100800 */
[C---:B------:R-:W-:Y:S02]  /*0c80*/  IMAD.IADD R0, R233.reuse, 0x1, R5 ;  /* 0x00000001e9007824 */ /* 0x040fe400078e0205 */
[----:B------:R-:W-:Y:S01]  /*0c90*/  IMAD.IADD R233, R233, 0x1, R231 ;  /* 0x00000001e9e97824 */ /* 0x000fe200078e02e7 */
[----:B------:R-:W-:Y:S04]  /*0ca0*/  STL [R1+0x44], R6 ;  /* 0x0000440601007387 */ /* 0x000fe80000100800 */
[----:B------:R1:W-:Y:S04]  /*0cb0*/  STL [R1+0x40], R0 ;  /* 0x0000400001007387 */ /* 0x0003e80000100800 */
[----:B------:R2:W-:Y:S01]  /*0cc0*/  STL [R1+0x3c], R4 ;  /* 0x00003c0401007387 */ /* 0x0005e20000100800 */
[----:B-1----:R-:W-:-:S05]  /*0cd0*/  IMAD.IADD R0, R2, 0x1, R7 ;  /* 0x0000000102007824 */ /* 0x002fca00078e0207 */
[----:B------:R2:W-:Y:S02]  /*0ce0*/  STL [R1+0x38], R0 ;  /* 0x0000380001007387 */ /* 0x0005e40000100800 */
.L_x_1649:
[----:B------:R-:W-:Y:S02]  /*0cf0*/  ULDC.64 UR4, c[0x0][0x240] ;  /* 0x0000900000047ab9 */ /* 0x000fe40000000a00 */
[----:B------:R-:W-:Y:S02]  /*0d00*/  UISETP.NE.U32.AND UP6, UPT, URZ, UR4, UPT ;  /* 0x000000043f00728c */ /* 0x000fe4000bfc5070 */
[----:B------:R-:W-:Y:S02]  /*0d10*/  USHF.L.U32 UR13, UR29, 0x2, URZ ;  /* 0x000000021d0d7899 */ /* 0x000fe4000800063f */
[----:B------:R-:W-:Y:S02]  /*0d20*/  USHF.R.S32.HI UR23, URZ, 0x1f, UR29 ;  /* 0x0000001f3f177899 */ /* 0x000fe4000801141d */
[----:B------:R-:W-:Y:S02]  /*0d30*/  UISETP.NE.AND.EX UP6, UPT, URZ, UR5, UPT, UP6 ;  /* 0x000000053f00728c */ /* 0x000fe4000bfc5360 */
[----:B------:R-:W-:-:S02]  /*0d40*/  ULDC.64 UR10, c[0x0][0x250] ;  /* 0x00009400000a7ab9 */ /* 0x000fc40000000a00 */
[----:B------:R-:W-:Y:S02]  /*0d50*/  UISETP.NE.U32.AND UP4, UPT, URZ, UR10, UPT ;  /* 0x0000000a3f00728c */ /* 0x000fe4000bf85070 */
[----:B------:R-:W-:Y:S01]  /*0d60*/  USHF.L.U64.HI UR12, UR29, 0x2, UR23 ;  /* 0x000000021d0c7899 */ /* 0x000fe20008010217 */
[----:B------:R-:W-:Y:S01]  /*0d70*/  PLOP3.LUT P2, PT, PT, PT, UP6, 0x80, 0x0 ;  /* 0x000000000000781c */ /* 0x000fe20003f4f068 */
[----:B------:R-:W-:Y:S02]  /*0d80*/  UIADD3 UR4, UP0, UR13, UR4, URZ ;  /* 0x000000040d047290 */ /* 0x000fe4000ff1e03f */
[----:B------:R-:W-:Y:S02]  /*0d90*/  UISETP.NE.AND.EX UP4, UPT, URZ, UR11, UPT, UP4 ;  /* 0x0000000b3f00728c */ /* 0x000fe4000bf85340 */
[----:B------:R-:W-:Y:S02]  /*0da0*/  UIADD3.X UR5, UR12, UR5, URZ, UP0, !UPT ;  /* 0x000000050c057290 */ /* 0x000fe400087fe43f */
[----:B-12---:R-:W-:Y:S01]  /*0db0*/  IMAD.U32 R4, RZ, RZ, UR4 ;  /* 0x00000004ff047e24 */ /* 0x006fe2000f8e00ff */
[----:B------:R-:W-:Y:S01]  /*0dc0*/  ULDC.U8 UR14, c[0x0][0x312] ;  /* 0x0000c480000e7ab9 */ /* 0x000fe20000000000 */
[----:B------:R-:W-:Y:S01]  /*0dd0*/  PLOP3.LUT P0, PT, PT, PT, UP4, 0x80, 0x0 ;  /* 0x000000000000781c */ /* 0x000fe20003f0f048 */
[----:B------:R-:W-:Y:S01]  /*0de0*/  ULDC.64 UR6, c[0x0][0x248] ;  /* 0x0000920000067ab9 */ /* 0x000fe20000000a00 */
[----:B------:R-:W-:Y:S01]  /*0df0*/  IMAD.U32 R5, RZ, RZ, UR5 ;  /* 0x00000005ff057e24 */ /* 0x000fe2000f8e00ff */
[----:B------:R-:W-:-:S02]  /*0e00*/  UISETP.NE.AND UP5, UPT, UR14, URZ, UPT ;  /* 0x0000003f0e00728c */ /* 0x000fc4000bfa5270 */
[----:B------:R-:W-:Y:S02]  /*0e10*/  @UP4 UIADD3 UR4, UP0, UR13, UR10, URZ ;  /* 0x0000000a0d044290 */ /* 0x000fe4000ff1e03f */
[----:B------:R1:W2:Y:S01]  /*0e20*/  @P2 LDG.E R8, [R4.64] ;  /* 0x0000000804082981 */ /* 0x0002a2000c1e1900 */
[----:B------:R-:W-:Y:S02]  /*0e30*/  UISETP.EQ.U32.AND UP1, UPT, URZ, UR6, UPT ;  /* 0x000000063f00728c */ /* 0x000fe4000bf22070 */
[----:B------:R-:W-:Y:S01]  /*0e40*/  @UP4 UIADD3.X UR5, UR12, UR11, URZ, UP0, !UPT ;  /* 0x0000000b0c054290 */ /* 0x000fe200087fe43f */
[----:B---3--:R1:W3:Y:S01]  /*0e50*/  @P2 LDG.E R2, [R4.64+0x4] ;  /* 0x0000040804022981 */ /* 0x0082e2000c1e1900 */
[----:B------:R-:W-:Y:S01]  /*0e60*/  MOV R6, UR4 ;  /* 0x0000000400067c02 */ /* 0x000fe20008000f00 */
[----:B------:R-:W-:-:S03]  /*0e70*/  UISETP.EQ.OR.EX UP1, UPT, URZ, UR7, !UP5, UP1 ;  /* 0x000000073f00728c */ /* 0x000fc6000ef22710 */
[----:B------:R-:W-:Y:S01]  /*0e80*/  IMAD.U32 R7, RZ, RZ, UR5 ;  /* 0x00000005ff077e24 */ /* 0x000fe2000f8e00ff */
[----:B------:R-:W-:-:S04]  /*0e90*/  UIADD3 UR6, UP0, UR13, UR6, URZ ;  /* 0x000000060d067290 */ /* 0x000fc8000ff1e03f */
[----:B------:R-:W4:Y:S01]  /*0ea0*/  @P0 LDG.E R6, [R6.64] ;  /* 0x0000000806060981 */ /* 0x000f22000c1e1900 */
        /* <DEDUP_REMOVED lines=25> */
.L_x_1605:
        /* <DEDUP_REMOVED lines=21> */
[----:B-1----:R-:W-:Y:S02]  /*1190*/  UISETP.NE.AND UP0, UPT, UR22, -0x1, UPT ;  /* 0xffffffff1600788c */ /* 0x002fe4000bf05270 */
[----:B------:R-:W-:Y:S02]  /*11a0*/  UIADD3 UR6, UR25, 0x7f, URZ ;  /* 0x0000007f19067890 */ /* 0x000fe4000fffe03f */
[----:B------:R-:W-:Y:S02]  /*11b0*/  UISETP.NE.AND UP1, UPT, UR15, -0x1, UPT ;  /* 0xffffffff0f00788c */ /* 0x000fe4000bf25270 */
[----:B------:R-:W-:Y:S01]  /*11c0*/  ULDC.64 UR12, c[0x0][0x178] ;  /* 0x00005e00000c7ab9 */ /* 0x000fe20000000a00 */
[----:B------:R-:W-:Y:S01]  /*11d0*/  PLOP3.LUT P0, PT, PT, PT, UP0, 0x80, 0x0 ;  /* 0x000000000000781c */ /* 0x000fe20003f0f008 */
[----:B------:R-:W-:Y:S02]  /*11e0*/  UIMAD UR14, UR23, UR12, URZ ;  /* 0x0000000c170e72a4 */ /* 0x000fe4000f8e023f */
[----:B------:R-:W-:-:S02]  /*11f0*/  ULDC.64 UR10, c[0x0][0x190] ;  /* 0x00006400000a7ab9 */ /* 0x000fc40000000a00 */
[----:B------:R-:W-:Y:S02]  /*1200*/  USHF.R.S32.HI UR16, URZ, 0x1f, UR6 ;  /* 0x0000001f3f107899 */ /* 0x000fe40008011406 */
[----:B------:R-:W-:Y:S02]  /*1210*/  UIMAD.WIDE.U32 UR4, UR15, UR10, URZ ;  /* 0x0000000a0f0472a5 */ /* 0x000fe4000f8e003f */
[----:B------:R-:W-:Y:S02]  /*1220*/  UIMAD UR19, UR15, UR11, URZ ;  /* 0x0000000b0f1372a4 */ /* 0x000fe4000f8e023f */
[----:B------:R-:W-:Y:S02]  /*1230*/  UIMAD.WIDE.U32 UR10, UR29, UR12, URZ ;  /* 0x0000000c1d0a72a5 */ /* 0x000fe4000f8e003f */
[----:B------:R-:W-:Y:S02]  /*1240*/  UIMAD UR13, UR29, UR13, UR14 ;  /* 0x0000000d1d0d72a4 */ /* 0x000fe4000f8e020e */
[----:B------:R-:W-:-:S02]  /*1250*/  ULEA.HI UR30, UR16, UR6, URZ, 0x7 ;  /* 0x00000006101e7291 */ /* 0x000fc4000f8f383f */
[----:B------:R-:W-:Y:S02]  /*1260*/  @UP0 UIADD3 UR6, UR18, UR22, URZ ;  /* 0x0000001612060290 */ /* 0x000fe4000fffe03f */
[----:B------:R-:W-:Y:S02]  /*1270*/  ULDC.64 UR20, c[0x0][0x198] ;  /* 0x0000660000147ab9 */ /* 0x000fe40000000a00 */
[----:B------:R-:W-:Y:S02]  /*1280*/  UIADD3 UR33, UR11, UR13, URZ ;  /* 0x0000000d0b217290 */ /* 0x000fe4000fffe03f */
[----:B------:R-:W-:Y:S02]  /*1290*/  USEL UR37, UR10, UR4, !UP1 ;  /* 0x000000040a257287 */ /* 0x000fe4000c800000 */
        /* <DEDUP_REMOVED lines=11> */
[----:B------:R-:W-:Y:S02]  /*1350*/  UIMAD.WIDE.U32 UR4, UR18, UR10, URZ ;  /* 0x0000000a120472a5 */ /* 0x000fe4000f8e003f */
[----:B------:R-:W-:-:S04]  /*1360*/  UIMAD UR11, UR18, UR11, UR6 ;  /* 0x0000000b120b72a4 */ /* 0x000fc8000f8e0206 */
[----:B------:R-:W-:-:S03]  /*1370*/  UIADD3 UR5, UR5, UR11, URZ ;  /* 0x0000000b05057290 */ /* 0x000fc6000fffe03f */
[----:B------:R-:W-:Y:S02]  /*1380*/  ULDC.64 UR10, c[0x0][0x180] ;  /* 0x00006000000a7ab9 */ /* 0x000fe40000000a00 */
[----:B------:R-:W-:Y:S02]  /*1390*/  UIMAD UR6, UR23, UR10, URZ ;  /* 0x0000000a170672a4 */ /* 0x000fe4000f8e023f */
[----:B------:R-:W-:Y:S02]  /*13a0*/  UIMAD.WIDE.U32 UR4, UR29, UR10, UR4 ;  /* 0x0000000a1d0472a5 */ /* 0x000fe4000f8e0004 */
[----:B------:R-:W-:-:S04]  /*13b0*/  UIMAD UR6, UR29, UR11, UR6 ;  /* 0x0000000b1d0672a4 */ /* 0x000fc8000f8e0206 */
[----:B------:R-:W-:Y:S02]  /*13c0*/  UIADD3 UR32, UR5, UR6, URZ ;  /* 0x0000000605207290 */ /* 0x000fe4000fffe03f */
[----:B------:R-:W-:Y:S02]  /*13d0*/  UMOV UR31, UR4 ;  /* 0x00000004001f7c82 */ /* 0x000fe40008000000 */
.L_x_1607:
        /* <DEDUP_REMOVED lines=11> */
[----:B------:R-:W-:-:S04]  /*1490*/  UIMAD UR4, UR23, UR12, URZ ;  /* 0x0000000c170472a4 */ /* 0x000fc8000f8e023f */
[----:B------:R-:W-:Y:S02]  /*14a0*/  UIMAD UR13, UR29, UR13, UR4 ;  /* 0x0000000d1d0d72a4 */ /* 0x000fe4000f8e0204 */
[----:B------:R-:W-:-:S04]  /*14b0*/  UIMAD.WIDE.U32 UR4, UR18, UR10, URZ ;  /* 0x0000000a120472a5 */ /* 0x000fc8000f8e003f */
[----:B------:R-:W-:-:S04]  /*14c0*/  UIADD3 UR5, UR5, UR11, URZ ;  /* 0x0000000b05057290 */ /* 0x000fc8000fffe03f */
[----:B------:R-:W-:-:S04]  /*14d0*/  UIMAD.WIDE.U32 UR4, UR29, UR12, UR4 ;  /* 0x0000000c1d0472a5 */ /* 0x000fc8000f8e0004 */
[----:B------:R-:W-:-:S03]  /*14e0*/  UIADD3 UR28, UR5, UR13, URZ ;  /* 0x0000000d051c7290 */ /* 0x000fc6000fffe03f */
[----:B------:R-:W-:Y:S02]  /*14f0*/  UMOV UR27, UR4 ;  /* 0x00000004001b7c82 */ /* 0x000fe40008000000 */
.L_x_1608:
[----:B------:R-:W-:Y:S01]  /*1500*/  IABS R6, c[0x0][0x1c8] ;  /* 0x0000720000067a13 */ /* 0x000fe20000000000 */
[----:B------:R-:W-:Y:S01]  /*1510*/  ULDC.64 UR10, c[0x0][0x370] ;  /* 0x0000dc00000a7ab9 */ /* 0x000fe20000000a00 */
[----:B------:R-:W-:Y:S01]  /*1520*/  IABS R2, UR36 ;  /* 0x0000002400027c13 */ /* 0x000fe20008000000 */
[----:B------:R-:W-:Y:S01]  /*1530*/  @UP1 UIMAD.WIDE.U32 UR4, UR15, UR10, URZ ;  /* 0x0000000a0f0412a5 */ /* 0x000fe2000f8e003f */
[----:B------:R-:W1:Y:S01]  /*1540*/  I2F.RP R4, R6 ;  /* 0x0000000600047306 */ /* 0x000e620000209400 */
[----:B------:R-:W2:Y:S01]  /*1550*/  S2UR UR13, SR_CTAID.X ;  /* 0x00000000000d79c3 */ /* 0x000ea20000002500 */
[----:B------:R-:W-:Y:S01]  /*1560*/  ULDC UR12, c[0x0][0x224] ;  /* 0x00008900000c7ab9 */ /* 0x000fe20000000800 */
[----:B------:R-:W-:Y:S01]  /*1570*/  ISETP.NE.AND P1, PT, RZ, c[0x0][0x1c8], PT ;  /* 0x00007200ff007a0c */ /* 0x000fe20003f25270 */
[----:B------:R-:W-:Y:S02]  /*1580*/  @UP1 UIMAD UR21, UR15, UR11, UR5 ;  /* 0x0000000b0f1512a4 */ /* 0x000fe4000f8e0205 */
        /* <DEDUP_REMOVED lines=8> */
[----:B------:R-:W-:Y:S02]  /*1610*/  UIMAD UR6, UR35, UR15, URZ ;  /* 0x0000000f230672a4 */ /* 0x000fe4000f8e023f */
[----:B------:R-:W-:Y:S02]  /*1620*/  @!UP1 UMOV UR20, UR4 ;  /* 0x0000000400149c82 */ /* 0x000fe40008000000 */
[----:B------:R-:W-:-:S04]  /*1630*/  UIMAD UR4, UR23, UR12, UR52 ;  /* 0x0000000c170472a4 */ /* 0x000fc8000f8e0234 */
[----:B------:R-:W-:Y:S01]  /*1640*/  UIADD3 UR4, UR43, UR4, URZ ;  /* 0x000000042b047290 */ /* 0x000fe2000fffe03f */
[----:B-1----:R-:W-:-:S03]  /*1650*/  IADD3 R4, R4, 0xffffffe, RZ ;  /* 0x0ffffffe04047810 */ /* 0x002fc60007ffe0ff */
[----:B------:R-:W-:Y:S01]  /*1660*/  UIMAD UR4, UR34, UR4, UR51 ;  /* 0x00000004220472a4 */ /* 0x000fe2000f8e0233 */
[----:B------:R-:W1:Y:S03]  /*1670*/  F2I.FTZ.U32.TRUNC.NTZ R5, R4 ;  /* 0x0000000400057305 */ /* 0x000e66000021f000 */
[----:B------:R-:W-:Y:S02]  /*1680*/  UIADD3 UR12, UR41, UR4, URZ ;  /* 0x00000004290c7290 */ /* 0x000fe4000fffe03f */
[----:B------:R-:W-:-:S04]  /*1690*/  UIMAD.WIDE.U32 UR4, UR34, UR15, URZ ;  /* 0x0000000f220472a5 */ /* 0x000fc8000f8e003f */
[----:B------:R-:W-:Y:S02]  /*16a0*/  @UP1 UIADD3 UR12, UR5, UR6, URZ ;  /* 0x00000006050c1290 */ /* 0x000fe4000fffe03f */
[----:B------:R-:W-:Y:S02]  /*16b0*/  USEL UR19, UR40, UR4, !UP1 ;  /* 0x0000000428137287 */ /* 0x000fe4000c800000 */
[----:B--2---:R-:W-:Y:S01]  /*16c0*/  UIMAD.WIDE.U32 UR4, UR13, UR10, URZ ;  /* 0x0000000a0d0472a5 */ /* 0x004fe2000f8e003f */
[----:B-1----:R-:W-:-:S03]  /*16d0*/  IMAD.MOV R0, RZ, RZ, -R5 ;  /* 0x000000ffff007224 */ /* 0x002fc600078e0a05 */
[----:B------:R-:W-:Y:S01]  /*16e0*/  USEL UR16, UR4, URZ, UP3 ;  /* 0x0000003f04107287 */ /* 0x000fe20009800000 */
[----:B------:R-:W-:Y:S01]  /*16f0*/  IMAD.MOV.U32 R4, RZ, RZ, RZ ;  /* 0x000000ffff047224 */ /* 0x000fe200078e00ff */
[----:B------:R-:W-:Y:S01]  /*1700*/  UIMAD UR11, UR13, UR11, UR5 ;  /* 0x0000000b0d0b72a4 */ /* 0x000fe2000f8e0205 */
[----:B------:R-:W-:Y:S01]  /*1710*/  IMAD R0, R0, R6, RZ ;  /* 0x0000000600007224 */ /* 0x000fe200078e02ff */
[----:B------:R-:W-:Y:S02]  /*1720*/  USHF.L.U64.HI UR4, UR29, 0x7, UR23 ;  /* 0x000000071d047899 */ /* 0x000fe40008010217 */
[----:B------:R-:W-:Y:S01]  /*1730*/  USHF.L.U32 UR13, UR29, 0x7, URZ ;  /* 0x000000071d0d7899 */ /* 0x000fe2000800063f */
[----:B------:R-:W-:Y:S01]  /*1740*/  IMAD.HI.U32 R0, R5, R0, R4 ;  /* 0x0000000005007227 */ /* 0x000fe200078e0004 */
[----:B------:R-:W-:Y:S02]  /*1750*/  USEL UR5, UR4, URZ, UP6 ;  /* 0x0000003f04057287 */ /* 0x000fe4000b000000 */
[----:B------:R-:W-:-:S02]  /*1760*/  USEL UR4, UR13, URZ, UP6 ;  /* 0x0000003f0d047287 */ /* 0x000fc4000b000000 */
[----:B------:R-:W-:Y:S01]  /*1770*/  ULDC UR10, c[0x0][0x234] ;  /* 0x00008d00000a7ab9 */ /* 0x000fe20000000800 */
[----:B------:R-:W-:Y:S01]  /*1780*/  IMAD.HI.U32 R0, R0, R2, RZ ;  /* 0x0000000200007227 */ /* 0x000fe200078e00ff */
[----:B------:R-:W-:Y:S02]  /*1790*/  UIADD3 UR4, UP0, UR14, UR4, URZ ;  /* 0x000000040e047290 */ /* 0x000fe4000ff1e03f */
[----:B------:R-:W-:Y:S01]  /*17a0*/  USEL UR11, UR11, URZ, UP3 ;  /* 0x0000003f0b0b7287 */ /* 0x000fe20009800000 */
[----:B------:R-:W-:Y:S01]  /*17b0*/  IMAD.MOV R4, RZ, RZ, -R0 ;  /* 0x000000ffff047224 */ /* 0x000fe200078e0a00 */
[----:B------:R-:W-:Y:S02]  /*17c0*/  UIADD3.X UR6, UR26, UR5, URZ, UP0, !UPT ;  /* 0x000000051a067290 */ /* 0x000fe400087fe43f */
[----:B------:R-:W-:Y:S01]  /*17d0*/  UIMAD UR5, UR35, UR4, URZ ;  /* 0x00000004230572a4 */ /* 0x000fe2000f8e023f */
[----:B------:R-:W-:Y:S01]  /*17e0*/  IMAD R2, R6, R4, R2 ;  /* 0x0000000406027224 */ /* 0x000fe200078e0202 */
[----:B------:R-:W-:-:S02]  /*17f0*/  USHF.R.S32.HI UR23, URZ, 0x1f, UR24 ;  /* 0x0000001f3f177899 */ /* 0x000fc40008011418 */
[----:B------:R-:W-:Y:S02]  /*1800*/  UIMAD UR6, UR34, UR6, UR5 ;  /* 0x00000006220672a4 */ /* 0x000fe4000f8e0205 */
[----:B------:R-:W-:Y:S01]  /*1810*/  ISETP.GT.U32.AND P0, PT, R6, R2, PT ;  /* 0x000000020600720c */ /* 0x000fe20003f04070 */
[----:B------:R-:W-:-:S04]  /*1820*/  @UP2 USEL UR5, UR54, UR15, !UP1 ;  /* 0x0000000f36052287 */ /* 0x000fc8000c800000 */
[----:B------:R-:W-:Y:S02]  /*1830*/  @UP2 UIMAD UR13, UR36, UR10, UR5 ;  /* 0x0000000a240d22a4 */ /* 0x000fe4000f8e0205 */
[----:B------:R-:W-:-:S04]  /*1840*/  UIMAD.WIDE.U32 UR4, UR34, UR4, URZ ;  /* 0x00000004220472a5 */ /* 0x000fc8000f8e003f */
[----:B------:R-:W-:Y:S02]  /*1850*/  UIADD3 UR10, UR5, UR6, URZ ;  /* 0x00000006050a7290 */ /* 0x000fe4000fffe03f */
[----:B------:R-:W-:Y:S01]  /*1860*/  @!P0 IMAD.IADD R2, R2, 0x1, -R6 ;  /* 0x0000000102028824 */ /* 0x000fe200078e0a06 */
[----:B------:R-:W-:Y:S01]  /*1870*/  @!P0 IADD3 R0, R0, 0x1, RZ ;  /* 0x0000000100008810 */ /* 0x000fe20007ffe0ff */
[----:B------:R-:W-:Y:S01]  /*1880*/  @!UP2 UMOV UR13, UR49 ;  /* 0x00000031000dac82 */ /* 0x000fe20008000000 */
        /* <DEDUP_REMOVED lines=14> */
.L_x_1609:
[----:B------:R-:W-:Y:S02]  /*1970*/  UMOV UR6, UR50 ;  /* 0x0000003200067c82 */ /* 0x000fe40008000000 */
.L_x_1610:
[----:B------:R-:W1:Y:S01]  /*1980*/  S2R R30, SR_TID.X ;  /* 0x00000000001e7919 */ /* 0x000e620000002100 */
[----:B------:R-:W-:Y:S01]  /*1990*/  UIADD3 UR4, UP5, UP4, UR4, UR44, UR46 ;  /* 0x0000002c04047290 */ /* 0x000fe2000fcbe02e */
[----:B------:R-:W-:Y:S01]  /*19a0*/  IMAD.U32 R11, RZ, RZ, UR36 ;  /* 0x00000024ff0b7e24 */ /* 0x000fe2000f8e00ff */
[----:B------:R-:W-:Y:S01]  /*19b0*/  UIADD3 UR6, UR14, UR6, URZ ;  /* 0x000000060e067290 */ /* 0x000fe2000fffe03f */
[----:B------:R-:W-:Y:S01]  /*19c0*/  BSSY B1, `(.L_x_1606) ;  /* 0x0000ae5000017945 */ /* 0x000fe20003800000 */
[----:B------:R-:W-:Y:S02]  /*19d0*/  UIADD3 UR16, UP1, UP0, UR16, UR4, UR19 ;  /* 0x0000000410107290 */ /* 0x000fe4000f83e013 */
[----:B------:R-:W-:Y:S02]  /*19e0*/  UIADD3.X UR4, UR10, UR48, UR53, UP5, UP4 ;  /* 0x000000300a047290 */ /* 0x000fe4000afe8435 */
[----:B------:R-:W-:-:S02]  /*19f0*/  UMOV UR19, 0x4 ;  /* 0x0000000400137882 */ /* 0x000fc40000000000 */
[----:B------:R-:W-:Y:S02]  /*1a00*/  UIADD3.X UR12, UR11, UR4, UR12, UP1, UP0 ;  /* 0x000000040b0c7290 */ /* 0x000fe40008fe040c */
[----:B------:R-:W-:Y:S02]  /*1a10*/  UISETP.GE.AND UP0, UPT, UR25, 0x1, UPT ;  /* 0x000000011900788c */ /* 0x000fe4000bf06270 */
[----:B------:R-:W-:Y:S02]  /*1a20*/  ULDC.64 UR4, c[0x0][0x1a8] ;  /* 0x00006a0000047ab9 */ /* 0x000fe40000000a00 */
[----:B------:R-:W-:-:S04]  /*1a30*/  UIMAD UR4, UR61, UR4, URZ ;  /* 0x000000043d0472a4 */ /* 0x000fc8000f8e023f */
[----:B------:R-:W-:Y:S01]  /*1a40*/  UIMAD UR11, UR36, UR5, UR4 ;  /* 0x00000005240b72a4 */ /* 0x000fe2000f8e0204 */
[----:B-1----:R-:W-:Y:S02]  /*1a50*/  SHF.R.S32.HI R31, RZ, 0x1f, R30 ;  /* 0x0000001fff1f7819 */ /* 0x002fe4000001141e */
[----:B------:R-:W-:Y:S02]  /*1a60*/  ULDC.64 UR4, c[0x0][0x378] ;  /* 0x0000de0000047ab9 */ /* 0x000fe40000000a00 */
[----:B------:R-:W-:Y:S01]  /*1a70*/  UIMAD UR4, UR61, UR4, URZ ;  /* 0x000000043d0472a4 */ /* 0x000fe2000f8e023f */
[CC--:B------:R-:W-:Y:S02]  /*1a80*/  LEA.HI R4, R31.reuse, R30.reuse, RZ, 0x3 ;  /* 0x0000001e1f047211 */ /* 0x0c0fe400078f18ff */
[----:B------:R-:W-:Y:S01]  /*1a90*/  LEA.HI R10, R31, R30, RZ, 0x5 ;  /* 0x0000001e1f0a7211 */ /* 0x000fe200078f28ff */
[----:B------:R-:W-:Y:S01]  /*1aa0*/  UIMAD UR10, UR36, UR5, UR4 ;  /* 0x00000005240a72a4 */ /* 0x000fe2000f8e0204 */
[----:B------:R-:W-:-:S02]  /*1ab0*/  SHF.R.S32.HI R2, RZ, 0x3, R4 ;  /* 0x00000003ff027819 */ /* 0x000fc40000011404 */
[----:B------:R-:W-:Y:S01]  /*1ac0*/  LOP3.LUT R4, R4, 0xfffffff8, RZ, 0xc0, !PT ;  /* 0xfffffff804047812 */ /* 0x000fe200078ec0ff */
[----:B------:R-:W-:Y:S01]  /*1ad0*/  ULDC.64 UR4, c[0x0][0x370] ;  /* 0x0000dc0000047ab9 */ /* 0x000fe20000000a00 */
[----:B------:R-:W-:Y:S01]  /*1ae0*/  SHF.R.S32.HI R29, RZ, 0x1f, R2 ;  /* 0x0000001fff1d7819 */ /* 0x000fe20000011402 */
[----:B------:R-:W-:Y:S01]  /*1af0*/  UIMAD UR4, UR26, UR4, URZ ;  /* 0x000000041a0472a4 */ /* 0x000fe2000f8e023f */
[----:B------:R-:W-:Y:S01]  /*1b00*/  IADD3 R0, P0, R2, UR14, RZ ;  /* 0x0000000e02007c10 */ /* 0x000fe2000ff1e0ff */
[----:B------:R-:W-:Y:S02]  /*1b10*/  IMAD.IADD R4, R30, 0x1, -R4 ;  /* 0x000000011e047824 */ /* 0x000fe400078e0a04 */
[----:B------:R-:W-:Y:S01]  /*1b20*/  UIMAD UR4, UR14, UR5, UR4 ;  /* 0x000000050e0472a4 */ /* 0x000fe2000f8e0204 */
[----:B------:R-:W-:Y:S01]  /*1b30*/  IADD3.X R7, R29, UR26, RZ, P0, !PT ;  /* 0x0000001a1d077c10 */ /* 0x000fe200087fe4ff */
[----:B------:R-:W-:Y:S01]  /*1b40*/  IMAD.SHL.U32 R4, R4, 0x8, RZ ;  /* 0x0000000804047824 */ /* 0x000fe200078e00ff */
[----:B------:R-:W-:-:S03]  /*1b50*/  UIADD3 UR5, UR14, UR13, URZ ;  /* 0x0000000d0e057290 */ /* 0x000fc6000fffe03f */
[----:B------:R-:W-:Y:S01]  /*1b60*/  IMAD R7, R7, c[0x0][0x190], RZ ;  /* 0x0000640007077a24 */ /* 0x000fe200078e02ff */
[----:B------:R-:W-:Y:S02]  /*1b70*/  SHF.R.S32.HI R5, RZ, 0x1f, R4 ;  /* 0x0000001fff057819 */ /* 0x000fe40000011404 */
[----:B------:R-:W-:-:S03]  /*1b80*/  IADD3 R6, P0, R4, UR20, RZ ;  /* 0x0000001404067c10 */ /* 0x000fc6000ff1e0ff */
[----:B------:R-:W-:-:S04]  /*1b90*/  IMAD.WIDE.U32 R8, R0, c[0x0][0x190], R4 ;  /* 0x0000640000087a25 */ /* 0x000fc800078e0004 */
[----:B------:R-:W-:Y:S01]  /*1ba0*/  IMAD R0, R0, c[0x0][0x194], R7 ;  /* 0x0000650000007a24 */ /* 0x000fe200078e0207 */
[----:B------:R-:W-:Y:S02]  /*1bb0*/  IADD3 R8, P1, R8, UR37, RZ ;  /* 0x0000002508087c10 */ /* 0x000fe4000ff3e0ff */
[----:B------:R-:W-:Y:S01]  /*1bc0*/  IADD3.X R7, R5, UR21, RZ, P0, !PT ;  /* 0x0000001505077c10 */ /* 0x000fe200087fe4ff */
[----:B------:R-:W-:Y:S01]  /*1bd0*/  ULDC.64 UR20, c[0x0][0x200] ;  /* 0x0000800000147ab9 */ /* 0x000fe20000000a00 */
[----:B------:R-:W-:Y:S01]  /*1be0*/  IADD3.X R9, R9, UR33, R0, P1, !PT ;  /* 0x0000002109097c10 */ /* 0x000fe20008ffe400 */
[----:B------:R-:W-:Y:S01]  /*1bf0*/  IMAD.U32 R0, RZ, RZ, UR14 ;  /* 0x0000000eff007e24 */ /* 0x000fe2000f8e00ff */
[----:B------:R-:W-:Y:S01]  /*1c00*/  PLOP3.LUT P0, PT, PT, PT, UP0, 0x80, 0x0 ;  /* 0x000000000000781c */ /* 0x000fe20003f0f008 */
[----:B------:R-:W-:Y:S02]  /*1c10*/  UIMAD.WIDE UR14, UR5, UR19, UR20 ;  /* 0x00000013050e72a5 */ /* 0x000fe4000f8e0214 */
[----:B------:R-:W-:Y:S01]  /*1c20*/  IMAD.WIDE.U32 R6, R0, c[0x0][0x370], R6 ;  /* 0x0000dc0000067a25 */ /* 0x000fe200078e0006 */
[----:B------:R-:W-:-:S02]  /*1c30*/  ULDC.64 UR20, c[0x0][0x3c8] ;  /* 0x0000f20000147ab9 */ /* 0x000fc40000000a00 */
[----:B------:R-:W-:Y:S01]  /*1c40*/  UIMAD.WIDE UR20, UR6, UR19, UR20 ;  /* 0x00000013061472a5 */ /* 0x000fe2000f8e0214 */
[----:B------:R-:W-:Y:S01]  /*1c50*/  IMAD.U32 R0, RZ, RZ, UR36 ;  /* 0x00000024ff007e24 */ /* 0x000fe2000f8e00ff */
[----:B------:R-:W-:Y:S01]  /*1c60*/  IADD3 R7, R7, UR4, RZ ;  /* 0x0000000407077c10 */ /* 0x000fe2000fffe0ff */
[----:B------:R-:W-:-:S04]  /*1c70*/  IMAD.WIDE.U32 R8, R11, c[0x0][0x1a8], R8 ;  /* 0x00006a000b087a25 */ /* 0x000fc800078e0008 */
[----:B------:R-:W-:Y:S01]  /*1c80*/  IMAD.WIDE.U32 R6, R0, c[0x0][0x378], R6 ;  /* 0x0000de0000067a25 */ /* 0x000fe200078e0006 */
[----:B------:R-:W-:Y:S02]  /*1c90*/  LOP3.LUT R0, R10, 0xffffffe0, RZ, 0xc0, !PT ;  /* 0xffffffe00a007812 */ /* 0x000fe400078ec0ff */
[----:B------:R-:W-:Y:S01]  /*1ca0*/  SHF.R.S32.HI R10, RZ, 0x5, R10 ;  /* 0x00000005ff0a7819 */ /* 0x000fe2000001140a */
[----:B------:R-:W-:Y:S01]  /*1cb0*/  IMAD R11, R29, c[0x0][0x370], RZ ;  /* 0x0000dc001d0b7a24 */ /* 0x000fe200078e02ff */
[----:B------:R-:W-:Y:S01]  /*1cc0*/  IADD3 R7, R7, UR10, RZ ;  /* 0x0000000a07077c10 */ /* 0x000fe2000fffe0ff */
[----:B------:R-:W-:Y:S01]  /*1cd0*/  IMAD.IADD R28, R30, 0x1, -R0 ;  /* 0x000000011e1c7824 */ /* 0x000fe200078e0a00 */
[----:B------:R-:W-:Y:S01]  /*1ce0*/  IADD3 R12, R9, UR11, RZ ;  /* 0x0000000b090c7c10 */ /* 0x000fe2000fffe0ff */
[----:B------:R-:W-:Y:S01]  /*1cf0*/  IMAD R11, R2, c[0x0][0x374], R11 ;  /* 0x0000dd00020b7a24 */ /* 0x000fe200078e020b */
[----:B------:R-:W-:Y:S01]  /*1d00*/  LEA R17, P3, R8, c[0x0][0x160], 0x1 ;  /* 0x0000580008117a11 */ /* 0x000fe200078608ff */
[----:B------:R-:W-:Y:S01]  /*1d10*/  IMAD R10, R10, UR45, R28 ;  /* 0x0000002d0a0a7c24 */ /* 0x000fe2000f8e021c */
[----:B------:R-:W-:Y:S01]  /*1d20*/  ULEA.HI.SX32 UR10, UR30, 0xffffffff, 0x19 ;  /* 0xffffffff1e0a7891 */ /* 0x000fe2000f8fca3f */
[----:B------:R-:W-:Y:S01]  /*1d30*/  IMAD.WIDE.U32 R6, R2, c[0x0][0x370], R6 ;  /* 0x0000dc0002067a25 */ /* 0x000fe200078e0006 */
[----:B------:R-:W-:-:S02]  /*1d40*/  LEA.HI.X R16, R8, c[0x0][0x164], R12, 0x1, P3 ;  /* 0x0000590008107a11 */ /* 0x000fc400018f0c0c */
[----:B------:R-:W-:Y:S01]  /*1d50*/  IADD3 R0, P1, R10, UR16, RZ ;  /* 0x000000100a007c10 */ /* 0x000fe2000ff3e0ff */
[----:B------:R-:W-:Y:S01]  /*1d60*/  IMAD.IADD R7, R7, 0x1, R11 ;  /* 0x0000000107077824 */ /* 0x000fe200078e020b */
[----:B------:R-:W-:Y:S02]  /*1d70*/  LEA R9, P2, R6, c[0x0][0x330], 0x1 ;  /* 0x0000cc0006097a11 */ /* 0x000fe400078408ff */
[----:B------:R-:W-:Y:S02]  /*1d80*/  LEA.HI.X.SX32 R10, R10, UR12, 0x1, P1 ;  /* 0x0000000c0a0a7c11 */ /* 0x000fe400088f0eff */
[----:B------:R-:W-:Y:S02]  /*1d90*/  LEA R227, P1, R0, c[0x0][0x350], 0x2 ;  /* 0x0000d40000e37a11 */ /* 0x000fe400078210ff */
[----:B------:R-:W-:Y:S02]  /*1da0*/  LEA.HI.X R6, R6, c[0x0][0x334], R7, 0x1, P2 ;  /* 0x0000cd0006067a11 */ /* 0x000fe400010f0c07 */
[----:B------:R-:W-:Y:S01]  /*1db0*/  LEA.HI.X R226, R0, c[0x0][0x354], R10, 0x2, P1 ;  /* 0x0000d50000e27a11 */ /* 0x000fe200008f140a */
[----:B------:R-:W-:Y:S05]  /*1dc0*/  @!P0 BRA `(.L_x_1611) ;  /* 0x00009ec000008947 */ /* 0x000fea0003800000 */
[----:B------:R-:W2:Y:S01]  /*1dd0*/  LDL R24, [R1+0x14] ;  /* 0x0000140001187983 */ /* 0x000ea20000100800 */
[----:B------:R-:W-:Y:S01]  /*1de0*/  ULDC.64 UR4, c[0x0][0x198] ;  /* 0x0000660000047ab9 */ /* 0x000fe20000000a00 */
[----:B------:R-:W-:Y:S01]  /*1df0*/  PLOP3.LUT P2, PT, PT, PT, UP3, 0x80, 0x0 ;  /* 0x000000000000781c */ /* 0x000fe20003f4f038 */
[----:B------:R-:W-:Y:S01]  /*1e00*/  UIMAD UR4, UR23, UR4, URZ ;  /* 0x00000004170472a4 */ /* 0x000fe2000f8e023f */
[C---:B------:R-:W-:Y:S01]  /*1e10*/  IADD3 R7, R2.reuse, 0x20, RZ ;  /* 0x0000002002077810 */ /* 0x040fe20007ffe0ff */
[----:B------:R-:W-:Y:S01]  /*1e20*/  IMAD.MOV.U32 R240, RZ, RZ, R9 ;  /* 0x000000fffff07224 */ /* 0x000fe200078e0009 */
[C---:B------:R-:W-:Y:S01]  /*1e30*/  IADD3 R21, R2.reuse, 0x60, RZ ;  /* 0x0000006002157810 */ /* 0x040fe20007ffe0ff */
[----:B------:R-:W-:Y:S01]  /*1e40*/  UIMAD UR5, UR24, UR5, UR4 ;  /* 0x00000005180572a4 */ /* 0x000fe2000f8e0204 */
[----:B------:R-:W-:Y:S01]  /*1e50*/  MOV R22, c[0x0][0x370] ;  /* 0x0000dc0000167a02 */ /* 0x000fe20000000f00 */
[----:B------:R-:W-:Y:S01]  /*1e60*/  ULEA.HI UR4, UR10, UR10, URZ, 0x1 ;  /* 0x0000000a0a047291 */ /* 0x000fe2000f8f083f */
[----:B------:R-:W-:Y:S01]  /*1e70*/  IADD3 R20, R2, 0x40, RZ ;  /* 0x0000004002147810 */ /* 0x000fe20007ffe0ff */
[----:B------:R-:W-:Y:S01]  /*1e80*/  IMAD.MOV.U32 R23, RZ, RZ, 0x5 ;  /* 0x00000005ff177424 */ /* 0x000fe200078e00ff */
[----:B------:R-:W-:Y:S01]  /*1e90*/  MOV R32, c[0x0][0x190] ;  /* 0x0000640000207a02 */ /* 0x000fe20000000f00 */
[----:B------:R-:W-:Y:S01]  /*1ea0*/  ULOP3.LUT UR4, UR4, 0xfffffffe, URZ, 0xc0, !UPT ;  /* 0xfffffffe04047892 */ /* 0x000fe2000f8ec03f */
[C---:B------:R-:W-:Y:S01]  /*1eb0*/  IMAD.SHL.U32 R8, R22.reuse, 0x20, RZ ;  /* 0x0000002016087824 */ /* 0x040fe200078e00ff */
[----:B------:R-:W-:Y:S01]  /*1ec0*/  ULDC.64 UR12, c[0x0][0x1a0] ;  /* 0x00006800000c7ab9 */ /* 0x000fe20000000a00 */
[----:B------:R-:W-:Y:S01]  /*1ed0*/  IMAD.U32 R18, RZ, RZ, UR5 ;  /* 0x00000005ff127e24 */ /* 0x000fe2000f8e00ff */
[----:B------:R-:W-:Y:S01]  /*1ee0*/  UIADD3 UR4, UR10, -UR4, URZ ;  /* 0x800000040a047290 */ /* 0x000fe2000fffe03f */
[----:B------:R-:W-:Y:S01]  /*1ef0*/  IMAD.MOV.U32 R239, RZ, RZ, R6 ;  /* 0x000000ffffef7224 */ /* 0x000fe200078e0006 */
[----:B------:R-:W-:Y:S01]  /*1f00*/  UIMAD UR5, UR17, -0x80, UR7 ;  /* 0xffffff80110578a4 */ /* 0x000fe2000f8e0207 */
[----:B------:R-:W-:Y:S01]  /*1f10*/  SHF.L.U64.HI R6, R22, R23, c[0x0][0x374] ;  /* 0x0000dd0016067619 */ /* 0x000fe20000010217 */
[----:B------:R-:W-:Y:S01]  /*1f20*/  UISETP.NE.AND UP0, UPT, UR4, 0x1, UPT ;  /* 0x000000010400788c */ /* 0x000fe2000bf05270 */
[----:B------:R-:W-:Y:S01]  /*1f30*/  IMAD.MOV.U32 R238, RZ, RZ, R17 ;  /* 0x000000ffffee7224 */ /* 0x000fe200078e0011 */
[----:B------:R-:W-:Y:S01]  /*1f40*/  UIMAD UR4, UR10, -0x80, UR25 ;  /* 0xffffff800a0478a4 */ /* 0x000fe2000f8e0219 */
[----:B------:R-:W-:Y:S01]  /*1f50*/  IMAD.MOV.U32 R237, RZ, RZ, R16 ;  /* 0x000000ffffed7224 */ /* 0x000fe200078e0010 */
[----:B------:R-:W-:Y:S01]  /*1f60*/  ISETP.GE.AND P4, PT, R7, UR5, PT ;  /* 0x0000000507007c0c */ /* 0x000fe2000bf86270 */
[----:B------:R-:W-:-:S03]  /*1f70*/  IMAD.U32 R17, RZ, RZ, UR24 ;  /* 0x00000018ff117e24 */ /* 0x000fc6000f8e00ff */
[----:B------:R-:W-:Y:S02]  /*1f80*/  ISETP.GE.AND P0, PT, R7, UR4, PT ;  /* 0x0000000407007c0c */ /* 0x000fe4000bf06270 */
[----:B------:R-:W-:Y:S02]  /*1f90*/  ISETP.GE.AND P6, PT, R21, UR4, PT ;  /* 0x0000000415007c0c */ /* 0x000fe4000bfc6270 */
[----:B------:R-:W-:Y:S02]  /*1fa0*/  ISETP.GE.AND P1, PT, R20, UR4, PT ;  /* 0x0000000414007c0c */ /* 0x000fe4000bf26270 */
[----:B------:R-:W-:-:S07]  /*1fb0*/  ISETP.GE.AND P3, PT, R2, UR4, PT ;  /* 0x0000000402007c0c */ /* 0x000fce000bf66270 */
[CC--:B------:R-:W-:Y:S02]  /*1fc0*/  @!P0 LEA R10, P5, R8.reuse, R240.reuse, 0x1 ;  /* 0x000000f0080a8211 */ /* 0x0c0fe400078a08ff */
[----:B------:R-:W-:Y:S02]  /*1fd0*/  @!P6 IMAD.MOV.U32 R7, RZ, RZ, R239 ;  /* 0x000000ffff07e224 */ /* 0x000fe400078e00ef */
[----:B------:R-:W-:Y:S01]  /*1fe0*/  @!P0 LEA.HI.X R11, R8, R239, R6, 0x1, P5 ;  /* 0x000000ef080b8211 */ /* 0x000fe200028f0c06 */
[----:B------:R-:W-:Y:S01]  /*1ff0*/  @!P6 IMAD.MOV.U32 R6, RZ, RZ, R240 ;  /* 0x000000ffff06e224 */ /* 0x000fe200078e00f0 */
[----:B------:R-:W-:Y:S01]  /*2000*/  @!P6 MOV R8, c[0x0][0x374] ;  /* 0x0000dd000008ea02 */ /* 0x000fe20000000f00 */
[----:B------:R-:W-:Y:S01]  /*2010*/  @!P1 IMAD.MOV.U32 R14, RZ, RZ, c[0x0][0x374] ;  /* 0x0000dd00ff0e9624 */ /* 0x000fe200078e00ff */
[----:B------:R-:W-:Y:S01]  /*2020*/  @!P3 MOV R12, R240 ;  /* 0x000000f0000cb202 */ /* 0x000fe20000000f00 */
[----:B------:R-:W-:-:S04]  /*2030*/  @!P6 IMAD.WIDE.U32 R6, R22, 0xc0, R6 ;  /* 0x000000c01606e825 */ /* 0x000fc800078e0006 */
[----:B------:R-:W-:Y:S01]  /*2040*/  @!P6 IMAD R9, R8, 0xc0, RZ ;  /* 0x000000c00809e824 */ /* 0x000fe200078e02ff */
[----:B------:R-:W-:Y:S01]  /*2050*/  @P2 BAR.SYNC.DEFER_BLOCKING 0x0 ;  /* 0x0000000000002b1d */ /* 0x000fe20000010000 */
[C---:B------:R-:W-:Y:S01]  /*2060*/  @!P1 LEA R8, P2, R22.reuse, R240, 0x7 ;  /* 0x000000f016089211 */ /* 0x040fe200078438ff */
[----:B------:R-:W-:Y:S02]  /*2070*/  @!P3 IMAD.MOV.U32 R13, RZ, RZ, R239 ;  /* 0x000000ffff0db224 */ /* 0x000fe400078e00ef */
[----:B------:R-:W-:Y:S01]  /*2080*/  @!P6 IMAD.IADD R7, R7, 0x1, R9 ;  /* 0x000000010707e824 */ /* 0x000fe200078e0209 */
[----:B------:R-:W-:Y:S02]  /*2090*/  @!P1 LEA.HI.X R9, R22, R239, R14, 0x7, P2 ;  /* 0x000000ef16099211 */ /* 0x000fe400010f3c0e */
[----:B------:R-:W-:Y:S01]  /*20a0*/  PLOP3.LUT P2, PT, PT, PT, UP0, 0x80, 0x0 ;  /* 0x000000000000781c */ /* 0x000fe20003f4f008 */
        /* <DEDUP_REMOVED lines=21> */
[----:B-1----:R-:W-:-:S02]  /*2200*/  IMAD.SHL.U32 R12, R32, 0x20, RZ ;  /* 0x00000020200c7824 */ /* 0x002fc400078e00ff */
[----:B--2---:R-:W-:Y:S02]  /*2210*/  @!P3 IMAD.MOV.U32 R10, RZ, RZ, R238 ;  /* 0x000000ffff0ab224 */ /* 0x004fe400078e00ee */
[----:B------:R-:W-:Y:S01]  /*2220*/  @!P3 IMAD.MOV.U32 R11, RZ, RZ, R237 ;  /* 0x000000ffff0bb224 */ /* 0x000fe200078e00ed */
[----:B---3--:R-:W-:Y:S02]  /*2230*/  IADD3 R8, R24, 0x2000, RZ ;  /* 0x0000200018087810 */ /* 0x008fe40007ffe0ff */
[----:B------:R-:W-:Y:S02]  /*2240*/  SHF.L.U64.HI R9, R32, R23, c[0x0][0x194] ;  /* 0x0000650020097619 */ /* 0x000fe40000010217 */
[----:B----4-:R-:W-:Y:S02]  /*2250*/  SEL R6, R8, R24, !P2 ;  /* 0x0000001808067207 */ /* 0x010fe40005000000 */
[----:B------:R-:W-:Y:S02]  /*2260*/  @!P0 LEA R8, P5, R12, R238, 0x1 ;  /* 0x000000ee0c088211 */ /* 0x000fe400078a08ff */
[----:B------:R-:W-:Y:S01]  /*2270*/  SHF.L.U32 R228, R6, 0x1, RZ ;  /* 0x0000000106e47819 */ /* 0x000fe200000006ff */
[----:B------:R-:W-:Y:S01]  /*2280*/  IMAD.WIDE.U32 R6, R17, c[0x0][0x198], R4 ;  /* 0x0000660011067a25 */ /* 0x000fe200078e0004 */
[----:B------:R-:W-:-:S02]  /*2290*/  @!P0 LEA.HI.X R9, R12, R237, R9, 0x1, P5 ;  /* 0x000000ed0c098211 */ /* 0x000fc400028f0c09 */
[----:B------:R-:W-:Y:S01]  /*22a0*/  ISETP.GE.AND P5, PT, R2, UR5, PT ;  /* 0x0000000502007c0c */ /* 0x000fe2000bfa6270 */
[----:B------:R-:W-:Y:S01]  /*22b0*/  @P3 STS [R228], RZ ;  /* 0x000000ffe4003388 */ /* 0x000fe20000000800 */
[----:B------:R-:W-:-:S03]  /*22c0*/  IMAD.WIDE.U32 R4, R17, c[0x0][0x1a0], R4 ;  /* 0x0000680011047a25 */ /* 0x000fc600078e0004 */
[----:B------:R-:W-:Y:S04]  /*22d0*/  @P3 STS [R228+0x4], RZ ;  /* 0x000004ffe4003388 */ /* 0x000fe80000000800 */
[----:B------:R-:W-:Y:S04]  /*22e0*/  @P3 STS [R228+0x8], RZ ;  /* 0x000008ffe4003388 */ /* 0x000fe80000000800 */
[----:B------:R-:W-:Y:S04]  /*22f0*/  @P3 STS [R228+0xc], RZ ;  /* 0x00000cffe4003388 */ /* 0x000fe80000000800 */
[----:B------:R-:W-:Y:S01]  /*2300*/  @!PT LDS RZ, [RZ] ;  /* 0x00000000fffff984 */ /* 0x000fe20000000800 */
[----:B------:R-:W-:Y:S01]  /*2310*/  @!PT LDS RZ, [RZ] ;  /* 0x00000000fffff984 */ /* 0x000fe20000000800 */
[----:B------:R-:W-:Y:S01]  /*2320*/  @!PT LDS RZ, [RZ] ;  /* 0x00000000fffff984 */ /* 0x000fe20000000800 */
[----:B------:R1:W-:Y:S01]  /*2330*/  @!P3 LDGSTS.E.BYPASS.LTC128B.128 [R228], [R10.64] ;  /* 0x000000000ae4bfae */ /* 0x0003e2000b901d48 */
[----:B------:R-:W-:-:S03]  /*2340*/  IADD3 R6, P3, R6, UR31, RZ ;  /* 0x0000001f06067c10 */ /* 0x000fc6000ff7e0ff */
[----:B------:R-:W-:Y:S01]  /*2350*/  @P0 STS [R228+0x1000], RZ ;  /* 0x001000ffe4000388 */ /* 0x000fe20000000800 */
[----:B------:R-:W-:Y:S02]  /*2360*/  IADD3.X R7, R7, UR32, R18, P3, !PT ;  /* 0x0000002007077c10 */ /* 0x000fe40009ffe412 */
[----:B------:R-:W-:Y:S01]  /*2370*/  @!P4 IADD3 R14, P3, R2, 0x20, RZ ;  /* 0x00000020020ec810 */ /* 0x000fe20007f7e0ff */
[----:B------:R-:W-:Y:S02]  /*2380*/  @P0 STS [R228+0x1004], RZ ;  /* 0x001004ffe4000388 */ /* 0x000fe40000000800 */
[----:B------:R-:W-:Y:S02]  /*2390*/  IMAD.WIDE.U32 R6, R15, c[0x0][0x1b0], R6 ;  /* 0x00006c000f067a25 */ /* 0x000fe400078e0006 */
[----:B------:R-:W-:Y:S04]  /*23a0*/  @P0 STS [R228+0x1008], RZ ;  /* 0x001008ffe4000388 */ /* 0x000fe80000000800 */
[----:B------:R-:W-:Y:S04]  /*23b0*/  @P0 STS [R228+0x100c], RZ ;  /* 0x00100cffe4000388 */ /* 0x000fe80000000800 */
[----:B------:R-:W-:Y:S01]  /*23c0*/  @!PT LDS RZ, [RZ] ;  /* 0x00000000fffff984 */ /* 0x000fe20000000800 */
[----:B------:R-:W-:Y:S01]  /*23d0*/  @!PT LDS RZ, [RZ] ;  /* 0x00000000fffff984 */ /* 0x000fe20000000800 */
[----:B------:R-:W-:Y:S01]  /*23e0*/  @!PT LDS RZ, [RZ] ;  /* 0x00000000fffff984 */ /* 0x000fe20000000800 */
[----:B------:R2:W-:Y:S01]  /*23f0*/  @!P0 LDGSTS.E.BYPASS.LTC128B.128 [R228+0x1000], [R8.64] ;  /* 0x0100000008e48fae */ /* 0x0005e2000b901d48 */
[----:B------:R-:W-:-:S03]  /*2400*/  @!P1 LEA R12, P0, R32, R238, 0x7 ;  /* 0x000000ee200c9211 */ /* 0x000fc600078038ff */
[----:B------:R-:W-:Y:S01]  /*2410*/  @P1 STS [R228+0x2000], RZ ;  /* 0x002000ffe4001388 */ /* 0x000fe20000000800 */
[----:B-1----:R-:W-:-:S03]  /*2420*/  IMAD R10, R19, c[0x0][0x1b0], RZ ;  /* 0x00006c00130a7a24 */ /* 0x002fc600078e02ff */
[----:B------:R-:W-:Y:S01]  /*2430*/  @P1 STS [R228+0x2004], RZ ;  /* 0x002004ffe4001388 */ /* 0x000fe20000000800 */
[----:B------:R-:W-:Y:S02]  /*2440*/  @!P1 IMAD.MOV.U32 R11, RZ, RZ, c[0x0][0x194] ;  /* 0x00006500ff0b9624 */ /* 0x000fe400078e00ff */
[----:B------:R-:W-:Y:S01]  /*2450*/  IMAD R10, R15, c[0x0][0x1b4], R10 ;  /* 0x00006d000f0a7a24 */ /* 0x000fe200078e020a */
[----:B------:R-:W-:Y:S02]  /*2460*/  @P1 STS [R228+0x2008], RZ ;  /* 0x002008ffe4001388 */ /* 0x000fe40000000800 */
[----:B------:R-:W-:Y:S01]  /*2470*/  @!P1 LEA.HI.X R13, R32, R237, R11, 0x7, P0 ;  /* 0x000000ed200d9211 */ /* 0x000fe200000f3c0b */
[----:B------:R-:W-:Y:S01]  /*2480*/  IMAD.IADD R7, R7, 0x1, R10 ;  /* 0x0000000107077824 */ /* 0x000fe200078e020a */
[----:B------:R-:W-:Y:S03]  /*2490*/  @P1 STS [R228+0x200c], RZ ;  /* 0x00200cffe4001388 */ /* 0x000fe60000000800 */
[----:B------:R-:W-:Y:S01]  /*24a0*/  @!P5 IMAD.WIDE.U32 R10, R2, c[0x0][0x198], R6 ;  /* 0x00006600020ada25 */ /* 0x000fe200078e0006 */
[----:B------:R-:W-:Y:S01]  /*24b0*/  @!PT LDS RZ, [RZ] ;  /* 0x00000000fffff984 */ /* 0x000fe20000000800 */
[----:B------:R-:W-:Y:S01]  /*24c0*/  @!PT LDS RZ, [RZ] ;  /* 0x00000000fffff984 */ /* 0x000fe20000000800 */
[----:B------:R-:W-:Y:S01]  /*24d0*/  @!PT LDS RZ, [RZ] ;  /* 0x00000000fffff984 */ /* 0x000fe20000000800 */
[----:B------:R1:W-:Y:S01]  /*24e0*/  @!P1 LDGSTS.E.BYPASS.LTC128B.128 [R228+0x2000], [R12.64] ;  /* 0x020000000ce49fae */ /* 0x0003e2000b901d48 */
[----:B------:R-:W-:-:S03]  /*24f0*/  ISETP.GE.AND P1, PT, R21, UR5, PT ;  /* 0x0000000515007c0c */ /* 0x000fc6000bf26270 */
[----:B------:R-:W-:Y:S01]  /*2500*/  @!P5 LEA R26, P0, R10, c[0x0][0x168], 0x1 ;  /* 0x00005a000a1ada11 */ /* 0x000fe200078008ff */
[----:B------:R-:W-:Y:S01]  /*2510*/  @P6 STS [R228+0x3000], RZ ;  /* 0x003000ffe4006388 */ /* 0x000fe20000000800 */
[----:B--2---:R-:W-:Y:S01]  /*2520*/  @!P5 IMAD R8, R29, c[0x0][0x198], RZ ;  /* 0x000066001d08da24 */ /* 0x004fe200078e02ff */
[----:B------:R-:W-:Y:S02]  /*2530*/  @!P4 IADD3.X R9, RZ, R29, RZ, P3, !PT ;  /* 0x0000001dff09c210 */ /* 0x000fe40001ffe4ff */
[----:B------:R-:W-:Y:S01]  /*2540*/  @P6 STS [R228+0x3004], RZ ;  /* 0x003004ffe4006388 */ /* 0x000fe20000000800 */
[----:B------:R-:W-:Y:S01]  /*2550*/  ISETP.GE.AND P3, PT, R20, UR5, PT ;  /* 0x0000000514007c0c */ /* 0x000fe2000bf66270 */
[----:B------:R-:W-:Y:S01]  /*2560*/  @!P5 IMAD R18, R2, c[0x0][0x19c], R8 ;  /* 0x000067000212da24 */ /* 0x000fe200078e0208 */
[----:B------:R-:W-:Y:S01]  /*2570*/  UIMAD UR5, UR23, UR12, URZ ;  /* 0x0000000c170572a4 */ /* 0x000fe2000f8e023f */
[----:B------:R-:W-:Y:S01]  /*2580*/  @!P4 IMAD R8, R9, c[0x0][0x198], RZ ;  /* 0x000066000908ca24 */ /* 0x000fe200078e02ff */
[----:B------:R-:W-:Y:S01]  /*2590*/  @P6 STS [R228+0x3008], RZ ;  /* 0x003008ffe4006388 */ /* 0x000fe20000000800 */
[----:B------:R-:W-:Y:S01]  /*25a0*/  @!P4 IMAD.MOV.U32 R9, RZ, RZ, R7 ;  /* 0x000000ffff09c224 */ /* 0x000fe200078e0007 */
[----:B------:R-:W-:Y:S01]  /*25b0*/  UIMAD UR5, UR24, UR13, UR5 ;  /* 0x0000000d180572a4 */ /* 0x000fe2000f8e0205 */
[----:B------:R-:W-:Y:S01]  /*25c0*/  @!P4 IMAD R16, R14, c[0x0][0x19c], R8 ;  /* 0x000067000e10ca24 */ /* 0x000fe200078e0208 */
[----:B------:R-:W-:Y:S01]  /*25d0*/  @!P4 MOV R8, R6 ;  /* 0x000000060008c202 */ /* 0x000fe20000000f00 */
[----:B------:R-:W-:Y:S01]  /*25e0*/  @!P5 IMAD.IADD R11, R11, 0x1, R18 ;  /* 0x000000010b0bd824 */ /* 0x000fe200078e0212 */
[----:B------:R-:W-:Y:S01]  /*25f0*/  @P6 STS [R228+0x300c], RZ ;  /* 0x00300cffe4006388 */ /* 0x000fe20000000800 */
[----:B------:R-:W-:-:S02]  /*2600*/  @!P6 IMAD.MOV.U32 R20, RZ, RZ, c[0x0][0x194] ;  /* 0x00006500ff14e624 */ /* 0x000fc400078e00ff */
[----:B------:R-:W-:Y:S01]  /*2610*/  @!P4 IMAD.WIDE.U32 R8, R14, c[0x0][0x198], R8 ;  /* 0x000066000e08ca25 */ /* 0x000fe200078e0008 */
[----:B------:R-:W-:Y:S02]  /*2620*/  @!P5 LEA.HI.X R27, R10, c[0x0][0x16c], R11, 0x1, P0 ;  /* 0x00005b000a1bda11 */ /* 0x000fe400000f0c0b */
[----:B------:R-:W-:Y:S01]  /*2630*/  MOV R10, UR5 ;  /* 0x00000005000a7c02 */ /* 0x000fe20008000f00 */
[----:B------:R-:W-:Y:S01]  /*2640*/  @!P3 IMAD.MOV.U32 R11, RZ, RZ, R7 ;  /* 0x000000ffff0bb224 */ /* 0x000fe200078e0007 */
[----:B------:R-:W-:Y:S01]  /*2650*/  @!P4 IADD3 R9, R9, R16, RZ ;  /* 0x000000100909c210 */ /* 0x000fe20007ffe0ff */
[----:B-1----:R-:W-:Y:S01]  /*2660*/  IMAD R12, R19, c[0x0][0x1b8], RZ ;  /* 0x00006e00130c7a24 */ /* 0x002fe200078e02ff */
[----:B------:R-:W-:-:S04]  /*2670*/  @!P4 LEA R24, P0, R8, c[0x0][0x168], 0x1 ;  /* 0x00005a000818ca11 */ /* 0x000fc800078008ff */
[----:B------:R-:W-:Y:S02]  /*2680*/  @!P4 LEA.HI.X R25, R8, c[0x0][0x16c], R9, 0x1, P0 ;  /* 0x00005b000819ca11 */ /* 0x000fe400000f0c09 */
[----:B------:R-:W-:-:S05]  /*2690*/  @!P3 IADD3 R8, P0, R2, 0x40, RZ ;  /* 0x000000400208b810 */ /* 0x000fca0007f1e0ff */
[----:B------:R-:W-:Y:S01]  /*26a0*/  @!P3 IMAD.X R9, RZ, RZ, R29, P0 ;  /* 0x000000ffff09b224 */ /* 0x000fe200000e061d */
[----:B------:R-:W-:-:S03]  /*26b0*/  @!P1 IADD3 R13, P0, R2, 0x60, RZ ;  /* 0x00000060020d9810 */ /* 0x000fc60007f1e0ff */
[----:B------:R-:W-:Y:S02]  /*26c0*/  @!P3 IMAD R9, R9, c[0x0][0x198], RZ ;  /* 0x000066000909ba24 */ /* 0x000fe400078e02ff */
[----:B------:R-:W-:Y:S01]  /*26d0*/  @!P1 IMAD.X R16, RZ, RZ, R29, P0 ;  /* 0x000000ffff109224 */ /* 0x000fe200000e061d */
[----:B------:R-:W-:Y:S01]  /*26e0*/  IADD3 R4, P0, R4, UR27, RZ ;  /* 0x0000001b04047c10 */ /* 0x000fe2000ff1e0ff */
[----:B------:R-:W-:Y:S02]  /*26f0*/  @!P3 IMAD R14, R8, c[0x0][0x19c], R9 ;  /* 0x00006700080eba24 */ /* 0x000fe400078e0209 */
[----:B------:R-:W-:Y:S01]  /*2700*/  IMAD R9, R15, c[0x0][0x1bc], R12 ;  /* 0x00006f000f097a24 */ /* 0x000fe200078e020c */
[----:B------:R-:W-:Y:S01]  /*2710*/  IADD3.X R5, R5, UR28, R10, P0, !PT ;  /* 0x0000001c05057c10 */ /* 0x000fe200087fe40a */
[----:B------:R-:W-:Y:S02]  /*2720*/  @!P3 IMAD.MOV.U32 R10, RZ, RZ, R6 ;  /* 0x000000ffff0ab224 */ /* 0x000fe400078e0006 */
[----:B------:R-:W-:-:S02]  /*2730*/  @!P5 IMAD R12, R29, c[0x0][0x1a0], RZ ;  /* 0x000068001d0cda24 */ /* 0x000fc400078e02ff */
[----:B------:R-:W-:-:S04]  /*2740*/  @!P3 IMAD.WIDE.U32 R10, R8, c[0x0][0x198], R10 ;  /* 0x00006600080aba25 */ /* 0x000fc800078e000a */
[----:B------:R-:W-:Y:S01]  /*2750*/  IMAD.WIDE.U32 R4, R15, c[0x0][0x1b8], R4 ;  /* 0x00006e000f047a25 */ /* 0x000fe200078e0004 */
[----:B------:R-:W-:Y:S02]  /*2760*/  @!P3 IADD3 R11, R11, R14, RZ ;  /* 0x0000000e0b0bb210 */ /* 0x000fe40007ffe0ff */
[----:B------:R-:W-:Y:S01]  /*2770*/  @!P3 LEA R22, P0, R10, c[0x0][0x168], 0x1 ;  /* 0x00005a000a16ba11 */ /* 0x000fe200078008ff */
[----:B------:R-:W-:Y:S02]  /*2780*/  @!P1 IMAD R8, R16, c[0x0][0x198], RZ ;  /* 0x0000660010089a24 */ /* 0x000fe400078e02ff */
[----:B------:R-:W-:Y:S01]  /*2790*/  IMAD.IADD R5, R5, 0x1, R9 ;  /* 0x0000000105057824 */ /* 0x000fe200078e0209 */
[----:B------:R-:W-:Y:S01]  /*27a0*/  @!P3 LEA.HI.X R23, R10, c[0x0][0x16c], R11, 0x1, P0 ;  /* 0x00005b000a17ba11 */ /* 0x000fe200000f0c0b */
[C---:B------:R-:W-:Y:S02]  /*27b0*/  @!P1 IMAD R14, R13.reuse, c[0x0][0x19c], R8 ;  /* 0x000067000d0e9a24 */ /* 0x040fe400078e0208 */
[----:B------:R-:W-:-:S04]  /*27c0*/  @!P1 IMAD.WIDE.U32 R8, R13, c[0x0][0x198], R6 ;  /* 0x000066000d089a25 */ /* 0x000fc800078e0006 */
[----:B------:R-:W-:Y:S01]  /*27d0*/  @!P1 IMAD.IADD R9, R9, 0x1, R14 ;  /* 0x0000000109099824 */ /* 0x000fe200078e020e */
[----:B------:R-:W-:Y:S01]  /*27e0*/  @!P1 LEA R18, P0, R8, c[0x0][0x168], 0x1 ;  /* 0x00005a0008129a11 */ /* 0x000fe200078008ff */
[C---:B------:R-:W-:Y:S02]  /*27f0*/  @!P5 IMAD R10, R2.reuse, c[0x0][0x1a4], R12 ;  /* 0x00006900020ada24 */ /* 0x040fe400078e020c */
[----:B------:R-:W-:Y:S01]  /*2800*/  @!P5 IMAD.WIDE.U32 R6, R2, c[0x0][0x1a0], R4 ;  /* 0x000068000206da25 */ /* 0x000fe200078e0004 */
[----:B------:R-:W-:-:S04]  /*2810*/  @!P1 LEA.HI.X R19, R8, c[0x0][0x16c], R9, 0x1, P0 ;  /* 0x00005b0008139a11 */ /* 0x000fc800000f0c09 */
[----:B------:R-:W-:Y:S01]  /*2820*/  @!P5 IADD3 R10, R7, R10, RZ ;  /* 0x0000000a070ad210 */ /* 0x000fe20007ffe0ff */
[----:B------:R-:W-:Y:S01]  /*2830*/  @!P6 IMAD.MOV.U32 R7, RZ, RZ, R237 ;  /* 0x000000ffff07e224 */ /* 0x000fe200078e00ed */
[----:B------:R-:W-:-:S04]  /*2840*/  @!P5 LEA R16, P0, R6, c[0x0][0x170], 0x1 ;  /* 0x00005c000610da11 */ /* 0x000fc800078008ff */
[----:B------:R-:W-:Y:S02]  /*2850*/  @!P5 LEA.HI.X R17, R6, c[0x0][0x174], R10, 0x1, P0 ;  /* 0x00005d000611da11 */ /* 0x000fe400000f0c0a */
[----:B------:R-:W-:Y:S02]  /*2860*/  @!P4 IADD3 R8, P0, R2, 0x20, RZ ;  /* 0x000000200208c810 */ /* 0x000fe40007f1e0ff */
[----:B------:R-:W-:-:S03]  /*2870*/  @!P6 MOV R6, R238 ;  /* 0x000000ee0006e202 */ /* 0x000fc60000000f00 */
[----:B------:R-:W-:Y:S01]  /*2880*/  @!P4 IMAD.X R9, RZ, RZ, R29, P0 ;  /* 0x000000ffff09c224 */ /* 0x000fe200000e061d */
[----:B------:R-:W-:Y:S01]  /*2890*/  @!P3 IADD3 R10, P0, R2, 0x40, RZ ;  /* 0x00000040020ab810 */ /* 0x000fe20007f1e0ff */
[----:B------:R-:W-:Y:S01]  /*28a0*/  @!P6 IMAD.WIDE.U32 R14, R32, 0xc0, R6 ;  /* 0x000000c0200ee825 */ /* 0x000fe200078e0006 */
[----:B------:R-:W-:-:S03]  /*28b0*/  @!P4 MOV R7, R5 ;  /* 0x000000050007c202 */ /* 0x000fc60000000f00 */
[----:B------:R-:W-:Y:S01]  /*28c0*/  @!P3 IMAD.X R11, RZ, RZ, R29, P0 ;  /* 0x000000ffff0bb224 */ /* 0x000fe200000e061d */
[----:B------:R-:W-:Y:S01]  /*28d0*/  @!P1 IADD3 R2, P0, R2, 0x60, RZ ;  /* 0x0000006002029810 */ /* 0x000fe20007f1e0ff */
[----:B------:R-:W-:Y:S02]  /*28e0*/  @!P4 IMAD R9, R9, c[0x0][0x1a0], RZ ;  /* 0x000068000909ca24 */ /* 0x000fe400078e02ff */
[----:B------:R-:W-:Y:S02]  /*28f0*/  @!P4 IMAD.MOV.U32 R6, RZ, RZ, R4 ;  /* 0x000000ffff06c224 */ /* 0x000fe400078e0004 */
[----:B------:R-:W-:Y:S02]  /*2900*/  @!P3 IMAD R11, R11, c[0x0][0x1a0], RZ ;  /* 0x000068000b0bba24 */ /* 0x000fe400078e02ff */
[C---:B------:R-:W-:Y:S02]  /*2910*/  @!P4 IMAD R12, R8.reuse, c[0x0][0x1a4], R9 ;  /* 0x00006900080cca24 */ /* 0x040fe400078e0209 */
[----:B------:R-:W-:Y:S01]  /*2920*/  @!P4 IMAD.WIDE.U32 R6, R8, c[0x0][0x1a0], R6 ;  /* 0x000068000806ca25 */ /* 0x000fe200078e0006 */
[----:B------:R-:W-:-:S03]  /*2930*/  @!P3 MOV R8, R4 ;  /* 0x000000040008b202 */ /* 0x000fc60000000f00 */
[----:B------:R-:W-:Y:S02]  /*2940*/  @!P1 IMAD.X R13, RZ, RZ, R29, P0 ;  /* 0x000000ffff0d9224 */ /* 0x000fe400000e061d */
[----:B------:R-:W-:Y:S02]  /*2950*/  @!P3 IMAD R21, R10, c[0x0][0x1a4], R11 ;  /* 0x000069000a15ba24 */ /* 0x000fe400078e020b */
[----:B------:R-:W-:Y:S02]  /*2960*/  @!P3 IMAD.MOV.U32 R9, RZ, RZ, R5 ;  /* 0x000000ffff09b224 */ /* 0x000fe400078e0005 */
[----:B------:R-:W-:Y:S01]  /*2970*/  @!P4 IMAD.IADD R11, R7, 0x1, R12 ;  /* 0x00000001070bc824 */ /* 0x000fe200078e020c */
[----:B------:R-:W-:Y:S01]  /*2980*/  @!P4 LEA R12, P0, R6, c[0x0][0x170], 0x1 ;  /* 0x00005c00060cca11 */ /* 0x000fe200078008ff */
[----:B------:R-:W-:-:S04]  /*2990*/  @!P3 IMAD.WIDE.U32 R8, R10, c[0x0][0x1a0], R8 ;  /* 0x000068000a08ba25 */ /* 0x000fc800078e0008 */
[----:B------:R-:W-:Y:S01]  /*29a0*/  @!P1 IMAD R7, R13, c[0x0][0x1a0], RZ ;  /* 0x000068000d079a24 */ /* 0x000fe200078e02ff */
[----:B------:R-:W-:Y:S01]  /*29b0*/  @!P4 LEA.HI.X R13, R6, c[0x0][0x174], R11, 0x1, P0 ;  /* 0x00005d00060dca11 */ /* 0x000fe200000f0c0b */
[----:B------:R-:W-:Y:S01]  /*29c0*/  @!P6 IMAD R6, R20, 0xc0, RZ ;  /* 0x000000c01406e824 */ /* 0x000fe200078e02ff */
[----:B------:R-:W-:Y:S01]  /*29d0*/  @!P3 LEA R10, P0, R8, c[0x0][0x170], 0x1 ;  /* 0x00005c00080aba11 */ /* 0x000fe200078008ff */
[C---:B------:R-:W-:Y:S01]  /*29e0*/  @!P1 IMAD R20, R2.reuse, c[0x0][0x1a4], R7 ;  /* 0x0000690002149a24 */ /* 0x040fe200078e0207 */
[----:B------:R-:W-:Y:S01]  /*29f0*/  @!P3 IADD3 R7, R9, R21, RZ ;  /* 0x000000150907b210 */ /* 0x000fe20007ffe0ff */
[----:B------:R-:W-:-:S03]  /*2a00*/  @!P1 IMAD.WIDE.U32 R4, R2, c[0x0][0x1a0], R4 ;  /* 0x0000680002049a25 */ /* 0x000fc600078e0004 */
[----:B------:R-:W-:Y:S01]  /*2a10*/  @!P3 LEA.HI.X R11, R8, c[0x0][0x174], R7, 0x1, P0 ;  /* 0x00005d00080bba11 */ /* 0x000fe200000f0c07 */
[----:B------:R-:W-:Y:S01]  /*2a20*/  @!P1 IMAD.IADD R2, R5, 0x1, R20 ;  /* 0x0000000105029824 */ /* 0x000fe200078e0214 */
[C---:B------:R-:W-:Y:S01]  /*2a30*/  @!P1 LEA R8, P0, R4.reuse, c[0x0][0x170], 0x1 ;  /* 0x00005c0004089a11 */ /* 0x040fe200078008ff */
[----:B------:R-:W-:Y:S01]  /*2a40*/  @!P6 IMAD.IADD R7, R15, 0x1, R6 ;  /* 0x000000010f07e824 */ /* 0x000fe200078e0206 */
[----:B------:R-:W-:Y:S01]  /*2a50*/  @!P6 MOV R6, R14 ;  /* 0x0000000e0006e202 */ /* 0x000fe20000000f00 */
[----:B------:R-:W-:Y:S01]  /*2a60*/  IMAD.MOV.U32 R5, RZ, RZ, c[0x0][0x30c] ;  /* 0x0000c300ff057624 */ /* 0x000fe200078e00ff */
[----:B------:R-:W-:Y:S01]  /*2a70*/  @!P1 LEA.HI.X R9, R4, c[0x0][0x174], R2, 0x1, P0 ;  /* 0x00005d0004099a11 */ /* 0x000fe200000f0c02 */
[----:B------:R-:W-:Y:S02]  /*2a80*/  IMAD.MOV.U32 R4, RZ, RZ, c[0x0][0x308] ;  /* 0x0000c200ff047624 */ /* 0x000fe400078e00ff */
        /* <DEDUP_REMOVED lines=45> */
[----:B-1----:R1:W2:Y:S04]  /*2d60*/  LDG.E.64 R6, [R4.64+0x8] ;  /* 0x0000080804067981 */ /* 0x0022a8000c1e1b00 */
[----:B---3--:R1:W3:Y:S01]  /*2d70*/  LDG.E.64 R10, [R4.64] ;  /* 0x00000008040a7981 */ /* 0x0082e2000c1e1b00 */
[C---:B------:R-:W-:Y:S01]  /*2d80*/  IADD3 R2, R245.reuse, 0x40, RZ ;  /* 0x00000040f5027810 */ /* 0x040fe20007ffe0ff */
[----:B------:R-:W-:Y:S01]  /*2d90*/  IMAD.MOV.U32 R243, RZ, RZ, 0x7f800000 ;  /* 0x7f800000fff37424 */ /* 0x000fe200078e00ff */
[C---:B------:R-:W-:Y:S01]  /*2da0*/  ISETP.GE.AND P4, PT, R245.reuse, UR4, PT ;  /* 0x00000004f5007c0c */ /* 0x040fe2000bf86270 */
[----:B------:R-:W-:Y:S01]  /*2db0*/  IMAD.MOV.U32 R241, RZ, RZ, 0x7f800000 ;  /* 0x7f800000fff17424 */ /* 0x000fe200078e00ff */
[----:B------:R-:W-:Y:S01]  /*2dc0*/  ISETP.GE.AND P1, PT, R2, UR4, PT ;  /* 0x0000000402007c0c */ /* 0x000fe2000bf26270 */
[----:B------:R-:W-:Y:S01]  /*2dd0*/  IMAD.MOV.U32 R242, RZ, RZ, 0x7f800000 ;  /* 0x7f800000fff27424 */ /* 0x000fe200078e00ff */
[----:B------:R-:W-:Y:S01]  /*2de0*/  MOV R244, 0x7f800000 ;  /* 0x7f80000000f47802 */ /* 0x000fe20000000f00 */
[----:B----4-:R-:W-:Y:S01]  /*2df0*/  IMAD.MOV.U32 R8, RZ, RZ, 0x4 ;  /* 0x00000004ff087424 */ /* 0x010fe200078e00ff */
[----:B------:R-:W-:-:S04]  /*2e00*/  IADD3 R0, R245, 0x48, RZ ;  /* 0x00000048f5007810 */ /* 0x000fc80007ffe0ff */
[----:B------:R-:W-:Y:S02]  /*2e10*/  ISETP.GE.AND P0, PT, R0, UR4, PT ;  /* 0x0000000400007c0c */ /* 0x000fe4000bf06270 */
[----:B-1----:R-:W-:-:S11]  /*2e20*/  IADD3 R4, R245, 0x8, RZ ;  /* 0x00000008f5047810 */ /* 0x002fd60007ffe0ff */
[----:B------:R-:W-:Y:S01]  /*2e30*/  @!P0 IMAD.WIDE R8, R0, R8, UR14 ;  /* 0x0000000e00088e25 */ /* 0x000fe2000f8e0208 */
[-C--:B------:R-:W-:Y:S02]  /*2e40*/  LEA.HI R0, R31, R30.reuse, RZ, 0x4 ;  /* 0x0000001e1f007211 */ /* 0x080fe400078f20ff */
[----:B------:R-:W-:Y:S02]  /*2e50*/  ISETP.GE.AND P3, PT, R4, UR4, PT ;  /* 0x0000000404007c0c */ /* 0x000fe4000bf66270 */
[----:B------:R-:W-:Y:S01]  /*2e60*/  LOP3.LUT R0, R0, 0xfffffff0, RZ, 0xc0, !PT ;  /* 0xfffffff000007812 */ /* 0x000fe200078ec0ff */
[----:B------:R1:W5:Y:S01]  /*2e70*/  @!P0 LDG.E R242, [R8.64] ;  /* 0x0000000808f28981 */ /* 0x000362000c1e1900 */
[----:B------:R-:W-:Y:S02]  /*2e80*/  MOV R4, 0x4 ;  /* 0x0000000400047802 */ /* 0x000fe40000000f00 */
[----:B------:R-:W-:-:S03]  /*2e90*/  IADD3 R0, -R0, R30, RZ ;  /* 0x0000001e00007210 */ /* 0x000fc60007ffe1ff */
[----:B------:R-:W-:Y:S01]  /*2ea0*/  IMAD.WIDE R4, R245, R4, UR14 ;  /* 0x0000000ef5047e25 */ /* 0x000fe2000f8e0204 */
[----:B------:R-:W-:-:S04]  /*2eb0*/  SHF.R.S32.HI R2, RZ, 0x1f, R0 ;  /* 0x0000001fff027819 */ /* 0x000fc80000011400 */
[----:B------:R-:W-:Y:S01]  /*2ec0*/  LEA.HI R2, R2, R0, RZ, 0x3 ;  /* 0x0000000002027211 */ /* 0x000fe200078f18ff */
[----:B------:R4:W5:Y:S03]  /*2ed0*/  @!P4 LDG.E R243, [R4.64] ;  /* 0x0000000804f3c981 */ /* 0x000966000c1e1900 */
[----:B------:R-:W-:Y:S01]  /*2ee0*/  LOP3.LUT R2, R2, 0xfffffff8, RZ, 0xc0, !PT ;  /* 0xfffffff802027812 */ /* 0x000fe200078ec0ff */
[----:B------:R4:W5:Y:S04]  /*2ef0*/  @!P3 LDG.E R244, [R4.64+0x20] ;  /* 0x0000200804f4b981 */ /* 0x000968000c1e1900 */
[----:B------:R-:W-:Y:S01]  /*2f00*/  IMAD.IADD R0, R0, 0x1, -R2 ;  /* 0x0000000100007824 */ /* 0x000fe200078e0a02 */
[----:B------:R-:W-:Y:S01]  /*2f10*/  SHF.R.S32.HI R2, RZ, 0x1f, R28 ;  /* 0x0000001fff027819 */ /* 0x000fe2000001141c */
[----:B------:R4:W5:Y:S03]  /*2f20*/  @!P1 LDG.E R241, [R4.64+0x100] ;  /* 0x0001000804f19981 */ /* 0x000966000c1e1900 */
[----:B------:R-:W-:-:S02]  /*2f30*/  LOP3.LUT P0, RZ, R0, 0x2, RZ, 0xc0, !PT ;  /* 0x0000000200ff7812 */ /* 0x000fc4000780c0ff */
[----:B------:R-:W-:Y:S01]  /*2f40*/  LOP3.LUT P1, RZ, R0, 0x4, RZ, 0xc0, !PT ;  /* 0x0000000400ff7812 */ /* 0x000fe2000782c0ff */
[----:B------:R-:W-:Y:S01]  /*2f50*/  IMAD.MOV.U32 R177, RZ, RZ, 0x20 ;  /* 0x00000020ffb17424 */ /* 0x000fe200078e00ff */
[----:B------:R-:W-:-:S04]  /*2f60*/  MOV R169, 0x40 ;  /* 0x0000004000a97802 */ /* 0x000fc80000000f00 */
[----:B------:R-:W-:Y:S01]  /*2f70*/  SEL R177, R177, 0xffffffe0, !P0 ;  /* 0xffffffe0b1b17807 */ /* 0x000fe20004000000 */
[----:B------:R-:W-:Y:S01]  /*2f80*/  UIADD3 UR4, UR24, 0x80, URZ ;  /* 0x0000008018047890 */ /* 0x000fe2000fffe03f */
        /* <DEDUP_REMOVED lines=33> */
[----:B------:R-:W-:Y:S01]  /*31a0*/  IMAD.IADD R175, R174, 0x1, R177 ;  /* 0x00000001aeaf7824 */ /* 0x000fe200078e02b1 */
[----:B------:R-:W-:-:S02]  /*31b0*/  UMOV UR16, UR20 ;  /* 0x0000001400107c82 */ /* 0x000fc40008000000 */
[----:B------:R-:W-:Y:S02]  /*31c0*/  UISETP.GE.AND UP0, UPT, UR4, UR7, UPT ;  /* 0x000000070400728c */ /* 0x000fe4000bf06270 */
[----:B------:R-:W-:Y:S01]  /*31d0*/  UMOV UR13, UR21 ;  /* 0x00000015000d7c82 */ /* 0x000fe20008000000 */
[----:B--2---:R-:W-:-:S04]  /*31e0*/  IADD3 R246, P4, P3, R6, UR39, R28 ;  /* 0x0000002706f67c10 */ /* 0x004fc8000fb9e01c */
[----:B------:R-:W-:-:S05]  /*31f0*/  IADD3.X R0, R7, UR47, R2, P4, P3 ;  /* 0x0000002f07007c10 */ /* 0x000fca000a7e6402 */
[----:B------:R2:W-:Y:S01]  /*3200*/  STL [R1+0x10], R0 ;  /* 0x0000100001007387 */ /* 0x0005e20000100800 */
[----:B------:R-:W-:-:S04]  /*3210*/  IADD3 R2, R179, 0x2000, RZ ;  /* 0x00002000b3027810 */ /* 0x000fc80007ffe0ff */
[----:B------:R-:W-:Y:S02]  /*3220*/  SEL R2, R2, R179, !P2 ;  /* 0x000000b302027207 */ /* 0x000fe40005000000 */
[----:B--2---:R-:W-:-:S04]  /*3230*/  IADD3 R0, R178, 0x2000, RZ ;  /* 0x00002000b2007810 */ /* 0x004fc80007ffe0ff */
[----:B------:R-:W-:-:S05]  /*3240*/  SEL R0, R0, R178, !P2 ;  /* 0x000000b200007207 */ /* 0x000fca0005000000 */
[----:B------:R-:W-:Y:S01]  /*3250*/  IMAD.SHL.U32 R168, R0, 0x2, RZ ;  /* 0x0000000200a87824 */ /* 0x000fe200078e00ff */
[----:B------:R-:W-:-:S05]  /*3260*/  MOV R0, c[0x0][0x22c] ;  /* 0x00008b0000007a02 */ /* 0x000fca0000000f00 */
[----:B------:R-:W-:-:S04]  /*3270*/  IMAD R0, R0, c[0x0][0x1c0], RZ ;  /* 0x0000700000007a24 */ /* 0x000fc800078e02ff */
[----:B----4-:R-:W-:Y:S02]  /*3280*/  IMAD.SHL.U32 R5, R0, 0x10, RZ ;  /* 0x0000001000057824 */ /* 0x010fe400078e00ff */
[----:B------:R-:W-:Y:S02]  /*3290*/  IMAD.SHL.U32 R176, R2, 0x2, RZ ;  /* 0x0000000202b07824 */ /* 0x000fe400078e00ff */
[----:B------:R-:W-:Y:S01]  /*32a0*/  IMAD.SHL.U32 R4, R0, 0x8, RZ ;  /* 0x0000000800047824 */ /* 0x000fe200078e00ff */
[----:B------:R-:W-:-:S04]  /*32b0*/  IADD3 R2, R5, 0x20, RZ ;  /* 0x0000002005027810 */ /* 0x000fc80007ffe0ff */
[----:B------:R-:W-:-:S05]  /*32c0*/  IADD3 R0, R4, R2, RZ ;  /* 0x0000000204007210 */ /* 0x000fca0007ffe0ff */
[----:B------:R-:W-:-:S04]  /*32d0*/  IMAD.IADD R0, R4, 0x1, R0 ;  /* 0x0000000104007824 */ /* 0x000fc800078e0200 */
[----:B------:R-:W-:-:S05]  /*32e0*/  IMAD.IADD R0, R4, 0x1, R0 ;  /* 0x0000000104007824 */ /* 0x000fca00078e0200 */
[----:B------:R-:W-:-:S05]  /*32f0*/  IADD3 R0, R4, R0, RZ ;  /* 0x0000000004007210 */ /* 0x000fca0007ffe0ff */
[----:B------:R2:W-:Y:S01]  /*3300*/  STL [R1+0xc], R0 ;  /* 0x00000c0001007387 */ /* 0x0005e20000100800 */
[----:B---3--:R1:W3:Y:S01]  /*3310*/  R2UR UR11, R11 ;  /* 0x000000000b0b73c2 */ /* 0x0082e200000e0000 */
[----:B--2---:R-:W-:-:S05]  /*3320*/  IMAD.IADD R0, R4, 0x1, R0 ;  /* 0x0000000104007824 */ /* 0x004fca00078e0200 */
[----:B------:R2:W-:Y:S02]  /*3330*/  STL [R1+0x8], R0 ;  /* 0x0000080001007387 */ /* 0x0005e40000100800 */
[----:B------:R1:W4:Y:S01]  /*3340*/  R2UR UR12, R10 ;  /* 0x000000000a0c73c2 */ /* 0x00032200000e0000 */
[----:B--2---:R-:W-:-:S05]  /*3350*/  IMAD.IADD R0, R4, 0x1, R0 ;  /* 0x0000000104007824 */ /* 0x004fca00078e0200 */
[----:B------:R2:W-:Y:S02]  /*3360*/  STL [R1+0x4], R0 ;  /* 0x0000040001007387 */ /* 0x0005e40000100800 */
[----:B--2---:R-:W-:-:S05]  /*3370*/  IADD3 R0, R4, R0, RZ ;  /* 0x0000000004007210 */ /* 0x004fca0007ffe0ff */
[----:B------:R-:W-:-:S05]  /*3380*/  IMAD.IADD R252, R4, 0x1, R0 ;  /* 0x0000000104fc7824 */ /* 0x000fca00078e0200 */
[----:B------:R-:W-:-:S05]  /*3390*/  IADD3 R251, R4, R252, RZ ;  /* 0x000000fc04fb7210 */ /* 0x000fca0007ffe0ff */
[----:B------:R-:W-:-:S04]  /*33a0*/  IMAD.IADD R250, R4, 0x1, R251 ;  /* 0x0000000104fa7824 */ /* 0x000fc800078e02fb */
[C---:B------:R-:W-:Y:S01]  /*33b0*/  IMAD.IADD R249, R4.reuse, 0x1, R250 ;  /* 0x0000000104f97824 */ /* 0x040fe200078e02fa */
[----:B------:R2:W-:Y:S04]  /*33c0*/  STL [R1], R0 ;  /* 0x0000000001007387 */ /* 0x0005e80000100800 */
[----:B------:R-:W-:Y:S01]  /*33d0*/  IADD3 R248, R4, R249, RZ ;  /* 0x000000f904f87210 */ /* 0x000fe20007ffe0ff */
[----:B------:R-:W-:-:S04]  /*33e0*/  IMAD.WIDE.U32 R246, R246, -0x2daee0ad, RZ ;  /* 0xd2511f53f6f67825 */ /* 0x000fc800078e00ff */
[----:B-1234-:R-:W-:Y:S02]  /*33f0*/  IMAD.IADD R0, R4, 0x1, R248 ;  /* 0x0000000104007824 */ /* 0x01efe400078e02f8 */
.L_x_1614:
[----:B------:R-:W-:Y:S01]  /*3400*/  PLOP3.LUT P0, PT, PT, PT, UP0, 0x80, 0x0 ;  /* 0x000000000000781c */ /* 0x000fe20003f0f008 */
[----:B------:R-:W0:Y:S01]  /*3410*/  LDGDEPBAR ;  /* 0x00000000000079af */ /* 0x000e220000000000 */
[----:B------:R-:W-:Y:S01]  /*3420*/  PLOP3.LUT P4, PT, PT, PT, UP0, 0x80, 0x0 ;  /* 0x000000000000781c */ /* 0x000fe20003f8f008 */
[C---:B------:R-:W-:Y:S01]  /*3430*/  IMAD.IADD R0, R176.reuse, 0x1, R177 ;  /* 0x00000001b0007824 */ /* 0x040fe200078e02b1 */
[----:B------:R-:W-:Y:S01]  /*3440*/  PLOP3.LUT P3, PT, PT, PT, UP0, 0x80, 0x0 ;  /* 0x000000000000781c */ /* 0x000fe20003f6f008 */
[--C-:B------:R-:W-:Y:S01]  /*3450*/  IMAD.IADD R164, R176, 0x1, R169.reuse ;  /* 0x00000001b0a47824 */ /* 0x100fe200078e02a9 */
[----:B------:R-:W-:Y:S01]  /*3460*/  PLOP3.LUT P2, PT, PT, PT, UP0, 0x80, 0x0 ;  /* 0x000000000000781c */ /* 0x000fe20003f4f008 */
[----:B------:R-:W-:Y:S01]  /*3470*/  UIADD3 UR5, UR11, 0x76cf5d0a, URZ ;  /* 0x76cf5d0a0b057890 */ /* 0x000fe2000fffe03f */
[----:B------:R-:W-:Y:S01]  /*3480*/  PLOP3.LUT P5, PT, PT, PT, UP0, 0x80, 0x0 ;  /* 0x000000000000781c */ /* 0x000fe20003faf008 */
[----:B------:R-:W2:Y:S01]  /*3490*/  LDL R181, [R1+0x18] ;  /* 0x0000180001b57983 */ /* 0x000ea20000100800 */
[----:B------:R-:W-:Y:S01]  /*34a0*/  PLOP3.LUT P6, PT, PT, PT, UP0, 0x80, 0x0 ;  /* 0x000000000000781c */ /* 0x000fe20003fcf008 */
[----:B-----5:R-:W-:Y:S01]  /*34b0*/  FMUL.FTZ R2, R241, 1.4426950216293334961 ;  /* 0x3fb8aa3bf1027820 */ /* 0x020fe20000410000 */
[----:B------:R-:W-:Y:S01]  /*34c0*/  UIADD3 UR4, UR12, -0x61c88647, URZ ;  /* 0x9e3779b90c047890 */ /* 0x000fe2000fffe03f */
[----:B------:R-:W3:Y:S01]  /*34d0*/  LDL R180, [R1+0x10] ;  /* 0x0000100001b47983 */ /* 0x000ee20000100800 */
[----:B------:R-:W-:Y:S02]  /*34e0*/  UIADD3 UR6, UR12, -0x4ab325aa, URZ ;  /* 0xb54cda560c067890 */ /* 0x000fe4000fffe03f */
[----:B------:R-:W-:Y:S01]  /*34f0*/  UISETP.GE.AND UP5, UPT, UR10, 0x1, UPT ;  /* 0x000000010a00788c */ /* 0x000fe2000bfa6270 */
[----:B------:R-:W1:Y:S08]  /*3500*/  S2R R182, SR_TID.X ;  /* 0x0000000000b67919 */ /* 0x000e700000002100 */
[----:B------:R-:W4:Y:S01]  /*3510*/  S2R R183, SR_TID.X ;  /* 0x0000000000b77919 */ /* 0x000f220000002100 */
[----:B-1----:R-:W-:Y:S01]  /*3520*/  SHF.R.S32.HI R182, RZ, 0x1f, R182 ;  /* 0x0000001fffb67819 */ /* 0x002fe200000114b6 */
[----:B------:R-:W-:Y:S06]  /*3530*/  DEPBAR.LE SB0, 0x0 ;  /* 0x000080000000791a */ /* 0x000fec0000000000 */
[----:B------:R-:W-:Y:S01]  /*3540*/  BAR.SYNC.DEFER_BLOCKING 0x0 ;  /* 0x0000000000007b1d */ /* 0x000fe20000010000 */
[----:B----4-:R-:W-:Y:S04]  /*3550*/  LEA.HI R182, R182, R183, RZ, 0x7 ;  /* 0x000000b7b6b67211 */ /* 0x010fe800078f38ff */
[----:B------:R-:W-:Y:S03]  /*3560*/  SHF.R.S32.HI R182, RZ, 0x7, R182 ;  /* 0x00000007ffb67819 */ /* 0x000fe600000114b6 */
[----:B------:R-:W-:Y:S08]  /*3570*/  LDSM.16.M88.4 R64, [R176] ;  /* 0x00000000b040783b */ /* 0x000ff00000000200 */
[----:B------:R-:W1:Y:S08]  /*3580*/  LDSM.16.M88.4 R16, [R170+0xc000] ;  /* 0x00c00000aa10783b */ /* 0x000e700000000200 */
[----:B------:R-:W4:Y:S08]  /*3590*/  LDSM.16.M88.4 R60, [R176+0x2000] ;  /* 0x00200000b03c783b */ /* 0x000f300000000200 */
[----:B------:R-:W4:Y:S08]  /*35a0*/  LDSM.16.M88.4 R32, [R170+0xc800] ;  /* 0x00c80000aa20783b */ /* 0x000f300000000200 */
[----:B------:R-:W4:Y:S08]  /*35b0*/  LDSM.16.M88.4 R48, [R170+0xd000] ;  /* 0x00d00000aa30783b */ /* 0x000f300000000200 */
[----:B------:R-:W4:Y:S01]  /*35c0*/  LDSM.16.M88.4 R132, [R170+0xd800] ;  /* 0x00d80000aa84783b */ /* 0x000f220000000200 */
[-C--:B-1----:R-:W-:Y:S07]  /*35d0*/  HMMA.16816.F32.BF16 R4, R64, R16.reuse, RZ ;  /* 0x000000104004723c */ /* 0x082fee00000418ff */
[----:B------:R-:W-:Y:S01]  /*35e0*/  LDSM.16.M88.4 R136, [R0] ;  /* 0x000000000088783b */ /* 0x000fe20000000200 */
[C---:B----4-:R-:W-:Y:S07]  /*35f0*/  HMMA.16816.F32.BF16 R8, R60.reuse, R16, RZ ;  /* 0x000000103c08723c */ /* 0x050fee00000418ff */
[----:B------:R-:W1:Y:S01]  /*3600*/  LDSM.16.M88.4 R140, [R173+0xc000] ;  /* 0x00c00000ad8c783b */ /* 0x000e620000000200 */
[-C--:B------:R-:W-:Y:S07]  /*3610*/  HMMA.16816.F32.BF16 R12, R60, R18.reuse, RZ ;  /* 0x000000123c0c723c */ /* 0x080fee00000418ff */
[----:B------:R-:W4:Y:S01]  /*3620*/  LDSM.16.M88.4 R144, [R0+0x2000] ;  /* 0x002000000090783b */ /* 0x000f220000000200 */
[C---:B------:R-:W-:Y:S07]  /*3630*/  HMMA.16816.F32.BF16 R16, R64.reuse, R18, RZ ;  /* 0x000000124010723c */ /* 0x040fee00000418ff */
[----:B------:R-:W1:Y:S01]  /*3640*/  LDSM.16.M88.4 R148, [R173+0xc800] ;  /* 0x00c80000ad94783b */ /* 0x000e620000000200 */
[-C--:B------:R-:W-:Y:S07]  /*3650*/  HMMA.16816.F32.BF16 R20, R64, R32.reuse, RZ ;  /* 0x000000204014723c */ /* 0x080fee00000418ff */
[----:B------:R-:W1:Y:S01]  /*3660*/  LDSM.16.M88.4 R152, [R173+0xd000] ;  /* 0x00d00000ad98783b */ /* 0x000e620000000200 */
[C---:B------:R-:W-:Y:S07]  /*3670*/  HMMA.16816.F32.BF16 R24, R60.reuse, R32, RZ ;  /* 0x000000203c18723c */ /* 0x040fee00000418ff */
[----:B------:R-:W-:Y:S01]  /*3680*/  LDSM.16.M88.4 R156, [R164] ;  /* 0x00000000a49c783b */ /* 0x000fe20000000200 */
[-C--:B------:R-:W-:Y:S07]  /*3690*/  HMMA.16816.F32.BF16 R28, R60, R34.reuse, RZ ;  /* 0x000000223c1c723c */ /* 0x080fee00000418ff */
[----:B------:R-:W-:Y:S01]  /*36a0*/  LDSM.16.M88.4 R160, [R171+0xc000] ;  /* 0x00c00000aba0783b */ /* 0x000fe20000000200 */
[C---:B------:R-:W-:Y:S07]  /*36b0*/  HMMA.16816.F32.BF16 R32, R64.reuse, R34, RZ ;  /* 0x000000224020723c */ /* 0x040fee00000418ff */
[----:B------:R-:W-:Y:S01]  /*36c0*/  LDSM.16.M88.4 R164, [R164+0x2000] ;  /* 0x00200000a4a4783b */ /* 0x000fe20000000200 */
[-C--:B------:R-:W-:Y:S08]  /*36d0*/  HMMA.16816.F32.BF16 R36, R64, R48.reuse, RZ ;  /* 0x000000304024723c */ /* 0x080ff000000418ff */
[C---:B------:R-:W-:Y:S08]  /*36e0*/  HMMA.16816.F32.BF16 R40, R60.reuse, R48, RZ ;  /* 0x000000303c28723c */ /* 0x040ff000000418ff */
[-C--:B------:R-:W-:Y:S08]  /*36f0*/  HMMA.16816.F32.BF16 R44, R60, R50.reuse, RZ ;  /* 0x000000323c2c723c */ /* 0x080ff000000418ff */
[C---:B------:R-:W-:Y:S08]  /*3700*/  HMMA.16816.F32.BF16 R48, R64.reuse, R50, RZ ;  /* 0x000000324030723c */ /* 0x040ff000000418ff */
[-C--:B------:R-:W-:Y:S08]  /*3710*/  HMMA.16816.F32.BF16 R52, R64, R132.reuse, RZ ;  /* 0x000000844034723c */ /* 0x080ff000000418ff */
[C---:B------:R-:W-:Y:S08]  /*3720*/  HMMA.16816.F32.BF16 R56, R60.reuse, R132, RZ ;  /* 0x000000843c38723c */ /* 0x040ff000000418ff */
[-C--:B------:R-:W-:Y:S08]  /*3730*/  HMMA.16816.F32.BF16 R60, R60, R134.reuse, RZ ;  /* 0x000000863c3c723c */ /* 0x080ff000000418ff */
[----:B------:R-:W-:Y:S01]  /*3740*/  HMMA.16816.F32.BF16 R64, R64, R134, RZ ;  /* 0x000000864040723c */ /* 0x000fe200000418ff */
[----:B------:R-:W2:Y:S07]  /*3750*/  LDSM.16.M88.4 R132, [R173+0xd800] ;  /* 0x00d80000ad84783b */ /* 0x000eae0000000200 */
[-C--:B-1----:R-:W-:Y:S08]  /*3760*/  HMMA.16816.F32.BF16 R4, R136, R140.reuse, R4 ;  /* 0x0000008c8804723c */ /* 0x082ff00000041804 */
[C---:B----4-:R-:W-:Y:S08]  /*3770*/  HMMA.16816.F32.BF16 R8, R144.reuse, R140, R8 ;  /* 0x0000008c9008723c */ /* 0x050ff00000041808 */
[-C--:B------:R-:W-:Y:S08]  /*3780*/  HMMA.16816.F32.BF16 R12, R144, R142.reuse, R12 ;  /* 0x0000008e900c723c */ /* 0x080ff0000004180c */
[C---:B------:R-:W-:Y:S01]  /*3790*/  HMMA.16816.F32.BF16 R16, R136.reuse, R142, R16 ;  /* 0x0000008e8810723c */ /* 0x040fe20000041810 */
[----:B------:R-:W1:Y:S07]  /*37a0*/  LDSM.16.M88.4 R140, [R171+0xc800] ;  /* 0x00c80000ab8c783b */ /* 0x000e6e0000000200 */
[-C--:B------:R-:W-:Y:S08]  /*37b0*/  HMMA.16816.F32.BF16 R20, R136, R148.reuse, R20 ;  /* 0x000000948814723c */ /* 0x080ff00000041814 */
[C---:B------:R-:W-:Y:S08]  /*37c0*/  HMMA.16816.F32.BF16 R24, R144.reuse, R148, R24 ;  /* 0x000000949018723c */ /* 0x040ff00000041818 */
[-C--:B------:R-:W-:Y:S08]  /*37d0*/  HMMA.16816.F32.BF16 R28, R144, R150.reuse, R28 ;  /* 0x00000096901c723c */ /* 0x080ff0000004181c */
[C---:B------:R-:W-:Y:S01]  /*37e0*/  HMMA.16816.F32.BF16 R32, R136.reuse, R150, R32 ;  /* 0x000000968820723c */ /* 0x040fe20000041820 */
[----:B------:R-:W4:Y:S07]  /*37f0*/  LDSM.16.M88.4 R148, [R171+0xd000] ;  /* 0x00d00000ab94783b */ /* 0x000f2e0000000200 */
[-C--:B------:R-:W-:Y:S08]  /*3800*/  HMMA.16816.F32.BF16 R36, R136, R152.reuse, R36 ;  /* 0x000000988824723c */ /* 0x080ff00000041824 */
[C---:B------:R-:W-:Y:S08]  /*3810*/  HMMA.16816.F32.BF16 R40, R144.reuse, R152, R40 ;  /* 0x000000989028723c */ /* 0x040ff00000041828 */
[-C--:B------:R-:W-:Y:S08]  /*3820*/  HMMA.16816.F32.BF16 R44, R144, R154.reuse, R44 ;  /* 0x0000009a902c723c */ /* 0x080ff0000004182c */
[C---:B------:R-:W-:Y:S08]  /*3830*/  HMMA.16816.F32.BF16 R48, R136.reuse, R154, R48 ;  /* 0x0000009a8830723c */ /* 0x040ff00000041830 */
[-C--:B--2---:R-:W-:Y:S08]  /*3840*/  HMMA.16816.F32.BF16 R52, R136, R132.reuse, R52 ;  /* 0x000000848834723c */ /* 0x084ff00000041834 */
[C---:B------:R-:W-:Y:S08]  /*3850*/  HMMA.16816.F32.BF16 R56, R144.reuse, R132, R56 ;  /* 0x000000849038723c */ /* 0x040ff00000041838 */
[-C--:B------:R-:W-:Y:S07]  /*3860*/  HMMA.16816.F32.BF16 R60, R144, R134.reuse, R60 ;  /* 0x00000086903c723c */ /* 0x080fee000004183c */
[----:B------:R-:W-:Y:S01]  /*3870*/  IMAD.IADD R144, R0, 0x1, R169 ;  /* 0x0000000100907824 */ /* 0x000fe200078e02a9 */
[----:B------:R-:W-:Y:S01]  /*3880*/  HMMA.16816.F32.BF16 R64, R136, R134, R64 ;  /* 0x000000868840723c */ /* 0x000fe20000041840 */
[----:B------:R-:W2:Y:S07]  /*3890*/  LDSM.16.M88.4 R132, [R171+0xd800] ;  /* 0x00d80000ab84783b */ /* 0x000eae0000000200 */
[-C--:B------:R-:W-:Y:S01]  /*38a0*/  HMMA.16816.F32.BF16 R4, R156, R160.reuse, R4 ;  /* 0x000000a09c04723c */ /* 0x080fe20000041804 */
[----:B------:R-:W-:Y:S07]  /*38b0*/  LDSM.16.M88.4 R136, [R144] ;  /* 0x000000009088783b */ /* 0x000fee0000000200 */
[C---:B------:R-:W-:Y:S01]  /*38c0*/  HMMA.16816.F32.BF16 R8, R164.reuse, R160, R8 ;  /* 0x000000a0a408723c */ /* 0x040fe20000041808 */
[----:B------:R-:W2:Y:S01]  /*38d0*/  @P0 S2R R0, SR_TID.X ;  /* 0x0000000000000919 */ /* 0x000ea20000002100 */
[----:B------:R-:W-:Y:S06]  /*38e0*/  PLOP3.LUT P0, PT, PT, PT, UP0, 0x80, 0x0 ;  /* 0x000000000000781c */ /* 0x000fec0003f0f008 */
[-C--:B------:R-:W-:Y:S01]  /*38f0*/  HMMA.16816.F32.BF16 R12, R164, R162.reuse, R12 ;  /* 0x000000a2a40c723c */ /* 0x080fe2000004180c */
[----:B------:R-:W-:Y:S07]  /*3900*/  LDSM.16.M88.4 R144, [R144+0x2000] ;  /* 0x002000009090783b */ /* 0x000fee0000000200 */
[C---:B------:R-:W-:Y:S08]  /*3910*/  HMMA.16816.F32.BF16 R16, R156.reuse, R162, R16 ;  /* 0x000000a29c10723c */ /* 0x040ff00000041810 */
[-C--:B-1----:R-:W-:Y:S01]  /*3920*/  HMMA.16816.F32.BF16 R20, R156, R140.reuse, R20 ;  /* 0x0000008c9c14723c */ /* 0x082fe20000041814 */
[----:B--2---:R-:W-:Y:S01]  /*3930*/  @P4 IMAD.SHL.U32 R0, R0, 0x2, RZ ;  /* 0x0000000200004824 */ /* 0x004fe200078e00ff */
[----:B------:R-:W-:Y:S04]  /*3940*/  PLOP3.LUT P4, PT, PT, PT, UP0, 0x80, 0x0 ;  /* 0x000000000000781c */ /* 0x000fe80003f8f008 */
[----:B------:R-:W-:Y:S02]  /*3950*/  @P3 LOP3.LUT R0, R0, 0x6, RZ, 0xc0, !PT ;  /* 0x0000000600003812 */ /* 0x000fe400078ec0ff */
[----:B------:R-:W-:Y:S01]  /*3960*/  PLOP3.LUT P3, PT, PT, PT, UP0, 0x80, 0x0 ;  /* 0x000000000000781c */ /* 0x000fe20003f6f008 */
[C---:B------:R-:W-:Y:S03]  /*3970*/  HMMA.16816.F32.BF16 R24, R164.reuse, R140, R24 ;  /* 0x0000008ca418723c */ /* 0x040fe60000041818 */
[----:B------:R-:W-:Y:S01]  /*3980*/  @P2 IMAD R0, R182, 0x40, R0 ;  /* 0x00000040b6002824 */ /* 0x000fe200078e0200 */
[----:B------:R-:W-:Y:S04]  /*3990*/  PLOP3.LUT P2, PT, PT, PT, UP0, 0x80, 0x0 ;  /* 0x000000000000781c */ /* 0x000fe80003f4f008 */
[-C--:B------:R-:W-:Y:S08]  /*39a0*/  HMMA.16816.F32.BF16 R28, R164, R142.reuse, R28 ;  /* 0x0000008ea41c723c */ /* 0x080ff0000004181c */
[C---:B------:R-:W-:Y:S01]  /*39b0*/  HMMA.16816.F32.BF16 R32, R156.reuse, R142, R32 ;  /* 0x0000008e9c20723c */ /* 0x040fe20000041820 */
[----:B------:R-:W1:Y:S07]  /*39c0*/  LDSM.16.M88.4 R140, [R172+0xc000] ;  /* 0x00c00000ac8c783b */ /* 0x000e6e0000000200 */
[-C--:B----4-:R-:W-:Y:S08]  /*39d0*/  HMMA.16816.F32.BF16 R36, R156, R148.reuse, R36 ;  /* 0x000000949c24723c */ /* 0x090ff00000041824 */
[C---:B------:R-:W-:Y:S07]  /*39e0*/  HMMA.16816.F32.BF16 R40, R164.reuse, R148, R40 ;  /* 0x00000094a428723c */ /* 0x040fee0000041828 */
[----:B------:R-:W-:Y:S01]  /*39f0*/  IMAD.U32 R148, RZ, RZ, UR17 ;  /* 0x00000011ff947e24 */ /* 0x000fe2000f8e00ff */
[-C--:B------:R-:W-:Y:S04]  /*3a00*/  HMMA.16816.F32.BF16 R44, R164, R150.reuse, R44 ;  /* 0x00000096a42c723c */ /* 0x080fe8000004182c */
[----:B------:R-:W-:Y:S01]  /*3a10*/  @P0 IMAD R148, R148, 0x80, R0 ;  /* 0x0000008094940824 */ /* 0x000fe200078e0200 */
[----:B------:R-:W-:Y:S03]  /*3a20*/  PLOP3.LUT P0, PT, PT, PT, UP0, 0x80, 0x0 ;  /* 0x000000000000781c */ /* 0x000fe60003f0f008 */
[C---:B------:R-:W-:Y:S01]  /*3a30*/  HMMA.16816.F32.BF16 R48, R156.reuse, R150, R48 ;  /* 0x000000969c30723c */ /* 0x040fe20000041830 */
[C---:B------:R-:W-:Y:S07]  /*3a40*/  @P4 ISETP.GE.AND P4, PT, R148.reuse, UR7, PT ;  /* 0x0000000794004c0c */ /* 0x040fee000bf86270 */
[-C--:B------:R-:W-:Y:S04]  /*3a50*/  HMMA.16816.F32.BF16 R52, R156, R132.reuse, R52 ;  /* 0x000000849c34723c */ /* 0x080fe80000041834 */
[----:B------:R-:W-:Y:S02]  /*3a60*/  @P0 IADD3 R0, R148, 0x1, RZ ;  /* 0x0000000194000810 */ /* 0x000fe40007ffe0ff */
[----:B------:R-:W-:Y:S02]  /*3a70*/  PLOP3.LUT P0, PT, PT, PT, UP0, 0x80, 0x0 ;  /* 0x000000000000781c */ /* 0x000fe40003f0f008 */
[----:B------:R-:W-:Y:S01]  /*3a80*/  @P5 ISETP.GE.AND P5, PT, R0, UR7, PT ;  /* 0x0000000700005c0c */ /* 0x000fe2000bfa6270 */
[C---:B------:R-:W-:Y:S08]  /*3a90*/  HMMA.16816.F32.BF16 R56, R164.reuse, R132, R56 ;  /* 0x00000084a438723c */ /* 0x040ff00000041838 */
[-C--:B------:R-:W-:Y:S08]  /*3aa0*/  HMMA.16816.F32.BF16 R60, R164, R134.reuse, R60 ;  /* 0x00000086a43c723c */ /* 0x080ff0000004183c */
[----:B------:R-:W-:Y:S01]  /*3ab0*/  HMMA.16816.F32.BF16 R64, R156, R134, R64 ;  /* 0x000000869c40723c */ /* 0x000fe20000041840 */
[----:B------:R-:W2:Y:S07]  /*3ac0*/  LDSM.16.M88.4 R132, [R172+0xc800] ;  /* 0x00c80000ac84783b */ /* 0x000eae0000000200 */
[-C--:B-1----:R-:W-:Y:S08]  /*3ad0*/  HMMA.16816.F32.BF16 R4, R136, R140.reuse, R4 ;  /* 0x0000008c8804723c */ /* 0x082ff00000041804 */
[C---:B------:R-:W-:Y:S08]  /*3ae0*/  HMMA.16816.F32.BF16 R8, R144.reuse, R140, R8 ;  /* 0x0000008c9008723c */ /* 0x040ff00000041808 */
[-C--:B------:R-:W-:Y:S08]  /*3af0*/  HMMA.16816.F32.BF16 R12, R144, R142.reuse, R12 ;  /* 0x0000008e900c723c */ /* 0x080ff0000004180c */
[----:B------:R-:W-:Y:S01]  /*3b00*/  @P3 FSEL R4, R4, -INF , !P4 ;  /* 0xff80000004043808 */ /* 0x000fe20006000000 */
[C---:B------:R-:W-:Y:S01]  /*3b10*/  HMMA.16816.F32.BF16 R16, R136.reuse, R142, R16 ;  /* 0x0000008e8810723c */ /* 0x040fe20000041810 */
[----:B------:R-:W-:Y:S01]  /*3b20*/  PLOP3.LUT P3, PT, PT, PT, UP0, 0x80, 0x0 ;  /* 0x000000000000781c */ /* 0x000fe20003f6f008 */
[----:B------:R-:W1:Y:S01]  /*3b30*/  LDSM.16.M88.4 R140, [R172+0xd000] ;  /* 0x00d00000ac8c783b */ /* 0x000e620000000200 */
[----:B------:R-:W-:Y:S02]  /*3b40*/  @P2 FSEL R6, R6, -INF , !P4 ;  /* 0xff80000006062808 */ /* 0x000fe40006000000 */
[----:B------:R-:W-:Y:S02]  /*3b50*/  PLOP3.LUT P2, PT, PT, PT, UP0, 0x80, 0x0 ;  /* 0x000000000000781c */ /* 0x000fe40003f4f008 */
[----:B------:R-:W-:Y:S01]  /*3b60*/  @P6 FSEL R8, R8, -INF , !P4 ;  /* 0xff80000008086808 */ /* 0x000fe20006000000 */
[-C--:B--2---:R-:W-:Y:S01]  /*3b70*/  HMMA.16816.F32.BF16 R20, R136, R132.reuse, R20 ;  /* 0x000000848814723c */ /* 0x084fe20000041814 */
[----:B------:R-:W-:Y:S03]  /*3b80*/  PLOP3.LUT P6, PT, PT, PT, UP0, 0x80, 0x0 ;  /* 0x000000000000781c */ /* 0x000fe60003fcf008 */
[----:B------:R-:W-:Y:S02]  /*3b90*/  @P0 FSEL R10, R10, -INF , !P4 ;  /* 0xff8000000a0a0808 */ /* 0x000fe40006000000 */
[----:B------:R-:W-:Y:S02]  /*3ba0*/  PLOP3.LUT P0, PT, PT, PT, UP0, 0x80, 0x0 ;  /* 0x000000000000781c */ /* 0x000fe40003f0f008 */
[----:B------:R-:W-:Y:S01]  /*3bb0*/  PLOP3.LUT P4, PT, PT, PT, UP0, 0x80, 0x0 ;  /* 0x000000000000781c */ /* 0x000fe20003f8f008 */
[C---:B------:R-:W-:Y:S03]  /*3bc0*/  HMMA.16816.F32.BF16 R24, R144.reuse, R132, R24 ;  /* 0x000000849018723c */ /* 0x040fe60000041818 */
[----:B------:R-:W-:Y:S02]  /*3bd0*/  @P3 IADD3 R0, R148, 0x8, RZ ;  /* 0x0000000894003810 */ /* 0x000fe40007ffe0ff */
[----:B------:R-:W-:Y:S02]  /*3be0*/  PLOP3.LUT P3, PT, PT, PT, UP0, 0x80, 0x0 ;  /* 0x000000000000781c */ /* 0x000fe40003f6f008 */
[----:B------:R-:W-:Y:S01]  /*3bf0*/  @P2 FSEL R5, R5, -INF , !P5 ;  /* 0xff80000005052808 */ /* 0x000fe20006800000 */
[-C--:B------:R-:W-:Y:S01]  /*3c00*/  HMMA.16816.F32.BF16 R28, R144, R134.reuse, R28 ;  /* 0x00000086901c723c */ /* 0x080fe2000004181c */
[----:B------:R-:W-:Y:S02]  /*3c10*/  PLOP3.LUT P2, PT, PT, PT, UP0, 0x80, 0x0 ;  /* 0x000000000000781c */ /* 0x000fe40003f4f008 */
[----:B------:R-:W-:Y:S01]  /*3c20*/  @P6 ISETP.GE.AND P6, PT, R0, UR7, PT ;  /* 0x0000000700006c0c */ /* 0x000fe2000bfc6270 */
[----:B------:R-:W-:Y:S01]  /*3c30*/  FMUL.FTZ R133, R243, 1.4426950216293334961 ;  /* 0x3fb8aa3bf3857820 */ /* 0x000fe20000410000 */
[----:B------:R-:W-:Y:S01]  /*3c40*/  @P0 FSEL R7, R7, -INF , !P5 ;  /* 0xff80000007070808 */ /* 0x000fe20006800000 */
[----:B------:R-:W-:Y:S01]  /*3c50*/  FMUL.FTZ R132, R244, 1.4426950216293334961 ;  /* 0x3fb8aa3bf4847820 */ /* 0x000fe20000410000 */
[----:B------:R-:W-:Y:S01]  /*3c60*/  PLOP3.LUT P0, PT, PT, PT, UP0, 0x80, 0x0 ;  /* 0x000000000000781c */ /* 0x000fe20003f0f008 */
[C---:B------:R-:W-:Y:S01]  /*3c70*/  HMMA.16816.F32.BF16 R32, R136.reuse, R134, R32 ;  /* 0x000000868820723c */ /* 0x040fe20000041820 */
[----:B------:R-:W-:Y:S02]  /*3c80*/  @P4 FSEL R9, R9, -INF , !P5 ;  /* 0xff80000009094808 */ /* 0x000fe40006800000 */
[----:B------:R-:W-:Y:S02]  /*3c90*/  PLOP3.LUT P4, PT, PT, PT, UP0, 0x80, 0x0 ;  /* 0x000000000000781c */ /* 0x000fe40003f8f008 */
[----:B------:R-:W-:Y:S02]  /*3ca0*/  @P3 FSEL R11, R11, -INF , !P5 ;  /* 0xff8000000b0b3808 */ /* 0x000fe40006800000 */
[----:B------:R-:W-:Y:S02]  /*3cb0*/  PLOP3.LUT P3, PT, PT, PT, UP0, 0x80, 0x0 ;  /* 0x000000000000781c */ /* 0x000fe40003f6f008 */
[----:B------:R-:W-:Y:S01]  /*3cc0*/  @P2 IADD3 R0, R148, 0x9, RZ ;  /* 0x0000000994002810 */ /* 0x000fe20007ffe0ff */
[-C--:B-1----:R-:W-:Y:S01]  /*3cd0*/  HMMA.16816.F32.BF16 R36, R136, R140.reuse, R36 ;  /* 0x0000008c8824723c */ /* 0x082fe20000041824 */
[----:B------:R-:W-:Y:S02]  /*3ce0*/  PLOP3.LUT P5, PT, PT, PT, UP0, 0x80, 0x0 ;  /* 0x000000000000781c */ /* 0x000fe40003faf008 */
[----:B------:R-:W-:Y:S02]  /*3cf0*/  PLOP3.LUT P2, PT, PT, PT, UP0, 0x80, 0x0 ;  /* 0x000000000000781c */ /* 0x000fe40003f4f008 */
[----:B------:R-:W-:Y:S02]  /*3d00*/  @P0 FSEL R12, R12, -INF , !P6 ;  /* 0xff8000000c0c0808 */ /* 0x000fe40007000000 */
[----:B------:R-:W-:Y:S01]  /*3d10*/  PLOP3.LUT P0, PT, PT, PT, UP0, 0x80, 0x0 ;  /* 0x000000000000781c */ /* 0x000fe20003f0f008 */
[C---:B------:R-:W-:Y:S01]  /*3d20*/  HMMA.16816.F32.BF16 R40, R144.reuse, R140, R40 ;  /* 0x0000008c9028723c */ /* 0x040fe20000041828 */
[----:B------:R-:W-:Y:S03]  /*3d30*/  @P4 ISETP.GE.AND P4, PT, R0, UR7, PT ;  /* 0x0000000700004c0c */ /* 0x000fe6000bf86270 */
[----:B------:R-:W-:Y:S02]  /*3d40*/  @P3 FSEL R14, R14, -INF , !P6 ;  /* 0xff8000000e0e3808 */ /* 0x000fe40007000000 */
[----:B------:R-:W-:Y:S02]  /*3d50*/  PLOP3.LUT P3, PT, PT, PT, UP0, 0x80, 0x0 ;  /* 0x000000000000781c */ /* 0x000fe40003f6f008 */
[----:B------:R-:W-:Y:S01]  /*3d60*/  @P5 FSEL R16, R16, -INF , !P6 ;  /* 0xff80000010105808 */ /* 0x000fe20007000000 */
[-C--:B------:R-:W-:Y:S01]  /*3d70*/  HMMA.16816.F32.BF16 R44, R144, R142.reuse, R44 ;  /* 0x0000008e902c723c */ /* 0x080fe2000004182c */
[----:B------:R-:W-:Y:S02]  /*3d80*/  PLOP3.LUT P5, PT, PT, PT, UP0, 0x80, 0x0 ;  /* 0x000000000000781c */ /* 0x000fe40003faf008 */
[----:B------:R-:W-:Y:S02]  /*3d90*/  @P2 FSEL R18, R18, -INF , !P6 ;  /* 0xff80000012122808 */ /* 0x000fe40007000000 */
[----:B------:R-:W-:Y:S02]  /*3da0*/  PLOP3.LUT P2, PT, PT, PT, UP0, 0x80, 0x0 ;  /* 0x000000000000781c */ /* 0x000fe40003f4f008 */
[----:B------:R-:W-:Y:S01]  /*3db0*/  @P0 IADD3 R0, R148, 0x10, RZ ;  /* 0x0000001094000810 */ /* 0x000fe20007ffe0ff */
[C---:B------:R-:W-:Y:S01]  /*3dc0*/  HMMA.16816.F32.BF16 R48, R136.reuse, R142, R48 ;  /* 0x0000008e8830723c */ /* 0x040fe20000041830 */
[----:B------:R-:W-:Y:S02]  /*3dd0*/  PLOP3.LUT P0, PT, PT, PT, UP0, 0x80, 0x0 ;  /* 0x000000000000781c */ /* 0x000fe40003f0f008 */
[----:B------:R-:W-:Y:S02]  /*3de0*/  PLOP3.LUT P6, PT, PT, PT, UP0, 0x80, 0x0 ;  /* 0x000000000000781c */ /* 0x000fe40003fcf008 */
[----:B------:R-:W-:Y:S02]  /*3df0*/  @P3 FSEL R13, R13, -INF , !P4 ;  /* 0xff8000000d0d3808 */ /* 0x000fe40006000000 */
[----:B------:R-:W-:Y:S02]  /*3e00*/  PLOP3.LUT P3, PT, PT, PT, UP0, 0x80, 0x0 ;  /* 0x000000000000781c */ /* 0x000fe40003f6f008 */
[----:B------:R-:W-:Y:S03]  /*3e10*/  @P5 ISETP.GE.AND P5, PT, R0, UR7, PT ;  /* 0x0000000700005c0c */ /* 0x000fe6000bfa6270 */
[----:B------:R-:W-:Y:S02]  /*3e20*/  @P2 FSEL R17, R17, -INF , !P4 ;  /* 0xff80000011112808 */ /* 0x000fe40006000000 */
[----:B------:R-:W-:Y:S02]  /*3e30*/  PLOP3.LUT P2, PT, PT, PT, UP0, 0x80, 0x0 ;  /* 0x000000000000781c */ /* 0x000fe40003f4f008 */
[----:B------:R-:W-:Y:S02]  /*3e40*/  @P0 FSEL R19, R19, -INF , !P4 ;  /* 0xff80000013130808 */ /* 0x000fe40006000000 */
[----:B------:R-:W-:Y:S02]  /*3e50*/  PLOP3.LUT P0, PT, PT, PT, UP0, 0x80, 0x0 ;  /* 0x000000000000781c */ /* 0x000fe40003f0f008 */
[----:B------:R-:W-:Y:S02]  /*3e60*/  @P6 FSEL R15, R15, -INF , !P4 ;  /* 0xff8000000f0f6808 */ /* 0x000fe40006000000 */
[----:B------:R-:W-:Y:S02]  /*3e70*/  PLOP3.LUT P6, PT, PT, PT, UP0, 0x80, 0x0 ;  /* 0x000000000000781c */ /* 0x000fe40003fcf008 */
[----:B------:R-:W-:Y:S02]  /*3e80*/  @P3 IADD3 R0, R148, 0x11, RZ ;  /* 0x0000001194003810 */ /* 0x000fe40007ffe0ff */
[----:B------:R-:W-:Y:S02]  /*3e90*/  PLOP3.LUT P3, PT, PT, PT, UP0, 0x80, 0x0 ;  /* 0x000000000000781c */ /* 0x000fe40003f6f008 */
[----:B------:R-:W-:Y:S02]  /*3ea0*/  PLOP3.LUT P4, PT, PT, PT, UP0, 0x80, 0x0 ;  /* 0x000000000000781c */ /* 0x000fe40003f8f008 */
[----:B------:R-:W-:Y:S02]  /*3eb0*/  @P2 FSEL R20, R20, -INF , !P5 ;  /* 0xff80000014142808 */ /* 0x000fe40006800000 */
[----:B------:R-:W-:Y:S02]  /*3ec0*/  PLOP3.LUT P2, PT, PT, PT, UP0, 0x80, 0x0 ;  /* 0x000000000000781c */ /* 0x000fe40003f4f008 */
[----:B------:R-:W-:Y:S02]  /*3ed0*/  @P0 FSEL R22, R22, -INF , !P5 ;  /* 0xff80000016160808 */ /* 0x000fe40006800000 */
[----:B------:R-:W-:Y:S02]  /*3ee0*/  FSETP.NEU.FTZ.AND P0, PT, R243, -INF , PT ;  /* 0xff800000f300780b */ /* 0x000fe40003f1d000 */
[----:B------:R-:W-:Y:S02]  /*3ef0*/  @P6 ISETP.GE.AND P6, PT, R0, UR7, PT ;  /* 0x0000000700006c0c */ /* 0x000fe4000bfc6270 */
[----:B------:R-:W-:Y:S02]  /*3f00*/  @P3 FSEL R26, R26, -INF , !P5 ;  /* 0xff8000001a1a3808 */ /* 0x000fe40006800000 */
[----:B------:R-:W-:Y:S02]  /*3f10*/  PLOP3.LUT P3, PT, PT, PT, UP0, 0x80, 0x0 ;  /* 0x000000000000781c */ /* 0x000fe40003f6f008 */
[----:B------:R-:W-:Y:S02]  /*3f20*/  @P4 FSEL R24, R24, -INF , !P5 ;  /* 0xff80000018184808 */ /* 0x000fe40006800000 */
[----:B------:R-:W-:Y:S02]  /*3f30*/  PLOP3.LUT P4, PT, PT, PT, UP0, 0x80, 0x0 ;  /* 0x000000000000781c */ /* 0x000fe40003f8f008 */
[----:B------:R-:W-:Y:S02]  /*3f40*/  FSEL R133, R133, RZ, P0 ;  /* 0x000000ff85857208 */ /* 0x000fe40000000000 */
[----:B------:R-:W-:Y:S02]  /*3f50*/  PLOP3.LUT P0, PT, PT, PT, UP0, 0x80, 0x0 ;  /* 0x000000000000781c */ /* 0x000fe40003f0f008 */
[----:B------:R-:W-:Y:S01]  /*3f60*/  PLOP3.LUT P5, PT, PT, PT, UP0, 0x80, 0x0 ;  /* 0x000000000000781c */ /* 0x000fe20003faf008 */
[--C-:B------:R-:W-:Y:S01]  /*3f70*/  FFMA.FTZ R5, R5, c[0x0][0x23c], -R133.reuse ;  /* 0x00008f0005057a23 */ /* 0x100fe20000010885 */
[----:B------:R-:W-:Y:S01]  /*3f80*/  @P2 IADD3 R0, R148, 0x18, RZ ;  /* 0x0000001894002810 */ /* 0x000fe20007ffe0ff */
[--C-:B------:R-:W-:Y:S01]  /*3f90*/  FFMA.FTZ R4, R4, c[0x0][0x23c], -R133.reuse ;  /* 0x00008f0004047a23 */ /* 0x100fe20000010885 */
[----:B------:R-:W-:Y:S01]  /*3fa0*/  PLOP3.LUT P2, PT, PT, PT, UP0, 0x80, 0x0 ;  /* 0x000000000000781c */ /* 0x000fe20003f4f008 */
[--C-:B------:R-:W-:Y:S01]  /*3fb0*/  FFMA.FTZ R16, R16, c[0x0][0x23c], -R133.reuse ;  /* 0x00008f0010107a23 */ /* 0x100fe20000010885 */
[----:B------:R-:W-:Y:S01]  /*3fc0*/  @P3 FSEL R21, R21, -INF , !P6 ;  /* 0xff80000015153808 */ /* 0x000fe20007000000 */
[--C-:B------:R-:W-:Y:S01]  /*3fd0*/  FFMA.FTZ R17, R17, c[0x0][0x23c], -R133.reuse ;  /* 0x00008f0011117a23 */ /* 0x100fe20000010885 */
[----:B------:R-:W-:Y:S01]  /*3fe0*/  PLOP3.LUT P3, PT, PT, PT, UP0, 0x80, 0x0 ;  /* 0x000000000000781c */ /* 0x000fe20003f6f008 */
[--C-:B------:R-:W-:Y:S01]  /*3ff0*/  FFMA.FTZ R20, R20, c[0x0][0x23c], -R133.reuse ;  /* 0x00008f0014147a23 */ /* 0x100fe20000010885 */
[----:B------:R-:W-:Y:S01]  /*4000*/  @P4 ISETP.GE.AND P4, PT, R0, UR7, PT ;  /* 0x0000000700004c0c */ /* 0x000fe2000bf86270 */
[----:B------:R1:W2:Y:S01]  /*4010*/  MUFU.EX2 R204, R5 ;  /* 0x0000000500cc7308 */ /* 0x0002a20000000800 */
[----:B------:R-:W-:Y:S02]  /*4020*/  @P0 FSEL R25, R25, -INF , !P6 ;  /* 0xff80000019190808 */ /* 0x000fe40007000000 */
[----:B------:R-:W-:Y:S02]  /*4030*/  PLOP3.LUT P0, PT, PT, PT, UP0, 0x80, 0x0 ;  /* 0x000000000000781c */ /* 0x000fe40003f0f008 */
[----:B------:R-:W-:Y:S02]  /*4040*/  @P5 FSEL R23, R23, -INF , !P6 ;  /* 0xff80000017175808 */ /* 0x000fe40007000000 */
[----:B------:R-:W-:Y:S02]  /*4050*/  FSETP.NEU.FTZ.AND P5, PT, R244, -INF , PT ;  /* 0xff800000f400780b */ /* 0x000fe40003fbd000 */
[----:B------:R-:W-:Y:S01]  /*4060*/  @P2 FSEL R27, R27, -INF , !P6 ;  /* 0xff8000001b1b2808 */ /* 0x000fe20007000000 */
[----:B------:R4:W1:Y:S01]  /*4070*/  MUFU.EX2 R205, R4 ;  /* 0x0000000400cd7308 */ /* 0x0008620000000800 */
[----:B------:R-:W-:Y:S02]  /*4080*/  FSEL R132, R132, RZ, P5 ;  /* 0x000000ff84847208 */ /* 0x000fe40002800000 */
[----:B------:R-:W-:Y:S02]  /*4090*/  PLOP3.LUT P5, PT, PT, PT, UP0, 0x80, 0x0 ;  /* 0x000000000000781c */ /* 0x000fe40003faf008 */
[----:B------:R-:W-:Y:S01]  /*40a0*/  PLOP3.LUT P6, PT, PT, PT, UP0, 0x80, 0x0 ;  /* 0x000000000000781c */ /* 0x000fe20003fcf008 */
[--C-:B------:R-:W-:Y:S01]  /*40b0*/  FFMA.FTZ R6, R6, c[0x0][0x23c], -R132.reuse ;  /* 0x00008f0006067a23 */ /* 0x100fe20000010884 */
        /* <DEDUP_REMOVED lines=10> */
[----:B------:R-:W-:Y:S01]  /*4160*/  @P5 FSEL R32, R32, -INF , !P4 ;  /* 0xff80000020205808 */ /* 0x000fe20006000000 */
[----:B------:R1:W-:Y:S01]  /*4170*/  MUFU.EX2 R203, R6 ;  /* 0x0000000600cb7308 */ /* 0x0003e20000000800 */
[----:B------:R-:W-:Y:S02]  /*4180*/  PLOP3.LUT P5, PT, PT, PT, UP0, 0x80, 0x0 ;  /* 0x000000000000781c */ /* 0x000fe40003faf008 */
[----:B------:R-:W-:Y:S01]  /*4190*/  @P6 ISETP.GE.AND P6, PT, R0, UR7, PT ;  /* 0x0000000700006c0c */ /* 0x000fe2000bfc6270 */
[--C-:B------:R-:W-:Y:S01]  /*41a0*/  FFMA.FTZ R32, R32, c[0x0][0x23c], -R133.reuse ;  /* 0x00008f0020207a23 */ /* 0x100fe20000010885 */
[----:B------:R-:W-:Y:S02]  /*41b0*/  @P2 FSEL R30, R30, -INF , !P4 ;  /* 0xff8000001e1e2808 */ /* 0x000fe40006000000 */
[----:B------:R-:W-:Y:S02]  /*41c0*/  FSETP.NEU.FTZ.AND P2, PT, R241, -INF , PT ;  /* 0xff800000f100780b */ /* 0x000fe40003f5d000 */
[----:B------:R-:W-:Y:S01]  /*41d0*/  @P3 FSEL R34, R34, -INF , !P4 ;  /* 0xff80000022223808 */ /* 0x000fe20006000000 */
[----:B------:R-:W-:Y:S01]  /*41e0*/  MUFU.EX2 R190, R32 ;  /* 0x0000002000be7308 */ /* 0x000fe20000000800 */
[----:B------:R-:W-:Y:S02]  /*41f0*/  PLOP3.LUT P3, PT, PT, PT, UP0, 0x80, 0x0 ;  /* 0x000000000000781c */ /* 0x000fe40003f6f008 */
[----:B------:R-:W-:Y:S01]  /*4200*/  @P0 IADD3 R0, R148, 0x20, RZ ;  /* 0x0000002094000810 */ /* 0x000fe20007ffe0ff */
[----:B------:R-:W-:Y:S01]  /*4210*/  FFMA.FTZ R34, R34, c[0x0][0x23c], -R132 ;  /* 0x00008f0022227a23 */ /* 0x000fe20000010884 */
[----:B------:R-:W-:Y:S02]  /*4220*/  PLOP3.LUT P0, PT, PT, PT, UP0, 0x80, 0x0 ;  /* 0x000000000000781c */ /* 0x000fe40003f0f008 */
[----:B------:R-:W-:Y:S02]  /*4230*/  PLOP3.LUT P4, PT, PT, PT, UP0, 0x80, 0x0 ;  /* 0x000000000000781c */ /* 0x000fe40003f8f008 */
[----:B------:R-:W-:Y:S01]  /*4240*/  FSEL R2, R2, RZ, P2 ;  /* 0x000000ff02027208 */ /* 0x000fe20001000000 */
[----:B------:R-:W-:Y:S01]  /*4250*/  MUFU.EX2 R191, R34 ;  /* 0x0000002200bf7308 */ /* 0x000fe20000000800 */
[----:B------:R-:W-:Y:S02]  /*4260*/  PLOP3.LUT P2, PT, PT, PT, UP0, 0x80, 0x0 ;  /* 0x000000000000781c */ /* 0x000fe40003f4f008 */
[----:B------:R-:W-:Y:S01]  /*4270*/  @P5 ISETP.GE.AND P5, PT, R0, UR7, PT ;  /* 0x0000000700005c0c */ /* 0x000fe2000bfa6270 */
[----:B------:R-:W-:Y:S01]  /*4280*/  FMUL.FTZ R0, R242, 1.4426950216293334961 ;  /* 0x3fb8aa3bf2007820 */ /* 0x000fe20000410000 */
[----:B------:R-:W-:Y:S01]  /*4290*/  @P3 FSEL R31, R31, -INF , !P6 ;  /* 0xff8000001f1f3808 */ /* 0x000fe20007000000 */
[--C-:B------:R-:W-:Y:S01]  /*42a0*/  FFMA.FTZ R8, R8, c[0x0][0x23c], -R2.reuse ;  /* 0x00008f0008087a23 */ /* 0x100fe20000010802 */
[----:B------:R-:W-:Y:S01]  /*42b0*/  FSETP.NEU.FTZ.AND P3, PT, R242, -INF , PT ;  /* 0xff800000f200780b */ /* 0x000fe20003f7d000 */
[--C-:B------:R-:W-:Y:S01]  /*42c0*/  FFMA.FTZ R9, R9, c[0x0][0x23c], -R2.reuse ;  /* 0x00008f0009097a23 */ /* 0x100fe20000010802 */
[----:B------:R-:W-:Y:S01]  /*42d0*/  @P0 FSEL R33, R33, -INF , !P6 ;  /* 0xff80000021210808 */ /* 0x000fe20007000000 */
        /* <DEDUP_REMOVED lines=8> */
[----:B------:R-:W-:Y:S01]  /*4360*/  MUFU.EX2 R185, R33 ;  /* 0x0000002100b97308 */ /* 0x000fe20000000800 */
[----:B------:R-:W-:Y:S01]  /*4370*/  PLOP3.LUT P2, PT, PT, PT, UP0, 0x80, 0x0 ;  /* 0x000000000000781c */ /* 0x000fe20003f4f008 */
[----:B------:R-:W-:Y:S01]  /*4380*/  FFMA.FTZ R25, R25, c[0x0][0x23c], -R2 ;  /* 0x00008f0019197a23 */ /* 0x000fe20000010802 */
[----:B------:R-:W-:Y:S01]  /*4390*/  FSEL R0, R0, RZ, P3 ;  /* 0x000000ff00007208 */ /* 0x000fe20001800000 */
[----:B------:R-:W-:Y:S01]  /*43a0*/  FFMA.FTZ R35, R35, c[0x0][0x23c], -R132 ;  /* 0x00008f0023237a23 */ /* 0x000fe20000010884 */
[----:B------:R-:W-:Y:S01]  /*43b0*/  PLOP3.LUT P6, PT, PT, PT, UP0, 0x80, 0x0 ;  /* 0x000000000000781c */ /* 0x000fe20003fcf008 */
[----:B------:R-:W-:Y:S01]  /*43c0*/  FFMA.FTZ R28, R28, c[0x0][0x23c], -R2 ;  /* 0x00008f001c1c7a23 */ /* 0x000fe20000010802 */
[----:B------:R-:W-:Y:S01]  /*43d0*/  PLOP3.LUT P3, PT, PT, PT, UP0, 0x80, 0x0 ;  /* 0x000000000000781c */ /* 0x000fe20003f6f008 */
[--C-:B------:R-:W-:Y:S01]  /*43e0*/  FFMA.FTZ R10, R10, c[0x0][0x23c], -R0.reuse ;  /* 0x00008f000a0a7a23 */ /* 0x100fe20000010800 */
[C---:B-1----:R-:W-:Y:S01]  /*43f0*/  @P0 IADD3 R5, R148.reuse, 0x28, RZ ;  /* 0x0000002894050810 */ /* 0x042fe20007ffe0ff */
[----:B------:R-:W1:Y:S01]  /*4400*/  MUFU.EX2 R220, R8 ;  /* 0x0000000800dc7308 */ /* 0x000e620000000800 */
[----:B------:R-:W-:Y:S01]  /*4410*/  PLOP3.LUT P0, PT, PT, PT, UP0, 0x80, 0x0 ;  /* 0x000000000000781c */ /* 0x000fe20003f0f008 */
[--C-:B------:R-:W-:Y:S01]  /*4420*/  FFMA.FTZ R11, R11, c[0x0][0x23c], -R0.reuse ;  /* 0x00008f000b0b7a23 */ /* 0x100fe20000010800 */
[----:B----4-:R-:W-:Y:S01]  /*4430*/  @P4 IADD3 R4, R148, 0x21, RZ ;  /* 0x0000002194044810 */ /* 0x010fe20007ffe0ff */
[--C-:B------:R-:W-:Y:S01]  /*4440*/  FFMA.FTZ R14, R14, c[0x0][0x23c], -R0.reuse ;  /* 0x00008f000e0e7a23 */ /* 0x100fe20000010800 */
[----:B------:R-:W-:Y:S01]  /*4450*/  @P2 FSEL R36, R36, -INF , !P5 ;  /* 0xff80000024242808 */ /* 0x000fe20006800000 */
[--C-:B------:R-:W-:Y:S01]  /*4460*/  FFMA.FTZ R15, R15, c[0x0][0x23c], -R0.reuse ;  /* 0x00008f000f0f7a23 */ /* 0x100fe20000010800 */
[----:B------:R-:W-:Y:S01]  /*4470*/  PLOP3.LUT P2, PT, PT, PT, UP0, 0x80, 0x0 ;  /* 0x000000000000781c */ /* 0x000fe20003f4f008 */
[--C-:B------:R-:W-:Y:S01]  /*4480*/  FFMA.FTZ R26, R26, c[0x0][0x23c], -R0.reuse ;  /* 0x00008f001a1a7a23 */ /* 0x100fe20000010800 */
[----:B------:R-:W-:Y:S01]  /*4490*/  PLOP3.LUT P4, PT, PT, PT, UP0, 0x80, 0x0 ;  /* 0x000000000000781c */ /* 0x000fe20003f8f008 */
[----:B------:R4:W-:Y:S01]  /*44a0*/  MUFU.EX2 R225, R10 ;  /* 0x0000000a00e17308 */ /* 0x0009e20000000800 */
[----:B------:R-:W-:Y:S01]  /*44b0*/  @P6 ISETP.GE.AND P6, PT, R4, UR7, PT ;  /* 0x0000000704006c0c */ /* 0x000fe2000bfc6270 */
[----:B------:R-:W-:Y:S01]  /*44c0*/  IMAD.U32 R4, RZ, RZ, UR17 ;  /* 0x00000011ff047e24 */ /* 0x000fe2000f8e00ff */
[----:B------:R-:W-:Y:S01]  /*44d0*/  @P3 FSEL R38, R38, -INF , !P5 ;  /* 0xff80000026263808 */ /* 0x000fe20006800000 */
[----:B------:R-:W-:Y:S01]  /*44e0*/  FFMA.FTZ R27, R27, c[0x0][0x23c], -R0 ;  /* 0x00008f001b1b7a23 */ /* 0x000fe20000010800 */
[----:B------:R-:W-:Y:S01]  /*44f0*/  PLOP3.LUT P3, PT, PT, PT, UP0, 0x80, 0x0 ;  /* 0x000000000000781c */ /* 0x000fe20003f6f008 */
[----:B------:R-:W-:Y:S01]  /*4500*/  IMAD R4, R4, 0x2, R182 ;  /* 0x0000000204047824 */ /* 0x000fe200078e02b6 */
[----:B------:R-:W-:Y:S01]  /*4510*/  @P0 FSEL R40, R40, -INF , !P5 ;  /* 0xff80000028280808 */ /* 0x000fe20006800000 */
[----:B------:R-:W-:Y:S01]  /*4520*/  FFMA.FTZ R29, R29, c[0x0][0x23c], -R2 ;  /* 0x00008f001d1d7a23 */ /* 0x000fe20000010802 */
[----:B------:R-:W-:Y:S01]  /*4530*/  PLOP3.LUT P0, PT, PT, PT, UP0, 0x80, 0x0 ;  /* 0x000000000000781c */ /* 0x000fe20003f0f008 */
[----:B------:R1:W-:Y:S01]  /*4540*/  MUFU.EX2 R221, R9 ;  /* 0x0000000900dd7308 */ /* 0x0003e20000000800 */
[----:B------:R-:W-:Y:S01]  /*4550*/  @P2 FSEL R42, R42, -INF , !P5 ;  /* 0xff8000002a2a2808 */ /* 0x000fe20006800000 */
[----:B------:R-:W-:Y:S01]  /*4560*/  IMAD.SHL.U32 R4, R4, 0x2, RZ ;  /* 0x0000000204047824 */ /* 0x000fe200078e00ff */
[----:B------:R-:W-:Y:S01]  /*4570*/  PLOP3.LUT P5, PT, PT, PT, UP0, 0x80, 0x0 ;  /* 0x000000000000781c */ /* 0x000fe20003faf008 */
[--C-:B------:R-:W-:Y:S01]  /*4580*/  FFMA.FTZ R30, R30, c[0x0][0x23c], -R0.reuse ;  /* 0x00008f001e1e7a23 */ /* 0x100fe20000010800 */
[----:B------:R-:W-:Y:S01]  /*4590*/  PLOP3.LUT P2, PT, PT, PT, UP0, 0x80, 0x0 ;  /* 0x000000000000781c */ /* 0x000fe20003f4f008 */
[----:B------:R-:W-:Y:S01]  /*45a0*/  FFMA.FTZ R31, R31, c[0x0][0x23c], -R0 ;  /* 0x00008f001f1f7a23 */ /* 0x000fe20000010800 */
[----:B------:R-:W-:Y:S01]  /*45b0*/  @P4 ISETP.GE.AND P4, PT, R5, UR7, PT ;  /* 0x0000000705004c0c */ /* 0x000fe2000bf86270 */
[--C-:B------:R-:W-:Y:S01]  /*45c0*/  FFMA.FTZ R36, R36, c[0x0][0x23c], -R133.reuse ;  /* 0x00008f0024247a23 */ /* 0x100fe20000010885 */
[----:B------:R-:W-:Y:S01]  /*45d0*/  IADD3 R5, R4, 0x1, RZ ;  /* 0x0000000104057810 */ /* 0x000fe20007ffe0ff */
[----:B------:R2:W-:Y:S01]  /*45e0*/  MUFU.EX2 R224, R11 ;  /* 0x0000000b00e07308 */ /* 0x0005e20000000800 */
[----:B------:R-:W-:Y:S01]  /*45f0*/  @P3 FSEL R37, R37, -INF , !P6 ;  /* 0xff80000025253808 */ /* 0x000fe20007000000 */
[----:B------:R-:W-:Y:S01]  /*4600*/  FFMA.FTZ R38, R38, c[0x0][0x23c], -R132 ;  /* 0x00008f0026267a23 */ /* 0x000fe20000010884 */
[----:B------:R-:W-:Y:S01]  /*4610*/  PLOP3.LUT P3, PT, PT, PT, UP0, 0x80, 0x0 ;  /* 0x000000000000781c */ /* 0x000fe20003f6f008 */
[----:B------:R-:W-:Y:S01]  /*4620*/  IMAD.U32 R6, RZ, RZ, UR10 ;  /* 0x0000000aff067e24 */ /* 0x000fe2000f8e00ff */
[----:B----4-:R-:W-:Y:S01]  /*4630*/  LOP3.LUT R10, R247, UR11, R4, 0x96, !PT ;  /* 0x0000000bf70a7c12 */ /* 0x010fe2000f8e9604 */
[----:B------:R-:W-:Y:S01]  /*4640*/  FFMA.FTZ R37, R37, c[0x0][0x23c], -R133 ;  /* 0x00008f0025257a23 */ /* 0x000fe20000010885 */
[----:B------:R-:W-:Y:S01]  /*4650*/  LOP3.LUT R8, R247, UR11, R5, 0x96, !PT ;  /* 0x0000000bf7087c12 */ /* 0x000fe2000f8e9605 */
[----:B------:R-:W-:Y:S01]  /*4660*/  IMAD R6, R6, 0x8, R181 ;  /* 0x0000000806067824 */ /* 0x000fe200078e02b5 */
[----:B------:R-:W-:Y:S01]  /*4670*/  @P0 FSEL R39, R39, -INF , !P6 ;  /* 0xff80000027270808 */ /* 0x000fe20007000000 */
[----:B------:R3:W4:Y:S01]  /*4680*/  MUFU.EX2 R217, R7 ;  /* 0x0000000700d97308 */ /* 0x0007220000000800 */
[----:B------:R-:W-:Y:S01]  /*4690*/  PLOP3.LUT P0, PT, PT, PT, UP0, 0x80, 0x0 ;  /* 0x000000000000781c */ /* 0x000fe20003f0f008 */
[----:B------:R-:W-:Y:S01]  /*46a0*/  IMAD.WIDE.U32 R4, R6, -0x326172a9, RZ ;  /* 0xcd9e8d5706047825 */ /* 0x000fe200078e00ff */
[----:B------:R-:W-:Y:S02]  /*46b0*/  @P5 FSEL R41, R41, -INF , !P6 ;  /* 0xff80000029295808 */ /* 0x000fe40007000000 */
[----:B------:R-:W-:Y:S01]  /*46c0*/  PLOP3.LUT P5, PT, PT, PT, UP0, 0x80, 0x0 ;  /* 0x000000000000781c */ /* 0x000fe20003faf008 */
[----:B-1----:R-:W-:Y:S01]  /*46d0*/  IMAD.WIDE.U32 R8, R8, -0x326172a9, RZ ;  /* 0xcd9e8d5708087825 */ /* 0x002fe200078e00ff */
[----:B------:R-:W-:Y:S02]  /*46e0*/  @P2 FSEL R43, R43, -INF , !P6 ;  /* 0xff8000002b2b2808 */ /* 0x000fe40007000000 */
[----:B------:R-:W-:Y:S01]  /*46f0*/  PLOP3.LUT P6, PT, PT, PT, UP0, 0x80, 0x0 ;  /* 0x000000000000781c */ /* 0x000fe20003fcf008 */
[----:B------:R1:W1:Y:S01]  /*4700*/  MUFU.EX2 R218, R13 ;  /* 0x0000000d00da7308 */ /* 0x0002620000000800 */
[----:B------:R-:W-:Y:S01]  /*4710*/  LOP3.LUT R134, R9, UR4, R4, 0x96, !PT ;  /* 0x0000000409867c12 */ /* 0x000fe2000f8e9604 */
[----:B------:R-:W-:Y:S01]  /*4720*/  FFMA.FTZ R39, R39, c[0x0][0x23c], -R132 ;  /* 0x00008f0027277a23 */ /* 0x000fe20000010884 */
[----:B------:R-:W-:Y:S01]  /*4730*/  PLOP3.LUT P2, PT, PT, PT, UP0, 0x80, 0x0 ;  /* 0x000000000000781c */ /* 0x000fe20003f4f008 */
[----:B--2---:R-:W-:Y:S01]  /*4740*/  IMAD.WIDE.U32 R10, R10, -0x326172a9, RZ ;  /* 0xcd9e8d570a0a7825 */ /* 0x004fe200078e00ff */
[----:B------:R-:W-:Y:S02]  /*4750*/  @P0 FSEL R44, R44, -INF , !P4 ;  /* 0xff8000002c2c0808 */ /* 0x000fe40006000000 */
[----:B------:R-:W-:Y:S01]  /*4760*/  PLOP3.LUT P0, PT, PT, PT, UP0, 0x80, 0x0 ;  /* 0x000000000000781c */ /* 0x000fe20003f0f008 */
[----:B------:R-:W-:Y:S01]  /*4770*/  FFMA.FTZ R41, R41, c[0x0][0x23c], -R2 ;  /* 0x00008f0029297a23 */ /* 0x000fe20000010802 */
[----:B------:R-:W-:Y:S01]  /*4780*/  LOP3.LUT R140, R11, UR4, R4, 0x96, !PT ;  /* 0x000000040b8c7c12 */ /* 0x000fe2000f8e9604 */
[----:B------:R2:W-:Y:S01]  /*4790*/  MUFU.EX2 R219, R12 ;  /* 0x0000000c00db7308 */ /* 0x0005e20000000800 */
[----:B------:R-:W-:Y:S01]  /*47a0*/  IADD3 R4, R6, 0x4, RZ ;  /* 0x0000000406047810 */ /* 0x000fe20007ffe0ff */
[----:B------:R-:W-:Y:S01]  /*47b0*/  FFMA.FTZ R40, R40, c[0x0][0x23c], -R2 ;  /* 0x00008f0028287a23 */ /* 0x000fe20000010802 */
[----:B------:R-:W-:Y:S01]  /*47c0*/  @P3 IADD3 R6, R148, 0x29, RZ ;  /* 0x0000002994063810 */ /* 0x000fe20007ffe0ff */
[----:B------:R-:W-:Y:S01]  /*47d0*/  FFMA.FTZ R42, R42, c[0x0][0x23c], -R0 ;  /* 0x00008f002a2a7a23 */ /* 0x000fe20000010800 */
[----:B------:R-:W-:Y:S01]  /*47e0*/  PLOP3.LUT P3, PT, PT, PT, UP0, 0x80, 0x0 ;  /* 0x000000000000781c */ /* 0x000fe20003f6f008 */
[----:B------:R-:W-:Y:S01]  /*47f0*/  FFMA.FTZ R44, R44, c[0x0][0x23c], -R2 ;  /* 0x00008f002c2c7a23 */ /* 0x000fe20000010802 */
[----:B---3--:R-:W-:Y:S01]  /*4800*/  LOP3.LUT R7, R180, UR12, RZ, 0x3c, !PT ;  /* 0x0000000cb4077c12 */ /* 0x008fe2000f8e3cff */
[--C-:B------:R-:W-:Y:S01]  /*4810*/  FFMA.FTZ R43, R43, c[0x0][0x23c], -R0.reuse ;  /* 0x00008f002b2b7a23 */ /* 0x100fe20000010800 */
[----:B------:R-:W-:Y:S01]  /*4820*/  @P5 FSEL R46, R46, -INF , !P4 ;  /* 0xff8000002e2e5808 */ /* 0x000fe20006000000 */
[----:B------:R-:W-:Y:S01]  /*4830*/  MUFU.EX2 R223, R14 ;  /* 0x0000000e00df7308 */ /* 0x000fe20000000800 */
[----:B------:R-:W-:Y:S02]  /*4840*/  PLOP3.LUT P5, PT, PT, PT, UP0, 0x80, 0x0 ;  /* 0x000000000000781c */ /* 0x000fe40003faf008 */
[----:B------:R-:W-:Y:S01]  /*4850*/  @P6 FSEL R48, R48, -INF , !P4 ;  /* 0xff80000030306808 */ /* 0x000fe20006000000 */
[----:B------:R-:W-:Y:S01]  /*4860*/  FFMA.FTZ R46, R46, c[0x0][0x23c], -R0 ;  /* 0x00008f002e2e7a23 */ /* 0x000fe20000010800 */
[----:B------:R-:W-:Y:S02]  /*4870*/  PLOP3.LUT P6, PT, PT, PT, UP0, 0x80, 0x0 ;  /* 0x000000000000781c */ /* 0x000fe40003fcf008 */
[-C--:B-1----:R-:W-:Y:S01]  /*4880*/  LOP3.LUT R13, R5, R7.reuse, RZ, 0x3c, !PT ;  /* 0x00000007050d7212 */ /* 0x082fe200078e3cff */
[----:B------:R-:W-:Y:S01]  /*4890*/  IMAD.WIDE.U32 R4, R4, -0x326172a9, RZ ;  /* 0xcd9e8d5704047825 */ /* 0x000fe200078e00ff */
[----:B------:R-:W-:Y:S01]  /*48a0*/  @P3 FSEL R50, R50, -INF , !P4 ;  /* 0xff80000032323808 */ /* 0x000fe20006000000 */
[----:B------:R1:W-:Y:S01]  /*48b0*/  MUFU.EX2 R222, R15 ;  /* 0x0000000f00de7308 */ /* 0x0003e20000000800 */
[----:B------:R-:W-:Y:S01]  /*48c0*/  PLOP3.LUT P3, PT, PT, PT, UP0, 0x80, 0x0 ;  /* 0x000000000000781c */ /* 0x000fe20003f6f008 */
[--C-:B------:R-:W-:Y:S01]  /*48d0*/  FFMA.FTZ R48, R48, c[0x0][0x23c], -R133.reuse ;  /* 0x00008f0030307a23 */ /* 0x100fe20000010885 */
[----:B------:R-:W-:Y:S01]  /*48e0*/  LOP3.LUT R11, R11, UR4, R4, 0x96, !PT ;  /* 0x000000040b0b7c12 */ /* 0x000fe2000f8e9604 */
[----:B------:R-:W-:Y:S01]  /*48f0*/  FFMA.FTZ R50, R50, c[0x0][0x23c], -R132 ;  /* 0x00008f0032327a23 */ /* 0x000fe20000010884 */
[----:B--2---:R-:W-:Y:S02]  /*4900*/  LOP3.LUT R12, R5, R7, RZ, 0x3c, !PT ;  /* 0x00000007050c7212 */ /* 0x004fe400078e3cff */
[----:B------:R-:W-:Y:S01]  /*4910*/  LOP3.LUT R135, R9, UR4, R4, 0x96, !PT ;  /* 0x0000000409877c12 */ /* 0x000fe2000f8e9604 */
[----:B------:R-:W-:Y:S01]  /*4920*/  UIADD3 UR4, UR11, -0x4498517b, URZ ;  /* 0xbb67ae850b047890 */ /* 0x000fe2000fffe03f */
[----:B------:R-:W-:Y:S01]  /*4930*/  PLOP3.LUT P4, PT, PT, PT, UP0, 0x80, 0x0 ;  /* 0x000000000000781c */ /* 0x000fe20003f8f008 */
[----:B------:R-:W-:Y:S01]  /*4940*/  MUFU.EX2 R189, R35 ;  /* 0x0000002300bd7308 */ /* 0x000fe20000000800 */
[----:B------:R-:W-:Y:S02]  /*4950*/  @P0 IADD3 R5, R148, 0x30, RZ ;  /* 0x0000003094050810 */ /* 0x000fe40007ffe0ff */
[----:B------:R-:W-:Y:S02]  /*4960*/  PLOP3.LUT P0, PT, PT, PT, UP0, 0x80, 0x0 ;  /* 0x000000000000781c */ /* 0x000fe40003f0f008 */
[----:B------:R-:W-:Y:S02]  /*4970*/  @P2 ISETP.GE.AND P2, PT, R6, UR7, PT ;  /* 0x0000000706002c0c */ /* 0x000fe4000bf46270 */
[----:B------:R-:W-:Y:S02]  /*4980*/  @P5 IADD3 R6, R148, 0x31, RZ ;  /* 0x0000003194065810 */ /* 0x000fe40007ffe0ff */
[----:B------:R-:W-:Y:S01]  /*4990*/  LOP3.LUT R4, R246, UR4, RZ, 0x3c, !PT ;  /* 0x00000004f6047c12 */ /* 0x000fe2000f8e3cff */
[----:B------:R-:W-:Y:S01]  /*49a0*/  MUFU.EX2 R161, R48 ;  /* 0x0000003000a17308 */ /* 0x000fe20000000800 */
[----:B------:R-:W-:Y:S01]  /*49b0*/  @P6 IADD3 R9, R148, 0x38, RZ ;  /* 0x0000003894096810 */ /* 0x000fe20007ffe0ff */
[----:B------:R-:W-:Y:S01]  /*49c0*/  UIADD3 UR4, UR12, 0x3c6ef372, URZ ;  /* 0x3c6ef3720c047890 */ /* 0x000fe2000fffe03f */
[----:B------:R-:W-:Y:S01]  /*49d0*/  PLOP3.LUT P6, PT, PT, PT, UP0, 0x80, 0x0 ;  /* 0x000000000000781c */ /* 0x000fe20003fcf008 */
[----:B-1----:R-:W-:Y:S01]  /*49e0*/  IMAD.WIDE.U32 R14, R13, -0x2daee0ad, RZ ;  /* 0xd2511f530d0e7825 */ /* 0x002fe200078e00ff */
[----:B------:R-:W-:Y:S02]  /*49f0*/  @P3 ISETP.GE.AND P3, PT, R6, UR7, PT ;  /* 0x0000000706003c0c */ /* 0x000fe4000bf66270 */
[----:B------:R-:W-:Y:S01]  /*4a00*/  @P4 ISETP.GE.AND P4, PT, R5, UR7, PT ;  /* 0x0000000705004c0c */ /* 0x000fe2000bf86270 */
[----:B------:R-:W-:Y:S01]  /*4a10*/  IMAD.WIDE.U32 R12, R12, -0x2daee0ad, RZ ;  /* 0xd2511f530c0c7825 */ /* 0x000fe200078e00ff */
[----:B------:R-:W-:Y:S01]  /*4a20*/  LOP3.LUT R6, R4, R15, RZ, 0x3c, !PT ;  /* 0x0000000f04067212 */ /* 0x000fe200078e3cff */
[----:B------:R-:W1:Y:S01]  /*4a30*/  MUFU.EX2 R211, R16 ;  /* 0x0000001000d37308 */ /* 0x000e620000000800 */
[----:B------:R-:W-:Y:S02]  /*4a40*/  @P0 IADD3 R148, R148, 0x39, RZ ;  /* 0x0000003994940810 */ /* 0x000fe40007ffe0ff */
[----:B------:R-:W-:Y:S01]  /*4a50*/  LOP3.LUT R4, R4, R13, RZ, 0x3c, !PT ;  /* 0x0000000d04047212 */ /* 0x000fe200078e3cff */
[----:B------:R-:W-:Y:S01]  /*4a60*/  IMAD.WIDE.U32 R6, R6, -0x326172a9, RZ ;  /* 0xcd9e8d5706067825 */ /* 0x000fe200078e00ff */
[----:B------:R-:W-:Y:S02]  /*4a70*/  PLOP3.LUT P5, PT, PT, PT, UP0, 0x80, 0x0 ;  /* 0x000000000000781c */ /* 0x000fe40003faf008 */
[----:B------:R-:W-:Y:S01]  /*4a80*/  @P6 ISETP.GE.AND P6, PT, R148, UR7, PT ;  /* 0x0000000794006c0c */ /* 0x000fe2000bfc6270 */
[----:B------:R-:W-:Y:S01]  /*4a90*/  IMAD.WIDE.U32 R4, R4, -0x326172a9, RZ ;  /* 0xcd9e8d5704047825 */ /* 0x000fe200078e00ff */
[C---:B------:R-:W-:Y:S01]  /*4aa0*/  LOP3.LUT R142, R7.reuse, UR4, R10, 0x96, !PT ;  /* 0x00000004078e7c12 */ /* 0x040fe2000f8e960a */
[----:B------:R2:W3:Y:S01]  /*4ab0*/  MUFU.EX2 R210, R17 ;  /* 0x0000001100d27308 */ /* 0x0004e20000000800 */
[----:B------:R-:W-:Y:S02]  /*4ac0*/  LOP3.LUT R152, R7, UR4, R8, 0x96, !PT ;  /* 0x0000000407987c12 */ /* 0x000fe4000f8e9608 */
[C---:B------:R-:W-:Y:S01]  /*4ad0*/  LOP3.LUT R13, R5.reuse, UR4, R10, 0x96, !PT ;  /* 0x00000004050d7c12 */ /* 0x040fe2000f8e960a */
[----:B------:R-:W-:Y:S01]  /*4ae0*/  IMAD.WIDE.U32 R142, R142, -0x2daee0ad, RZ ;  /* 0xd2511f538e8e7825 */ /* 0x000fe200078e00ff */
[----:B------:R-:W-:Y:S01]  /*4af0*/  LOP3.LUT R148, R5, UR4, R8, 0x96, !PT ;  /* 0x0000000405947c12 */ /* 0x000fe2000f8e9608 */
[----:B------:R-:W-:Y:S01]  /*4b00*/  UIADD3 UR4, UR11, 0x32370b8f, URZ ;  /* 0x32370b8f0b047890 */ /* 0x000fe2000fffe03f */
[----:B------:R-:W-:Y:S01]  /*4b10*/  PLOP3.LUT P0, PT, PT, PT, UP0, 0x80, 0x0 ;  /* 0x000000000000781c */ /* 0x000fe20003f0f008 */
[--C-:B------:R-:W-:Y:S01]  /*4b20*/  FFMA.FTZ R5, R21, c[0x0][0x23c], -R133.reuse ;  /* 0x00008f0015057a23 */ /* 0x100fe20000010885 */
[----:B------:R-:W-:Y:S01]  /*4b30*/  @P5 ISETP.GE.AND P5, PT, R9, UR7, PT ;  /* 0x0000000709005c0c */ /* 0x000fe2000bfa6270 */
[----:B------:R-:W-:Y:S01]  /*4b40*/  MUFU.EX2 R214, R18 ;  /* 0x0000001200d67308 */ /* 0x000fe20000000800 */
[----:B------:R-:W-:Y:S04]  /*4b50*/  IMAD.WIDE.U32 R8, R135, -0x2daee0ad, RZ ;  /* 0xd2511f5387087825 */ /* 0x000fe800078e00ff */
[----:B------:R-:W-:Y:S04]  /*4b60*/  IMAD.WIDE.U32 R10, R11, -0x2daee0ad, RZ ;  /* 0xd2511f530b0a7825 */ /* 0x000fe800078e00ff */
[----:B------:R-:W-:Y:S01]  /*4b70*/  IMAD.WIDE.U32 R152, R152, -0x2daee0ad, RZ ;  /* 0xd2511f5398987825 */ /* 0x000fe200078e00ff */
[----:B------:R-:W-:Y:S01]  /*4b80*/  @P0 FSEL R45, R45, -INF , !P2 ;  /* 0xff8000002d2d0808 */ /* 0x000fe20005000000 */
[----:B------:R1:W1:Y:S01]  /*4b90*/  MUFU.EX2 R213, R19 ;  /* 0x0000001300d57308 */ /* 0x0002620000000800 */
[----:B------:R-:W-:Y:S01]  /*4ba0*/  PLOP3.LUT P0, PT, PT, PT, UP0, 0x80, 0x0 ;  /* 0x000000000000781c */ /* 0x000fe20003f0f008 */
[----:B------:R-:W-:Y:S04]  /*4bb0*/  IMAD.WIDE.U32 R148, R148, -0x2daee0ad, RZ ;  /* 0xd2511f5394947825 */ /* 0x000fe800078e00ff */
[----:B--2---:R-:W-:Y:S01]  /*4bc0*/  IMAD.WIDE.U32 R16, R134, -0x2daee0ad, RZ ;  /* 0xd2511f5386107825 */ /* 0x004fe200078e00ff */
[----:B------:R-:W-:Y:S03]  /*4bd0*/  LOP3.LUT R134, R9, UR5, R12, 0x96, !PT ;  /* 0x0000000509867c12 */ /* 0x000fe6000f8e960c */
[----:B------:R2:W2:Y:S01]  /*4be0*/  MUFU.EX2 R202, R20 ;  /* 0x0000001400ca7308 */ /* 0x0004a20000000800 */
[----:B------:R-:W-:Y:S01]  /*4bf0*/  LOP3.LUT R150, R153, UR4, R16, 0x96, !PT ;  /* 0x0000000499967c12 */ /* 0x000fe2000f8e9610 */
[----:B------:R-:W-:Y:S02]  /*4c00*/  IMAD.WIDE.U32 R134, R134, -0x326172a9, RZ ;  /* 0xcd9e8d5786867825 */ /* 0x000fe400078e00ff */
[----:B------:R-:W-:Y:S02]  /*4c10*/  @P0 FSEL R47, R47, -INF , !P2 ;  /* 0xff8000002f2f0808 */ /* 0x000fe40005000000 */
[----:B------:R-:W-:Y:S01]  /*4c20*/  PLOP3.LUT P0, PT, PT, PT, UP0, 0x80, 0x0 ;  /* 0x000000000000781c */ /* 0x000fe20003f0f008 */
[----:B------:R-:W-:Y:S03]  /*4c30*/  IMAD.WIDE.U32 R150, R150, -0x326172a9, RZ ;  /* 0xcd9e8d5796967825 */ /* 0x000fe600078e00ff */
[----:B------:R3:W-:Y:S01]  /*4c40*/  MUFU.EX2 R199, R5 ;  /* 0x0000000500c77308 */ /* 0x0007e20000000800 */
[----:B------:R-:W-:Y:S02]  /*4c50*/  FFMA.FTZ R45, R45, c[0x0][0x23c], -R2 ;  /* 0x00008f002d2d7a23 */ /* 0x000fe40000010802 */
[----:B------:R-:W-:Y:S02]  /*4c60*/  FFMA.FTZ R47, R47, c[0x0][0x23c], -R0 ;  /* 0x00008f002f2f7a23 */ /* 0x000fe40000010800 */
[----:B-1----:R-:W-:Y:S04]  /*4c70*/  IMAD.WIDE.U32 R18, R140, -0x2daee0ad, RZ ;  /* 0xd2511f538c127825 */ /* 0x002fe800078e00ff */
[----:B------:R-:W-:Y:S01]  /*4c80*/  @P0 FSEL R49, R49, -INF , !P2 ;  /* 0xff80000031310808 */ /* 0x000fe20005000000 */
[----:B------:R-:W-:Y:S01]  /*4c90*/  MUFU.EX2 R165, R50 ;  /* 0x0000003200a57308 */ /* 0x000fe20000000800 */
[--C-:B------:R-:W-:Y:S02]  /*4ca0*/  LOP3.LUT R7, R19, UR5, R14.reuse, 0x96, !PT ;  /* 0x0000000513077c12 */ /* 0x100fe4000f8e960e */
[----:B------:R-:W-:Y:S01]  /*4cb0*/  LOP3.LUT R14, R17, UR5, R14, 0x96, !PT ;  /* 0x00000005110e7c12 */ /* 0x000fe2000f8e960e */
[--C-:B------:R-:W-:Y:S01]  /*4cc0*/  FFMA.FTZ R49, R49, c[0x0][0x23c], -R133.reuse ;  /* 0x00008f0031317a23 */ /* 0x100fe20000010885 */
[----:B------:R-:W-:Y:S01]  /*4cd0*/  LOP3.LUT R17, R11, UR5, R12, 0x96, !PT ;  /* 0x000000050b117c12 */ /* 0x000fe2000f8e960c */
[----:B--2---:R-:W-:Y:S01]  /*4ce0*/  IMAD.WIDE.U32 R20, R13, -0x2daee0ad, RZ ;  /* 0xd2511f530d147825 */ /* 0x004fe200078e00ff */
[----:B------:R-:W-:Y:S01]  /*4cf0*/  LOP3.LUT R140, R143, UR4, R18, 0x96, !PT ;  /* 0x000000048f8c7c12 */ /* 0x000fe2000f8e9612 */
[----:B------:R-:W-:Y:S01]  /*4d00*/  UIADD3 UR5, UR12, -0x255992d5, URZ ;  /* 0xdaa66d2b0c057890 */ /* 0x000fe2000fffe03f */
[----:B------:R-:W-:Y:S01]  /*4d10*/  PLOP3.LUT P0, PT, PT, PT, UP0, 0x80, 0x0 ;  /* 0x000000000000781c */ /* 0x000fe20003f0f008 */
[----:B------:R-:W-:Y:S01]  /*4d20*/  MUFU.EX2 R160, R49 ;  /* 0x0000003100a07308 */ /* 0x000fe20000000800 */
[----:B------:R-:W-:Y:S01]  /*4d30*/  LOP3.LUT R19, R21, UR4, R10, 0x96, !PT ;  /* 0x0000000415137c12 */ /* 0x000fe2000f8e960a */
[----:B------:R-:W-:Y:S01]  /*4d40*/  IMAD.WIDE.U32 R16, R17, -0x326172a9, RZ ;  /* 0xcd9e8d5711107825 */ /* 0x000fe200078e00ff */
[----:B------:R-:W-:Y:S01]  /*4d50*/  LOP3.LUT R21, R149, UR4, R8, 0x96, !PT ;  /* 0x0000000495157c12 */ /* 0x000fe2000f8e9608 */
[----:B------:R-:W-:Y:S01]  /*4d60*/  UIADD3 UR4, UR12, 0x78dde6e4, URZ ;  /* 0x78dde6e40c047890 */ /* 0x000fe2000fffe03f */
[--C-:B------:R-:W-:Y:S01]  /*4d70*/  LOP3.LUT R18, R135, UR5, R4.reuse, 0x96, !PT ;  /* 0x0000000587127c12 */ /* 0x100fe2000f8e9604 */
[----:B------:R-:W-:Y:S01]  /*4d80*/  IMAD.WIDE.U32 R8, R7, -0x326172a9, RZ ;  /* 0xcd9e8d5707087825 */ /* 0x000fe200078e00ff */
[----:B------:R-:W-:Y:S03]  /*4d90*/  LOP3.LUT R12, R17, UR5, R4, 0x96, !PT ;  /* 0x00000005110c7c12 */ /* 0x000fe6000f8e9604 */
[----:B------:R-:W-:Y:S01]  /*4da0*/  IMAD.WIDE.U32 R10, R14, -0x326172a9, RZ ;  /* 0xcd9e8d570e0a7825 */ /* 0x000fe200078e00ff */
[--C-:B------:R-:W-:Y:S01]  /*4db0*/  LOP3.LUT R14, R9, UR5, R6.reuse, 0x96, !PT ;  /* 0x00000005090e7c12 */ /* 0x100fe2000f8e9606 */
[----:B------:R-:W-:Y:S01]  /*4dc0*/  MUFU.EX2 R200, R28 ;  /* 0x0000001c00c87308 */ /* 0x000fe20000000800 */
[----:B------:R-:W-:Y:S01]  /*4dd0*/  @P0 FSEL R51, R51, -INF , !P2 ;  /* 0xff80000033330808 */ /* 0x000fe20005000000 */
[----:B------:R-:W-:Y:S01]  /*4de0*/  IMAD.WIDE.U32 R140, R140, -0x326172a9, RZ ;  /* 0xcd9e8d578c8c7825 */ /* 0x000fe200078e00ff */
[----:B------:R-:W-:Y:S01]  /*4df0*/  LOP3.LUT R11, R11, UR5, R6, 0x96, !PT ;  /* 0x000000050b0b7c12 */ /* 0x000fe2000f8e9606 */
[----:B------:R-:W-:Y:S01]  /*4e00*/  UIADD3 UR5, UR11, -0x126145ec, URZ ;  /* 0xed9eba140b057890 */ /* 0x000fe2000fffe03f */
[----:B------:R-:W-:Y:S01]  /*4e10*/  PLOP3.LUT P0, PT, PT, PT, UP0, 0x80, 0x0 ;  /* 0x000000000000781c */ /* 0x000fe20003f0f008 */
[----:B---3--:R-:W1:Y:S01]  /*4e20*/  LDSM.16.M88.4 R4, [R172+0xd800] ;  /* 0x00d80000ac04783b */ /* 0x008e620000000200 */
[----:B------:R-:W-:Y:S01]  /*4e30*/  PLOP3.LUT P2, PT, PT, PT, UP0, 0x80, 0x0 ;  /* 0x000000000000781c */ /* 0x000fe20003f4f008 */
[----:B------:R-:W-:Y:S01]  /*4e40*/  IMAD.WIDE.U32 R12, R12, -0x2daee0ad, RZ ;  /* 0xd2511f530c0c7825 */ /* 0x000fe200078e00ff */
[----:B------:R-:W-:Y:S01]  /*4e50*/  LOP3.LUT R135, R141, UR4, R8, 0x96, !PT ;  /* 0x000000048d877c12 */ /* 0x000fe2000f8e9608 */
[----:B------:R2:W-:Y:S01]  /*4e60*/  MUFU.EX2 R206, R22 ;  /* 0x0000001600ce7308 */ /* 0x0005e20000000800 */
[----:B------:R-:W-:Y:S01]  /*4e70*/  LOP3.LUT R149, R151, UR4, R10, 0x96, !PT ;  /* 0x0000000497957c12 */ /* 0x000fe2000f8e960a */
[----:B------:R-:W-:Y:S04]  /*4e80*/  IMAD.WIDE.U32 R14, R14, -0x2daee0ad, RZ ;  /* 0xd2511f530e0e7825 */ /* 0x000fe800078e00ff */
[----:B------:R-:W-:Y:S01]  /*4e90*/  IMAD.WIDE.U32 R8, R19, -0x326172a9, RZ ;  /* 0xcd9e8d5713087825 */ /* 0x000fe200078e00ff */
[----:B------:R-:W-:Y:S02]  /*4ea0*/  LOP3.LUT R17, R15, UR5, R142, 0x96, !PT ;  /* 0x000000050f117c12 */ /* 0x000fe4000f8e968e */
[----:B------:R-:W-:Y:S01]  /*4eb0*/  LOP3.LUT R142, R13, UR5, R20, 0x96, !PT ;  /* 0x000000050d8e7c12 */ /* 0x000fe2000f8e9614 */
[----:B------:R3:W-:Y:S01]  /*4ec0*/  MUFU.EX2 R212, R24 ;  /* 0x0000001800d47308 */ /* 0x0007e20000000800 */
[----:B------:R-:W-:Y:S04]  /*4ed0*/  IMAD.WIDE.U32 R18, R18, -0x2daee0ad, RZ ;  /* 0xd2511f5312127825 */ /* 0x000fe800078e00ff */
[----:B------:R-:W-:Y:S04]  /*4ee0*/  IMAD.WIDE.U32 R10, R11, -0x2daee0ad, RZ ;  /* 0xd2511f530b0a7825 */ /* 0x000fe800078e00ff */
[----:B------:R-:W-:Y:S01]  /*4ef0*/  IMAD.WIDE.U32 R20, R21, -0x326172a9, RZ ;  /* 0xcd9e8d5715147825 */ /* 0x000fe200078e00ff */
[----:B------:R4:W4:Y:S03]  /*4f00*/  MUFU.EX2 R201, R23 ;  /* 0x0000001700c97308 */ /* 0x0009260000000800 */
[----:B------:R-:W-:Y:S01]  /*4f10*/  IMAD.WIDE.U32 R142, R142, -0x326172a9, RZ ;  /* 0xcd9e8d578e8e7825 */ /* 0x000fe200078e00ff */
[----:B--2---:R-:W-:Y:S02]  /*4f20*/  LOP3.LUT R22, R11, UR5, R152, 0x96, !PT ;  /* 0x000000050b167c12 */ /* 0x004fe4000f8e9698 */
[----:B------:R-:W-:Y:S01]  /*4f30*/  LOP3.LUT R11, R19, UR5, R148, 0x96, !PT ;  /* 0x00000005130b7c12 */ /* 0x000fe2000f8e9694 */
[----:B------:R-:W-:Y:S01]  /*4f40*/  UIADD3 UR5, UR12, 0x1715609d, URZ ;  /* 0x1715609d0c057890 */ /* 0x000fe2000fffe03f */
[----:B------:R-:W-:Y:S01]  /*4f50*/  LOP3.LUT R141, R21, UR4, R134, 0x96, !PT ;  /* 0x00000004158d7c12 */ /* 0x000fe2000f8e9686 */
[----:B------:R-:W-:Y:S01]  /*4f60*/  IMAD.WIDE.U32 R134, R135, -0x2daee0ad, RZ ;  /* 0xd2511f5387867825 */ /* 0x000fe200078e00ff */
[----:B------:R-:W-:Y:S03]  /*4f70*/  MUFU.EX2 R216, R26 ;  /* 0x0000001a00d87308 */ /* 0x000fe60000000800 */
[----:B------:R-:W-:Y:S01]  /*4f80*/  LOP3.LUT R13, R143, UR5, R8, 0x96, !PT ;  /* 0x000000058f0d7c12 */ /* 0x000fe2000f8e9608 */
[----:B------:R-:W-:Y:S01]  /*4f90*/  FFMA.FTZ R51, R51, c[0x0][0x23c], -R132 ;  /* 0x00008f0033337a23 */ /* 0x000fe20000010884 */
[----:B---3--:R-:W-:Y:S01]  /*4fa0*/  LOP3.LUT R24, R9, UR4, R16, 0x96, !PT ;  /* 0x0000000409187c12 */ /* 0x008fe2000f8e9610 */
[-C--:B-1----:R-:W-:Y:S01]  /*4fb0*/  HMMA.16816.F32.BF16 R52, R136, R4.reuse, R52 ;  /* 0x000000048834723c */ /* 0x082fe20000041834 */
[----:B------:R-:W-:Y:S01]  /*4fc0*/  IMAD.WIDE.U32 R148, R149, -0x2daee0ad, RZ ;  /* 0xd2511f5395947825 */ /* 0x000fe200078e00ff */
[----:B------:R-:W-:Y:S02]  /*4fd0*/  UIADD3 UR4, UR11, -0x56f99767, URZ ;  /* 0xa90668990b047890 */ /* 0x000fe4000fffe03f */
[----:B------:R-:W-:Y:S01]  /*4fe0*/  MUFU.EX2 R164, R51 ;  /* 0x0000003300a47308 */ /* 0x000fe20000000800 */
[----:B------:R-:W-:Y:S03]  /*4ff0*/  IMAD.WIDE.U32 R16, R17, -0x326172a9, RZ ;  /* 0xcd9e8d5711107825 */ /* 0x000fe600078e00ff */
[----:B------:R-:W-:Y:S01]  /*5000*/  LOP3.LUT R9, R135, UR4, R14, 0x96, !PT ;  /* 0x0000000487097c12 */ /* 0x000fe2000f8e960e */
[C---:B------:R-:W-:Y:S03]  /*5010*/  HMMA.16816.F32.BF16 R56, R144.reuse, R4, R56 ;  /* 0x000000049038723c */ /* 0x040fe60000041838 */
[----:B------:R-:W-:Y:S01]  /*5020*/  LOP3.LUT R15, R17, UR5, R140, 0x96, !PT ;  /* 0x00000005110f7c12 */ /* 0x000fe2000f8e968c */
[----:B------:R-:W-:Y:S01]  /*5030*/  IMAD.WIDE.U32 R140, R141, -0x2daee0ad, RZ ;  /* 0xd2511f538d8c7825 */ /* 0x000fe200078e00ff */
[----:B------:R-:W-:Y:S01]  /*5040*/  LOP3.LUT R17, R149, UR4, R10, 0x96, !PT ;  /* 0x0000000495117c12 */ /* 0x000fe2000f8e960a */
[----:B------:R-:W-:Y:S02]  /*5050*/  MUFU.EX2 R198, R29 ;  /* 0x0000001d00c67308 */ /* 0x000fe40000000800 */
[-C--:B------:R-:W-:Y:S01]  /*5060*/  HMMA.16816.F32.BF16 R60, R144, R6.reuse, R60 ;  /* 0x00000006903c723c */ /* 0x080fe2000004183c */
[----:B------:R-:W-:Y:S03]  /*5070*/  LOP3.LUT R135, R141, UR4, R18, 0x96, !PT ;  /* 0x000000048d877c12 */ /* 0x000fe6000f8e9612 */
[----:B------:R-:W-:Y:S03]  /*5080*/  IMAD.WIDE.U32 R4, R13, -0x2daee0ad, RZ ;  /* 0xd2511f530d047825 */ /* 0x000fe600078e00ff */
[----:B------:R-:W-:Y:S01]  /*5090*/  @P0 FSEL R52, R52, -INF , !P4 ;  /* 0xff80000034340808 */ /* 0x000fe20006000000 */
[----:B------:R-:W-:Y:S01]  /*50a0*/  HMMA.16816.F32.BF16 R64, R136, R6, R64 ;  /* 0x000000068840723c */ /* 0x000fe20000041840 */
[----:B------:R-:W-:Y:S01]  /*50b0*/  SHF.R.U32.HI R28, RZ, 0x10, R4 ;  /* 0x00000010ff1c7819 */ /* 0x000fe20000011604 */
[----:B------:R1:W2:Y:S01]  /*50c0*/  MUFU.EX2 R215, R27 ;  /* 0x0000001b00d77308 */ /* 0x0002a20000000800 */
[----:B------:R-:W-:Y:S01]  /*50d0*/  PLOP3.LUT P0, PT, PT, PT, UP0, 0x80, 0x0 ;  /* 0x000000000000781c */ /* 0x000fe20003f0f008 */
[--C-:B------:R-:W-:Y:S01]  /*50e0*/  FFMA.FTZ R52, R52, c[0x0][0x23c], -R133.reuse ;  /* 0x00008f0034347a23 */ /* 0x100fe20000010885 */
[----:B------:R-:W-:Y:S01]  /*50f0*/  @P2 FSEL R54, R54, -INF , !P4 ;  /* 0xff80000036362808 */ /* 0x000fe20006000000 */
[----:B----4-:R-:W-:Y:S01]  /*5100*/  IMAD.WIDE.U32 R22, R22, -0x326172a9, RZ ;  /* 0xcd9e8d5716167825 */ /* 0x010fe200078e00ff */
[----:B------:R-:W-:Y:S02]  /*5110*/  PLOP3.LUT P2, PT, PT, PT, UP0, 0x80, 0x0 ;  /* 0x000000000000781c */ /* 0x000fe40003f4f008 */
[----:B------:R-:W-:Y:S03]  /*5120*/  LOP3.LUT R18, R4, 0xff, RZ, 0xc0, !PT ;  /* 0x000000ff04127812 */ /* 0x000fe600078ec0ff */
[----:B------:R-:W-:Y:S01]  /*5130*/  LOP3.LUT R150, R23, UR5, R150, 0x96, !PT ;  /* 0x0000000517967c12 */ /* 0x000fe2000f8e9696 */
[----:B------:R-:W-:Y:S01]  /*5140*/  MUFU.EX2 R157, R52 ;  /* 0x00000034009d7308 */ /* 0x000fe20000000800 */
[----:B------:R-:W-:Y:S01]  /*5150*/  SHF.R.U32.HI R19, RZ, 0x18, R4 ;  /* 0x00000018ff137819 */ /* 0x000fe20000011604 */
[----:B------:R-:W-:Y:S01]  /*5160*/  FFMA.FTZ R54, R54, c[0x0][0x23c], -R132 ;  /* 0x00008f0036367a23 */ /* 0x000fe20000010884 */
[----:B------:R-:W-:Y:S01]  /*5170*/  @P0 FSEL R56, R56, -INF , !P4 ;  /* 0xff80000038380808 */ /* 0x000fe20006000000 */
[----:B------:R-:W-:Y:S01]  /*5180*/  IMAD.WIDE.U32 R8, R9, -0x326172a9, RZ ;  /* 0xcd9e8d5709087825 */ /* 0x000fe200078e00ff */
[----:B------:R-:W-:Y:S02]  /*5190*/  PLOP3.LUT P0, PT, PT, PT, UP0, 0x80, 0x0 ;  /* 0x000000000000781c */ /* 0x000fe40003f0f008 */
[----:B------:R-:W-:Y:S01]  /*51a0*/  @P2 FSEL R58, R58, -INF , !P4 ;  /* 0xff8000003a3a2808 */ /* 0x000fe20006000000 */
[----:B------:R-:W-:Y:S01]  /*51b0*/  FFMA.FTZ R56, R56, c[0x0][0x23c], -R2 ;  /* 0x00008f0038387a23 */ /* 0x000fe20000010802 */
[----:B------:R-:W-:Y:S01]  /*51c0*/  PLOP3.LUT P2, PT, PT, PT, UP0, 0x80, 0x0 ;  /* 0x000000000000781c */ /* 0x000fe20003f4f008 */
[----:B------:R3:W-:Y:S01]  /*51d0*/  MUFU.EX2 R209, R25 ;  /* 0x0000001900d17308 */ /* 0x0007e20000000800 */
[----:B------:R-:W-:Y:S01]  /*51e0*/  PLOP3.LUT P4, PT, PT, PT, UP0, 0x80, 0x0 ;  /* 0x000000000000781c */ /* 0x000fe20003f8f008 */
[----:B------:R-:W-:Y:S01]  /*51f0*/  FFMA.FTZ R58, R58, c[0x0][0x23c], -R0 ;  /* 0x00008f003a3a7a23 */ /* 0x000fe20000010800 */
[----:B------:R-:W-:Y:S01]  /*5200*/  LOP3.LUT R14, R9, UR6, R16, 0x96, !PT ;  /* 0x00000006090e7c12 */ /* 0x000fe2000f8e9610 */
[----:B-1----:R-:W-:Y:S01]  /*5210*/  IMAD.WIDE.U32 R26, R11, -0x326172a9, RZ ;  /* 0xcd9e8d570b1a7825 */ /* 0x002fe200078e00ff */
[----:B------:R-:W-:Y:S02]  /*5220*/  LOP3.LUT R16, R8, 0xff, RZ, 0xc0, !PT ;  /* 0x000000ff08107812 */ /* 0x000fe400078ec0ff */
[----:B------:R-:W-:Y:S01]  /*5230*/  SHF.R.U32.HI R23, RZ, 0x18, R8 ;  /* 0x00000018ff177819 */ /* 0x000fe20000011608 */
[----:B------:R-:W-:Y:S01]  /*5240*/  IMAD.WIDE.U32 R10, R15, -0x2daee0ad, RZ ;  /* 0xd2511f530f0a7825 */ /* 0x000fe200078e00ff */
[----:B------:R-:W-:Y:S01]  /*5250*/  @P0 FSEL R53, R53, -INF , !P3 ;  /* 0xff80000035350808 */ /* 0x000fe20005800000 */
[----:B------:R-:W-:Y:S01]  /*5260*/  MUFU.EX2 R162, R54 ;  /* 0x0000003600a27308 */ /* 0x000fe20000000800 */
[----:B------:R-:W-:Y:S02]  /*5270*/  PLOP3.LUT P0, PT, PT, PT, UP0, 0x80, 0x0 ;  /* 0x000000000000781c */ /* 0x000fe40003f0f008 */
[----:B------:R-:W-:Y:S01]  /*5280*/  LOP3.LUT R29, R10, 0xffff, RZ, 0xc0, !PT ;  /* 0x0000ffff0a1d7812 */ /* 0x000fe200078ec0ff */
[--C-:B------:R-:W-:Y:S01]  /*5290*/  FFMA.FTZ R53, R53, c[0x0][0x23c], -R133.reuse ;  /* 0x00008f0035357a23 */ /* 0x100fe20000010885 */
[----:B------:R-:W-:Y:S02]  /*52a0*/  @P2 FSEL R55, R55, -INF , !P3 ;  /* 0xff80000037372808 */ /* 0x000fe40005800000 */
[----:B------:R-:W-:Y:S02]  /*52b0*/  PLOP3.LUT P2, PT, PT, PT, UP0, 0x80, 0x0 ;  /* 0x000000000000781c */ /* 0x000fe40003f4f008 */
[----:B------:R-:W-:Y:S01]  /*52c0*/  LOP3.LUT R141, R27, UR5, R20, 0x96, !PT ;  /* 0x000000051b8d7c12 */ /* 0x000fe2000f8e9614 */
[----:B------:R1:W-:Y:S01]  /*52d0*/  MUFU.EX2 R208, R30 ;  /* 0x0000001e00d07308 */ /* 0x0003e20000000800 */
[----:B------:R-:W-:Y:S01]  /*52e0*/  LOP3.LUT R27, R4, 0xffff, RZ, 0xc0, !PT ;  /* 0x0000ffff041b7812 */ /* 0x000fe200078ec0ff */
[----:B------:R-:W-:Y:S01]  /*52f0*/  UIADD3 UR5, UR11, 0x646e171e, URZ ;  /* 0x646e171e0b057890 */ /* 0x000fe2000fffe03f */
[----:B------:R-:W-:Y:S01]  /*5300*/  LOP3.LUT R20, R8, 0xffff, RZ, 0xc0, !PT ;  /* 0x0000ffff08147812 */ /* 0x000fe200078ec0ff */
[----:B---3--:R-:W-:Y:S01]  /*5310*/  IMAD.WIDE.U32 R24, R24, -0x2daee0ad, RZ ;  /* 0xd2511f5318187825 */ /* 0x008fe200078e00ff */
[----:B------:R-:W-:Y:S02]  /*5320*/  @P0 FSEL R59, R59, -INF , !P3 ;  /* 0xff8000003b3b0808 */ /* 0x000fe40005800000 */
[----:B------:R-:W-:Y:S01]  /*5330*/  PLOP3.LUT P0, PT, PT, PT, UP0, 0x80, 0x0 ;  /* 0x000000000000781c */ /* 0x000fe20003f0f008 */
[----:B------:R-:W-:Y:S01]  /*5340*/  FFMA.FTZ R55, R55, c[0x0][0x23c], -R132 ;  /* 0x00008f0037377a23 */ /* 0x000fe20000010884 */
[----:B------:R-:W-:Y:S01]  /*5350*/  LOP3.LUT R21, R25, UR4, R12, 0x96, !PT ;  /* 0x0000000419157c12 */ /* 0x000fe2000f8e960c */
[----:B------:R3:W4:Y:S01]  /*5360*/  MUFU.EX2 R207, R31 ;  /* 0x0000001f00cf7308 */ /* 0x0007220000000800 */
[----:B------:R-:W-:Y:S01]  /*5370*/  SHF.R.U32.HI R25, RZ, 0x10, R8 ;  /* 0x00000010ff197819 */ /* 0x000fe20000011608 */
[----:B------:R-:W-:Y:S01]  /*5380*/  IMAD.WIDE.U32 R8, R17, -0x326172a9, RZ ;  /* 0xcd9e8d5711087825 */ /* 0x000fe200078e00ff */
[----:B------:R-:W-:Y:S01]  /*5390*/  @P2 FSEL R60, R60, -INF , !P5 ;  /* 0xff8000003c3c2808 */ /* 0x000fe20006800000 */
[----:B------:R-:W-:Y:S01]  /*53a0*/  ULDC.U8 UR4, c[0x0][0x2d8] ;  /* 0x0000b60000047ab9 */ /* 0x000fe20000000000 */
[----:B------:R-:W-:Y:S01]  /*53b0*/  PLOP3.LUT P2, PT, PT, PT, UP0, 0x80, 0x0 ;  /* 0x000000000000781c */ /* 0x000fe20003f4f008 */
[----:B------:R-:W-:Y:S01]  /*53c0*/  FFMA.FTZ R59, R59, c[0x0][0x23c], -R0 ;  /* 0x00008f003b3b7a23 */ /* 0x000fe20000010800 */
[----:B------:R-:W-:Y:S01]  /*53d0*/  LOP3.LUT R12, R5, UR5, R24, 0x96, !PT ;  /* 0x00000005050c7c12 */ /* 0x000fe2000f8e9618 */
[----:B------:R-:W-:Y:S01]  /*53e0*/  FFMA.FTZ R60, R60, c[0x0][0x23c], -R2 ;  /* 0x00008f003c3c7a23 */ /* 0x000fe20000010802 */
[--C-:B------:R-:W-:Y:S01]  /*53f0*/  SHF.R.U32.HI R24, RZ, 0x18, R10.reuse ;  /* 0x00000018ff187819 */ /* 0x100fe2000001160a */
[----:B------:R-:W-:Y:S01]  /*5400*/  MUFU.EX2 R156, R53 ;  /* 0x00000035009c7308 */ /* 0x000fe20000000800 */
[----:B------:R-:W-:Y:S01]  /*5410*/  @P4 FSEL R57, R57, -INF , !P3 ;  /* 0xff80000039394808 */ /* 0x000fe20005800000 */
[----:B------:R-:W-:Y:S01]  /*5420*/  IMAD.WIDE.U32 R4, R21, -0x326172a9, RZ ;  /* 0xcd9e8d5715047825 */ /* 0x000fe200078e00ff */
[----:B------:R-:W-:Y:S02]  /*5430*/  PLOP3.LUT P3, PT, PT, PT, UP0, 0x80, 0x0 ;  /* 0x000000000000781c */ /* 0x000fe40003f6f008 */
[----:B-1----:R-:W-:Y:S01]  /*5440*/  SHF.R.U32.HI R30, RZ, 0x10, R10 ;  /* 0x00000010ff1e7819 */ /* 0x002fe2000001160a */
[----:B------:R-:W-:Y:S01]  /*5450*/  FFMA.FTZ R57, R57, c[0x0][0x23c], -R2 ;  /* 0x00008f0039397a23 */ /* 0x000fe20000010802 */
[----:B------:R-:W-:Y:S02]  /*5460*/  @P0 FSEL R66, R66, -INF , !P5 ;  /* 0xff80000042420808 */ /* 0x000fe40006800000 */
[----:B------:R-:W-:Y:S01]  /*5470*/  PLOP3.LUT P0, PT, PT, PT, UP0, 0x80, 0x0 ;  /* 0x000000000000781c */ /* 0x000fe20003f0f008 */
[----:B------:R-:W-:Y:S01]  /*5480*/  MUFU.EX2 R155, R60 ;  /* 0x0000003c009b7308 */ /* 0x000fe20000000800 */
[----:B------:R-:W-:Y:S01]  /*5490*/  LOP3.LUT R13, R11, UR5, R134, 0x96, !PT ;  /* 0x000000050b0d7c12 */ /* 0x000fe2000f8e9686 */
[----:B------:R-:W-:Y:S01]  /*54a0*/  FFMA.FTZ R66, R66, c[0x0][0x23c], -R132 ;  /* 0x00008f0042427a23 */ /* 0x000fe20000010884 */
[----:B------:R-:W-:Y:S02]  /*54b0*/  LOP3.LUT R11, R9, UR6, R22, 0x96, !PT ;  /* 0x00000006090b7c12 */ /* 0x000fe4000f8e9616 */
[----:B------:R-:W-:Y:S02]  /*54c0*/  LOP3.LUT R17, R10, 0xff, RZ, 0xc0, !PT ;  /* 0x000000ff0a117812 */ /* 0x000fe400078ec0ff */
[C---:B---3--:R-:W-:Y:S02]  /*54d0*/  LOP3.LUT R31, R8.reuse, 0xffff, RZ, 0xc0, !PT ;  /* 0x0000ffff081f7812 */ /* 0x048fe400078ec0ff */
[----:B------:R-:W-:Y:S01]  /*54e0*/  LOP3.LUT R21, R8, 0xff, RZ, 0xc0, !PT ;  /* 0x000000ff08157812 */ /* 0x000fe200078ec0ff */
[----:B------:R-:W-:Y:S01]  /*54f0*/  MUFU.EX2 R151, R66 ;  /* 0x0000004200977308 */ /* 0x000fe20000000800 */
[----:B------:R-:W-:Y:S02]  /*5500*/  SHF.R.U32.HI R9, RZ, 0x10, R4 ;  /* 0x00000010ff097819 */ /* 0x000fe40000011604 */
[--C-:B------:R-:W-:Y:S02]  /*5510*/  SHF.R.U32.HI R22, RZ, 0x18, R8.reuse ;  /* 0x00000018ff167819 */ /* 0x100fe40000011608 */
[----:B------:R-:W-:Y:S02]  /*5520*/  SHF.R.U32.HI R32, RZ, 0x10, R8 ;  /* 0x00000010ff207819 */ /* 0x000fe40000011608 */
[C---:B------:R-:W-:Y:S02]  /*5530*/  LOP3.LUT R8, R4.reuse, 0xffff, RZ, 0xc0, !PT ;  /* 0x0000ffff04087812 */ /* 0x040fe400078ec0ff */
[----:B------:R-:W-:Y:S01]  /*5540*/  LOP3.LUT R10, R4, 0xff, RZ, 0xc0, !PT ;  /* 0x000000ff040a7812 */ /* 0x000fe200078ec0ff */
[----:B------:R-:W-:Y:S01]  /*5550*/  MUFU.EX2 R166, R57 ;  /* 0x0000003900a67308 */ /* 0x000fe20000000800 */
[----:B------:R-:W-:Y:S02]  /*5560*/  SHF.R.U32.HI R15, RZ, 0x18, R4 ;  /* 0x00000018ff0f7819 */ /* 0x000fe40000011604 */
[----:B------:R-:W-:Y:S02]  /*5570*/  LOP3.LUT R4, R14, 0xffff, RZ, 0xc0, !PT ;  /* 0x0000ffff0e047812 */ /* 0x000fe400078ec0ff */
[----:B------:R-:W-:Y:S02]  /*5580*/  PLOP3.LUT P4, PT, PT, PT, UP0, 0x80, 0x0 ;  /* 0x000000000000781c */ /* 0x000fe40003f8f008 */
[----:B------:R-:W-:Y:S02]  /*5590*/  SHF.R.U32.HI R4, RZ, 0x8, R4 ;  /* 0x00000008ff047819 */ /* 0x000fe40000011604 */
[----:B------:R-:W-:Y:S01]  /*55a0*/  @P2 FSEL R61, R61, -INF , !P6 ;  /* 0xff8000003d3d2808 */ /* 0x000fe20007000000 */
[----:B------:R-:W-:Y:S01]  /*55b0*/  MUFU.EX2 R181, R58 ;  /* 0x0000003a00b57308 */ /* 0x000fe20000000800 */
[----:B------:R-:W-:Y:S02]  /*55c0*/  PLOP3.LUT P2, PT, PT, PT, UP0, 0x80, 0x0 ;  /* 0x000000000000781c */ /* 0x000fe40003f4f008 */
[----:B------:R-:W-:Y:S01]  /*55d0*/  @P3 FSEL R64, R64, -INF , !P5 ;  /* 0xff80000040403808 */ /* 0x000fe20006800000 */
[----:B------:R-:W-:Y:S01]  /*55e0*/  FFMA.FTZ R2, R61, c[0x0][0x23c], -R2 ;  /* 0x00008f003d027a23 */ /* 0x000fe20000010802 */
[----:B------:R-:W-:Y:S02]  /*55f0*/  PLOP3.LUT P3, PT, PT, PT, UP0, 0x80, 0x0 ;  /* 0x000000000000781c */ /* 0x000fe40003f6f008 */
[----:B------:R-:W-:Y:S01]  /*5600*/  LOP3.LUT R4, R4, 0xffff, RZ, 0xc0, !PT ;  /* 0x0000ffff04047812 */ /* 0x000fe200078ec0ff */
[--C-:B------:R-:W-:Y:S01]  /*5610*/  FFMA.FTZ R64, R64, c[0x0][0x23c], -R133.reuse ;  /* 0x00008f0040407a23 */ /* 0x100fe20000010885 */
[----:B------:R-:W-:Y:S01]  /*5620*/  LOP3.LUT R6, R5, UR6, R142, 0x96, !PT ;  /* 0x0000000605067c12 */ /* 0x000fe2000f8e968e */
[----:B------:R-:W-:Y:S01]  /*5630*/  MUFU.EX2 R180, R59 ;  /* 0x0000003b00b47308 */ /* 0x000fe20000000800 */
[----:B------:R-:W-:Y:S02]  /*5640*/  LOP3.LUT R5, R14, 0xff, RZ, 0xc0, !PT ;  /* 0x000000ff0e057812 */ /* 0x000fe400078ec0ff */
[----:B------:R-:W-:Y:S02]  /*5650*/  @P0 FSEL R65, R65, -INF , !P6 ;  /* 0xff80000041410808 */ /* 0x000fe40007000000 */
[----:B------:R-:W-:Y:S02]  /*5660*/  ISETP.LE.U32.AND P0, PT, R4, UR4, PT ;  /* 0x0000000404007c0c */ /* 0x000fe4000bf03070 */
[----:B------:R-:W-:Y:S01]  /*5670*/  LOP3.LUT R4, R6, 0xffff, RZ, 0xc0, !PT ;  /* 0x0000ffff06047812 */ /* 0x000fe200078ec0ff */
[----:B------:R-:W-:Y:S01]  /*5680*/  FFMA.FTZ R133, R65, c[0x0][0x23c], -R133 ;  /* 0x00008f0041857a23 */ /* 0x000fe20000010885 */
[----:B------:R-:W-:Y:S01]  /*5690*/  @P4 FSEL R62, R62, -INF , !P5 ;  /* 0xff8000003e3e4808 */ /* 0x000fe20006800000 */
[----:B------:R-:W-:Y:S01]  /*56a0*/  MUFU.EX2 R153, R64 ;  /* 0x0000004000997308 */ /* 0x000fe20000000800 */
[----:B------:R-:W-:Y:S02]  /*56b0*/  ISETP.LE.U32.AND P5, PT, R5, UR4, PT ;  /* 0x0000000405007c0c */ /* 0x000fe4000bfa3070 */
[----:B------:R-:W-:Y:S01]  /*56c0*/  SHF.R.U32.HI R5, RZ, 0x18, R14 ;  /* 0x00000018ff057819 */ /* 0x000fe2000001160e */
[----:B------:R-:W-:Y:S01]  /*56d0*/  FFMA.FTZ R62, R62, c[0x0][0x23c], -R0 ;  /* 0x00008f003e3e7a23 */ /* 0x000fe20000010800 */
[----:B------:R-:W-:Y:S02]  /*56e0*/  SHF.R.U32.HI R14, RZ, 0x10, R14 ;  /* 0x00000010ff0e7819 */ /* 0x000fe4000001160e */
[----:B------:R-:W-:Y:S01]  /*56f0*/  LOP3.LUT R7, R6, 0xff, RZ, 0xc0, !PT ;  /* 0x000000ff06077812 */ /* 0x000fe200078ec0ff */
[----:B------:R-:W-:Y:S01]  /*5700*/  @!P0 FADD.FTZ R204, -R204, -RZ ;  /* 0x800000ffcccc8221 */ /* 0x000fe20000010100 */
[----:B------:R-:W-:Y:S01]  /*5710*/  SHF.R.U32.HI R4, RZ, 0x8, R4 ;  /* 0x00000008ff047819 */ /* 0x000fe20000011604 */
[----:B------:R-:W-:Y:S01]  /*5720*/  MUFU.EX2 R152, R133 ;  /* 0x0000008500987308 */ /* 0x000fe20000000800 */
[----:B------:R-:W-:Y:S02]  /*5730*/  LOP3.LUT R14, R14, 0xff, RZ, 0xc0, !PT ;  /* 0x000000ff0e0e7812 */ /* 0x000fe400078ec0ff */
[----:B------:R-:W-:Y:S01]  /*5740*/  @P2 FSEL R67, R67, -INF , !P6 ;  /* 0xff80000043432808 */ /* 0x000fe20007000000 */
[----:B------:R-:W-:Y:S01]  /*5750*/  @!P5 FADD.FTZ R205, -R205, -RZ ;  /* 0x800000ffcdcdd221 */ /* 0x000fe20000010100 */
[----:B------:R-:W-:Y:S02]  /*5760*/  ISETP.LE.U32.AND P2, PT, R7, UR4, PT ;  /* 0x0000000407007c0c */ /* 0x000fe4000bf43070 */
[----:B------:R-:W-:Y:S01]  /*5770*/  @P3 FSEL R63, R63, -INF , !P6 ;  /* 0xff8000003f3f3808 */ /* 0x000fe20007000000 */
[----:B------:R-:W-:Y:S01]  /*5780*/  FFMA.FTZ R132, R67, c[0x0][0x23c], -R132 ;  /* 0x00008f0043847a23 */ /* 0x000fe20000010884 */
[----:B------:R-:W-:Y:S01]  /*5790*/  ISETP.LE.U32.AND P3, PT, R5, UR4, PT ;  /* 0x0000000405007c0c */ /* 0x000fe2000bf63070 */
[----:B------:R-:W-:Y:S01]  /*57a0*/  MUFU.EX2 R163, R62 ;  /* 0x0000003e00a37308 */ /* 0x000fe20000000800 */
[----:B------:R-:W-:Y:S01]  /*57b0*/  LOP3.LUT R4, R4, 0xffff, RZ, 0xc0, !PT ;  /* 0x0000ffff04047812 */ /* 0x000fe200078ec0ff */
[----:B------:R-:W-:Y:S01]  /*57c0*/  FFMA.FTZ R0, R63, c[0x0][0x23c], -R0 ;  /* 0x00008f003f007a23 */ /* 0x000fe20000010800 */
[----:B------:R-:W-:Y:S02]  /*57d0*/  SHF.R.U32.HI R5, RZ, 0x10, R6 ;  /* 0x00000010ff057819 */ /* 0x000fe40000011606 */
[----:B------:R-:W-:Y:S02]  /*57e0*/  ISETP.LE.U32.AND P0, PT, R4, UR4, PT ;  /* 0x0000000404007c0c */ /* 0x000fe4000bf03070 */
[----:B------:R-:W-:Y:S01]  /*57f0*/  ISETP.LE.U32.AND P6, PT, R14, UR4, PT ;  /* 0x000000040e007c0c */ /* 0x000fe2000bfc3070 */
[----:B------:R-:W-:Y:S01]  /*5800*/  @!P2 FADD.FTZ R220, -R220, -RZ ;  /* 0x800000ffdcdca221 */ /* 0x000fe20000010100 */
[----:B------:R-:W-:Y:S01]  /*5810*/  SHF.R.U32.HI R4, RZ, 0x8, R8 ;  /* 0x00000008ff047819 */ /* 0x000fe20000011608 */
[----:B------:R-:W-:Y:S01]  /*5820*/  MUFU.EX2 R154, R2 ;  /* 0x00000002009a7308 */ /* 0x000fe20000000800 */
[----:B------:R-:W-:Y:S01]  /*5830*/  LOP3.LUT R5, R5, 0xff, RZ, 0xc0, !PT ;  /* 0x000000ff05057812 */ /* 0x000fe200078ec0ff */
[----:B------:R-:W-:Y:S01]  /*5840*/  @!P3 FADD.FTZ R217, -R217, -RZ ;  /* 0x800000ffd9d9b221 */ /* 0x000fe20000010100 */
[----:B------:R-:W-:Y:S02]  /*5850*/  LOP3.LUT R4, R4, 0xffff, RZ, 0xc0, !PT ;  /* 0x0000ffff04047812 */ /* 0x000fe400078ec0ff */
[----:B------:R-:W-:Y:S02]  /*5860*/  ISETP.LE.U32.AND P5, PT, R5, UR4, PT ;  /* 0x0000000405007c0c */ /* 0x000fe4000bfa3070 */
[----:B------:R-:W-:Y:S01]  /*5870*/  SHF.R.U32.HI R6, RZ, 0x18, R6 ;  /* 0x00000018ff067819 */ /* 0x000fe20000011606 */
[----:B------:R-:W-:Y:S01]  /*5880*/  @!P0 FADD.FTZ R221, -R221, -RZ ;  /* 0x800000ffdddd8221 */ /* 0x000fe20000010100 */
[----:B------:R-:W-:Y:S01]  /*5890*/  LOP3.LUT R5, R9, 0xff, RZ, 0xc0, !PT ;  /* 0x000000ff09057812 */ /* 0x000fe200078ec0ff */
[----:B------:R-:W-:Y:S01]  /*58a0*/  @!P6 FADD.FTZ R203, -R203, -RZ ;  /* 0x800000ffcbcbe221 */ /* 0x000fe20000010100 */
[----:B------:R-:W-:Y:S01]  /*58b0*/  ISETP.LE.U32.AND P2, PT, R4, UR4, PT ;  /* 0x0000000404007c0c */ /* 0x000fe2000bf43070 */
[----:B------:R-:W-:Y:S01]  /*58c0*/  MUFU.EX2 R158, R0 ;  /* 0x00000000009e7308 */ /* 0x000fe20000000800 */
[----:B------:R-:W-:Y:S02]  /*58d0*/  ISETP.LE.U32.AND P6, PT, R6, UR4, PT ;  /* 0x0000000406007c0c */ /* 0x000fe4000bfc3070 */
[----:B------:R-:W-:Y:S02]  /*58e0*/  SHF.R.U32.HI R4, RZ, 0x8, R20 ;  /* 0x00000008ff047819 */ /* 0x000fe40000011614 */
[----:B------:R-:W-:Y:S01]  /*58f0*/  ISETP.LE.U32.AND P4, PT, R16, UR4, PT ;  /* 0x0000000410007c0c */ /* 0x000fe2000bf83070 */
[----:B------:R-:W-:Y:S01]  /*5900*/  @!P5 FADD.FTZ R225, -R225, -RZ ;  /* 0x800000ffe1e1d221 */ /* 0x000fe20000010100 */
[----:B------:R-:W-:Y:S02]  /*5910*/  LOP3.LUT R4, R4, 0xffff, RZ, 0xc0, !PT ;  /* 0x0000ffff04047812 */ /* 0x000fe400078ec0ff */
[----:B------:R-:W-:Y:S01]  /*5920*/  ISETP.LE.U32.AND P5, PT, R15, UR4, PT ;  /* 0x000000040f007c0c */ /* 0x000fe2000bfa3070 */
[----:B------:R-:W-:Y:S01]  /*5930*/  MUFU.EX2 R159, R55 ;  /* 0x00000037009f7308 */ /* 0x000fe20000000800 */
[----:B------:R-:W-:Y:S01]  /*5940*/  ISETP.LE.U32.AND P0, PT, R5, UR4, PT ;  /* 0x0000000405007c0c */ /* 0x000fe2000bf03070 */
[----:B------:R-:W-:Y:S01]  /*5950*/  @!P2 FADD.FTZ R218, -R218, -RZ ;  /* 0x800000ffdadaa221 */ /* 0x000fe20000010100 */
[----:B------:R-:W-:Y:S01]  /*5960*/  ISETP.LE.U32.AND P2, PT, R4, UR4, PT ;  /* 0x0000000404007c0c */ /* 0x000fe2000bf43070 */
[----:B------:R-:W-:Y:S01]  /*5970*/  @!P6 FADD.FTZ R224, -R224, -RZ ;  /* 0x800000ffe0e0e221 */ /* 0x000fe20000010100 */
[----:B------:R-:W-:Y:S02]  /*5980*/  ISETP.LE.U32.AND P6, PT, R23, UR4, PT ;  /* 0x0000000417007c0c */ /* 0x000fe4000bfc3070 */
[----:B------:R-:W-:Y:S01]  /*5990*/  LOP3.LUT R5, R13, 0xff, RZ, 0xc0, !PT ;  /* 0x000000ff0d057812 */ /* 0x000fe200078ec0ff */
[----:B------:R-:W-:Y:S01]  /*59a0*/  @!P4 FADD.FTZ R211, -R211, -RZ ;  /* 0x800000ffd3d3c221 */ /* 0x000fe20000010100 */
[----:B------:R-:W-:Y:S01]  /*59b0*/  SHF.R.U32.HI R6, RZ, 0x10, R12 ;  /* 0x00000010ff067819 */ /* 0x000fe2000001160c */
[----:B------:R-:W-:Y:S01]  /*59c0*/  MUFU.EX2 R167, R56 ;  /* 0x0000003800a77308 */ /* 0x000fe20000000800 */
[----:B------:R-:W-:Y:S01]  /*59d0*/  LOP3.LUT R4, R25, 0xff, RZ, 0xc0, !PT ;  /* 0x000000ff19047812 */ /* 0x000fe200078ec0ff */
[----:B------:R-:W-:Y:S01]  /*59e0*/  @!P5 FADD.FTZ R222, -R222, -RZ ;  /* 0x800000ffdeded221 */ /* 0x000fe20000010100 */
[----:B------:R-:W-:Y:S01]  /*59f0*/  ISETP.LE.U32.AND P4, PT, R5, UR4, PT ;  /* 0x0000000405007c0c */ /* 0x000fe2000bf83070 */
[----:B------:R-:W-:Y:S01]  /*5a00*/  @!P0 FADD.FTZ R223, -R223, -RZ ;  /* 0x800000ffdfdf8221 */ /* 0x000fe20000010100 */
[----:B------:R-:W-:Y:S01]  /*5a10*/  ISETP.LE.U32.AND P5, PT, R4, UR4, PT ;  /* 0x0000000404007c0c */ /* 0x000fe2000bfa3070 */
[----:B------:R-:W-:Y:S01]  /*5a20*/  @!P2 FADD.FTZ R210, -R210, -RZ ;  /* 0x800000ffd2d2a221 */ /* 0x000fe20000010100 */
[----:B------:R-:W-:Y:S01]  /*5a30*/  LOP3.LUT R4, R13, 0xffff, RZ, 0xc0, !PT ;  /* 0x0000ffff0d047812 */ /* 0x000fe200078ec0ff */
[----:B------:R-:W-:Y:S01]  /*5a40*/  @!P6 FADD.FTZ R213, -R213, -RZ ;  /* 0x800000ffd5d5e221 */ /* 0x000fe20000010100 */
[--C-:B------:R-:W-:Y:S01]  /*5a50*/  SHF.R.U32.HI R5, RZ, 0x18, R13.reuse ;  /* 0x00000018ff057819 */ /* 0x100fe2000001160d */
[----:B------:R-:W-:Y:S01]  /*5a60*/  MUFU.EX2 R192, R41 ;  /* 0x0000002900c07308 */ /* 0x000fe20000000800 */
[----:B------:R-:W-:Y:S02]  /*5a70*/  SHF.R.U32.HI R13, RZ, 0x10, R13 ;  /* 0x00000010ff0d7819 */ /* 0x000fe4000001160d */
[----:B------:R-:W-:Y:S02]  /*5a80*/  ISETP.LE.U32.AND P2, PT, R5, UR4, PT ;  /* 0x0000000405007c0c */ /* 0x000fe4000bf43070 */
[----:B------:R-:W-:Y:S01]  /*5a90*/  LOP3.LUT R5, R13, 0xff, RZ, 0xc0, !PT ;  /* 0x000000ff0d057812 */ /* 0x000fe200078ec0ff */
[----:B------:R-:W-:Y:S01]  /*5aa0*/  @!P4 FADD.FTZ R202, -R202, -RZ ;  /* 0x800000ffcacac221 */ /* 0x000fe20000010100 */
[----:B------:R-:W-:Y:S01]  /*5ab0*/  SHF.R.U32.HI R4, RZ, 0x8, R4 ;  /* 0x00000008ff047819 */ /* 0x000fe20000011604 */
[----:B------:R-:W-:Y:S01]  /*5ac0*/  @!P5 FADD.FTZ R214, -R214, -RZ ;  /* 0x800000ffd6d6d221 */ /* 0x000fe20000010100 */
[----:B------:R-:W-:Y:S01]  /*5ad0*/  LOP3.LUT R13, R30, 0xff, RZ, 0xc0, !PT ;  /* 0x000000ff1e0d7812 */ /* 0x000fe200078ec0ff */
[----:B------:R-:W1:Y:S01]  /*5ae0*/  MUFU.EX2 R183, R36 ;  /* 0x0000002400b77308 */ /* 0x000e620000000800 */
[----:B------:R-:W-:Y:S02]  /*5af0*/  ISETP.LE.U32.AND P6, PT, R5, UR4, PT ;  /* 0x0000000405007c0c */ /* 0x000fe4000bfc3070 */
[----:B------:R-:W-:Y:S02]  /*5b00*/  LOP3.LUT R5, R12, 0xff, RZ, 0xc0, !PT ;  /* 0x000000ff0c057812 */ /* 0x000fe400078ec0ff */
[----:B------:R-:W-:Y:S01]  /*5b10*/  LOP3.LUT R4, R4, 0xffff, RZ, 0xc0, !PT ;  /* 0x0000ffff04047812 */ /* 0x000fe200078ec0ff */
[----:B------:R-:W-:Y:S01]  /*5b20*/  @!P2 FADD.FTZ R201, -R201, -RZ ;  /* 0x800000ffc9c9a221 */ /* 0x000fe20000010100 */
[----:B------:R-:W-:Y:S02]  /*5b30*/  ISETP.LE.U32.AND P4, PT, R5, UR4, PT ;  /* 0x0000000405007c0c */ /* 0x000fe4000bf83070 */
[----:B------:R-:W-:Y:S01]  /*5b40*/  ISETP.LE.U32.AND P5, PT, R4, UR4, PT ;  /* 0x0000000404007c0c */ /* 0x000fe2000bfa3070 */
[----:B------:R-:W-:Y:S01]  /*5b50*/  MUFU.EX2 R193, R40 ;  /* 0x0000002800c17308 */ /* 0x000fe20000000800 */
[----:B------:R-:W-:Y:S02]  /*5b60*/  LOP3.LUT R4, R12, 0xffff, RZ, 0xc0, !PT ;  /* 0x0000ffff0c047812 */ /* 0x000fe400078ec0ff */
[----:B------:R-:W-:Y:S01]  /*5b70*/  SHF.R.U32.HI R12, RZ, 0x18, R12 ;  /* 0x00000018ff0c7819 */ /* 0x000fe2000001160c */
[----:B------:R-:W-:Y:S01]  /*5b80*/  @!P6 FADD.FTZ R206, -R206, -RZ ;  /* 0x800000ffcecee221 */ /* 0x000fe20000010100 */
[----:B------:R-:W-:Y:S02]  /*5b90*/  ISETP.LE.U32.AND P3, PT, R10, UR4, PT ;  /* 0x000000040a007c0c */ /* 0x000fe4000bf63070 */
[----:B------:R-:W-:Y:S02]  /*5ba0*/  SHF.R.U32.HI R4, RZ, 0x8, R4 ;  /* 0x00000008ff047819 */ /* 0x000fe40000011604 */
[----:B------:R-:W-:Y:S01]  /*5bb0*/  LOP3.LUT R5, R6, 0xff, RZ, 0xc0, !PT ;  /* 0x000000ff06057812 */ /* 0x000fe200078ec0ff */
[----:B------:R-:W-:Y:S01]  /*5bc0*/  @!P4 FADD.FTZ R212, -R212, -RZ ;  /* 0x800000ffd4d4c221 */ /* 0x000fe20000010100 */
[----:B------:R-:W-:Y:S01]  /*5bd0*/  SHF.R.U32.HI R6, RZ, 0x8, R27 ;  /* 0x00000008ff067819 */ /* 0x000fe2000001161b */
[----:B------:R-:W-:Y:S01]  /*5be0*/  @!P5 FADD.FTZ R199, -R199, -RZ ;  /* 0x800000ffc7c7d221 */ /* 0x000fe20000010100 */
[----:B------:R-:W-:Y:S01]  /*5bf0*/  ISETP.LE.U32.AND P4, PT, R12, UR4, PT ;  /* 0x000000040c007c0c */ /* 0x000fe2000bf83070 */
[----:B------:R-:W3:Y:S01]  /*5c00*/  MUFU.EX2 R184, R39 ;  /* 0x0000002700b87308 */ /* 0x000ee20000000800 */
[----:B------:R-:W-:Y:S02]  /*5c10*/  SHF.R.U32.HI R12, RZ, 0x8, R29 ;  /* 0x00000008ff0c7819 */ /* 0x000fe4000001161d */
[----:B------:R-:W-:Y:S01]  /*5c20*/  LOP3.LUT R4, R4, 0xffff, RZ, 0xc0, !PT ;  /* 0x0000ffff04047812 */ /* 0x000fe200078ec0ff */
[----:B------:R-:W-:Y:S01]  /*5c30*/  @!P3 FADD.FTZ R219, -R219, -RZ ;  /* 0x800000ffdbdbb221 */ /* 0x000fe20000010100 */
[----:B------:R-:W-:Y:S02]  /*5c40*/  LOP3.LUT R8, R28, 0xff, RZ, 0xc0, !PT ;  /* 0x000000ff1c087812 */ /* 0x000fe400078ec0ff */
[----:B------:R-:W-:Y:S02]  /*5c50*/  ISETP.LE.U32.AND P0, PT, R19, UR4, PT ;  /* 0x0000000413007c0c */ /* 0x000fe4000bf03070 */
[----:B------:R-:W-:Y:S01]  /*5c60*/  ISETP.LE.U32.AND P5, PT, R4, UR4, PT ;  /* 0x0000000404007c0c */ /* 0x000fe2000bfa3070 */
[----:B------:R-:W-:Y:S01]  /*5c70*/  MUFU.EX2 R182, R37 ;  /* 0x0000002500b67308 */ /* 0x000fe20000000800 */
[----:B------:R-:W-:Y:S01]  /*5c80*/  ISETP.LE.U32.AND P6, PT, R5, UR4, PT ;  /* 0x0000000405007c0c */ /* 0x000fe2000bfc3070 */
[----:B--2---:R-:W-:Y:S01]  /*5c90*/  @!P4 FADD.FTZ R215, -R215, -RZ ;  /* 0x800000ffd7d7c221 */ /* 0x004fe20000010100 */
[----:B------:R-:W-:Y:S01]  /*5ca0*/  ISETP.LE.U32.AND P4, PT, R8, UR4, PT ;  /* 0x0000000408007c0c */ /* 0x000fe2000bf83070 */
[----:B------:R-:W-:Y:S01]  /*5cb0*/  IMAD.WIDE.U32 R4, R135, -0x326172a9, RZ ;  /* 0xcd9e8d5787047825 */ /* 0x000fe200078e00ff */
[----:B------:R-:W-:Y:S02]  /*5cc0*/  ISETP.LE.U32.AND P2, PT, R17, UR4, PT ;  /* 0x0000000411007c0c */ /* 0x000fe4000bf43070 */
[----:B------:R-:W-:Y:S02]  /*5cd0*/  ISETP.LE.U32.AND P3, PT, R18, UR4, PT ;  /* 0x0000000412007c0c */ /* 0x000fe4000bf63070 */
[----:B------:R-:W-:Y:S01]  /*5ce0*/  LOP3.LUT R12, R12, 0xffff, RZ, 0xc0, !PT ;  /* 0x0000ffff0c0c7812 */ /* 0x000fe200078ec0ff */
[----:B----4-:R-:W-:Y:S01]  /*5cf0*/  @!P0 FADD.FTZ R207, -R207, -RZ ;  /* 0x800000ffcfcf8221 */ /* 0x010fe20000010100 */
[----:B------:R-:W-:Y:S01]  /*5d00*/  LOP3.LUT R6, R6, 0xffff, RZ, 0xc0, !PT ;  /* 0x0000ffff06067812 */ /* 0x000fe200078ec0ff */
[----:B------:R-:W-:Y:S01]  /*5d10*/  @!P5 FADD.FTZ R209, -R209, -RZ ;  /* 0x800000ffd1d1d221 */ /* 0x000fe20000010100 */
[----:B------:R-:W-:Y:S01]  /*5d20*/  ISETP.LE.U32.AND P0, PT, R12, UR4, PT ;  /* 0x000000040c007c0c */ /* 0x000fe2000bf03070 */
[----:B------:R-:W-:Y:S01]  /*5d30*/  @!P6 FADD.FTZ R216, -R216, -RZ ;  /* 0x800000ffd8d8e221 */ /* 0x000fe20000010100 */
[----:B------:R-:W-:Y:S01]  /*5d40*/  ISETP.LE.U32.AND P5, PT, R24, UR4, PT ;  /* 0x0000000418007c0c */ /* 0x000fe2000bfa3070 */
[----:B------:R-:W-:Y:S01]  /*5d50*/  @!P4 FADD.FTZ R208, -R208, -RZ ;  /* 0x800000ffd0d0c221 */ /* 0x000fe20000010100 */
[----:B------:R-:W-:Y:S01]  /*5d60*/  ISETP.LE.U32.AND P6, PT, R6, UR4, PT ;  /* 0x0000000406007c0c */ /* 0x000fe2000bfc3070 */
[----:B------:R-:W-:Y:S01]  /*5d70*/  IMAD.WIDE.U32 R6, R150, -0x2daee0ad, RZ ;  /* 0xd2511f5396067825 */ /* 0x000fe200078e00ff */
[----:B------:R-:W-:Y:S01]  /*5d80*/  ISETP.LE.U32.AND P4, PT, R13, UR4, PT ;  /* 0x000000040d007c0c */ /* 0x000fe2000bf83070 */
[----:B------:R-:W2:Y:S01]  /*5d90*/  MUFU.EX2 R188, R38 ;  /* 0x0000002600bc7308 */ /* 0x000ea20000000800 */
[C---:B------:R-:W-:Y:S01]  /*5da0*/  LOP3.LUT R13, R11.reuse, 0xff, RZ, 0xc0, !PT ;  /* 0x000000ff0b0d7812 */ /* 0x040fe200078ec0ff */
[----:B------:R-:W-:Y:S01]  /*5db0*/  @!P2 FADD.FTZ R190, -R190, -RZ ;  /* 0x800000ffbebea221 */ /* 0x000fe20000010100 */
[----:B------:R-:W-:Y:S01]  /*5dc0*/  LOP3.LUT R12, R11, 0xffff, RZ, 0xc0, !PT ;  /* 0x0000ffff0b0c7812 */ /* 0x000fe200078ec0ff */
[----:B------:R-:W-:Y:S01]  /*5dd0*/  @!P3 FADD.FTZ R200, -R200, -RZ ;  /* 0x800000ffc8c8b221 */ /* 0x000fe20000010100 */
[----:B------:R-:W-:Y:S01]  /*5de0*/  ISETP.LE.U32.AND P2, PT, R13, UR4, PT ;  /* 0x000000040d007c0c */ /* 0x000fe2000bf43070 */
[----:B------:R-:W-:Y:S01]  /*5df0*/  @!P0 FADD.FTZ R185, -R185, -RZ ;  /* 0x800000ffb9b98221 */ /* 0x000fe20000010100 */
[C---:B------:R-:W-:Y:S01]  /*5e00*/  LOP3.LUT R19, R6.reuse, 0xffff, RZ, 0xc0, !PT ;  /* 0x0000ffff06137812 */ /* 0x040fe200078ec0ff */
[----:B------:R-:W-:Y:S01]  /*5e10*/  @!P5 FADD.FTZ R189, -R189, -RZ ;  /* 0x800000ffbdbdd221 */ /* 0x000fe20000010100 */
[--C-:B------:R-:W-:Y:S01]  /*5e20*/  SHF.R.U32.HI R18, RZ, 0x10, R6.reuse ;  /* 0x00000010ff127819 */ /* 0x100fe20000011606 */
[----:B------:R-:W-:Y:S01]  /*5e30*/  MUFU.EX2 R197, R42 ;  /* 0x0000002a00c57308 */ /* 0x000fe20000000800 */
[----:B------:R-:W-:Y:S01]  /*5e40*/  ISETP.LE.U32.AND P3, PT, R21, UR4, PT ;  /* 0x0000000415007c0c */ /* 0x000fe2000bf63070 */
[----:B------:R-:W-:Y:S01]  /*5e50*/  @!P4 FADD.FTZ R191, -R191, -RZ ;  /* 0x800000ffbfbfc221 */ /* 0x000fe20000010100 */
[----:B------:R-:W-:Y:S01]  /*5e60*/  LOP3.LUT R20, R6, 0xff, RZ, 0xc0, !PT ;  /* 0x000000ff06147812 */ /* 0x000fe200078ec0ff */
[----:B------:R-:W-:Y:S01]  /*5e70*/  @!P6 FADD.FTZ R198, -R198, -RZ ;  /* 0x800000ffc6c6e221 */ /* 0x000fe20000010100 */
[----:B------:R-:W-:Y:S02]  /*5e80*/  SHF.R.U32.HI R21, RZ, 0x18, R6 ;  /* 0x00000018ff157819 */ /* 0x000fe40000011606 */
[--C-:B------:R-:W-:Y:S01]  /*5e90*/  SHF.R.U32.HI R6, RZ, 0x10, R11.reuse ;  /* 0x00000010ff067819 */ /* 0x100fe2000001160b */
[----:B-1----:R-:W-:Y:S01]  /*5ea0*/  @!P2 FADD.FTZ R183, -R183, -RZ ;  /* 0x800000ffb7b7a221 */ /* 0x002fe20000010100 */
[----:B------:R-:W-:Y:S01]  /*5eb0*/  LOP3.LUT R9, R7, UR5, R148, 0x96, !PT ;  /* 0x0000000507097c12 */ /* 0x000fe2000f8e9694 */
[----:B------:R-:W-:Y:S01]  /*5ec0*/  MUFU.EX2 R187, R45 ;  /* 0x0000002d00bb7308 */ /* 0x000fe20000000800 */
[----:B------:R-:W-:Y:S02]  /*5ed0*/  SHF.R.U32.HI R7, RZ, 0x8, R12 ;  /* 0x00000008ff077819 */ /* 0x000fe4000001160c */
[----:B------:R-:W-:Y:S01]  /*5ee0*/  SHF.R.U32.HI R12, RZ, 0x18, R11 ;  /* 0x00000018ff0c7819 */ /* 0x000fe2000001160b */
[----:B------:R-:W-:Y:S01]  /*5ef0*/  @!P3 FADD.FTZ R161, -R161, -RZ ;  /* 0x800000ffa1a1b221 */ /* 0x000fe20000010100 */
[----:B------:R-:W-:Y:S02]  /*5f00*/  LOP3.LUT R10, R5, UR6, R26, 0x96, !PT ;  /* 0x00000006050a7c12 */ /* 0x000fe4000f8e961a */
[----:B------:R-:W-:Y:S02]  /*5f10*/  LOP3.LUT R6, R6, 0xff, RZ, 0xc0, !PT ;  /* 0x000000ff06067812 */ /* 0x000fe400078ec0ff */
[----:B------:R-:W-:Y:S01]  /*5f20*/  ISETP.LE.U32.AND P0, PT, R12, UR4, PT ;  /* 0x000000040c007c0c */ /* 0x000fe2000bf03070 */
[----:B------:R-:W-:Y:S01]  /*5f30*/  MUFU.EX2 R186, R44 ;  /* 0x0000002c00ba7308 */ /* 0x000fe20000000800 */
[----:B------:R-:W-:Y:S02]  /*5f40*/  ISETP.LE.U32.AND P5, PT, R6, UR4, PT ;  /* 0x0000000406007c0c */ /* 0x000fe4000bfa3070 */
[C---:B------:R-:W-:Y:S02]  /*5f50*/  LOP3.LUT R6, R10.reuse, 0xff, RZ, 0xc0, !PT ;  /* 0x000000ff0a067812 */ /* 0x040fe400078ec0ff */
[----:B------:R-:W-:Y:S02]  /*5f60*/  LOP3.LUT R11, R10, 0xffff, RZ, 0xc0, !PT ;  /* 0x0000ffff0a0b7812 */ /* 0x000fe400078ec0ff */
[----:B------:R-:W-:Y:S02]  /*5f70*/  LOP3.LUT R7, R7, 0xffff, RZ, 0xc0, !PT ;  /* 0x0000ffff07077812 */ /* 0x000fe400078ec0ff */
[----:B------:R-:W-:Y:S01]  /*5f80*/  ISETP.LE.U32.AND P2, PT, R6, UR4, PT ;  /* 0x0000000406007c0c */ /* 0x000fe2000bf43070 */
[----:B------:R-:W1:Y:S01]  /*5f90*/  MUFU.EX2 R196, R43 ;  /* 0x0000002b00c47308 */ /* 0x000e620000000800 */
[----:B------:R-:W-:Y:S01]  /*5fa0*/  ISETP.LE.U32.AND P4, PT, R7, UR4, PT ;  /* 0x0000000407007c0c */ /* 0x000fe2000bf83070 */
[----:B---3--:R-:W-:Y:S01]  /*5fb0*/  @!P0 FADD.FTZ R184, -R184, -RZ ;  /* 0x800000ffb8b88221 */ /* 0x008fe20000010100 */
[----:B------:R-:W-:Y:S01]  /*5fc0*/  SHF.R.U32.HI R6, RZ, 0x8, R11 ;  /* 0x00000008ff067819 */ /* 0x000fe2000001160b */
[----:B--2---:R-:W-:Y:S01]  /*5fd0*/  @!P5 FADD.FTZ R188, -R188, -RZ ;  /* 0x800000ffbcbcd221 */ /* 0x004fe20000010100 */
[----:B------:R-:W-:Y:S02]  /*5fe0*/  SHF.R.U32.HI R7, RZ, 0x10, R10 ;  /* 0x00000010ff077819 */ /* 0x000fe4000001160a */
[----:B------:R-:W-:Y:S02]  /*5ff0*/  LOP3.LUT R6, R6, 0xffff, RZ, 0xc0, !PT ;  /* 0x0000ffff06067812 */ /* 0x000fe400078ec0ff */
[--C-:B------:R-:W-:Y:S01]  /*6000*/  SHF.R.U32.HI R17, RZ, 0x10, R4.reuse ;  /* 0x00000010ff117819 */ /* 0x100fe20000011604 */
[----:B------:R-:W2:Y:S01]  /*6010*/  MUFU.EX2 R194, R46 ;  /* 0x0000002e00c27308 */ /* 0x000ea20000000800 */
[----:B------:R-:W-:Y:S01]  /*6020*/  SHF.R.U32.HI R16, RZ, 0x18, R4 ;  /* 0x00000018ff107819 */ /* 0x000fe20000011604 */
[----:B------:R-:W-:Y:S01]  /*6030*/  @!P2 FADD.FTZ R193, -R193, -RZ ;  /* 0x800000ffc1c1a221 */ /* 0x000fe20000010100 */
[----:B------:R-:W-:Y:S01]  /*6040*/  LOP3.LUT R14, R4, 0xffff, RZ, 0xc0, !PT ;  /* 0x0000ffff040e7812 */ /* 0x000fe200078ec0ff */
[----:B------:R-:W-:Y:S01]  /*6050*/  @!P4 FADD.FTZ R182, -R182, -RZ ;  /* 0x800000ffb6b6c221 */ /* 0x000fe20000010100 */
[----:B------:R-:W-:Y:S01]  /*6060*/  LOP3.LUT R15, R4, 0xff, RZ, 0xc0, !PT ;  /* 0x000000ff040f7812 */ /* 0x000fe200078ec0ff */
[----:B------:R-:W-:Y:S01]  /*6070*/  IMAD.WIDE.U32 R4, R141, -0x2daee0ad, RZ ;  /* 0xd2511f538d047825 */ /* 0x000fe200078e00ff */
[----:B------:R-:W-:Y:S02]  /*6080*/  ISETP.LE.U32.AND P0, PT, R6, UR4, PT ;  /* 0x0000000406007c0c */ /* 0x000fe4000bf03070 */
[----:B------:R-:W-:Y:S01]  /*6090*/  SHF.R.U32.HI R12, RZ, 0x18, R10 ;  /* 0x00000018ff0c7819 */ /* 0x000fe2000001160a */
[----:B------:R-:W3:Y:S01]  /*60a0*/  MUFU.EX2 R195, R47 ;  /* 0x0000002f00c37308 */ /* 0x000ee20000000800 */
[----:B------:R-:W-:Y:S02]  /*60b0*/  LOP3.LUT R7, R7, 0xff, RZ, 0xc0, !PT ;  /* 0x000000ff07077812 */ /* 0x000fe400078ec0ff */
[----:B------:R-:W-:Y:S02]  /*60c0*/  LOP3.LUT R8, R5, UR5, R140, 0x96, !PT ;  /* 0x0000000505087c12 */ /* 0x000fe4000f8e968c */
[----:B------:R-:W-:Y:S02]  /*60d0*/  ISETP.LE.U32.AND P4, PT, R12, UR4, PT ;  /* 0x000000040c007c0c */ /* 0x000fe4000bf83070 */
[----:B------:R-:W-:Y:S02]  /*60e0*/  LOP3.LUT R12, R4, 0xffff, RZ, 0xc0, !PT ;  /* 0x0000ffff040c7812 */ /* 0x000fe400078ec0ff */
[----:B------:R-:W-:Y:S01]  /*60f0*/  SHF.R.U32.HI R5, RZ, 0x8, R14 ;  /* 0x00000008ff057819 */ /* 0x000fe2000001160e */
[----:B------:R-:W-:Y:S01]  /*6100*/  @!P0 FADD.FTZ R192, -R192, -RZ ;  /* 0x800000ffc0c08221 */ /* 0x000fe20000010100 */
[----:B------:R-:W-:Y:S01]  /*6110*/  ISETP.LE.U32.AND P5, PT, R7, UR4, PT ;  /* 0x0000000407007c0c */ /* 0x000fe2000bfa3070 */
[----:B------:R-:W4:Y:S01]  /*6120*/  MUFU.EX2 R150, R132 ;  /* 0x0000008400967308 */ /* 0x000f220000000800 */
[----:B------:R-:W-:Y:S02]  /*6130*/  LOP3.LUT R5, R5, 0xffff, RZ, 0xc0, !PT ;  /* 0x0000ffff05057812 */ /* 0x000fe400078ec0ff */
[----:B------:R-:W-:Y:S02]  /*6140*/  LOP3.LUT R11, R4, 0xff, RZ, 0xc0, !PT ;  /* 0x000000ff040b7812 */ /* 0x000fe400078ec0ff */
[----:B------:R-:W-:Y:S01]  /*6150*/  ISETP.LE.U32.AND P0, PT, R5, UR4, PT ;  /* 0x0000000405007c0c */ /* 0x000fe2000bf03070 */
[----:B-1----:R-:W-:Y:S01]  /*6160*/  @!P4 FADD.FTZ R196, -R196, -RZ ;  /* 0x800000ffc4c4c221 */ /* 0x002fe20000010100 */
[--C-:B------:R-:W-:Y:S02]  /*6170*/  SHF.R.U32.HI R7, RZ, 0x18, R4.reuse ;  /* 0x00000018ff077819 */ /* 0x100fe40000011604 */
[----:B------:R-:W-:Y:S02]  /*6180*/  SHF.R.U32.HI R10, RZ, 0x10, R4 ;  /* 0x00000010ff0a7819 */ /* 0x000fe40000011604 */
[----:B------:R-:W-:Y:S01]  /*6190*/  LOP3.LUT R4, R17, 0xff, RZ, 0xc0, !PT ;  /* 0x000000ff11047812 */ /* 0x000fe200078ec0ff */
[----:B------:R-:W-:Y:S01]  /*61a0*/  @!P5 FADD.FTZ R197, -R197, -RZ ;  /* 0x800000ffc5c5d221 */ /* 0x000fe20000010100 */
[----:B------:R-:W-:Y:S02]  /*61b0*/  ISETP.LE.U32.AND P2, PT, R15, UR4, PT ;  /* 0x000000040f007c0c */ /* 0x000fe4000bf43070 */
[----:B------:R-:W-:Y:S02]  /*61c0*/  ISETP.LE.U32.AND P5, PT, R4, UR4, PT ;  /* 0x0000000404007c0c */ /* 0x000fe4000bfa3070 */
[----:B------:R-:W-:Y:S01]  /*61d0*/  SHF.R.U32.HI R4, RZ, 0x8, R31 ;  /* 0x00000008ff047819 */ /* 0x000fe2000001161f */
[----:B------:R-:W-:Y:S01]  /*61e0*/  @!P0 FADD.FTZ R187, -R187, -RZ ;  /* 0x800000ffbbbb8221 */ /* 0x000fe20000010100 */
[----:B------:R-:W-:Y:S02]  /*61f0*/  LOP3.LUT R5, R32, 0xff, RZ, 0xc0, !PT ;  /* 0x000000ff20057812 */ /* 0x000fe400078ec0ff */
[----:B------:R-:W-:Y:S02]  /*6200*/  LOP3.LUT R4, R4, 0xffff, RZ, 0xc0, !PT ;  /* 0x0000ffff04047812 */ /* 0x000fe400078ec0ff */
[----:B------:R-:W-:Y:S02]  /*6210*/  ISETP.LE.U32.AND P4, PT, R16, UR4, PT ;  /* 0x0000000410007c0c */ /* 0x000fe4000bf83070 */
[----:B------:R-:W-:Y:S01]  /*6220*/  ISETP.LE.U32.AND P0, PT, R4, UR4, PT ;  /* 0x0000000404007c0c */ /* 0x000fe2000bf03070 */
[----:B------:R-:W-:Y:S01]  /*6230*/  @!P2 FADD.FTZ R186, -R186, -RZ ;  /* 0x800000ffbabaa221 */ /* 0x000fe20000010100 */
[----:B------:R-:W-:Y:S01]  /*6240*/  LOP3.LUT R4, R9, 0xffff, RZ, 0xc0, !PT ;  /* 0x0000ffff09047812 */ /* 0x000fe200078ec0ff */
[----:B--2---:R-:W-:Y:S01]  /*6250*/  @!P5 FADD.FTZ R194, -R194, -RZ ;  /* 0x800000ffc2c2d221 */ /* 0x004fe20000010100 */
[----:B------:R-:W-:Y:S02]  /*6260*/  ISETP.LE.U32.AND P2, PT, R5, UR4, PT ;  /* 0x0000000405007c0c */ /* 0x000fe4000bf43070 */
[----:B------:R-:W-:Y:S02]  /*6270*/  LOP3.LUT R5, R9, 0xff, RZ, 0xc0, !PT ;  /* 0x000000ff09057812 */ /* 0x000fe400078ec0ff */
[----:B------:R-:W-:Y:S02]  /*6280*/  SHF.R.U32.HI R4, RZ, 0x8, R4 ;  /* 0x00000008ff047819 */ /* 0x000fe40000011604 */
[----:B------:R-:W-:Y:S01]  /*6290*/  ISETP.LE.U32.AND P5, PT, R5, UR4, PT ;  /* 0x0000000405007c0c */ /* 0x000fe2000bfa3070 */
[----:B---3--:R-:W-:Y:S01]  /*62a0*/  @!P4 FADD.FTZ R195, -R195, -RZ ;  /* 0x800000ffc3c3c221 */ /* 0x008fe20000010100 */
[--C-:B------:R-:W-:Y:S01]  /*62b0*/  SHF.R.U32.HI R5, RZ, 0x18, R9.reuse ;  /* 0x00000018ff057819 */ /* 0x100fe20000011609 */
[----:B------:R-:W-:Y:S01]  /*62c0*/  @!P0 FADD.FTZ R160, -R160, -RZ ;  /* 0x800000ffa0a08221 */ /* 0x000fe20000010100 */
[----:B------:R-:W-:Y:S02]  /*62d0*/  SHF.R.U32.HI R9, RZ, 0x10, R9 ;  /* 0x00000010ff097819 */ /* 0x000fe40000011609 */
[----:B------:R-:W-:Y:S01]  /*62e0*/  LOP3.LUT R4, R4, 0xffff, RZ, 0xc0, !PT ;  /* 0x0000ffff04047812 */ /* 0x000fe200078ec0ff */
[----:B------:R-:W-:Y:S01]  /*62f0*/  @!P2 FADD.FTZ R165, -R165, -RZ ;  /* 0x800000ffa5a5a221 */ /* 0x000fe20000010100 */
[----:B------:R-:W-:Y:S02]  /*6300*/  LOP3.LUT R9, R9, 0xff, RZ, 0xc0, !PT ;  /* 0x000000ff09097812 */ /* 0x000fe400078ec0ff */
[----:B------:R-:W-:Y:S02]  /*6310*/  ISETP.LE.U32.AND P0, PT, R4, UR4, PT ;  /* 0x0000000404007c0c */ /* 0x000fe4000bf03070 */
[----:B------:R-:W-:Y:S01]  /*6320*/  LOP3.LUT R4, R8, 0xffff, RZ, 0xc0, !PT ;  /* 0x0000ffff08047812 */ /* 0x000fe200078ec0ff */
[----:B------:R-:W-:Y:S01]  /*6330*/  @!P5 FADD.FTZ R157, -R157, -RZ ;  /* 0x800000ff9d9dd221 */ /* 0x000fe20000010100 */
[----:B------:R-:W-:Y:S02]  /*6340*/  ISETP.LE.U32.AND P6, PT, R22, UR4, PT ;  /* 0x0000000416007c0c */ /* 0x000fe4000bfc3070 */
[----:B------:R-:W-:Y:S02]  /*6350*/  ISETP.LE.U32.AND P3, PT, R9, UR4, PT ;  /* 0x0000000409007c0c */ /* 0x000fe4000bf63070 */
[----:B------:R-:W-:Y:S02]  /*6360*/  SHF.R.U32.HI R4, RZ, 0x8, R4 ;  /* 0x00000008ff047819 */ /* 0x000fe40000011604 */
[----:B------:R-:W-:Y:S02]  /*6370*/  ISETP.LE.U32.AND P4, PT, R5, UR4, PT ;  /* 0x0000000405007c0c */ /* 0x000fe4000bf83070 */
[----:B------:R-:W-:Y:S01]  /*6380*/  LOP3.LUT R4, R4, 0xffff, RZ, 0xc0, !PT ;  /* 0x0000ffff04047812 */ /* 0x000fe200078ec0ff */
[----:B------:R-:W-:Y:S01]  /*6390*/  @!P0 FADD.FTZ R156, -R156, -RZ ;  /* 0x800000ff9c9c8221 */ /* 0x000fe20000010100 */
[--C-:B------:R-:W-:Y:S02]  /*63a0*/  SHF.R.U32.HI R5, RZ, 0x10, R8.reuse ;  /* 0x00000010ff057819 */ /* 0x100fe40000011608 */
[----:B------:R-:W-:Y:S01]  /*63b0*/  ISETP.LE.U32.AND P5, PT, R4, UR4, PT ;  /* 0x0000000404007c0c */ /* 0x000fe2000bfa3070 */
[----:B------:R-:W-:Y:S01]  /*63c0*/  @!P6 FADD.FTZ R164, -R164, -RZ ;  /* 0x800000ffa4a4e221 */ /* 0x000fe20000010100 */
[----:B------:R-:W-:Y:S01]  /*63d0*/  LOP3.LUT R6, R8, 0xff, RZ, 0xc0, !PT ;  /* 0x000000ff08067812 */ /* 0x000fe200078ec0ff */
[----:B------:R-:W-:Y:S01]  /*63e0*/  @!P3 FADD.FTZ R162, -R162, -RZ ;  /* 0x800000ffa2a2b221 */ /* 0x000fe20000010100 */
[----:B------:R-:W-:Y:S02]  /*63f0*/  LOP3.LUT R5, R5, 0xff, RZ, 0xc0, !PT ;  /* 0x000000ff05057812 */ /* 0x000fe400078ec0ff */
[----:B------:R-:W-:Y:S01]  /*6400*/  SHF.R.U32.HI R8, RZ, 0x18, R8 ;  /* 0x00000018ff087819 */ /* 0x000fe20000011608 */
[----:B------:R-:W-:Y:S01]  /*6410*/  @!P4 FADD.FTZ R159, -R159, -RZ ;  /* 0x800000ff9f9fc221 */ /* 0x000fe20000010100 */
[----:B------:R-:W-:Y:S02]  /*6420*/  ISETP.LE.U32.AND P6, PT, R5, UR4, PT ;  /* 0x0000000405007c0c */ /* 0x000fe4000bfc3070 */
[----:B------:R-:W-:Y:S02]  /*6430*/  ISETP.LE.U32.AND P3, PT, R8, UR4, PT ;  /* 0x0000000408007c0c */ /* 0x000fe4000bf63070 */
[----:B------:R-:W-:Y:S01]  /*6440*/  SHF.R.U32.HI R4, RZ, 0x8, R19 ;  /* 0x00000008ff047819 */ /* 0x000fe20000011613 */
[----:B------:R-:W-:Y:S01]  /*6450*/  @!P5 FADD.FTZ R166, -R166, -RZ ;  /* 0x800000ffa6a6d221 */ /* 0x000fe20000010100 */
[----:B------:R-:W-:Y:S02]  /*6460*/  ISETP.LE.U32.AND P0, PT, R20, UR4, PT ;  /* 0x0000000414007c0c */ /* 0x000fe4000bf03070 */
[----:B------:R-:W-:Y:S02]  /*6470*/  LOP3.LUT R4, R4, 0xffff, RZ, 0xc0, !PT ;  /* 0x0000ffff04047812 */ /* 0x000fe400078ec0ff */
[----:B------:R-:W-:Y:S02]  /*6480*/  ISETP.LE.U32.AND P2, PT, R6, UR4, PT ;  /* 0x0000000406007c0c */ /* 0x000fe4000bf43070 */
[----:B------:R-:W-:Y:S01]  /*6490*/  ISETP.LE.U32.AND P5, PT, R4, UR4, PT ;  /* 0x0000000404007c0c */ /* 0x000fe2000bfa3070 */
[----:B------:R-:W-:Y:S01]  /*64a0*/  @!P6 FADD.FTZ R181, -R181, -RZ ;  /* 0x800000ffb5b5e221 */ /* 0x000fe20000010100 */
[----:B------:R-:W-:Y:S01]  /*64b0*/  LOP3.LUT R4, R18, 0xff, RZ, 0xc0, !PT ;  /* 0x000000ff12047812 */ /* 0x000fe200078ec0ff */
[----:B------:R-:W-:Y:S01]  /*64c0*/  @!P3 FADD.FTZ R180, -R180, -RZ ;  /* 0x800000ffb4b4b221 */ /* 0x000fe20000010100 */
[----:B------:R-:W-:Y:S02]  /*64d0*/  SHF.R.U32.HI R6, RZ, 0x8, R12 ;  /* 0x00000008ff067819 */ /* 0x000fe4000001160c */
[----:B------:R-:W-:Y:S01]  /*64e0*/  ISETP.LE.U32.AND P6, PT, R7, UR4, PT ;  /* 0x0000000407007c0c */ /* 0x000fe2000bfc3070 */
[----:B------:R-:W-:Y:S01]  /*64f0*/  @!P0 FADD.FTZ R153, -R153, -RZ ;  /* 0x800000ff99998221 */ /* 0x000fe20000010100 */
[----:B------:R-:W-:Y:S02]  /*6500*/  F2FP.RELU.BF16.PACK_AB R7, R204, R205 ;  /* 0x000000cdcc07723e */ /* 0x000fe400000018ff */
[----:B------:R-:W-:Y:S01]  /*6510*/  LOP3.LUT R5, R10, 0xff, RZ, 0xc0, !PT ;  /* 0x000000ff0a057812 */ /* 0x000fe200078ec0ff */
[----:B------:R-:W-:Y:S01]  /*6520*/  @!P2 FADD.FTZ R167, -R167, -RZ ;  /* 0x800000ffa7a7a221 */ /* 0x000fe20000010100 */
[----:B------:R-:W-:Y:S01]  /*6530*/  ISETP.LE.U32.AND P3, PT, R4, UR4, PT ;  /* 0x0000000404007c0c */ /* 0x000fe2000bf63070 */
[----:B------:R-:W-:Y:S01]  /*6540*/  STS [R229+0x1c000], R7 ;  /* 0x01c00007e5007388 */ /* 0x000fe20000000800 */
[----:B------:R-:W-:Y:S01]  /*6550*/  LOP3.LUT R4, R6, 0xffff, RZ, 0xc0, !PT ;  /* 0x0000ffff06047812 */ /* 0x000fe200078ec0ff */
[----:B------:R-:W-:Y:S01]  /*6560*/  @!P5 FADD.FTZ R152, -R152, -RZ ;  /* 0x800000ff9898d221 */ /* 0x000fe20000010100 */
[----:B------:R-:W-:Y:S02]  /*6570*/  F2FP.RELU.BF16.PACK_AB R6, R217, R203 ;  /* 0x000000cbd906723e */ /* 0x000fe400000018ff */
[----:B------:R-:W-:Y:S01]  /*6580*/  ISETP.LE.U32.AND P0, PT, R5, UR4, PT ;  /* 0x0000000405007c0c */ /* 0x000fe2000bf03070 */
[----:B------:R-:W-:Y:S01]  /*6590*/  @!P6 FADD.FTZ R158, -R158, -RZ ;  /* 0x800000ff9e9ee221 */ /* 0x000fe20000010100 */
[----:B------:R-:W-:Y:S01]  /*65a0*/  F2FP.RELU.BF16.PACK_AB R5, R210, R211 ;  /* 0x000000d3d205723e */ /* 0x000fe200000018ff */
[----:B------:R1:W-:Y:S01]  /*65b0*/  STS [R229+0x1c400], R6 ;  /* 0x01c40006e5007388 */ /* 0x0003e20000000800 */
[----:B------:R-:W-:Y:S02]  /*65c0*/  ISETP.LE.U32.AND P5, PT, R4, UR4, PT ;  /* 0x0000000404007c0c */ /* 0x000fe4000bfa3070 */
[----:B------:R-:W-:Y:S01]  /*65d0*/  F2FP.RELU.BF16.PACK_AB R4, R213, R214 ;  /* 0x000000d6d504723e */ /* 0x000fe200000018ff */
[----:B------:R2:W-:Y:S01]  /*65e0*/  STS [R232+0x1c000], R5 ;  /* 0x01c00005e8007388 */ /* 0x0005e20000000800 */
[----:B------:R-:W-:Y:S01]  /*65f0*/  F2FP.RELU.BF16.PACK_AB R2, R222, R223 ;  /* 0x000000dfde02723e */ /* 0x000fe200000018ff */
[----:B------:R-:W-:Y:S01]  /*6600*/  @!P3 FADD.FTZ R151, -R151, -RZ ;  /* 0x800000ff9797b221 */ /* 0x000fe20000010100 */
[----:B------:R-:W-:Y:S01]  /*6610*/  F2FP.RELU.BF16.PACK_AB R0, R164, R165 ;  /* 0x000000a5a400723e */ /* 0x000fe200000018ff */
[----:B------:R3:W-:Y:S01]  /*6620*/  STS [R232+0x1c400], R4 ;  /* 0x01c40004e8007388 */ /* 0x0007e20000000800 */
[----:B------:R-:W-:Y:S01]  /*6630*/  ISETP.LE.U32.AND P4, PT, R21, UR4, PT ;  /* 0x0000000415007c0c */ /* 0x000fe2000bf83070 */
[----:B------:R-:W-:Y:S01]  /*6640*/  @!P0 FADD.FTZ R163, -R163, -RZ ;  /* 0x800000ffa3a38221 */ /* 0x000fe20000010100 */
[----:B------:R-:W-:Y:S02]  /*6650*/  ISETP.LE.U32.AND P2, PT, R11, UR4, PT ;  /* 0x000000040b007c0c */ /* 0x000fe4000bf43070 */
[----:B------:R-:W-:Y:S01]  /*6660*/  FSETP.GE.FTZ.AND P3, PT, R205, RZ, PT ;  /* 0x000000ffcd00720b */ /* 0x000fe20003f76000 */
[----:B------:R-:W-:Y:S01]  /*6670*/  @!P5 FADD.FTZ R154, -R154, -RZ ;  /* 0x800000ff9a9ad221 */ /* 0x000fe20000010100 */
[----:B------:R-:W-:Y:S07]  /*6680*/  FSETP.GE.FTZ.AND P5, PT, R190, RZ, PT ;  /* 0x000000ffbe00720b */ /* 0x000fee0003fb6000 */
[----:B----4-:R-:W-:Y:S01]  /*6690*/  @!P4 FADD.FTZ R150, -R150, -RZ ;  /* 0x800000ff9696c221 */ /* 0x010fe20000010100 */
[----:B------:R-:W-:Y:S01]  /*66a0*/  FSETP.GE.FTZ.AND P4, PT, R211, RZ, PT ;  /* 0x000000ffd300720b */ /* 0x000fe20003f96000 */
[----:B------:R-:W-:Y:S01]  /*66b0*/  @!P2 FADD.FTZ R155, -R155, -RZ ;  /* 0x800000ff9b9ba221 */ /* 0x000fe20000010100 */
[----:B-1----:R-:W-:Y:S02]  /*66c0*/  F2FP.RELU.BF16.PACK_AB R6, R221, R220 ;  /* 0x000000dcdd06723e */ /* 0x002fe400000018ff */
[----:B------:R-:W-:Y:S02]  /*66d0*/  FSETP.GE.FTZ.AND P2, PT, R204, RZ, PT ;  /* 0x000000ffcc00720b */ /* 0x000fe40003f56000 */
[----:B--2---:R-:W-:Y:S01]  /*66e0*/  F2FP.RELU.BF16.PACK_AB R5, R224, R225 ;  /* 0x000000e1e005723e */ /* 0x004fe200000018ff */
[----:B------:R1:W-:Y:S01]  /*66f0*/  STS [R229+0x1e000], R6 ;  /* 0x01e00006e5007388 */ /* 0x0003e20000000800 */
[----:B---3--:R-:W-:Y:S03]  /*6700*/  F2FP.RELU.BF16.PACK_AB R4, R218, R219 ;  /* 0x000000dbda04723e */ /* 0x008fe600000018ff */
[----:B------:R2:W-:Y:S04]  /*6710*/  STS [R229+0x1e400], R5 ;  /* 0x01e40005e5007388 */ /* 0x0005e80000000800 */
[----:B------:R3:W-:Y:S04]  /*6720*/  STS [R232+0x1e400], R2 ;  /* 0x01e40002e8007388 */ /* 0x0007e80000000800 */
[----:B------:R4:W-:Y:S01]  /*6730*/  STS [R232+0x1e000], R4 ;  /* 0x01e00004e8007388 */ /* 0x0009e20000000800 */
[----:B-1----:R-:W-:Y:S02]  /*6740*/  F2FP.RELU.BF16.PACK_AB R6, R199, R202 ;  /* 0x000000cac706723e */ /* 0x002fe400000018ff */
[----:B--2---:R-:W-:Y:S03]  /*6750*/  F2FP.RELU.BF16.PACK_AB R5, R201, R206 ;  /* 0x000000cec905723e */ /* 0x004fe600000018ff */
[----:B------:R1:W-:Y:S01]  /*6760*/  STS [R236+0x1c000], R6 ;  /* 0x01c00006ec007388 */ /* 0x0003e20000000800 */
[----:B---3--:R-:W-:Y:S03]  /*6770*/  F2FP.RELU.BF16.PACK_AB R2, R189, R191 ;  /* 0x000000bfbd02723e */ /* 0x008fe600000018ff */
[----:B------:R2:W-:Y:S01]  /*6780*/  STS [R236+0x1c400], R5 ;  /* 0x01c40005ec007388 */ /* 0x0005e20000000800 */
[----:B----4-:R-:W-:Y:S03]  /*6790*/  F2FP.RELU.BF16.PACK_AB R4, R185, R190 ;  /* 0x000000beb904723e */ /* 0x010fe600000018ff */
[----:B------:R3:W-:Y:S04]  /*67a0*/  STS [R235+0x1c400], R2 ;  /* 0x01c40002eb007388 */ /* 0x0007e80000000800 */
[----:B------:R4:W-:Y:S01]  /*67b0*/  STS [R235+0x1c000], R4 ;  /* 0x01c00004eb007388 */ /* 0x0009e20000000800 */
[----:B-1----:R-:W-:Y:S02]  /*67c0*/  F2FP.RELU.BF16.PACK_AB R6, R215, R216 ;  /* 0x000000d8d706723e */ /* 0x002fe400000018ff */
[----:B--2---:R-:W-:Y:S03]  /*67d0*/  F2FP.RELU.BF16.PACK_AB R5, R198, R200 ;  /* 0x000000c8c605723e */ /* 0x004fe600000018ff */
[----:B------:R1:W-:Y:S01]  /*67e0*/  STS [R236+0x1e400], R6 ;  /* 0x01e40006ec007388 */ /* 0x0003e20000000800 */
[----:B---3--:R-:W-:Y:S02]  /*67f0*/  F2FP.RELU.BF16.PACK_AB R2, R209, R212 ;  /* 0x000000d4d102723e */ /* 0x008fe400000018ff */
[----:B----4-:R-:W-:Y:S03]  /*6800*/  F2FP.RELU.BF16.PACK_AB R4, R207, R208 ;  /* 0x000000d0cf04723e */ /* 0x010fe600000018ff */
[----:B------:R2:W-:Y:S04]  /*6810*/  STS [R236+0x1e000], R2 ;  /* 0x01e00002ec007388 */ /* 0x0005e80000000800 */
[----:B------:R3:W-:Y:S04]  /*6820*/  STS [R235+0x1e000], R5 ;  /* 0x01e00005eb007388 */ /* 0x0007e80000000800 */
[----:B------:R4:W-:Y:S01]  /*6830*/  STS [R235+0x1e400], R4 ;  /* 0x01e40004eb007388 */ /* 0x0009e20000000800 */
[----:B-1----:R-:W-:Y:S05]  /*6840*/  F2FP.RELU.BF16.PACK_AB R6, R184, R188 ;  /* 0x000000bcb806723e */ /* 0x002fea00000018ff */
[----:B------:R1:W-:Y:S01]  /*6850*/  STS [R230+0x1c400], R6 ;  /* 0x01c40006e6007388 */ /* 0x0003e20000000800 */
[----:B--2---:R-:W-:Y:S02]  /*6860*/  F2FP.RELU.BF16.PACK_AB R2, R182, R183 ;  /* 0x000000b7b602723e */ /* 0x004fe400000018ff */
[----:B---3--:R-:W-:Y:S03]  /*6870*/  F2FP.RELU.BF16.PACK_AB R5, R192, R193 ;  /* 0x000000c1c005723e */ /* 0x008fe600000018ff */
[----:B------:R2:W-:Y:S01]  /*6880*/  STS [R230+0x1c000], R2 ;  /* 0x01c00002e6007388 */ /* 0x0005e20000000800 */
[----:B----4-:R-:W-:Y:S03]  /*6890*/  F2FP.RELU.BF16.PACK_AB R4, R196, R197 ;  /* 0x000000c5c404723e */ /* 0x010fe600000018ff */
[----:B------:R3:W-:Y:S01]  /*68a0*/  STS [R231+0x1c400], R0 ;  /* 0x01c40000e7007388 */ /* 0x0007e20000000800 */
[----:B-1----:R-:W-:Y:S02]  /*68b0*/  F2FP.RELU.BF16.PACK_AB R6, R187, R186 ;  /* 0x000000babb06723e */ /* 0x002fe400000018ff */
[----:B--2---:R-:W-:Y:S02]  /*68c0*/  F2FP.RELU.BF16.PACK_AB R2, R160, R161 ;  /* 0x000000a1a002723e */ /* 0x004fe400000018ff */
[----:B---3--:R-:W-:Y:S03]  /*68d0*/  F2FP.RELU.BF16.PACK_AB R0, R152, R153 ;  /* 0x000000999800723e */ /* 0x008fe600000018ff */
[----:B------:R1:W-:Y:S04]  /*68e0*/  STS [R231+0x1c000], R2 ;  /* 0x01c00002e7007388 */ /* 0x0003e80000000800 */
[----:B------:R2:W-:Y:S04]  /*68f0*/  STS [R230+0x1e000], R5 ;  /* 0x01e00005e6007388 */ /* 0x0005e80000000800 */
[----:B------:R3:W-:Y:S04]  /*6900*/  STS [R230+0x1e400], R4 ;  /* 0x01e40004e6007388 */ /* 0x0007e80000000800 */
        /* <DEDUP_REMOVED lines=17> */
[----:B------:R-:W-:Y:S04]  /*6a20*/  STS [R233+0x1e400], R0 ;  /* 0x01e40000e9007388 */ /* 0x000fe80000000800 */
[----:B------:R-:W-:Y:S08]  /*6a30*/  LDSM.16.M88.4 R64, [R174+0x8000] ;  /* 0x00800000ae40783b */ /* 0x000ff00000000200 */
        /* <DEDUP_REMOVED lines=41> */
[-C--:B------:R-:W-:Y:S07]  /*6cd0*/  HMMA.16816.F32.BF16 R60, R144, R134.reuse, R60 ;  /* 0x00000086903c723c */ /* 0x080fee000004183c */
[----:B------:R-:W-:Y:S01]  /*6ce0*/  IMAD.U32 R146, RZ, RZ, UR16 ;  /* 0x00000010ff927e24 */ /* 0x000fe2000f8e00ff */
[----:B------:R-:W-:Y:S01]  /*6cf0*/  HMMA.16816.F32.BF16 R64, R136, R134, R64 ;  /* 0x000000868840723c */ /* 0x000fe20000041840 */
[----:B------:R-:W-:Y:S01]  /*6d00*/  IMAD.IADD R145, R174, 0x1, R169 ;  /* 0x00000001ae917824 */ /* 0x000fe200078e02a9 */
[----:B------:R-:W-:Y:S02]  /*6d10*/  LDSM.16.M88.4 R132, [R171+0x10000] ;  /* 0x01000000ab84783b */ /* 0x000fe40000000200 */
[----:B------:R-:W-:Y:S01]  /*6d20*/  IMAD.U32 R147, RZ, RZ, UR13 ;  /* 0x0000000dff937e24 */ /* 0x000fe2000f8e00ff */
[----:B------:R-:W-:Y:S01]  /*6d30*/  LEA R148, P0, R245, R146, 0x2 ;  /* 0x00000092f5947211 */ /* 0x000fe200078010ff */
[----:B------:R-:W-:Y:S03]  /*6d40*/  IMAD.IADD R0, R177, 0x1, R145 ;  /* 0x00000001b1007824 */ /* 0x000fe600078e0291 */
[----:B------:R-:W-:Y:S01]  /*6d50*/  LEA.HI.X.SX32 R149, R245, R147, 0x2, P0 ;  /* 0x00000093f5957211 */ /* 0x000fe200000f16ff */
[----:B------:R-:W1:Y:S01]  /*6d60*/  LDSM.16.M88.4 R140, [R145+0x8000] ;  /* 0x00800000918c783b */ /* 0x000e620000000200 */
[----:B------:R-:W-:Y:S07]  /*6d70*/  FSETP.GE.FTZ.AND P0, PT, R203, RZ, PT ;  /* 0x000000ffcb00720b */ /* 0x000fee0003f16000 */
[----:B------:R-:W2:Y:S08]  /*6d80*/  LDSM.16.M88.4 R136, [R145+0xa000] ;  /* 0x00a000009188783b */ /* 0x000eb00000000200 */
[----:B------:R-:W3:Y:S04]  /*6d90*/  LDG.E R144, [R148.64+0x20] ;  /* 0x0000200894907981 */ /* 0x000ee8000c1e1900 */
[----:B------:R-:W4:Y:S01]  /*6da0*/  LDG.E R146, [R148.64] ;  /* 0x0000000894927981 */ /* 0x000f22000c1e1900 */
[-C--:B-1----:R-:W-:Y:S08]  /*6db0*/  HMMA.16816.F32.BF16 R4, R140, R132.reuse, R4 ;  /* 0x000000848c04723c */ /* 0x082ff00000041804 */
[C---:B--2---:R-:W-:Y:S08]  /*6dc0*/  HMMA.16816.F32.BF16 R8, R136.reuse, R132, R8 ;  /* 0x000000848808723c */ /* 0x044ff00000041808 */
        /* <DEDUP_REMOVED lines=18> */
[----:B------:R-:W1:Y:S07]  /*6ef0*/  LDSM.16.M88.4 R132, [R0+0x8000] ;  /* 0x008000000084783b */ /* 0x000e6e0000000200 */
[-C--:B-1----:R-:W-:Y:S11]  /*6f00*/  HMMA.16816.F32.BF16 R4, R132, R136.reuse, R4 ;  /* 0x000000888404723c */ /* 0x082ff60000041804 */
[----:B------:R-:W-:Y:S11]  /*6f10*/  @!UPT UIADD3 URZ, URZ, URZ, URZ ;  /* 0x0000003f3f3ff290 */ /* 0x000ff6000fffe03f */
[----:B------:R-:W-:Y:S02]  /*6f20*/  @!UPT UIADD3 URZ, URZ, URZ, URZ ;  /* 0x0000003f3f3ff290 */ /* 0x000fe4000fffe03f */
[----:B----4-:R-:W-:Y:S02]  /*6f30*/  FADD.FTZ R140, -R146, R4 ;  /* 0x00000004928c7221 */ /* 0x010fe40000010100 */
[----:B---3--:R-:W-:Y:S02]  /*6f40*/  FADD.FTZ R2, -R144, R6 ;  /* 0x0000000690027221 */ /* 0x008fe40000010100 */
[----:B------:R-:W-:Y:S01]  /*6f50*/  FADD.FTZ R4, -R146, R5 ;  /* 0x0000000592047221 */ /* 0x000fe20000010100 */
[----:B------:R-:W-:Y:S01]  /*6f60*/  FSEL R5, R140, R146, P3 ;  /* 0x000000928c057208 */ /* 0x000fe20001800000 */
[----:B------:R-:W-:Y:S01]  /*6f70*/  FADD.FTZ R7, -R144, R7 ;  /* 0x0000000790077221 */ /* 0x000fe20000010100 */
[----:B------:R-:W-:Y:S01]  /*6f80*/  FSEL R2, R2, R144, P0 ;  /* 0x0000009002027208 */ /* 0x000fe20000000000 */
[----:B------:R1:W2:Y:S01]  /*6f90*/  LDSM.16.M88.4 R140, [R0+0xa000] ;  /* 0x00a00000008c783b */ /* 0x0002a20000000200 */
[----:B------:R-:W-:Y:S01]  /*6fa0*/  FSEL R4, R4, R146, P2 ;  /* 0x0000009204047208 */ /* 0x000fe20001000000 */
[----:B------:R-:W-:Y:S01]  /*6fb0*/  FMUL.FTZ R205, R205, R5 ;  /* 0x00000005cdcd7220 */ /* 0x000fe20000410000 */
[----:B------:R-:W-:Y:S01]  /*6fc0*/  FSETP.GE.FTZ.AND P0, PT, R199, RZ, PT ;  /* 0x000000ffc700720b */ /* 0x000fe20003f16000 */
[----:B------:R-:W-:Y:S01]  /*6fd0*/  FMUL.FTZ R203, R203, R2 ;  /* 0x00000002cbcb7220 */ /* 0x000fe20000410000 */
[----:B------:R-:W-:Y:S01]  /*6fe0*/  FSETP.GE.FTZ.AND P3, PT, R210, RZ, PT ;  /* 0x000000ffd200720b */ /* 0x000fe20003f76000 */
[----:B------:R-:W-:Y:S01]  /*6ff0*/  FMUL.FTZ R204, R204, R4 ;  /* 0x00000004cccc7220 */ /* 0x000fe20000410000 */
[----:B------:R-:W-:Y:S01]  /*7000*/  FSETP.GE.FTZ.AND P2, PT, R202, RZ, PT ;  /* 0x000000ffca00720b */ /* 0x000fe20003f56000 */
[----:B------:R3:W4:Y:S04]  /*7010*/  LDG.E R2, [R148.64+0x100] ;  /* 0x0001000894027981 */ /* 0x000728000c1e1900 */
[----:B-1----:R3:W4:Y:S01]  /*7020*/  LDG.E R0, [R148.64+0x120] ;  /* 0x0001200894007981 */ /* 0x002722000c1e1900 */
[C---:B--2---:R-:W-:Y:S01]  /*7030*/  HMMA.16816.F32.BF16 R8, R140.reuse, R136, R8 ;  /* 0x000000888c08723c */ /* 0x044fe20000041808 */
[----:B---3--:R-:W-:Y:S07]  /*7040*/  IMAD.MOV.U32 R148, RZ, RZ, R227 ;  /* 0x000000ffff947224 */ /* 0x008fee00078e00e3 */
[-C--:B------:R-:W-:Y:S01]  /*7050*/  HMMA.16816.F32.BF16 R12, R140, R138.reuse, R12 ;  /* 0x0000008a8c0c723c */ /* 0x080fe2000004180c */
[----:B------:R-:W-:Y:S07]  /*7060*/  IMAD.MOV.U32 R149, RZ, RZ, R226 ;  /* 0x000000ffff957224 */ /* 0x000fee00078e00e2 */
[C---:B------:R-:W-:Y:S01]  /*7070*/  HMMA.16816.F32.BF16 R16, R132.reuse, R138, R16 ;  /* 0x0000008a8410723c */ /* 0x040fe20000041810 */
[----:B------:R-:W1:Y:S11]  /*7080*/  LDSM.16.M88.4 R136, [R172+0x10800] ;  /* 0x01080000ac88783b */ /* 0x000e760000000200 */
[----:B------:R-:W-:Y:S11]  /*7090*/  @!UPT UIADD3 URZ, URZ, URZ, URZ ;  /* 0x0000003f3f3ff290 */ /* 0x000ff6000fffe03f */
[----:B------:R-:W-:Y:S01]  /*70a0*/  @!UPT UIADD3 URZ, URZ, URZ, URZ ;  /* 0x0000003f3f3ff290 */ /* 0x000fe2000fffe03f */
[C---:B------:R-:W-:Y:S02]  /*70b0*/  FADD.FTZ R16, -R146.reuse, R16 ;  /* 0x0000001092107221 */ /* 0x040fe40000010100 */
[----:B------:R-:W-:Y:S02]  /*70c0*/  FADD.FTZ R17, -R146, R17 ;  /* 0x0000001192117221 */ /* 0x000fe40000010100 */
[----:B------:R-:W-:Y:S01]  /*70d0*/  FADD.FTZ R19, -R144, R19 ;  /* 0x0000001390137221 */ /* 0x000fe20000010100 */
[-C--:B------:R-:W-:Y:S01]  /*70e0*/  FSEL R16, R16, R146.reuse, P4 ;  /* 0x0000009210107208 */ /* 0x080fe20002000000 */
[----:B------:R-:W-:Y:S01]  /*70f0*/  FADD.FTZ R18, -R144, R18 ;  /* 0x0000001290127221 */ /* 0x000fe20000010100 */
[----:B------:R-:W-:Y:S02]  /*7100*/  FSEL R17, R17, R146, P3 ;  /* 0x0000009211117208 */ /* 0x000fe40001800000 */
[----:B------:R-:W-:Y:S01]  /*7110*/  FSETP.GE.FTZ.AND P3, PT, R183, RZ, PT ;  /* 0x000000ffb700720b */ /* 0x000fe20003f76000 */
[----:B------:R-:W-:Y:S01]  /*7120*/  FMUL.FTZ R211, R211, R16 ;  /* 0x00000010d3d37220 */ /* 0x000fe20000410000 */
[----:B------:R-:W-:Y:S01]  /*7130*/  FSETP.GE.FTZ.AND P4, PT, R185, RZ, PT ;  /* 0x000000ffb900720b */ /* 0x000fe20003f96000 */
[----:B------:R-:W-:Y:S01]  /*7140*/  FMUL.FTZ R210, R210, R17 ;  /* 0x00000011d2d27220 */ /* 0x000fe20000410000 */
[-C--:B-1----:R-:W-:Y:S08]  /*7150*/  HMMA.16816.F32.BF16 R20, R132, R136.reuse, R20 ;  /* 0x000000888414723c */ /* 0x082ff00000041814 */
[C---:B------:R-:W-:Y:S08]  /*7160*/  HMMA.16816.F32.BF16 R24, R140.reuse, R136, R24 ;  /* 0x000000888c18723c */ /* 0x040ff00000041818 */
[-C--:B------:R-:W-:Y:S08]  /*7170*/  HMMA.16816.F32.BF16 R28, R140, R138.reuse, R28 ;  /* 0x0000008a8c1c723c */ /* 0x080ff0000004181c */
[C---:B------:R-:W-:Y:S01]  /*7180*/  FADD.FTZ R21, -R146.reuse, R21 ;  /* 0x0000001592157221 */ /* 0x040fe20000010100 */
[C---:B------:R-:W-:Y:S01]  /*7190*/  HMMA.16816.F32.BF16 R32, R132.reuse, R138, R32 ;  /* 0x0000008a8420723c */ /* 0x040fe20000041820 */
[----:B------:R-:W1:Y:S02]  /*71a0*/  LDSM.16.M88.4 R136, [R172+0x11000] ;  /* 0x01100000ac88783b */ /* 0x000e640000000200 */
[----:B------:R-:W-:Y:S01]  /*71b0*/  FADD.FTZ R20, -R146, R20 ;  /* 0x0000001492147221 */ /* 0x000fe20000010100 */
[-C--:B------:R-:W-:Y:S01]  /*71c0*/  FSEL R21, R21, R146.reuse, P0 ;  /* 0x0000009215157208 */ /* 0x080fe20000000000 */
[C---:B------:R-:W-:Y:S01]  /*71d0*/  FADD.FTZ R23, -R144.reuse, R23 ;  /* 0x0000001790177221 */ /* 0x040fe20000010100 */
[----:B------:R-:W-:Y:S01]  /*71e0*/  FSETP.GE.FTZ.AND P0, PT, R161, RZ, PT ;  /* 0x000000ffa100720b */ /* 0x000fe20003f16000 */
[----:B------:R-:W-:Y:S01]  /*71f0*/  FADD.FTZ R22, -R144, R22 ;  /* 0x0000001690167221 */ /* 0x000fe20000010100 */
[----:B------:R-:W-:Y:S01]  /*7200*/  FSEL R20, R20, R146, P2 ;  /* 0x0000009214147208 */ /* 0x000fe20001000000 */
[----:B------:R-:W-:Y:S01]  /*7210*/  FMUL.FTZ R199, R199, R21 ;  /* 0x00000015c7c77220 */ /* 0x000fe20000410000 */
[----:B------:R-:W-:Y:S03]  /*7220*/  FSETP.GE.FTZ.AND P2, PT, R182, RZ, PT ;  /* 0x000000ffb600720b */ /* 0x000fe60003f56000 */
[----:B------:R-:W-:Y:S11]  /*7230*/  FMUL.FTZ R202, R202, R20 ;  /* 0x00000014caca7220 */ /* 0x000ff60000410000 */
[C---:B------:R-:W-:Y:S02]  /*7240*/  FADD.FTZ R16, -R146.reuse, R33 ;  /* 0x0000002192107221 */ /* 0x040fe40000010100 */
[----:B------:R-:W-:Y:S02]  /*7250*/  FADD.FTZ R17, -R146, R32 ;  /* 0x0000002092117221 */ /* 0x000fe40000010100 */
[----:B------:R-:W-:Y:S01]  /*7260*/  FADD.FTZ R35, -R144, R35 ;  /* 0x0000002390237221 */ /* 0x000fe20000010100 */
[-C--:B------:R-:W-:Y:S01]  /*7270*/  FSEL R16, R16, R146.reuse, P4 ;  /* 0x0000009210107208 */ /* 0x080fe20002000000 */
[----:B------:R-:W-:Y:S01]  /*7280*/  FADD.FTZ R34, -R144, R34 ;  /* 0x0000002290227221 */ /* 0x000fe20000010100 */
[----:B------:R-:W-:Y:S02]  /*7290*/  FSETP.GE.FTZ.AND P4, PT, R160, RZ, PT ;  /* 0x000000ffa000720b */ /* 0x000fe40003f96000 */
[----:B------:R-:W-:Y:S01]  /*72a0*/  FSEL R17, R17, R146, P5 ;  /* 0x0000009211117208 */ /* 0x000fe20002800000 */
[----:B------:R-:W-:Y:S01]  /*72b0*/  FMUL.FTZ R185, R185, R16 ;  /* 0x00000010b9b97220 */ /* 0x000fe20000410000 */
[----:B------:R-:W-:Y:S03]  /*72c0*/  FSETP.GE.FTZ.AND P5, PT, R162, RZ, PT ;  /* 0x000000ffa200720b */ /* 0x000fe60003fb6000 */
        /* <DEDUP_REMOVED lines=29> */
[----:B------:R-:W-:Y:S01]  /*74a0*/  HMMA.16816.F32.BF16 R64, R132, R138, R64 ;  /* 0x0000008a8440723c */ /* 0x000fe20000041840 */
[C---:B------:R-:W-:Y:S03]  /*74b0*/  FADD.FTZ R52, -R146.reuse, R52 ;  /* 0x0000003492347221 */ /* 0x040fe60000010100 */
[----:B------:R-:W-:Y:S02]  /*74c0*/  FADD.FTZ R53, -R146, R53 ;  /* 0x0000003592357221 */ /* 0x000fe40000010100 */
[-C--:B------:R-:W-:Y:S01]  /*74d0*/  FSEL R52, R52, R146.reuse, P3 ;  /* 0x0000009234347208 */ /* 0x080fe20001800000 */
[----:B------:R-:W-:Y:S01]  /*74e0*/  FADD.FTZ R6, -R144, R55 ;  /* 0x0000003790067221 */ /* 0x000fe20000010100 */
[----:B------:R-:W-:Y:S04]  /*74f0*/  FSETP.GE.FTZ.AND P3, PT, R153, RZ, PT ;  /* 0x000000ff9900720b */ /* 0x000fe80003f76000 */
[----:B------:R-:W-:Y:S01]  /*7500*/  FSEL R53, R53, R146, P2 ;  /* 0x0000009235357208 */ /* 0x000fe20001000000 */
[----:B------:R-:W-:Y:S01]  /*7510*/  FMUL.FTZ R157, R157, R52 ;  /* 0x000000349d9d7220 */ /* 0x000fe20000410000 */
[----:B------:R-:W-:Y:S02]  /*7520*/  FSETP.GE.FTZ.AND P2, PT, R217, RZ, PT ;  /* 0x000000ffd900720b */ /* 0x000fe40003f56000 */
[-C--:B------:R-:W-:Y:S01]  /*7530*/  FSEL R6, R6, R144.reuse, P4 ;  /* 0x0000009006067208 */ /* 0x080fe20002000000 */
[----:B------:R-:W-:Y:S01]  /*7540*/  FMUL.FTZ R156, R156, R53 ;  /* 0x000000359c9c7220 */ /* 0x000fe20000410000 */
[----:B------:R-:W-:Y:S02]  /*7550*/  FSEL R7, R7, R144, P2 ;  /* 0x0000009007077208 */ /* 0x000fe40001000000 */
[----:B------:R-:W-:Y:S01]  /*7560*/  FSETP.GE.FTZ.AND P2, PT, R214, RZ, PT ;  /* 0x000000ffd600720b */ /* 0x000fe20003f56000 */
[----:B------:R-:W-:Y:S01]  /*7570*/  FMUL.FTZ R159, R159, R6 ;  /* 0x000000069f9f7220 */ /* 0x000fe20000410000 */
[----:B------:R-:W-:Y:S02]  /*7580*/  FSETP.GE.FTZ.AND P4, PT, R219, RZ, PT ;  /* 0x000000ffdb00720b */ /* 0x000fe40003f96000 */
[----:B------:R-:W-:Y:S01]  /*7590*/  FSEL R18, R18, R144, P2 ;  /* 0x0000009012127208 */ /* 0x000fe20001000000 */
[----:B------:R-:W-:Y:S01]  /*75a0*/  FADD.FTZ R64, -R146, R64 ;  /* 0x0000004092407221 */ /* 0x000fe20000010100 */
[----:B------:R-:W-:Y:S01]  /*75b0*/  FSETP.GE.FTZ.AND P2, PT, R206, RZ, PT ;  /* 0x000000ffce00720b */ /* 0x000fe20003f56000 */
[----:B------:R-:W-:Y:S03]  /*75c0*/  FADD.FTZ R5, -R144, R66 ;  /* 0x0000004290057221 */ /* 0x000fe60000010100 */
[----:B------:R-:W-:Y:S01]  /*75d0*/  FSEL R64, R64, R146, P3 ;  /* 0x0000009240407208 */ /* 0x000fe20001800000 */
[----:B------:R-:W-:Y:S01]  /*75e0*/  @P0 FADD.FTZ R146, -R146, R65 ;  /* 0x0000004192920221 */ /* 0x000fe20000010100 */
        /* <DEDUP_REMOVED lines=16> */
[----:B------:R-:W-:Y:S02]  /*76f0*/  FSEL R35, R35, R144, P0 ;  /* 0x0000009023237208 */ /* 0x000fe40000000000 */
[----:B------:R-:W-:Y:S01]  /*7700*/  FSETP.GE.FTZ.AND P0, PT, R184, RZ, PT ;  /* 0x000000ffb800720b */ /* 0x000fe20003f16000 */
[----:B------:R-:W-:Y:S01]  /*7710*/  FMUL.FTZ R191, R191, R34 ;  /* 0x00000022bfbf7220 */ /* 0x000fe20000410000 */
[----:B------:R-:W-:Y:S01]  /*7720*/  FSETP.GE.FTZ.AND P2, PT, R188, RZ, PT ;  /* 0x000000ffbc00720b */ /* 0x000fe20003f56000 */
[----:B------:R-:W-:Y:S01]  /*7730*/  FMUL.FTZ R189, R189, R35 ;  /* 0x00000023bdbd7220 */ /* 0x000fe20000410000 */
[-C--:B------:R-:W-:Y:S01]  /*7740*/  FSEL R39, R39, R144.reuse, P0 ;  /* 0x0000009027277208 */ /* 0x080fe20000000000 */
[----:B----4-:R-:W-:Y:S01]  /*7750*/  FADD.FTZ R4, -R2, R8 ;  /* 0x0000000802047221 */ /* 0x010fe20000010100 */
[----:B------:R-:W-:Y:S01]  /*7760*/  FSETP.GE.FTZ.AND P0, PT, R164, RZ, PT ;  /* 0x000000ffa400720b */ /* 0x000fe20003f16000 */
[----:B------:R-:W-:Y:S01]  /*7770*/  FADD.FTZ R6, -R2, R13 ;  /* 0x0000000d02067221 */ /* 0x000fe20000010100 */
[-C--:B------:R-:W-:Y:S01]  /*7780*/  FSEL R38, R38, R144.reuse, P2 ;  /* 0x0000009026267208 */ /* 0x080fe20001000000 */
[C---:B------:R-:W-:Y:S01]  /*7790*/  FADD.FTZ R8, -R2.reuse, R9 ;  /* 0x0000000902087221 */ /* 0x040fe20000010100 */
[----:B------:R-:W-:Y:S01]  /*77a0*/  FSETP.GE.FTZ.AND P2, PT, R165, RZ, PT ;  /* 0x000000ffa500720b */ /* 0x000fe20003f56000 */
[C---:B------:R-:W-:Y:S01]  /*77b0*/  FADD.FTZ R56, -R2.reuse, R56 ;  /* 0x0000003802387221 */ /* 0x040fe20000010100 */
[-C--:B------:R-:W-:Y:S01]  /*77c0*/  FSEL R51, R51, R144.reuse, P0 ;  /* 0x0000009033337208 */ /* 0x080fe20000000000 */
        /* <DEDUP_REMOVED lines=8> */
[C---:B------:R-:W-:Y:S01]  /*7850*/  FADD.FTZ R26, -R0.reuse, R26 ;  /* 0x0000001a001a7221 */ /* 0x040fe20000010100 */
[----:B------:R-:W-:Y:S01]  /*7860*/  FSETP.GE.FTZ.AND P3, PT, R151, RZ, PT ;  /* 0x000000ff9700720b */ /* 0x000fe20003f76000 */
[----:B------:R-:W-:Y:S01]  /*7870*/  FADD.FTZ R42, -R0, R42 ;  /* 0x0000002a002a7221 */ /* 0x000fe20000010100 */
        /* <DEDUP_REMOVED lines=8> */
[-C--:B------:R-:W-:Y:S01]  /*7900*/  FSEL R4, R4, R2.reuse, P0 ;  /* 0x0000000204047208 */ /* 0x080fe20000000000 */
[----:B------:R-:W-:Y:S01]  /*7910*/  FADD.FTZ R5, -R2, R24 ;  /* 0x0000001802057221 */ /* 0x000fe20000010100 */
[-C--:B------:R-:W-:Y:S01]  /*7920*/  FSEL R6, R6, R2.reuse, P3 ;  /* 0x0000000206067208 */ /* 0x080fe20001800000 */
[----:B------:R-:W-:Y:S01]  /*7930*/  @P2 FADD.FTZ R144, -R144, R67 ;  /* 0x0000004390902221 */ /* 0x000fe20000010100 */
[----:B------:R-:W-:Y:S01]  /*7940*/  FSETP.GE.FTZ.AND P2, PT, R212, RZ, PT ;  /* 0x000000ffd400720b */ /* 0x000fe20003f56000 */
[----:B------:R-:W-:Y:S01]  /*7950*/  FMUL.FTZ R162, R162, R7 ;  /* 0x00000007a2a27220 */ /* 0x000fe20000410000 */
[----:B------:R-:W-:Y:S01]  /*7960*/  FSETP.GE.FTZ.AND P0, PT, R186, RZ, PT ;  /* 0x000000ffba00720b */ /* 0x000fe20003f16000 */
[C---:B------:R-:W-:Y:S01]  /*7970*/  FADD.FTZ R7, -R2.reuse, R12 ;  /* 0x0000000c02077221 */ /* 0x040fe20000010100 */
        /* <DEDUP_REMOVED lines=8> */
[-C--:B------:R-:W-:Y:S01]  /*7a00*/  FSEL R4, R4, R2.reuse, P0 ;  /* 0x0000000204047208 */ /* 0x080fe20000000000 */
[----:B------:R-:W-:Y:S01]  /*7a10*/  FMUL.FTZ R49, R212, R5 ;  /* 0x00000005d4317220 */ /* 0x000fe20000410000 */
        /* <DEDUP_REMOVED lines=64> */
[----:B------:R-:W-:Y:S01]  /*7e20*/  FSEL R5, R5, R0, P0 ;  /* 0x0000000005057208 */ /* 0x000fe20000000000 */
[----:B------:R-:W-:Y:S01]  /*7e30*/  FADD.FTZ R4, -R0, R43 ;  /* 0x0000002b00047221 */ /* 0x000fe20000010100 */
        /* <DEDUP_REMOVED lines=8> */
[----:B------:R-:W-:Y:S02]  /*7ec0*/  FSETP.GE.FTZ.AND P0, PT, R195, RZ, PT ;  /* 0x000000ffc300720b */ /* 0x000fe40003f16000 */
[----:B------:R-:W-:Y:S01]  /*7ed0*/  FSEL R4, R4, R0, P2 ;  /* 0x0000000004047208 */ /* 0x000fe20001000000 */
[----:B------:R-:W-:Y:S01]  /*7ee0*/  FMUL.FTZ R35, R194, R2 ;  /* 0x00000002c2237220 */ /* 0x000fe20000410000 */
[----:B------:R-:W-:Y:S01]  /*7ef0*/  FSETP.GE.FTZ.AND P2, PT, R158, RZ, PT ;  /* 0x000000ff9e00720b */ /* 0x000fe20003f56000 */
[----:B------:R-:W-:Y:S01]  /*7f00*/  FADD.FTZ R2, -R0, R62 ;  /* 0x0000003e00027221 */ /* 0x000fe20000010100 */
[----:B------:R-:W-:Y:S01]  /*7f10*/  FSEL R5, R42, R0, P3 ;  /* 0x000000002a057208 */ /* 0x000fe20001800000 */
[----:B------:R-:W-:Y:S01]  /*7f20*/  FMUL.FTZ R31, R196, R4 ;  /* 0x00000004c41f7220 */ /* 0x000fe20000410000 */
[----:B------:R-:W-:Y:S01]  /*7f30*/  FSEL R6, R6, R0, P0 ;  /* 0x0000000006067208 */ /* 0x000fe20000000000 */
[C---:B------:R-:W-:Y:S01]  /*7f40*/  FADD.FTZ R4, -R0.reuse, R59 ;  /* 0x0000003b00047221 */ /* 0x040fe20000010100 */
[----:B------:R-:W-:Y:S01]  /*7f50*/  PLOP3.LUT P0, PT, PT, PT, UP5, 0x80, 0x0 ;  /* 0x000000000000781c */ /* 0x000fe20003f0f058 */
[----:B------:R-:W-:Y:S01]  /*7f60*/  FMUL.FTZ R36, R197, R5 ;  /* 0x00000005c5247220 */ /* 0x000fe20000410000 */
[----:B------:R-:W-:Y:S01]  /*7f70*/  FSETP.GE.FTZ.AND P5, PT, R181, RZ, PT ;  /* 0x000000ffb500720b */ /* 0x000fe20003fb6000 */
[----:B------:R-:W-:Y:S01]  /*7f80*/  FADD.FTZ R5, -R0, R58 ;  /* 0x0000003a00057221 */ /* 0x000fe20000010100 */
[----:B------:R-:W-:Y:S01]  /*7f90*/  FSETP.GE.FTZ.AND P4, PT, R180, RZ, PT ;  /* 0x000000ffb400720b */ /* 0x000fe20003f96000 */
[----:B------:R-:W-:Y:S01]  /*7fa0*/  FMUL.FTZ R29, R195, R6 ;  /* 0x00000006c31d7220 */ /* 0x000fe20000410000 */
[----:B------:R-:W-:Y:S02]  /*7fb0*/  FSETP.GE.FTZ.AND P3, PT, R163, RZ, PT ;  /* 0x000000ffa300720b */ /* 0x000fe40003f76000 */
        /* <DEDUP_REMOVED lines=21> */
[----:B------:R-:W-:Y:S02]  /*8110*/  IADD3 R6, P2, R8, R10, RZ ;  /* 0x0000000a08067210 */ /* 0x000fe40007f5e0ff */
[----:B------:R-:W-:Y:S01]  /*8120*/  SHF.L.U64.HI R0, R2, R4, c[0x0][0x194] ;  /* 0x0000650002007619 */ /* 0x000fe20000010204 */
        /* <DEDUP_REMOVED lines=16> */
.L_x_1612:
        /* <DEDUP_REMOVED lines=192> */
.L_x_1613:
[----:B------:R-:W-:Y:S01]  /*8e30*/  LDSM.16.M88.4 R32, [R174+0x14000] ;  /* 0x01400000ae20783b */ /* 0x000fe20000000200 */
[----:B------:R-:W-:Y:S01]  /*8e40*/  IMAD.IADD R144, R169, 0x1, R175 ;  /* 0x00000001a9907824 */ /* 0x000fe200078e02af */
[----:B------:R-:W-:Y:S01]  /*8e50*/  ULOP3.LUT UR4, UR10, 0x1, URZ, 0xc0, !UPT ;  /* 0x000000010a047892 */ /* 0x000fe2000f8ec03f */
[----:B------:R-:W-:Y:S01]  /*8e60*/  IMAD.MOV.U32 R150, RZ, RZ, 0x4 ;  /* 0x00000004ff967424 */ /* 0x000fe200078e00ff */
[----:B------:R-:W-:Y:S01]  /*8e70*/  @UP5 UIADD3 UR5, UP4, UR14, -0x200, URZ ;  /* 0xfffffe000e055890 */ /* 0x000fe2000ff9e03f */
[----:B------:R-:W2:Y:S01]  /*8e80*/  LDSM.16.MT88.4 R16, [R0+0xc000] ;  /* 0x00c000000010783b */ /* 0x000ea20000004200 */
[----:B------:R-:W-:Y:S01]  /*8e90*/  IMAD.MOV.U32 R151, RZ, RZ, c[0x0][0x22c] ;  /* 0x00008b00ff977624 */ /* 0x000fe200078e00ff */
[----:B------:R-:W-:Y:S01]  /*8ea0*/  UISETP.NE.U32.AND UP1, UPT, UR4, 0x1, UPT ;  /* 0x000000010400788c */ /* 0x000fe2000bf25070 */
[----:B------:R-:W-:Y:S01]  /*8eb0*/  IMAD.MOV.U32 R153, RZ, RZ, c[0x0][0x22c] ;  /* 0x00008b00ff997624 */ /* 0x000fe200078e00ff */
[----:B------:R-:W-:Y:S01]  /*8ec0*/  UIADD3 UR6, UR10, -0x1, URZ ;  /* 0xffffffff0a067890 */ /* 0x000fe2000fffe03f */
[----:B------:R-:W3:Y:S01]  /*8ed0*/  LDSM.16.M88.4 R28, [R174+0x16000] ;  /* 0x01600000ae1c783b */ /* 0x000ee20000000200 */
[----:B------:R-:W-:Y:S01]  /*8ee0*/  IMAD R151, R151, c[0x0][0x1c0], RZ ;  /* 0x0000700097977a24 */ /* 0x000fe200078e02ff */
[----:B------:R-:W-:Y:S01]  /*8ef0*/  @UP5 UIADD3.X UR4, UR15, -0x1, URZ, UP4, !UPT ;  /* 0xffffffff0f045890 */ /* 0x000fe2000a7fe43f */
[----:B------:R-:W-:Y:S02]  /*8f00*/  IMAD R153, R153, c[0x0][0x1c0], RZ ;  /* 0x0000700099997a24 */ /* 0x000fe400078e02ff */
[----:B------:R-:W4:Y:S01]  /*8f10*/  LDSM.16.MT88.4 R36, [R2+0xc000] ;  /* 0x00c000000224783b */ /* 0x000f220000004200 */
[----:B------:R-:W-:Y:S02]  /*8f20*/  IMAD.SHL.U32 R151, R151, 0x10, RZ ;  /* 0x0000001097977824 */ /* 0x000fe400078e00ff */
[----:B------:R-:W-:Y:S02]  /*8f30*/  IMAD R153, R153, 0x18, RZ ;  /* 0x0000001899997824 */ /* 0x000fe400078e02ff */
[----:B------:R-:W-:Y:S01]  /*8f40*/  LDSM.16.M88.4 R40, [R175+0x14000] ;  /* 0x01400000af28783b */ /* 0x000fe20000000200 */
[----:B------:R-:W-:Y:S02]  /*8f50*/  IMAD.MOV.U32 R152, RZ, RZ, c[0x0][0x22c] ;  /* 0x00008b00ff987624 */ /* 0x000fe400078e00ff */
[----:B------:R-:W-:Y:S02]  /*8f60*/  IMAD.MOV.U32 R147, RZ, RZ, c[0x0][0x22c] ;  /* 0x00008b00ff937624 */ /* 0x000fe400078e00ff */
[----:B------:R-:W1:Y:S01]  /*8f70*/  LDSM.16.MT88.4 R44, [R0+0xc800] ;  /* 0x00c80000002c783b */ /* 0x000e620000004200 */
[----:B------:R-:W-:Y:S02]  /*8f80*/  IMAD R152, R152, c[0x0][0x1c0], RZ ;  /* 0x0000700098987a24 */ /* 0x000fe400078e02ff */
[----:B------:R-:W-:Y:S02]  /*8f90*/  IMAD R147, R147, c[0x0][0x1c0], RZ ;  /* 0x0000700093937a24 */ /* 0x000fe400078e02ff */
[----:B------:R-:W1:Y:S01]  /*8fa0*/  LDSM.16.M88.4 R48, [R175+0x16000] ;  /* 0x01600000af30783b */ /* 0x000e620000000200 */
[----:B------:R-:W-:Y:S02]  /*8fb0*/  IMAD.SHL.U32 R152, R152, 0x20, RZ ;  /* 0x0000002098987824 */ /* 0x000fe400078e00ff */
[----:B------:R-:W-:Y:S02]  /*8fc0*/  IMAD.U32 R147, R147, -0x80, RZ ;  /* 0xffffff8093937824 */ /* 0x000fe400078e00ff */
[----:B------:R-:W1:Y:S03]  /*8fd0*/  LDSM.16.MT88.4 R52, [R2+0xc800] ;  /* 0x00c800000234783b */ /* 0x000e660000004200 */
[C---:B------:R-:W-:Y:S02]  /*8fe0*/  LEA R227, P2, R147.reuse, R148, 0x2 ;  /* 0x0000009493e37211 */ /* 0x040fe400078410ff */
[----:B------:R-:W-:Y:S02]  /*8ff0*/  LDSM.16.M88.4 R56, [R145+0x14000] ;  /* 0x014000009138783b */ /* 0x000fe40000000200 */
[----:B------:R-:W-:Y:S01]  /*9000*/  LEA.HI.X.SX32 R226, R147, R149, 0x2, P2 ;  /* 0x0000009593e27211 */ /* 0x000fe200010f16ff */
[----:B------:R-:W-:Y:S01]  /*9010*/  IMAD.MOV.U32 R147, RZ, RZ, c[0x0][0x22c] ;  /* 0x00008b00ff937624 */ /* 0x000fe200078e00ff */
[-C--:B-12---:R-:W-:Y:S01]  /*9020*/  HMMA.16816.F32.BF16 R4, R32, R16.reuse, RZ ;  /* 0x000000102004723c */ /* 0x086fe200000418ff */
[----:B------:R-:W1:Y:S02]  /*9030*/  LDSM.16.MT88.4 R60, [R0+0xd000] ;  /* 0x00d00000003c783b */ /* 0x000e640000004200 */
[----:B------:R-:W-:Y:S03]  /*9040*/  IMAD R147, R147, c[0x0][0x1c0], RZ ;  /* 0x0000700093937a24 */ /* 0x000fe600078e02ff */
[----:B------:R-:W2:Y:S01]  /*9050*/  LDSM.16.M88.4 R64, [R145+0x16000] ;  /* 0x016000009140783b */ /* 0x000ea20000000200 */
[----:B------:R-:W-:Y:S01]  /*9060*/  IMAD.SHL.U32 R147, R147, 0x8, RZ ;  /* 0x0000000893937824 */ /* 0x000fe200078e00ff */
[C---:B---3--:R-:W-:Y:S03]  /*9070*/  HMMA.16816.F32.BF16 R8, R28.reuse, R16, RZ ;  /* 0x000000101c08723c */ /* 0x048fe600000418ff */
[----:B------:R-:W3:Y:S05]  /*9080*/  LDSM.16.MT88.4 R132, [R2+0xd000] ;  /* 0x00d000000284783b */ /* 0x000eea0000004200 */
        /* <DEDUP_REMOVED lines=71> */
[----:B------:R-:W-:Y:S07]  /*9500*/  HMMA.16816.F32.BF16 R32, R44, R134, R32 ;  /* 0x000000862c20723c */ /* 0x000fee0000041820 */
[----:B------:R-:W-:Y:S01]  /*9510*/  IMAD.MOV.U32 R47, RZ, RZ, c[0x0][0x22c] ;  /* 0x00008b00ff2f7624 */ /* 0x000fe200078e00ff */
[-C--:B------:R-:W-:Y:S01]  /*9520*/  HMMA.16816.F32.BF16 R4, R36, R48.reuse, R4 ;  /* 0x000000302404723c */ /* 0x080fe20000041804 */
[----:B------:R-:W-:Y:S04]  /*9530*/  IMAD.MOV.U32 R46, RZ, RZ, c[0x0][0x22c] ;  /* 0x00008b00ff2e7624 */ /* 0x000fe800078e00ff */
[----:B------:R-:W-:Y:S02]  /*9540*/  IMAD R47, R47, c[0x0][0x1c0], RZ ;  /* 0x000070002f2f7a24 */ /* 0x000fe400078e02ff */
[----:B------:R-:W-:Y:S01]  /*9550*/  IMAD R46, R46, c[0x0][0x1c0], RZ ;  /* 0x000070002e2e7a24 */ /* 0x000fe200078e02ff */
        /* <DEDUP_REMOVED lines=9> */
[C---:B------:R-:W-:Y:S08]  /*95f0*/  HMMA.16816.F32.BF16 R24, R136.reuse, R140, R24 ;  /* 0x0000008c8818723c */ /* 0x040ff00000041818 */
[-C--:B------:R-:W-:Y:S08]  /*9600*/  HMMA.16816.F32.BF16 R28, R136, R142.reuse, R28 ;  /* 0x0000008e881c723c */ /* 0x080ff0000004181c */
[----:B------:R-:W-:Y:S07]  /*9610*/  HMMA.16816.F32.BF16 R32, R36, R142, R32 ;  /* 0x0000008e2420723c */ /* 0x000fee0000041820 */
[----:B------:R-:W-:Y:S01]  /*9620*/  IMAD.MOV.U32 R36, RZ, RZ, R227 ;  /* 0x000000ffff247224 */ /* 0x000fe200078e00e3 */
[-C--:B----4-:R-:W-:Y:S05]  /*9630*/  HMMA.16816.F32.BF16 R4, R40, R52.reuse, R4 ;  /* 0x000000342804723c */ /* 0x090fea0000041804 */
[----:B------:R-:W-:Y:S01]  /*9640*/  IMAD.MOV.U32 R37, RZ, RZ, R226 ;  /* 0x000000ffff257224 */ /* 0x000fe200078e00e2 */
[----:B------:R-:W-:Y:S02]  /*9650*/  LEA R44, P2, R147, R36, 0x2 ;  /* 0x00000024932c7211 */ /* 0x000fe400078410ff */
[C---:B-1----:R-:W-:Y:S01]  /*9660*/  HMMA.16816.F32.BF16 R8, R56.reuse, R52, R8 ;  /* 0x000000343808723c */ /* 0x042fe20000041808 */
[----:B------:R-:W2:Y:S03]  /*9670*/  LDL R53, [R1+0xc] ;  /* 0x00000c0001357983 */ /* 0x000ea60000100800 */
[----:B------:R-:W-:Y:S02]  /*9680*/  @P0 IADD3 R38, R245, -0x80, RZ ;  /* 0xffffff80f5260810 */ /* 0x000fe40007ffe0ff */
[----:B------:R-:W3:Y:S01]  /*9690*/  LDL R52, [R1+0x4] ;  /* 0x0000040001347983 */ /* 0x000ee20000100800 */
[-C--:B------:R-:W-:Y:S01]  /*96a0*/  LEA.HI.X.SX32 R45, R147, R37.reuse, 0x2, P2 ;  /* 0x00000025932d7211 */ /* 0x080fe200010f16ff */
[-C--:B------:R-:W-:Y:S04]  /*96b0*/  HMMA.16816.F32.BF16 R12, R56, R54.reuse, R12 ;  /* 0x00000036380c723c */ /* 0x080fe8000004180c */
[----:B------:R-:W-:Y:S01]  /*96c0*/  @P0 IMAD.WIDE R38, R38, R150, UR14 ;  /* 0x0000000e26260e25 */ /* 0x000fe2000f8e0296 */
[----:B------:R-:W-:Y:S02]  /*96d0*/  @UP5 UMOV UR14, UR5 ;  /* 0x00000005000e5c82 */ /* 0x000fe40008000000 */
[----:B------:R-:W-:Y:S01]  /*96e0*/  @UP5 UMOV UR15, UR4 ;  /* 0x00000004000f5c82 */ /* 0x000fe20008000000 */
[C---:B------:R-:W-:Y:S01]  /*96f0*/  HMMA.16816.F32.BF16 R16, R40.reuse, R54, R16 ;  /* 0x000000362810723c */ /* 0x040fe20000041810 */
[----:B------:R1:W5:Y:S03]  /*9700*/  @P0 LDG.E R243, [R38.64] ;  /* 0x0000000826f30981 */ /* 0x000366000c1e1900 */
[----:B------:R-:W-:Y:S02]  /*9710*/  IMAD.MOV.U32 R150, RZ, RZ, c[0x0][0x22c] ;  /* 0x00008b00ff967624 */ /* 0x000fe400078e00ff */
[----:B------:R1:W5:Y:S01]  /*9720*/  @P0 LDG.E R244, [R38.64+0x20] ;  /* 0x0000200826f40981 */ /* 0x000362000c1e1900 */
[C---:B------:R-:W-:Y:S01]  /*9730*/  IADD3 R55, R151.reuse, 0x20, RZ ;  /* 0x0000002097377810 */ /* 0x040fe20007ffe0ff */
[-C--:B------:R-:W-:Y:S03]  /*9740*/  HMMA.16816.F32.BF16 R20, R40, R60.reuse, R20 ;  /* 0x0000003c2814723c */ /* 0x080fe60000041814 */
[----:B------:R1:W5:Y:S01]  /*9750*/  @P0 LDG.E R241, [R38.64+0x100] ;  /* 0x0001000826f10981 */ /* 0x000362000c1e1900 */
[----:B------:R-:W-:Y:S01]  /*9760*/  IMAD R150, R150, c[0x0][0x1c0], RZ ;  /* 0x0000700096967a24 */ /* 0x000fe200078e02ff */
[C---:B------:R-:W-:Y:S03]  /*9770*/  IADD3 R54, R151.reuse, 0x20, RZ ;  /* 0x0000002097367810 */ /* 0x040fe60007ffe0ff */
[C---:B------:R-:W-:Y:S01]  /*9780*/  HMMA.16816.F32.BF16 R24, R56.reuse, R60, R24 ;  /* 0x0000003c3818723c */ /* 0x040fe20000041818 */
[----:B------:R1:W5:Y:S03]  /*9790*/  @P0 LDG.E R242, [R38.64+0x120] ;  /* 0x0001200826f20981 */ /* 0x000366000c1e1900 */
[----:B------:R-:W-:Y:S02]  /*97a0*/  IMAD R150, R150, 0x28, RZ ;  /* 0x0000002896967824 */ /* 0x000fe400078e02ff */
[----:B------:R4:W-:Y:S02]  /*97b0*/  RED.E.ADD.F32.FTZ.RN.STRONG.GPU [R36.64], R4 ;  /* 0x000000042400798e */ /* 0x0009e4000c10e788 */
[-C--:B------:R-:W-:Y:S03]  /*97c0*/  HMMA.16816.F32.BF16 R28, R56, R62.reuse, R28 ;  /* 0x0000003e381c723c */ /* 0x080fe6000004181c */
[----:B------:R4:W-:Y:S04]  /*97d0*/  RED.E.ADD.F32.FTZ.RN.STRONG.GPU [R44.64], R5 ;  /* 0x000000052c00798e */ /* 0x0009e8000c10e788 */
[C---:B------:R-:W-:Y:S01]  /*97e0*/  IADD3 R57, R151.reuse, 0x20, RZ ;  /* 0x0000002097397810 */ /* 0x040fe20007ffe0ff */
[----:B------:R-:W-:Y:S04]  /*97f0*/  HMMA.16816.F32.BF16 R32, R40, R62, R32 ;  /* 0x0000003e2820723c */ /* 0x000fe80000041820 */
[----:B------:R-:W-:Y:S03]  /*9800*/  IADD3 R56, R151, 0x20, RZ ;  /* 0x0000002097387810 */ /* 0x000fe60007ffe0ff */
[-C--:B------:R-:W-:Y:S01]  /*9810*/  LEA R40, P2, R153, R36.reuse, 0x2 ;  /* 0x0000002499287211 */ /* 0x080fe200078410ff */
[----:B------:R-:W-:Y:S01]  /*9820*/  IMAD.MOV.U32 R43, RZ, RZ, c[0x0][0x22c] ;  /* 0x00008b00ff2b7624 */ /* 0x000fe200078e00ff */
[-C--:B-1----:R-:W-:Y:S03]  /*9830*/  LEA R38, P0, R151, R36.reuse, 0x2 ;  /* 0x0000002497267211 */ /* 0x082fe600078010ff */
[----:B------:R-:W-:Y:S01]  /*9840*/  IMAD R43, R43, c[0x0][0x1c0], RZ ;  /* 0x000070002b2b7a24 */ /* 0x000fe200078e02ff */
[-C--:B------:R-:W-:Y:S01]  /*9850*/  LEA.HI.X.SX32 R41, R153, R37.reuse, 0x2, P2 ;  /* 0x0000002599297211 */ /* 0x080fe200010f16ff */
[----:B------:R-:W-:Y:S01]  /*9860*/  IMAD.MOV.U32 R42, RZ, RZ, c[0x0][0x22c] ;  /* 0x00008b00ff2a7624 */ /* 0x000fe200078e00ff */
[-C--:B------:R-:W-:Y:S01]  /*9870*/  LEA.HI.X.SX32 R39, R151, R37.reuse, 0x2, P0 ;  /* 0x0000002597277211 */ /* 0x080fe200000f16ff */
[----:B------:R-:W-:Y:S01]  /*9880*/  IMAD R43, R43, 0x70, RZ ;  /* 0x000000702b2b7824 */ /* 0x000fe200078e02ff */
[-C--:B----4-:R-:W-:Y:S01]  /*9890*/  LEA R4, P0, R152, R36.reuse, 0x2 ;  /* 0x0000002498047211 */ /* 0x090fe200078010ff */
[----:B------:R-:W-:Y:S02]  /*98a0*/  IMAD R42, R42, c[0x0][0x1c0], RZ ;  /* 0x000070002a2a7a24 */ /* 0x000fe400078e02ff */
[----:B------:R1:W-:Y:S01]  /*98b0*/  RED.E.ADD.F32.FTZ.RN.STRONG.GPU [R38.64], R6 ;  /* 0x000000062600798e */ /* 0x0003e2000c10e788 */
[-C--:B------:R-:W-:Y:S01]  /*98c0*/  LEA.HI.X.SX32 R5, R152, R37.reuse, 0x2, P0 ;  /* 0x0000002598057211 */ /* 0x080fe200000f16ff */
[----:B------:R-:W-:Y:S03]  /*98d0*/  IMAD R42, R42, 0x78, RZ ;  /* 0x000000782a2a7824 */ /* 0x000fe600078e02ff */
[----:B------:R4:W-:Y:S05]  /*98e0*/  RED.E.ADD.F32.FTZ.RN.STRONG.GPU [R40.64], R7 ;  /* 0x000000072800798e */ /* 0x0009ea000c10e788 */
[----:B------:R4:W-:Y:S01]  /*98f0*/  RED.E.ADD.F32.FTZ.RN.STRONG.GPU [R4.64], R8 ;  /* 0x000000080400798e */ /* 0x0009e2000c10e788 */
[-C--:B-1----:R-:W-:Y:S02]  /*9900*/  LEA R38, P2, R150, R36.reuse, 0x2 ;  /* 0x0000002496267211 */ /* 0x082fe400078410ff */
[-C--:B------:R-:W-:Y:S02]  /*9910*/  LEA R6, P0, R0, R36.reuse, 0x2 ;  /* 0x0000002400067211 */ /* 0x080fe400078010ff */
[-C--:B------:R-:W-:Y:S01]  /*9920*/  LEA.HI.X.SX32 R39, R150, R37.reuse, 0x2, P2 ;  /* 0x0000002596277211 */ /* 0x080fe200010f16ff */
[----:B------:R-:W-:Y:S01]  /*9930*/  IMAD.MOV.U32 R150, RZ, RZ, c[0x0][0x22c] ;  /* 0x00008b00ff967624 */ /* 0x000fe200078e00ff */
[-C--:B----4-:R-:W-:Y:S01]  /*9940*/  LEA.HI.X.SX32 R7, R0, R37.reuse, 0x2, P0 ;  /* 0x0000002500077211 */ /* 0x090fe200000f16ff */
[----:B------:R-:W-:Y:S02]  /*9950*/  IMAD.MOV.U32 R0, RZ, RZ, c[0x0][0x22c] ;  /* 0x00008b00ff007624 */ /* 0x000fe400078e00ff */
[----:B------:R1:W-:Y:S01]  /*9960*/  RED.E.ADD.F32.FTZ.RN.STRONG.GPU [R38.64], R9 ;  /* 0x000000092600798e */ /* 0x0003e2000c10e788 */
[-C--:B------:R-:W-:Y:S01]  /*9970*/  LEA R4, P2, R2, R36.reuse, 0x2 ;  /* 0x0000002402047211 */ /* 0x080fe200078410ff */
[----:B------:R-:W-:Y:S02]  /*9980*/  IMAD R0, R0, c[0x0][0x1c0], RZ ;  /* 0x0000700000007a24 */ /* 0x000fe400078e02ff */
[----:B------:R-:W-:Y:S01]  /*9990*/  IMAD R150, R150, c[0x0][0x1c0], RZ ;  /* 0x0000700096967a24 */ /* 0x000fe200078e02ff */
[-C--:B------:R-:W-:Y:S01]  /*99a0*/  LEA.HI.X.SX32 R5, R2, R37.reuse, 0x2, P2 ;  /* 0x0000002502057211 */ /* 0x080fe200010f16ff */
[----:B------:R-:W-:Y:S01]  /*99b0*/  IMAD.SHL.U32 R0, R0, 0x40, RZ ;  /* 0x0000004000007824 */ /* 0x000fe200078e00ff */
[----:B------:R-:W4:Y:S01]  /*99c0*/  LDL R2, [R1] ;  /* 0x0000000001027983 */ /* 0x000f220000100800 */
[----:B------:R-:W-:Y:S03]  /*99d0*/  IMAD.SHL.U32 R150, R150, 0x8, RZ ;  /* 0x0000000896967824 */ /* 0x000fe600078e00ff */
[-C--:B------:R-:W-:Y:S01]  /*99e0*/  LEA R8, P0, R0, R36.reuse, 0x2 ;  /* 0x0000002400087211 */ /* 0x080fe200078010ff */
[----:B------:R1:W-:Y:S01]  /*99f0*/  RED.E.ADD.F32.FTZ.RN.STRONG.GPU [R6.64], R10 ;  /* 0x0000000a0600798e */ /* 0x0003e2000c10e788 */
[C---:B------:R-:W-:Y:S02]  /*9a00*/  IMAD.IADD R56, R150.reuse, 0x1, R56 ;  /* 0x0000000196387824 */ /* 0x040fe400078e0238 */
[C---:B------:R-:W-:Y:S02]  /*9a10*/  IMAD.IADD R55, R150.reuse, 0x1, R55 ;  /* 0x0000000196377824 */ /* 0x040fe400078e0237 */
[----:B------:R1:W-:Y:S01]  /*9a20*/  RED.E.ADD.F32.FTZ.RN.STRONG.GPU [R4.64], R11 ;  /* 0x0000000b0400798e */ /* 0x0003e2000c10e788 */
[C---:B------:R-:W-:Y:S02]  /*9a30*/  IMAD.IADD R54, R150.reuse, 0x1, R54 ;  /* 0x0000000196367824 */ /* 0x040fe400078e0236 */
[C---:B------:R-:W-:Y:S02]  /*9a40*/  IMAD.IADD R55, R150.reuse, 0x1, R55 ;  /* 0x0000000196377824 */ /* 0x040fe400078e0237 */
[C---:B------:R-:W-:Y:S04]  /*9a50*/  IMAD.IADD R54, R150.reuse, 0x1, R54 ;  /* 0x0000000196367824 */ /* 0x040fe800078e0236 */
[----:B------:R-:W-:Y:S01]  /*9a60*/  IMAD.IADD R54, R150, 0x1, R54 ;  /* 0x0000000196367824 */ /* 0x000fe200078e0236 */
[-C--:B-1----:R-:W-:Y:S02]  /*9a70*/  LEA.HI.X.SX32 R9, R0, R37.reuse, 0x2, P0 ;  /* 0x0000002500097211 */ /* 0x082fe400000f16ff */
[----:B------:R-:W4:Y:S05]  /*9a80*/  LDL R0, [R1+0x8] ;  /* 0x0000080001007983 */ /* 0x000f2a0000100800 */
[----:B------:R1:W-:Y:S01]  /*9a90*/  RED.E.ADD.F32.FTZ.RN.STRONG.GPU [R8.64], R16 ;  /* 0x000000100800798e */ /* 0x0003e2000c10e788 */
[CC--:B------:R-:W-:Y:S04]  /*9aa0*/  LEA R6, P2, R47.reuse, R36.reuse, 0x2 ;  /* 0x000000242f067211 */ /* 0x0c0fe800078410ff */
[-C--:B------:R-:W-:Y:S01]  /*9ab0*/  LEA.HI.X.SX32 R7, R47, R37.reuse, 0x2, P2 ;  /* 0x000000252f077211 */ /* 0x080fe200010f16ff */
[----:B------:R-:W-:Y:S01]  /*9ac0*/  IMAD.MOV.U32 R47, RZ, RZ, c[0x0][0x22c] ;  /* 0x00008b00ff2f7624 */ /* 0x000fe200078e00ff */
[CC--:B------:R-:W-:Y:S03]  /*9ad0*/  LEA R4, P0, R46.reuse, R36.reuse, 0x2 ;  /* 0x000000242e047211 */ /* 0x0c0fe600078010ff */
[----:B------:R1:W-:Y:S01]  /*9ae0*/  RED.E.ADD.F32.FTZ.RN.STRONG.GPU [R6.64], R17 ;  /* 0x000000110600798e */ /* 0x0003e2000c10e788 */
[-C--:B------:R-:W-:Y:S01]  /*9af0*/  LEA.HI.X.SX32 R5, R46, R37.reuse, 0x2, P0 ;  /* 0x000000252e057211 */ /* 0x080fe200000f16ff */
[----:B------:R-:W-:Y:S02]  /*9b00*/  IMAD R47, R47, c[0x0][0x1c0], RZ ;  /* 0x000070002f2f7a24 */ /* 0x000fe400078e02ff */
[----:B------:R-:W-:Y:S02]  /*9b10*/  IMAD.MOV.U32 R46, RZ, RZ, c[0x0][0x22c] ;  /* 0x00008b00ff2e7624 */ /* 0x000fe400078e00ff */
[----:B------:R1:W-:Y:S01]  /*9b20*/  RED.E.ADD.F32.FTZ.RN.STRONG.GPU [R4.64], R18 ;  /* 0x000000120400798e */ /* 0x0003e2000c10e788 */
[----:B------:R-:W-:Y:S02]  /*9b30*/  IMAD R47, R47, 0x60, RZ ;  /* 0x000000602f2f7824 */ /* 0x000fe400078e02ff */
[----:B------:R-:W-:Y:S03]  /*9b40*/  IMAD R46, R46, c[0x0][0x1c0], RZ ;  /* 0x000070002e2e7a24 */ /* 0x000fe600078e02ff */
[CC--:B------:R-:W-:Y:S01]  /*9b50*/  LEA R10, P0, R47.reuse, R36.reuse, 0x2 ;  /* 0x000000242f0a7211 */ /* 0x0c0fe200078010ff */
[----:B------:R-:W-:Y:S01]  /*9b60*/  IMAD R46, R46, 0x68, RZ ;  /* 0x000000682e2e7824 */ /* 0x000fe200078e02ff */
[-C--:B-1----:R-:W-:Y:S02]  /*9b70*/  LEA R16, P2, R48, R36.reuse, 0x2 ;  /* 0x0000002430107211 */ /* 0x082fe400078410ff */
[-C--:B------:R-:W-:Y:S02]  /*9b80*/  LEA.HI.X.SX32 R11, R47, R37.reuse, 0x2, P0 ;  /* 0x000000252f0b7211 */ /* 0x080fe400000f16ff */
[CC--:B------:R-:W-:Y:S04]  /*9b90*/  LEA R8, P3, R46.reuse, R36.reuse, 0x2 ;  /* 0x000000242e087211 */ /* 0x0c0fe800078610ff */
[-C--:B------:R-:W-:Y:S02]  /*9ba0*/  LEA.HI.X.SX32 R9, R46, R37.reuse, 0x2, P3 ;  /* 0x000000252e097211 */ /* 0x080fe400018f16ff */
[-C--:B------:R-:W-:Y:S02]  /*9bb0*/  LEA R46, P6, R55, R36.reuse, 0x2 ;  /* 0x00000024372e7211 */ /* 0x080fe400078c10ff */
[-C--:B------:R-:W-:Y:S02]  /*9bc0*/  LEA.HI.X.SX32 R17, R48, R37.reuse, 0x2, P2 ;  /* 0x0000002530117211 */ /* 0x080fe400010f16ff */
[-C--:B------:R-:W-:Y:S02]  /*9bd0*/  LEA R6, P2, R43, R36.reuse, 0x2 ;  /* 0x000000242b067211 */ /* 0x080fe400078410ff */
[-C--:B------:R-:W-:Y:S01]  /*9be0*/  LEA.HI.X.SX32 R47, R55, R37.reuse, 0x2, P6 ;  /* 0x00000025372f7211 */ /* 0x080fe200030f16ff */
[----:B------:R-:W-:Y:S01]  /*9bf0*/  RED.E.ADD.F32.FTZ.RN.STRONG.GPU [R16.64], R19 ;  /* 0x000000131000798e */ /* 0x000fe2000c10e788 */
[-C--:B------:R-:W-:Y:S02]  /*9c00*/  LEA.HI.X.SX32 R7, R43, R37.reuse, 0x2, P2 ;  /* 0x000000252b077211 */ /* 0x080fe400010f16ff */
[CC--:B------:R-:W-:Y:S02]  /*9c10*/  LEA R4, P0, R42.reuse, R36.reuse, 0x2 ;  /* 0x000000242a047211 */ /* 0x0c0fe400078010ff */
[----:B------:R1:W-:Y:S01]  /*9c20*/  RED.E.ADD.F32.FTZ.RN.STRONG.GPU [R10.64], R12 ;  /* 0x0000000c0a00798e */ /* 0x0003e2000c10e788 */
[CC--:B------:R-:W-:Y:S02]  /*9c30*/  LEA R50, P2, R57.reuse, R36.reuse, 0x2 ;  /* 0x0000002439327211 */ /* 0x0c0fe400078410ff */
[-C--:B------:R-:W-:Y:S02]  /*9c40*/  LEA.HI.X.SX32 R5, R42, R37.reuse, 0x2, P0 ;  /* 0x000000252a057211 */ /* 0x080fe400000f16ff */
[----:B------:R1:W-:Y:S01]  /*9c50*/  RED.E.ADD.F32.FTZ.RN.STRONG.GPU [R8.64], R13 ;  /* 0x0000000d0800798e */ /* 0x0003e2000c10e788 */
[-C--:B------:R-:W-:Y:S02]  /*9c60*/  LEA.HI.X.SX32 R51, R57, R37.reuse, 0x2, P2 ;  /* 0x0000002539337211 */ /* 0x080fe400010f16ff */
[-C--:B------:R-:W-:Y:S02]  /*9c70*/  LEA R48, P0, R56, R36.reuse, 0x2 ;  /* 0x0000002438307211 */ /* 0x080fe400078010ff */
[----:B------:R1:W-:Y:S01]  /*9c80*/  RED.E.ADD.F32.FTZ.RN.STRONG.GPU [R6.64], R14 ;  /* 0x0000000e0600798e */ /* 0x0003e2000c10e788 */
[-C--:B------:R-:W-:Y:S02]  /*9c90*/  LEA R42, P5, R54, R36.reuse, 0x2 ;  /* 0x00000024362a7211 */ /* 0x080fe400078a10ff */
[-C--:B------:R-:W-:Y:S02]  /*9ca0*/  LEA.HI.X.SX32 R49, R56, R37.reuse, 0x2, P0 ;  /* 0x0000002538317211 */ /* 0x080fe400000f16ff */
[----:B------:R1:W-:Y:S01]  /*9cb0*/  RED.E.ADD.F32.FTZ.RN.STRONG.GPU [R4.64], R15 ;  /* 0x0000000f0400798e */ /* 0x0003e2000c10e788 */
[-C--:B------:R-:W-:Y:S04]  /*9cc0*/  LEA.HI.X.SX32 R43, R54, R37.reuse, 0x2, P5 ;  /* 0x00000025362b7211 */ /* 0x080fe800028f16ff */
[----:B------:R-:W-:Y:S05]  /*9cd0*/  RED.E.ADD.F32.FTZ.RN.STRONG.GPU [R36.64+0x80], R20 ;  /* 0x000080142400798e */ /* 0x000fea000c10e788 */
[----:B------:R-:W-:Y:S01]  /*9ce0*/  RED.E.ADD.F32.FTZ.RN.STRONG.GPU [R44.64+0x80], R21 ;  /* 0x000080152c00798e */ /* 0x000fe2000c10e788 */
[CC--:B-1----:R-:W-:Y:S04]  /*9cf0*/  LEA R12, P5, R251.reuse, R36.reuse, 0x2 ;  /* 0x00000024fb0c7211 */ /* 0x0c2fe800078a10ff */
[----:B------:R-:W-:Y:S01]  /*9d00*/  RED.E.ADD.F32.FTZ.RN.STRONG.GPU [R50.64], R22 ;  /* 0x000000163200798e */ /* 0x000fe2000c10e788 */
[-C--:B------:R-:W-:Y:S04]  /*9d10*/  LEA.HI.X.SX32 R13, R251, R37.reuse, 0x2, P5 ;  /* 0x00000025fb0d7211 */ /* 0x080fe800028f16ff */
        /* <DEDUP_REMOVED lines=8> */
[-C--:B---3--:R-:W-:Y:S02]  /*9da0*/  LEA R18, P2, R52, R36.reuse, 0x2 ;  /* 0x0000002434127211 */ /* 0x088fe400078410ff */
        /* <DEDUP_REMOVED lines=8> */
[CC--:B----4-:R-:W-:Y:S04]  /*9e30*/  LEA R16, P0, R2.reuse, R36.reuse, 0x2 ;  /* 0x0000002402107211 */ /* 0x0d0fe800078010ff */
[-C--:B------:R-:W-:Y:S02]  /*9e40*/  LEA.HI.X.SX32 R17, R2, R37.reuse, 0x2, P0 ;  /* 0x0000002502117211 */ /* 0x080fe400000f16ff */
[CC--:B------:R-:W-:Y:S04]  /*9e50*/  LEA R38, P3, R0.reuse, R36.reuse, 0x2 ;  /* 0x0000002400267211 */ /* 0x0c0fe800078610ff */
[-C--:B------:R-:W-:Y:S01]  /*9e60*/  LEA.HI.X.SX32 R39, R0, R37.reuse, 0x2, P3 ;  /* 0x0000002500277211 */ /* 0x080fe200018f16ff */
[----:B------:R-:W-:Y:S01]  /*9e70*/  IMAD.IADD R0, R147, 0x1, R248 ;  /* 0x0000000193007824 */ /* 0x000fe200078e02f8 */
[CC--:B------:R-:W-:Y:S03]  /*9e80*/  LEA R8, P3, R249.reuse, R36.reuse, 0x2 ;  /* 0x00000024f9087211 */ /* 0x0c0fe600078610ff */
[----:B------:R-:W-:Y:S01]  /*9e90*/  RED.E.ADD.F32.FTZ.RN.STRONG.GPU [R38.64], R27 ;  /* 0x0000001b2600798e */ /* 0x000fe2000c10e788 */
[-C--:B------:R-:W-:Y:S02]  /*9ea0*/  LEA.HI.X.SX32 R9, R249, R37.reuse, 0x2, P3 ;  /* 0x00000025f9097211 */ /* 0x080fe400018f16ff */
[C---:B------:R-:W-:Y:S02]  /*9eb0*/  LEA R4, P0, R0.reuse, R36, 0x2 ;  /* 0x0000002400047211 */ /* 0x040fe400078010ff */
[----:B------:R-:W-:Y:S02]  /*9ec0*/  RED.E.ADD.F32.FTZ.RN.STRONG.GPU [R18.64], R32 ;  /* 0x000000201200798e */ /* 0x000fe4000c10e788 */
[----:B------:R-:W-:Y:S01]  /*9ed0*/  LEA.HI.X.SX32 R5, R0, R37, 0x2, P0 ;  /* 0x0000002500057211 */ /* 0x000fe200000f16ff */
        /* <DEDUP_REMOVED lines=112> */
[----:B------:R-:W2:Y:S01]  /*a5e0*/  LDL R147, [R1+0x18] ;  /* 0x0000180001937983 */ /* 0x000ea20000100800 */
[----:B------:R-:W-:-:S02]  /*a5f0*/  FMUL.FTZ R100, R100, c[0x0][0x2e0] ;  /* 0x0000b80064647a20 */ /* 0x000fc40000410000 */
[----:B------:R-:W-:Y:S01]  /*a600*/  FMUL.FTZ R28, R101, c[0x0][0x2e0] ;  /* 0x0000b800651c7a20 */ /* 0x000fe20000410000 */
[----:B------:R-:W3:Y:S01]  /*a610*/  LDL R42, [R1+0x48] ;  /* 0x00004800012a7983 */ /* 0x000ee20000100800 */
[----:B------:R-:W-:Y:S02]  /*a620*/  FMUL.FTZ R102, R102, c[0x0][0x2e0] ;  /* 0x0000b80066667a20 */ /* 0x000fe40000410000 */
[----:B------:R-:W-:Y:S01]  /*a630*/  FMUL.FTZ R27, R103, c[0x0][0x2e0] ;  /* 0x0000b800671b7a20 */ /* 0x000fe20000410000 */
[----:B------:R-:W4:Y:S01]  /*a640*/  LDL R41, [R1+0x34] ;  /* 0x0000340001297983 */ /* 0x000f220000100800 */
[----:B------:R-:W-:Y:S01]  /*a650*/  FMUL.FTZ R112, R112, c[0x0][0x2e0] ;  /* 0x0000b80070707a20 */ /* 0x000fe20000410000 */
[----:B------:R-:W-:Y:S01]  /*a660*/  F2FP.BF16.PACK_AB R28, R28, R100 ;  /* 0x000000641c1c723e */ /* 0x000fe200000010ff */
[----:B------:R-:W-:Y:S01]  /*a670*/  FMUL.FTZ R24, R113, c[0x0][0x2e0] ;  /* 0x0000b80071187a20 */ /* 0x000fe20000410000 */
[----:B------:R-:W3:Y:S01]  /*a680*/  LDL R40, [R1+0x1c] ;  /* 0x00001c0001287983 */ /* 0x000ee20000100800 */
        /* <DEDUP_REMOVED lines=11> */
[----:B------:R-:W4:Y:S01]  /*a740*/  LDL R37, [R1+0x20] ;  /* 0x0000200001257983 */ /* 0x000f220000100800 */
        /* <DEDUP_REMOVED lines=27> */
[----:B------:R-:W1:Y:S01]  /*a900*/  S2R R29, SR_TID.X ;  /* 0x00000000001d7919 */ /* 0x000e620000002100 */
        /* <DEDUP_REMOVED lines=20> */
[----:B-1----:R-:W-:Y:S01]  /*aa50*/  SHF.R.S32.HI R30, RZ, 0x1f, R29 ;  /* 0x0000001fff1e7819 */ /* 0x002fe2000001141d */
[----:B------:R-:W-:Y:S01]  /*aa60*/  FMUL.FTZ R82, R82, c[0x0][0x2dc] ;  /* 0x0000b70052527a20 */ /* 0x000fe20000410000 */
[----:B------:R-:W-:Y:S01]  /*aa70*/  F2FP.BF16.PACK_AB R17, R17, R70 ;  /* 0x000000461111723e */ /* 0x000fe200000010ff */
[----:B------:R-:W-:Y:S01]  /*aa80*/  FMUL.FTZ R13, R83, c[0x0][0x2dc] ;  /* 0x0000b700530d7a20 */ /* 0x000fe20000410000 */
[----:B------:R-:W-:Y:S01]  /*aa90*/  LEA.HI R2, R30, R29, RZ, 0x2 ;  /* 0x0000001d1e027211 */ /* 0x000fe200078f10ff */
[----:B------:R-:W-:Y:S01]  /*aaa0*/  FMUL.FTZ R72, R72, c[0x0][0x2dc] ;  /* 0x0000b70048487a20 */ /* 0x000fe20000410000 */
[----:B------:R-:W-:Y:S01]  /*aab0*/  SHF.R.S32.HI R150, RZ, 0x1f, R150 ;  /* 0x0000001fff967819 */ /* 0x000fe20000011496 */
[----:B------:R-:W-:Y:S01]  /*aac0*/  FMUL.FTZ R16, R73, c[0x0][0x2dc] ;  /* 0x0000b70049107a20 */ /* 0x000fe20000410000 */
[--C-:B------:R-:W-:Y:S01]  /*aad0*/  SHF.R.S32.HI R4, RZ, 0x2, R2.reuse ;  /* 0x00000002ff047819 */ /* 0x100fe20000011402 */
[----:B------:R-:W-:Y:S01]  /*aae0*/  FMUL.FTZ R74, R74, c[0x0][0x2dc] ;  /* 0x0000b7004a4a7a20 */ /* 0x000fe20000410000 */
[----:B------:R-:W-:Y:S01]  /*aaf0*/  SHF.R.S32.HI R0, RZ, 0x1f, R2 ;  /* 0x0000001fff007819 */ /* 0x000fe20000011402 */
[----:B------:R-:W-:Y:S01]  /*ab00*/  FMUL.FTZ R15, R75, c[0x0][0x2dc] ;  /* 0x0000b7004b0f7a20 */ /* 0x000fe20000410000 */
[----:B------:R-:W-:Y:S01]  /*ab10*/  LEA.HI R150, R150, R151, RZ, 0x7 ;  /* 0x0000009796967211 */ /* 0x000fe200078f38ff */
[----:B------:R-:W-:Y:S01]  /*ab20*/  FMUL.FTZ R76, R76, c[0x0][0x2dc] ;  /* 0x0000b7004c4c7a20 */ /* 0x000fe20000410000 */
[----:B------:R-:W-:Y:S01]  /*ab30*/  LEA.HI R0, R0, R4, RZ, 0x3 ;  /* 0x0000000400007211 */ /* 0x000fe200078f18ff */
[----:B------:R-:W-:Y:S01]  /*ab40*/  FMUL.FTZ R12, R77, c[0x0][0x2dc] ;  /* 0x0000b7004d0c7a20 */ /* 0x000fe20000410000 */
[----:B------:R-:W-:Y:S01]  /*ab50*/  SHF.R.S32.HI R150, RZ, 0x7, R150 ;  /* 0x00000007ff967819 */ /* 0x000fe20000011496 */
[----:B------:R-:W-:Y:S01]  /*ab60*/  FMUL.FTZ R78, R78, c[0x0][0x2dc] ;  /* 0x0000b7004e4e7a20 */ /* 0x000fe20000410000 */
[----:B------:R-:W-:Y:S01]  /*ab70*/  LOP3.LUT R0, R0, 0xfffffff8, RZ, 0xc0, !PT ;  /* 0xfffffff800007812 */ /* 0x000fe200078ec0ff */
[----:B------:R-:W-:Y:S01]  /*ab80*/  FMUL.FTZ R11, R79, c[0x0][0x2dc] ;  /* 0x0000b7004f0b7a20 */ /* 0x000fe20000410000 */
[----:B------:R-:W-:Y:S01]  /*ab90*/  LOP3.LUT R2, R2, 0x7ffffffc, RZ, 0xc0, !PT ;  /* 0x7ffffffc02027812 */ /* 0x000fe200078ec0ff */
[----:B------:R-:W-:Y:S01]  /*aba0*/  FMUL.FTZ R84, R84, c[0x0][0x2dc] ;  /* 0x0000b70054547a20 */ /* 0x000fe20000410000 */
[----:B------:R-:W-:Y:S01]  /*abb0*/  IADD3 R0, R4, -R0, RZ ;  /* 0x8000000004007210 */ /* 0x000fe20007ffe0ff */
[----:B------:R-:W-:Y:S01]  /*abc0*/  FMUL.FTZ R10, R85, c[0x0][0x2dc] ;  /* 0x0000b700550a7a20 */ /* 0x000fe20000410000 */
[----:B------:R-:W-:Y:S01]  /*abd0*/  SHF.L.U32 R4, R150, 0x3, RZ ;  /* 0x0000000396047819 */ /* 0x000fe200000006ff */
[----:B------:R-:W-:Y:S01]  /*abe0*/  FMUL.FTZ R86, R86, c[0x0][0x2dc] ;  /* 0x0000b70056567a20 */ /* 0x000fe20000410000 */
[----:B------:R-:W-:Y:S01]  /*abf0*/  SHF.L.U32 R0, R0, 0x6, RZ ;  /* 0x0000000600007819 */ /* 0x000fe200000006ff */
[----:B------:R-:W-:Y:S01]  /*ac00*/  FMUL.FTZ R9, R87, c[0x0][0x2dc] ;  /* 0x0000b70057097a20 */ /* 0x000fe20000410000 */
[----:B------:R-:W-:Y:S01]  /*ac10*/  IADD3 R2, -R2, R29, RZ ;  /* 0x0000001d02027210 */ /* 0x000fe20007ffe1ff */
[----:B------:R-:W-:Y:S01]  /*ac20*/  FMUL.FTZ R96, R96, c[0x0][0x2dc] ;  /* 0x0000b70060607a20 */ /* 0x000fe20000410000 */
[----:B------:R-:W-:Y:S01]  /*ac30*/  LOP3.LUT R0, R0, 0x1c0, RZ, 0xc0, !PT ;  /* 0x000001c000007812 */ /* 0x000fe200078ec0ff */
[----:B------:R-:W-:Y:S01]  /*ac40*/  FMUL.FTZ R6, R97, c[0x0][0x2dc] ;  /* 0x0000b70061067a20 */ /* 0x000fe20000410000 */
[----:B------:R-:W-:Y:S01]  /*ac50*/  LOP3.LUT R4, R4, 0x8, RZ, 0xc0, !PT ;  /* 0x0000000804047812 */ /* 0x000fe200078ec0ff */
[----:B------:R-:W-:Y:S01]  /*ac60*/  FMUL.FTZ R98, R98, c[0x0][0x2dc] ;  /* 0x0000b70062627a20 */ /* 0x000fe20000410000 */
[----:B------:R-:W-:Y:S01]  /*ac70*/  SHF.R.U32.HI R5, RZ, 0x3, R0 ;  /* 0x00000003ff057819 */ /* 0x000fe20000011600 */
[----:B------:R-:W-:Y:S01]  /*ac80*/  FMUL.FTZ R99, R99, c[0x0][0x2dc] ;  /* 0x0000b70063637a20 */ /* 0x000fe20000410000 */
[----:B------:R-:W-:Y:S01]  /*ac90*/  SHF.L.U32 R2, R2, 0x1, RZ ;  /* 0x0000000102027819 */ /* 0x000fe200000006ff */
[----:B------:R-:W-:Y:S01]  /*aca0*/  FMUL.FTZ R88, R88, c[0x0][0x2dc] ;  /* 0x0000b70058587a20 */ /* 0x000fe20000410000 */
[----:B------:R-:W-:Y:S01]  /*acb0*/  LOP3.LUT R4, R5, R0, R4, 0x1e, !PT ;  /* 0x0000000005047212 */ /* 0x000fe200078e1e04 */
        /* <DEDUP_REMOVED lines=19> */
[----:B------:R-:W-:Y:S02]  /*adf0*/  F2FP.BF16.PACK_AB R8, R8, R88 ;  /* 0x000000580808723e */ /* 0x000fe400000010ff */
[----:B------:R-:W-:Y:S01]  /*ae00*/  F2FP.BF16.PACK_AB R7, R7, R90 ;  /* 0x0000005a0707723e */ /* 0x000fe200000010ff */
[----:B------:R-:W-:Y:S01]  /*ae10*/  BAR.SYNC.DEFER_BLOCKING 0x0 ;  /* 0x0000000000007b1d */ /* 0x000fe20000010000 */
[----:B------:R-:W-:Y:S01]  /*ae20*/  PLOP3.LUT P0, PT, PT, PT, UP0, 0x80, 0x0 ;  /* 0x000000000000781c */ /* 0x000fe20003f0f008 */
[----:B------:R-:W-:-:S04]  /*ae30*/  @UP0 UIADD3 UR6, UR18, UR22, URZ ;  /* 0x0000001612060290 */ /* 0x000fc8000fffe03f */
[----:B------:R-:W-:-:S04]  /*ae40*/  @UP0 UIMAD.WIDE.U32 UR4, UR6, UR10, URZ ;  /* 0x0000000a060402a5 */ /* 0x000fc8000f8e003f */
[----:B------:R-:W-:-:S03]  /*ae50*/  @UP0 UIMAD UR16, UR6, UR11, UR5 ;  /* 0x0000000b061002a4 */ /* 0x000fc6000f8e0205 */
[----:B------:R-:W-:Y:S01]  /*ae60*/  @UP0 UMOV UR15, UR4 ;  /* 0x00000004000f0c82 */ /* 0x000fe20008000000 */
[----:B--2---:R-:W-:-:S04]  /*ae70*/  LEA R0, R147, R2, 0xa ;  /* 0x0000000293007211 */ /* 0x004fc800078e50ff */
[----:B------:R-:W-:-:S04]  /*ae80*/  IADD3 R0, R0, R4, RZ ;  /* 0x0000000400007210 */ /* 0x000fc80007ffe0ff */
[----:B------:R-:W-:-:S05]  /*ae90*/  LEA R0, R0, 0xc000, 0x1 ;  /* 0x0000c00000007811 */ /* 0x000fca00078e08ff */
[----:B------:R1:W-:Y:S04]  /*aea0*/  STS [R0], R28 ;  /* 0x0000001c00007388 */ /* 0x0003e80000000800 */
        /* <DEDUP_REMOVED lines=20> */
[----:B------:R1:W-:Y:S01]  /*aff0*/  STS [R0+0x6400], R15 ;  /* 0x0064000f00007388 */ /* 0x0003e20000000800 */
[----:B------:R-:W-:-:S03]  /*b000*/  F2FP.BF16.PACK_AB R4, R93, R92 ;  /* 0x0000005c5d04723e */ /* 0x000fc600000010ff */
[----:B------:R1:W-:Y:S01]  /*b010*/  STS [R40+0x4000], R12 ;  /* 0x0040000c28007388 */ /* 0x0003e20000000800 */
[----:B------:R-:W-:-:S03]  /*b020*/  F2FP.BF16.PACK_AB R2, R95, R94 ;  /* 0x0000005e5f02723e */ /* 0x000fc600000010ff */
        /* <DEDUP_REMOVED lines=15> */
[----:B------:R-:W-:Y:S02]  /*b120*/  ULDC.64 UR12, c[0x0][0x388] ;  /* 0x0000e200000c7ab9 */ /* 0x000fe40000000a00 */
[----:B------:R-:W-:Y:S02]  /*b130*/  UIADD3 UR5, UR5, UR11, URZ ;  /* 0x0000000b05057290 */ /* 0x000fe4000fffe03f */
[----:B------:R-:W-:-:S02]  /*b140*/  UIMAD UR6, UR60, UR12, URZ ;  /* 0x0000000c3c0672a4 */ /* 0x000fc4000f8e023f */
[----:B------:R-:W-:Y:S02]  /*b150*/  UIMAD.WIDE.U32 UR4, UR29, UR12, UR4 ;  /* 0x0000000c1d0472a5 */ /* 0x000fe4000f8e0004 */
[----:B------:R-:W-:-:S04]  /*b160*/  UIMAD UR6, UR29, UR13, UR6 ;  /* 0x0000000d1d0672a4 */ /* 0x000fc8000f8e0206 */
[----:B------:R-:W-:Y:S02]  /*b170*/  UIADD3 UR16, UR5, UR6, URZ ;  /* 0x0000000605107290 */ /* 0x000fe4000fffe03f */
[----:B------:R-:W-:Y:S02]  /*b180*/  UMOV UR15, UR4 ;  /* 0x00000004000f7c82 */ /* 0x000fe40008000000 */
.L_x_1615:
        /* <DEDUP_REMOVED lines=18> */
.L_x_1616:
[----:B------:R-:W-:Y:S01]  /*b2b0*/  BAR.SYNC.DEFER_BLOCKING 0x0 ;  /* 0x0000000000007b1d */ /* 0x000fe20000010000 */
[----:B-1----:R-:W-:Y:S01]  /*b2c0*/  LEA.HI R2, R30, R29, RZ, 0x3 ;  /* 0x0000001d1e027211 */ /* 0x002fe200078f18ff */
[----:B------:R-:W-:Y:S02]  /*b2d0*/  USHF.L.U32 UR4, UR17, 0x7, URZ ;  /* 0x0000000711047899 */ /* 0x000fe4000800063f */
[----:B------:R-:W-:Y:S01]  /*b2e0*/  UIMAD UR7, UR17, -0x80, UR7 ;  /* 0xffffff80110778a4 */ /* 0x000fe2000f8e0207 */
[----:B------:R-:W-:Y:S01]  /*b2f0*/  LOP3.LUT R0, R2, 0xfffffff8, RZ, 0xc0, !PT ;  /* 0xfffffff802007812 */ /* 0x000fe200078ec0ff */
[----:B------:R-:W-:Y:S01]  /*b300*/  USHF.R.S32.HI UR12, URZ, 0x1f, UR4 ;  /* 0x0000001f3f0c7899 */ /* 0x000fe20008011404 */
[----:B------:R-:W-:Y:S01]  /*b310*/  BSSY B0, `(.L_x_1617) ;  /* 0x0000027000007945 */ /* 0x000fe20003800000 */
[----:B------:R-:W-:Y:S01]  /*b320*/  ULDC.64 UR10, c[0x0][0x3a0] ;  /* 0x0000e800000a7ab9 */ /* 0x000fe20000000a00 */
[----:B------:R-:W-:Y:S01]  /*b330*/  IMAD.U32 R13, RZ, RZ, UR4 ;  /* 0x00000004ff0d7e24 */ /* 0x000fe2000f8e00ff */
[----:B------:R-:W-:Y:S01]  /*b340*/  UIMAD UR5, UR12, UR10, URZ ;  /* 0x0000000a0c0572a4 */ /* 0x000fe2000f8e023f */
[----:B------:R-:W-:-:S03]  /*b350*/  IMAD.IADD R0, R29, 0x1, -R0 ;  /* 0x000000011d007824 */ /* 0x000fc600078e0a00 */
[----:B------:R-:W-:Y:S01]  /*b360*/  UIMAD UR5, UR4, UR11, UR5 ;  /* 0x0000000b040572a4 */ /* 0x000fe2000f8e0205 */
[----:B------:R-:W-:Y:S02]  /*b370*/  IMAD.SHL.U32 R6, R0, 0x8, RZ ;  /* 0x0000000800067824 */ /* 0x000fe400078e00ff */
[----:B------:R-:W-:-:S03]  /*b380*/  ULDC.64 UR10, c[0x0][0x3b8] ;  /* 0x0000ee00000a7ab9 */ /* 0x000fc60000000a00 */
[--C-:B------:R-:W-:Y:S01]  /*b390*/  SHF.R.S32.HI R7, RZ, 0x1f, R6.reuse ;  /* 0x0000001fff077819 */ /* 0x100fe20000011406 */
[----:B------:R-:W-:Y:S01]  /*b3a0*/  IMAD.U32 R0, RZ, RZ, UR5 ;  /* 0x00000005ff007e24 */ /* 0x000fe2000f8e00ff */
[----:B------:R-:W-:Y:S01]  /*b3b0*/  UIMAD UR5, UR59, UR10, URZ ;  /* 0x0000000a3b0572a4 */ /* 0x000fe2000f8e023f */
[----:B------:R1:W2:Y:S02]  /*b3c0*/  LDS.128 R20, [R146+0xd000] ;  /* 0x00d0000092147984 */ /* 0x0002a40000000c00 */
[----:B------:R-:W-:Y:S01]  /*b3d0*/  IMAD.WIDE.U32 R4, R13, c[0x0][0x3a0], R6 ;  /* 0x0000e8000d047a25 */ /* 0x000fe200078e0006 */
[----:B------:R-:W-:Y:S01]  /*b3e0*/  UIMAD UR5, UR36, UR11, UR5 ;  /* 0x0000000b240572a4 */ /* 0x000fe2000f8e0205 */
[----:B------:R1:W3:Y:S03]  /*b3f0*/  LDS.128 R24, [R146+0xe000] ;  /* 0x00e0000092187984 */ /* 0x0002e60000000c00 */
[----:B------:R-:W-:Y:S01]  /*b400*/  IADD3 R4, P0, R4, UR15, RZ ;  /* 0x0000000f04047c10 */ /* 0x000fe2000ff1e0ff */
[----:B------:R1:W4:Y:S03]  /*b410*/  LDS.128 R28, [R146+0xf000] ;  /* 0x00f00000921c7984 */ /* 0x0003260000000c00 */
[----:B------:R-:W-:Y:S01]  /*b420*/  IADD3.X R5, R5, UR16, R0, P0, !PT ;  /* 0x0000001005057c10 */ /* 0x000fe200087fe400 */
[----:B------:R1:W1:Y:S01]  /*b430*/  LDS.128 R32, [R146+0x10000] ;  /* 0x0100000092207984 */ /* 0x0002620000000c00 */
[----:B------:R-:W-:Y:S01]  /*b440*/  SHF.R.S32.HI R0, RZ, 0x3, R2 ;  /* 0x00000003ff007819 */ /* 0x000fe20000011402 */
[----:B------:R-:W-:-:S02]  /*b450*/  IMAD.U32 R2, RZ, RZ, UR36 ;  /* 0x00000024ff027e24 */ /* 0x000fc4000f8e00ff */
[----:B------:R1:W1:Y:S01]  /*b460*/  LDS.128 R36, [R146+0x11000] ;  /* 0x0110000092247984 */ /* 0x0002620000000c00 */
[----:B------:R-:W-:Y:S01]  /*b470*/  ISETP.GE.AND P4, PT, R0, UR7, PT ;  /* 0x0000000700007c0c */ /* 0x000fe2000bf86270 */
[----:B------:R-:W-:Y:S01]  /*b480*/  IMAD.WIDE.U32 R4, R2, c[0x0][0x3b8], R4 ;  /* 0x0000ee0002047a25 */ /* 0x000fe200078e0004 */
[----:B------:R-:W-:Y:S01]  /*b490*/  SHF.R.S32.HI R14, RZ, 0x1f, R0 ;  /* 0x0000001fff0e7819 */ /* 0x000fe20000011400 */
[----:B------:R1:W1:Y:S03]  /*b4a0*/  LDS.128 R40, [R146+0x12000] ;  /* 0x0120000092287984 */ /* 0x0002660000000c00 */
[----:B------:R-:W-:Y:S01]  /*b4b0*/  IADD3 R12, R5, UR5, RZ ;  /* 0x00000005050c7c10 */ /* 0x000fe2000fffe0ff */
[----:B------:R1:W1:Y:S06]  /*b4c0*/  LDS.128 R44, [R146+0x13000] ;  /* 0x01300000922c7984 */ /* 0x00026c0000000c00 */
        /* <DEDUP_REMOVED lines=11> */
.L_x_1618:
[----:B------:R-:W-:Y:S05]  /*b580*/  BSYNC B0 ;  /* 0x0000000000007941 */ /* 0x000fea0003800000 */
.L_x_1617:
        /* <DEDUP_REMOVED lines=15> */
.L_x_1620:
[----:B------:R-:W-:Y:S05]  /*b680*/  BSYNC B0 ;  /* 0x0000000000007941 */ /* 0x000fea0003800000 */
.L_x_1619:
        /* <DEDUP_REMOVED lines=15> */
.L_x_1622:
[----:B------:R-:W-:Y:S05]  /*b780*/  BSYNC B0 ;  /* 0x0000000000007941 */ /* 0x000fea0003800000 */
.L_x_1621:
        /* <DEDUP_REMOVED lines=8> */
[----:B--2-4-:R-:W-:-:S04]  /*b810*/  IMAD.WIDE.U32 R10, R2, c[0x0][0x3a0], R4 ;  /* 0x0000e800020a7a25 */ /* 0x014fc800078e0004 */
[----:B------:R-:W-:Y:S01]  /*b820*/  IMAD R2, R2, c[0x0][0x3a4], R8 ;  /* 0x0000e90002027a24 */ /* 0x000fe200078e0208 */
[----:B------:R-:W-:-:S04]  /*b830*/  LEA R4, P0, R10, c[0x0][0x340], 0x1 ;  /* 0x0000d0000a047a11 */ /* 0x000fc800078008ff */
[----:B------:R-:W-:-:S04]  /*b840*/  IADD3 R2, R11, R2, RZ ;  /* 0x000000020b027210 */ /* 0x000fc80007ffe0ff */
[----:B------:R-:W-:-:S05]  /*b850*/  LEA.HI.X R5, R10, c[0x0][0x344], R2, 0x1, P0 ;  /* 0x0000d1000a057a11 */ /* 0x000fca00000f0c02 */
[----:B------:R2:W-:Y:S02]  /*b860*/  STG.E.128 [R4.64], R28 ;  /* 0x0000001c04007986 */ /* 0x0005e4000c101d08 */
.L_x_1624:
[----:B------:R-:W-:Y:S05]  /*b870*/  BSYNC B0 ;  /* 0x0000000000007941 */ /* 0x000fea0003800000 */
.L_x_1623:
[----:B------:R-:W-:Y:S01]  /*b880*/  ULDC.64 UR6, c[0x0][0x3a8] ;  /* 0x0000ea0000067ab9 */ /* 0x000fe20000000a00 */
[----:B------:R-:W-:Y:S01]  /*b890*/  IMAD.WIDE.U32 R6, R13, c[0x0][0x3a8], R6 ;  /* 0x0000ea000d067a25 */ /* 0x000fe200078e0006 */
[----:B------:R-:W-:Y:S01]  /*b8a0*/  UIMAD UR5, UR12, UR6, URZ ;  /* 0x000000060c0572a4 */ /* 0x000fe2000f8e023f */
[----:B------:R-:W-:Y:S03]  /*b8b0*/  BSSY B0, `(.L_x_1625) ;  /* 0x0000015000007945 */ /* 0x000fe60003800000 */
        /* <DEDUP_REMOVED lines=20> */
.L_x_1626:
[----:B------:R-:W-:Y:S05]  /*ba00*/  BSYNC B0 ;  /* 0x0000000000007941 */ /* 0x000fea0003800000 */
.L_x_1625:
        /* <DEDUP_REMOVED lines=13> */
.L_x_1628:
[----:B------:R-:W-:Y:S05]  /*bae0*/  BSYNC B0 ;  /* 0x0000000000007941 */ /* 0x000fea0003800000 */
.L_x_1627:
        /* <DEDUP_REMOVED lines=13> */
.L_x_1630:
[----:B------:R-:W-:Y:S05]  /*bbc0*/  BSYNC B0 ;  /* 0x0000000000007941 */ /* 0x000fea0003800000 */
.L_x_1629:
        /* <DEDUP_REMOVED lines=12> */
.L_x_1611:
        /* <DEDUP_REMOVED lines=20> */
.L_x_1632:
        /* <DEDUP_REMOVED lines=18> */
.L_x_1633:
        /* <DEDUP_REMOVED lines=10> */
[----:B------:R-:W-:Y:S01]  /*bf90*/  IADD3 R6, P0, R6, UR15, RZ ;  /* 0x0000000f06067c10 */ /* 0x000fe2000ff1e0ff */
[----:B------:R-:W-:-:S03]  /*bfa0*/  ULDC.64 UR10, c[0x0][0x3b8] ;  /* 0x0000ee00000a7ab9 */ /* 0x000fc60000000a00 */
[----:B------:R-:W-:Y:S01]  /*bfb0*/  IMAD.U32 R2, RZ, RZ, UR5 ;  /* 0x00000005ff027e24 */ /* 0x000fe2000f8e00ff */
[----:B------:R-:W-:Y:S01]  /*bfc0*/  UIMAD UR5, UR57, UR10, URZ ;  /* 0x0000000a390572a4 */ /* 0x000fe2000f8e023f */
[----:B-1----:R-:W-:-:S03]  /*bfd0*/  SHF.R.S32.HI R0, RZ, 0x1f, R8 ;  /* 0x0000001fff007819 */ /* 0x002fc60000011408 */
[----:B------:R-:W-:Y:S01]  /*bfe0*/  UIMAD UR5, UR36, UR11, UR5 ;  /* 0x0000000b240572a4 */ /* 0x000fe2000f8e0205 */
[----:B------:R-:W-:Y:S01]  /*bff0*/  IADD3.X R7, R7, UR16, R2, P0, !PT ;  /* 0x0000001007077c10 */ /* 0x000fe200087fe402 */
[----:B------:R-:W-:Y:S01]  /*c000*/  IMAD.U32 R2, RZ, RZ, UR36 ;  /* 0x00000024ff027e24 */ /* 0x000fe2000f8e00ff */
[----:B------:R-:W-:-:S03]  /*c010*/  LEA.HI R0, R0, R8, RZ, 0x3 ;  /* 0x0000000800007211 */ /* 0x000fc600078f18ff */
        /* <DEDUP_REMOVED lines=15> */
.L_x_1635:
[----:B------:R-:W-:Y:S05]  /*c110*/  BSYNC B0 ;  /* 0x0000000000007941 */ /* 0x000fea0003800000 */
.L_x_1634:
        /* <DEDUP_REMOVED lines=15> */
.L_x_1637:
[----:B------:R-:W-:Y:S05]  /*c210*/  BSYNC B0 ;  /* 0x0000000000007941 */ /* 0x000fea0003800000 */
.L_x_1636:
        /* <DEDUP_REMOVED lines=15> */
.L_x_1639:
[----:B------:R-:W-:Y:S05]  /*c310*/  BSYNC B0 ;  /* 0x0000000000007941 */ /* 0x000fea0003800000 */
.L_x_1638:
        /* <DEDUP_REMOVED lines=14> */
.L_x_1641:
[----:B------:R-:W-:Y:S05]  /*c400*/  BSYNC B0 ;  /* 0x0000000000007941 */ /* 0x000fea0003800000 */
.L_x_1640:
        /* <DEDUP_REMOVED lines=24> */
.L_x_1643:
[----:B------:R-:W-:Y:S05]  /*c590*/  BSYNC B0 ;  /* 0x0000000000007941 */ /* 0x000fea0003800000 */
.L_x_1642:
        /* <DEDUP_REMOVED lines=13> */
.L_x_1645:
[----:B------:R-:W-:Y:S05]  /*c670*/  BSYNC B0 ;  /* 0x0000000000007941 */ /* 0x000fea0003800000 */
.L_x_1644:
        /* <DEDUP_REMOVED lines=13> */
.L_x_1647:
[----:B------:R-:W-:Y:S05]  /*c750*/  BSYNC B0 ;  /* 0x0000000000007941 */ /* 0x000fea0003800000 */
.L_x_1646:
        /* <DEDUP_REMOVED lines=11> */
.L_x_1631:
[----:B------:R-:W-:Y:S05]  /*c810*/  BSYNC B1 ;  /* 0x0000000000017941 */ /* 0x000fea0003800000 */
.L_x_1606:
        /* <DEDUP_REMOVED lines=11> */
.L_x_1648:
[----:B------:R-:W-:Y:S05]  /*c8d0*/  EXIT ;  /* 0x000000000000794d */ /* 0x000fea0003800000 */
.L_x_1650:
        /* <DEDUP_REMOVED lines=10> */
.L_x_2483:


//--------------------- .text._ZN5flash44flash_bwd_dq_dk_dv_loop_seqk_parallel_kernelI23Flash_bwd_kernel_traitsILi64ELi128ELi128ELi8ELi4ELi4ELi4ELb0ELb0EN7cutlass10bfloat16_tE19Flash_kernel_traitsILi64ELi128ELi128ELi8ES3_EELb0ELb0ELb0ELb0ELb0ELb1ELb1EEEvNS_16Flash_bwd_paramsE --------------------------
	.section	.text._ZN5flash44flash_bwd_dq_dk_dv_loop_seqk_parallel_kernelI23Flash_bwd_kernel_traitsILi64ELi128ELi128ELi8ELi4ELi4ELi4ELb0ELb0EN7cutlass10bfloat16_tE19Flash_kernel_traitsILi64ELi128ELi128ELi8ES3_EELb0ELb0ELb0ELb0ELb0ELb1ELb1EEEvNS_16Flash_bwd_paramsE,"ax",@progbits
	.sectioninfo	@"SHI_REGISTERS=255"
	.align	128
        .global         _ZN5flash44flash_bwd_dq_dk_dv_loop_seqk_parallel_kernelI23Flash_bwd_kernel_traitsILi64ELi128ELi128ELi8ELi4ELi4ELi4ELb0ELb0EN7cutlass10bfloat16_tE19Flash_kernel_traitsILi64ELi128ELi128ELi8ES3_EELb0ELb0ELb0ELb0ELb0ELb1ELb1EEEvNS_16Flash_bwd_paramsE
        .type           _ZN5flash44flash_bwd_dq_dk_dv_loop_seqk_parallel_kernelI23Flash_bwd_kernel_traitsILi64ELi128ELi128ELi8ELi4ELi4ELi4ELb0ELb0EN7cutlass10bfloat16_tE19Flash_kernel_traitsILi64ELi128ELi128ELi8ES3_EELb0ELb0ELb0ELb0ELb0ELb1ELb1EEEvNS_16Flash_bwd_paramsE,@function
        .size           _ZN5flash44flash_bwd_dq_dk_dv_loop_seqk_parallel_kernelI23Flash_bwd_kernel_traitsILi64ELi128ELi128ELi8ELi4ELi4ELi4ELb0ELb0EN7cutlass10bfloat16_tE19Flash_kernel_traitsILi64ELi128ELi128ELi8ES3_EELb0ELb0ELb0ELb0ELb0ELb1ELb1EEEvNS_16Flash_bwd_paramsE,(.L_x_2484 - _ZN5flash44flash_bwd_dq_dk_dv_loop_seqk_parallel_kernelI23Flash_bwd_kernel_traitsILi64ELi128ELi128ELi8ELi4ELi4ELi4ELb0ELb0EN7cutlass10bfloat16_tE19Flash_kernel_traitsILi64ELi128ELi128ELi8ES3_EELb0ELb0ELb0ELb0ELb0ELb1ELb1EEEvNS_16Flash_bwd_paramsE)
        .other          _ZN5flash44flash_bwd_dq_dk_dv_loop_seqk_parallel_kernelI23Flash_bwd_kernel_traitsILi64ELi128ELi128ELi8ELi4ELi4ELi4ELb0ELb0EN7cutlass10bfloat16_tE19Flash_kernel_traitsILi64ELi128ELi128ELi8ES3_EELb0ELb0ELb0ELb0ELb0ELb1ELb1EEEvNS_16Flash_bwd_paramsE,@"STO_CUDA_ENTRY STV_DEFAULT"
_ZN5flash44flash_bwd_dq_dk_dv_loop_seqk_parallel_kernelI23Flash_bwd_kernel_traitsILi64ELi128ELi128ELi8ELi4ELi4ELi4ELb0ELb0EN7cutlass10bfloat16_tE19Flash_kernel_traitsILi64ELi128ELi128ELi8ES3_EELb0ELb0ELb0ELb0ELb0ELb1ELb1EEEvNS_16Flash_bwd_paramsE:
.text._ZN5flash44flash_bwd_dq_dk_dv_loop_seqk_parallel_kernelI23Flash_bwd_kernel_traitsILi64ELi128ELi128ELi8ELi4ELi4ELi4ELb0ELb0EN7cutlass10bfloat16_tE19Flash_kernel_traitsILi64ELi128ELi128ELi8ES3_EELb0ELb0ELb0ELb0ELb0ELb1ELb1EEEvNS_16Flash_bwd_paramsE:
        /* <DEDUP_REMOVED lines=18> */
[----:B------:R-:W-:Y:S01]  /*0120*/  ULDC UR47, c[0x0][0x22c] ;  /* 0x00008b00002f7ab9 */ /* 0x000fe20000000800 */
[----:B------:R-:W3:Y:S01]  /*0130*/  S2UR UR32, SR_CTAID.Y ;  /* 0x00000000002079c3 */ /* 0x000ee20000002600 */
[----:B------:R-:W-:-:S02]  /*0140*/  ULDC UR38, c[0x0][0x1c0] ;  /* 0x0000700000267ab9 */ /* 0x000fc40000000800 */
[----:B------:R-:W-:Y:S02]  /*0150*/  ULDC UR12, c[0x0][0x1c0] ;  /* 0x00007000000c7ab9 */ /* 0x000fe40000000800 */
[----:B------:R-:W-:Y:S02]  /*0160*/  UIMAD.WIDE UR38, UR47, UR38, URZ ;  /* 0x000000262f2672a5 */ /* 0x000fe4000f8e023f */
[----:B------:R-:W-:Y:S02]  /*0170*/  UMOV UR8, 0x80 ;  /* 0x0000008000087882 */ /* 0x000fe40000000000 */
[----:B------:R-:W-:Y:S02]  /*0180*/  ULDC UR6, c[0x0][0x210] ;  /* 0x0000840000067ab9 */ /* 0x000fe40000000800 */
[----:B------:R-:W-:Y:S02]  /*0190*/  ULDC UR56, c[0x0][0x234] ;  /* 0x00008d0000387ab9 */ /* 0x000fe40000000800 */
[----:B------:R-:W-:Y:S01]  /*01a0*/  ULDC UR13, c[0x0][0x1c0] ;  /* 0x00007000000d7ab9 */ /* 0x000fe20000000800 */
[----:B-1----:R-:W-:Y:S01]  /*01b0*/  SHF.R.S32.HI R11, RZ, 0x1f, R13 ;  /* 0x0000001fff0b7819 */ /* 0x002fe2000001140d */
[----:B--2---:R-:W-:-:S02]  /*01c0*/  USHF.R.S32.HI UR7, URZ, 0x1f, UR37 ;  /* 0x0000001f3f077899 */ /* 0x004fc40008011425 */
[----:B------:R-:W-:Y:S01]  /*01d0*/  UIMAD UR48, UR37, UR47, URZ ;  /* 0x0000002f253072a4 */ /* 0x000fe2000f8e023f */
[CC--:B------:R-:W-:Y:S01]  /*01e0*/  LEA.HI R10, R11.reuse, R13.reuse, RZ, 0x4 ;  /* 0x0000000d0b0a7211 */ /* 0x0c0fe200078f20ff */
[----:B------:R-:W-:Y:S01]  /*01f0*/  UIMAD UR47, UR47, UR12, URZ ;  /* 0x0000000c2f2f72a4 */ /* 0x000fe2000f8e023f */
[CC--:B------:R-:W-:Y:S01]  /*0200*/  LEA.HI R4, R11.reuse, R13.reuse, RZ, 0x5 ;  /* 0x0000000d0b047211 */ /* 0x0c0fe200078f28ff */
[----:B------:R-:W-:Y:S01]  /*0210*/  ULDC UR11, c[0x0][0x1c0] ;  /* 0x00007000000b7ab9 */ /* 0x000fe20000000800 */
[----:B------:R-:W-:Y:S01]  /*0220*/  SHF.R.S32.HI R2, RZ, 0x4, R10 ;  /* 0x00000004ff027819 */ /* 0x000fe2000001140a */
[----:B---3--:R-:W-:Y:S01]  /*0230*/  UIMAD.WIDE.U32 UR44, UR32, UR14, URZ ;  /* 0x0000000e202c72a5 */ /* 0x008fe2000f8e003f */
[CC--:B------:R-:W-:Y:S01]  /*0240*/  LEA.HI R15, R11.reuse, R13.reuse, RZ, 0x2 ;  /* 0x0000000d0b0f7211 */ /* 0x0c0fe200078f10ff */
[----:B------:R-:W-:Y:S01]  /*0250*/  UIMAD UR56, UR8, UR6, UR56 ;  /* 0x00000006083872a4 */ /* 0x000fe2000f8e0238 */
[----:B------:R-:W-:Y:S01]  /*0260*/  LEA.HI R0, R10, R2, RZ, 0x1 ;  /* 0x000000020a007211 */ /* 0x000fe200078f08ff */
[----:B------:R-:W-:Y:S01]  /*0270*/  UIMAD UR6, UR32, UR11, UR37 ;  /* 0x0000000b200672a4 */ /* 0x000fe2000f8e0225 */
[----:B------:R-:W-:Y:S01]  /*0280*/  SHF.R.S32.HI R6, RZ, 0x5, R4 ;  /* 0x00000005ff067819 */ /* 0x000fe20000011404 */
[----:B------:R-:W-:Y:S01]  /*0290*/  USHF.L.U32 UR46, UR47, 0x7, URZ ;  /* 0x000000072f2e7899 */ /* 0x000fe2000800063f */
[----:B------:R-:W-:Y:S01]  /*02a0*/  LOP3.LUT R0, R0, 0xfffffffe, RZ, 0xc0, !PT ;  /* 0xfffffffe00007812 */ /* 0x000fe200078ec0ff */
[----:B------:R-:W-:Y:S01]  /*02b0*/  ULDC UR50, c[0x0][0x214] ;  /* 0x0000850000327ab9 */ /* 0x000fe20000000800 */
[--C-:B------:R-:W-:Y:S01]  /*02c0*/  SHF.R.S32.HI R5, RZ, 0x2, R15.reuse ;  /* 0x00000002ff057819 */ /* 0x100fe2000001140f */
[----:B------:R-:W-:Y:S01]  /*02d0*/  ULDC UR57, c[0x0][0x1c8] ;  /* 0x0000720000397ab9 */ /* 0x000fe20000000800 */
[----:B------:R-:W-:Y:S01]  /*02e0*/  SHF.R.S32.HI R3, RZ, 0x1f, R15 ;  /* 0x0000001fff037819 */ /* 0x000fe2000001140f */
[----:B------:R-:W-:Y:S01]  /*02f0*/  IMAD.IADD R193, R2, 0x1, -R0 ;  /* 0x0000000102c17824 */ /* 0x000fe200078e0a00 */
[----:B------:R-:W-:Y:S01]  /*0300*/  SHF.R.S32.HI R0, RZ, 0x1f, R4 ;  /* 0x0000001fff007819 */ /* 0x000fe20000011404 */
[----:B------:R-:W-:Y:S01]  /*0310*/  ULDC.U8 UR10, c[0x0][0x3d0] ;  /* 0x0000f400000a7ab9 */ /* 0x000fe20000000000 */
[----:B------:R-:W-:Y:S01]  /*0320*/  LEA.HI R14, R11, R13, RZ, 0x3 ;  /* 0x0000000d0b0e7211 */ /* 0x000fe200078f18ff */
[----:B------:R-:W-:Y:S01]  /*0330*/  ULDC UR51, c[0x0][0x224] ;  /* 0x0000890000337ab9 */ /* 0x000fe20000000800 */
[----:B------:R-:W-:Y:S01]  /*0340*/  LEA.HI R2, R0, R6, RZ, 0x2 ;  /* 0x0000000600027211 */ /* 0x000fe200078f10ff */
[----:B------:R-:W-:Y:S01]  /*0350*/  @UP2 UIMAD UR55, UR32, UR50, URZ ;  /* 0x00000032203722a4 */ /* 0x000fe2000f8e023f */
[----:B------:R-:W-:Y:S01]  /*0360*/  LEA.HI R0, R3, R5, RZ, 0x3 ;  /* 0x0000000503007211 */ /* 0x000fe200078f18ff */
[----:B------:R-:W-:Y:S01]  /*0370*/  ULDC.64 UR4, c[0x0][0x118] ;  /* 0x0000460000047ab9 */ /* 0x000fe20000000a00 */
[----:B------:R-:W-:Y:S01]  /*0380*/  LOP3.LUT R2, R2, 0xfffffffc, RZ, 0xc0, !PT ;  /* 0xfffffffc02027812 */ /* 0x000fe200078ec0ff */
[----:B------:R-:W-:Y:S01]  /*0390*/  ULOP3.LUT UR57, UR37, UR57, URZ, 0x3c, !UPT ;  /* 0x0000003925397292 */ /* 0x000fe2000f8e3c3f */
[----:B------:R-:W-:Y:S01]  /*03a0*/  LOP3.LUT R0, R0, 0xfffffff8, RZ, 0xc0, !PT ;  /* 0xfffffff800007812 */ /* 0x000fe200078ec0ff */
[----:B------:R-:W-:Y:S01]  /*03b0*/  UISETP.NE.AND UP3, UPT, UR10, URZ, UPT ;  /* 0x0000003f0a00728c */ /* 0x000fe2000bf65270 */
        /* <DEDUP_REMOVED lines=8> */
[----:B------:R-:W-:Y:S01]  /*0440*/  USHF.R.S32.HI UR61, URZ, 0x1f, UR32 ;  /* 0x0000001f3f3d7899 */ /* 0x000fe20008011420 */
[----:B------:R-:W-:Y:S01]  /*0450*/  IMAD.IADD R0, R13, 0x1, -R0 ;  /* 0x000000010d007824 */ /* 0x000fe200078e0a00 */
[----:B------:R-:W-:Y:S01]  /*0460*/  SHF.R.S32.HI R6, RZ, 0x7, R6 ;  /* 0x00000007ff067819 */ /* 0x000fe20000011406 */
[C---:B------:R-:W-:Y:S01]  /*0470*/  IMAD.SHL.U32 R5, R3.reuse, 0x8, RZ ;  /* 0x0000000803057824 */ /* 0x040fe200078e00ff */
[----:B------:R-:W-:Y:S01]  /*0480*/  LOP3.LUT R2, R2, 0x1c0, RZ, 0xc0, !PT ;  /* 0x000001c002027812 */ /* 0x000fe200078ec0ff */
[----:B------:R-:W-:Y:S01]  /*0490*/  USHF.R.S32.HI UR60, URZ, 0x1f, UR37 ;  /* 0x0000001f3f3c7899 */ /* 0x000fe20008011425 */
[----:B------:R-:W-:Y:S01]  /*04a0*/  SHF.R.S32.HI R4, RZ, 0x1f, R0 ;  /* 0x0000001fff047819 */ /* 0x000fe20000011400 */
[----:B------:R-:W-:Y:S01]  /*04b0*/  USHF.R.S32.HI UR59, URZ, 0x1f, UR32 ;  /* 0x0000001f3f3b7899 */ /* 0x000fe20008011420 */
[----:B------:R-:W-:Y:S01]  /*04c0*/  LOP3.LUT R5, R2, 0x38, R5, 0xf8, !PT ;  /* 0x0000003802057812 */ /* 0x000fe200078ef805 */
[----:B------:R-:W-:Y:S01]  /*04d0*/  USHF.R.S32.HI UR58, URZ, 0x1f, UR37 ;  /* 0x0000001f3f3a7899 */ /* 0x000fe20008011425 */
[----:B------:R-:W-:Y:S01]  /*04e0*/  LEA.HI R8, R4, R0, RZ, 0x2 ;  /* 0x0000000004087211 */ /* 0x000fe200078f10ff */
[----:B------:R-:W-:Y:S01]  /*04f0*/  UIMAD.WIDE.U32 UR42, UR38, UR44, URZ ;  /* 0x0000002c262a72a5 */ /* 0x000fe2000f8e003f */
[----:B------:R-:W-:Y:S01]  /*0500*/  LOP3.LUT R0, R10, 0xfffffff0, RZ, 0xc0, !PT ;  /* 0xfffffff00a007812 */ /* 0x000fe200078ec0ff */
[----:B------:R-:W-:Y:S01]  /*0510*/  UIMAD UR52, UR39, UR44, URZ ;  /* 0x0000002c273472a4 */ /* 0x000fe2000f8e023f */
[----:B------:R-:W-:Y:S01]  /*0520*/  SHF.R.U32.HI R4, RZ, 0x3, R2 ;  /* 0x00000003ff047819 */ /* 0x000fe20000011602 */
[----:B------:R-:W-:Y:S01]  /*0530*/  USHF.R.S32.HI UR54, URZ, 0x1f, UR48 ;  /* 0x0000001f3f367899 */ /* 0x000fe20008011430 */
[----:B------:R-:W-:Y:S01]  /*0540*/  LOP3.LUT P4, RZ, R3, 0x2, RZ, 0xc0, !PT ;  /* 0x0000000203ff7812 */ /* 0x000fe2000788c0ff */
[----:B------:R-:W-:Y:S01]  /*0550*/  IMAD.IADD R0, R13, 0x1, -R0 ;  /* 0x000000010d007824 */ /* 0x000fe200078e0a00 */
[----:B------:R-:W-:Y:S01]  /*0560*/  LOP3.LUT R4, R5, R4, RZ, 0x3c, !PT ;  /* 0x0000000405047212 */ /* 0x000fe200078e3cff */
[----:B------:R-:W-:Y:S01]  /*0570*/  UIMAD UR51, UR6, UR51, URZ ;  /* 0x00000033063372a4 */ /* 0x000fe2000f8e023f */
[----:B------:R-:W-:Y:S01]  /*0580*/  LEA.HI R5, R11, R13, RZ, 0x6 ;  /* 0x0000000d0b057211 */ /* 0x000fe200078f30ff */
[----:B------:R-:W-:Y:S01]  /*0590*/  USHF.R.S32.HI UR49, URZ, 0x1f, UR46 ;  /* 0x0000001f3f317899 */ /* 0x000fe2000801142e */
[----:B------:R-:W-:Y:S01]  /*05a0*/  SHF.R.S32.HI R2, RZ, 0x1f, R0 ;  /* 0x0000001fff027819 */ /* 0x000fe20000011400 */
[----:B------:R-:W-:Y:S01]  /*05b0*/  UMOV UR41, 0xffffc000 ;  /* 0xffffc00000297882 */ /* 0x000fe20000000000 */
[----:B------:R-:W-:Y:S01]  /*05c0*/  LOP3.LUT P3, RZ, R3, 0x4, RZ, 0xc0, !PT ;  /* 0x0000000403ff7812 */ /* 0x000fe2000786c0ff */
[----:B------:R-:W-:Y:S01]  /*05d0*/  IMAD.SHL.U32 R5, R5, 0x8, RZ ;  /* 0x0000000805057824 */ /* 0x000fe200078e00ff */
[----:B------:R-:W-:-:S02]  /*05e0*/  LEA.HI R10, R2, R0, RZ, 0x3 ;  /* 0x00000000020a7211 */ /* 0x000fc400078f18ff */
[----:B------:R-:W-:Y:S02]  /*05f0*/  SEL R184, R201, 0xffffffe0, !P4 ;  /* 0xffffffe0c9b87807 */ /* 0x000fe40006000000 */
        /* <DEDUP_REMOVED lines=38> */
[C---:B------:R-:W-:Y:S01]  /*0860*/  IMAD.SHL.U32 R7, R193.reuse, 0x10, RZ ;  /* 0x00000010c1077824 */ /* 0x040fe200078e00ff */
        /* <DEDUP_REMOVED lines=14> */
[----:B------:R-:W-:Y:S02]  /*0950*/  IMAD.SHL.U32 R2, R12, 0x40, RZ ;  /* 0x000000400c027824 */ /* 0x000fe400078e00ff */
[----:B------:R-:W-:Y:S01]  /*0960*/  IMAD.IADD R8, R0, 0x1, R6 ;  /* 0x0000000100087824 */ /* 0x000fe200078e0206 */
[----:B------:R-:W-:Y:S01]  /*0970*/  SHF.R.S32.HI R6, RZ, 0x1f, R5 ;  /* 0x0000001fff067819 */ /* 0x000fe20000011405 */
[----:B------:R-:W-:Y:S01]  /*0980*/  IMAD.SHL.U32 R0, R10, 0x40, RZ ;  /* 0x000000400a007824 */ /* 0x000fe200078e00ff */
[----:B------:R-:W-:Y:S01]  /*0990*/  LOP3.LUT R2, R2, 0x1c0, RZ, 0xc0, !PT ;  /* 0x000001c002027812 */ /* 0x000fe200078ec0ff */
[----:B------:R-:W-:Y:S01]  /*09a0*/  IMAD.SHL.U32 R197, R197, 0x2, RZ ;  /* 0x00000002c5c57824 */ /* 0x000fe200078e00ff */
[----:B------:R-:W-:Y:S01]  /*09b0*/  SHF.L.U64.HI R6, R5, 0x2, R6 ;  /* 0x0000000205067819 */ /* 0x000fe20000010206 */
[----:B------:R-:W-:Y:S01]  /*09c0*/  IMAD.IADD R185, R182, 0x1, R184 ;  /* 0x00000001b6b97824 */ /* 0x000fe200078e02b8 */
[--C-:B------:R-:W-:Y:S01]  /*09d0*/  SHF.R.U32.HI R4, RZ, 0x3, R2.reuse ;  /* 0x00000003ff047819 */ /* 0x100fe20000011602 */
[C---:B------:R-:W-:Y:S01]  /*09e0*/  IMAD.IADD R200, R197.reuse, 0x1, R199 ;  /* 0x00000001c5c87824 */ /* 0x040fe200078e02c7 */
[----:B------:R-:W-:Y:S01]  /*09f0*/  LOP3.LUT R0, R0, 0xfffffe00, RZ, 0xc0, !PT ;  /* 0xfffffe0000007812 */ /* 0x000fe200078ec0ff */
[----:B------:R2:W-:Y:S01]  /*0a00*/  STL [R1+0x58], R6 ;  /* 0x0000580601007387 */ /* 0x0005e20000100800 */
[----:B------:R-:W-:Y:S01]  /*0a10*/  LOP3.LUT R193, R2, 0x8, R193, 0xf8, !PT ;  /* 0x0000000802c17812 */ /* 0x000fe200078ef8c1 */
[--C-:B------:R-:W-:Y:S01]  /*0a20*/  IMAD.IADD R204, R197, 0x1, R201.reuse ;  /* 0x00000001c5cc7824 */ /* 0x100fe200078e02c9 */
        /* <DEDUP_REMOVED lines=27> */
[C---:B------:R-:W-:Y:S01]  /*0be0*/  @P1 IADD3 R12, R8.reuse, 0x23e0, RZ ;  /* 0x000023e0080c1810 */ /* 0x040fe20007ffe0ff */
[----:B------:R-:W-:Y:S01]  /*0bf0*/  IMAD.IADD R202, R201, 0x1, R198 ;  /* 0x00000001c9ca7824 */ /* 0x000fe200078e02c6 */
[----:B------:R-:W-:Y:S01]  /*0c00*/  @P2 IADD3 R6, R8, 0x1fc0, RZ ;  /* 0x00001fc008062810 */ /* 0x000fe20007ffe0ff */
[----:B------:R-:W-:Y:S01]  /*0c10*/  STL [R1+0x74], R4 ;  /* 0x0000740401007387 */ /* 0x000fe20000100800 */
[----:B------:R-:W-:-:S02]  /*0c20*/  IMAD.SHL.U32 R3, R3, 0x2, RZ ;  /* 0x0000000203037824 */ /* 0x000fc400078e00ff */
[----:B------:R-:W-:Y:S01]  /*0c30*/  IMAD.IADD R184, R184, 0x1, R183 ;  /* 0x00000001b8b87824 */ /* 0x000fe200078e02b7 */
        /* <DEDUP_REMOVED lines=16> */
.L_x_1695:
[----:B------:R-:W-:Y:S02]  /*0d40*/  ULDC.64 UR6, c[0x0][0x240] ;  /* 0x0000900000067ab9 */ /* 0x000fe40000000a00 */
[----:B------:R-:W-:Y:S02]  /*0d50*/  UISETP.NE.U32.AND UP6, UPT, URZ, UR6, UPT ;  /* 0x000000063f00728c */ /* 0x000fe4000bfc5070 */
[----:B------:R-:W-:Y:S02]  /*0d60*/  USHF.L.U32 UR13, UR32, 0x2, URZ ;  /* 0x00000002200d7899 */ /* 0x000fe4000800063f */
[----:B------:R-:W-:-:S02]  /*0d70*/  USHF.R.S32.HI UR23, URZ, 0x1f, UR32 ;  /* 0x0000001f3f177899 */ /* 0x000fc40008011420 */
        /* <DEDUP_REMOVED lines=9> */
[----:B------:R-:W-:Y:S01]  /*0e10*/  ULDC.U8 UR14, c[0x0][0x312] ;  /* 0x0000c480000e7ab9 */ /* 0x000fe20000000000 */
[----:B------:R-:W-:Y:S01]  /*0e20*/  PLOP3.LUT P0, PT, PT, PT, UP4, 0x80, 0x0 ;  /* 0x000000000000781c */ /* 0x000fe20003f0f048 */
[----:B------:R-:W-:Y:S01]  /*0e30*/  ULDC.64 UR8, c[0x0][0x248] ;  /* 0x0000920000087ab9 */ /* 0x000fe20000000a00 */
[----:B------:R-:W-:Y:S01]  /*0e40*/  IMAD.U32 R5, RZ, RZ, UR7 ;  /* 0x00000007ff057e24 */ /* 0x000fe2000f8e00ff */
[----:B------:R-:W-:Y:S02]  /*0e50*/  UISETP.NE.AND UP5, UPT, UR14, URZ, UPT ;  /* 0x0000003f0e00728c */ /* 0x000fe4000bfa5270 */
[----:B------:R-:W-:Y:S02]  /*0e60*/  @UP4 UIADD3 UR6, UP0, UR13, UR10, URZ ;  /* 0x0000000a0d064290 */ /* 0x000fe4000ff1e03f */
[----:B------:R1:W2:Y:S01]  /*0e70*/  @P2 LDG.E R8, [R4.64] ;  /* 0x0000000404082981 */ /* 0x0002a2000c1e1900 */
[----:B------:R-:W-:-:S02]  /*0e80*/  UISETP.EQ.U32.AND UP1, UPT, URZ, UR8, UPT ;  /* 0x000000083f00728c */ /* 0x000fc4000bf22070 */
[----:B------:R-:W-:Y:S01]  /*0e90*/  @UP4 UIADD3.X UR7, UR12, UR11, URZ, UP0, !UPT ;  /* 0x0000000b0c074290 */ /* 0x000fe200087fe43f */
[----:B------:R1:W3:Y:S01]  /*0ea0*/  @P2 LDG.E R2, [R4.64+0x4] ;  /* 0x0000040404022981 */ /* 0x0002e2000c1e1900 */
        /* <DEDUP_REMOVED lines=30> */
.L_x_1651:
        /* <DEDUP_REMOVED lines=24> */
[----:B------:R-:W-:Y:S02]  /*1210*/  UIMAD UR13, UR32, UR11, UR7 ;  /* 0x0000000b200d72a4 */ /* 0x000fe4000f8e0207 */
[----:B------:R-:W-:Y:S02]  /*1220*/  UIADD3 UR7, UR28, 0x7f, URZ ;  /* 0x0000007f1c077890 */ /* 0x000fe4000fffe03f */
[----:B------:R-:W-:Y:S01]  /*1230*/  ULDC.64 UR14, c[0x0][0x190] ;  /* 0x00006400000e7ab9 */ /* 0x000fe20000000a00 */
[----:B------:R-:W-:Y:S01]  /*1240*/  PLOP3.LUT P0, PT, PT, PT, UP0, 0x80, 0x0 ;  /* 0x000000000000781c */ /* 0x000fe20003f0f008 */
[----:B------:R-:W-:-:S02]  /*1250*/  USHF.R.S32.HI UR12, URZ, 0x1f, UR7 ;  /* 0x0000001f3f0c7899 */ /* 0x000fc40008011407 */
[----:B------:R-:W-:Y:S02]  /*1260*/  UIMAD.WIDE.U32 UR8, UR32, UR10, URZ ;  /* 0x0000000a200872a5 */ /* 0x000fe4000f8e003f */
[----:B------:R-:W-:Y:S02]  /*1270*/  UISETP.NE.AND UP1, UPT, UR17, -0x1, UPT ;  /* 0xffffffff1100788c */ /* 0x000fe4000bf25270 */
[----:B------:R-:W-:Y:S02]  /*1280*/  UIMAD.WIDE.U32 UR10, UR17, UR14, URZ ;  /* 0x0000000e110a72a5 */ /* 0x000fe4000f8e003f */
[----:B------:R-:W-:Y:S02]  /*1290*/  ULEA.HI UR33, UR12, UR7, URZ, 0x7 ;  /* 0x000000070c217291 */ /* 0x000fe4000f8f383f */
[----:B------:R-:W-:Y:S02]  /*12a0*/  @UP0 UIADD3 UR7, UR16, UR19, URZ ;  /* 0x0000001310070290 */ /* 0x000fe4000fffe03f */
[----:B------:R-:W-:-:S02]  /*12b0*/  ULDC.64 UR20, c[0x0][0x198] ;  /* 0x0000660000147ab9 */ /* 0x000fc40000000a00 */
[----:B------:R-:W-:Y:S02]  /*12c0*/  USEL UR40, UR8, UR10, !UP1 ;  /* 0x0000000a08287287 */ /* 0x000fe4000c800000 */
[----:B------:R-:W-:Y:S02]  /*12d0*/  UIADD3 UR35, UR9, UR13, URZ ;  /* 0x0000000d09237290 */ /* 0x000fe4000fffe03f */
[----:B------:R-:W-:Y:S02]  /*12e0*/  ULOP3.LUT UR12, UR33, 0xffffff80, URZ, 0xc0, !UPT ;  /* 0xffffff80210c7892 */ /* 0x000fe4000f8ec03f */
[----:B------:R-:W-:Y:S02]  /*12f0*/  @UP0 UIMAD.WIDE.U32 UR8, UR7, UR20, URZ ;  /* 0x00000014070802a5 */ /* 0x000fe4000f8e003f */
[----:B------:R-:W-:Y:S02]  /*1300*/  UIMAD UR10, UR17, UR15, URZ ;  /* 0x0000000f110a72a4 */ /* 0x000fe4000f8e023f */
[----:B------:R-:W-:-:S02]  /*1310*/  UIADD3 UR14, UR12, -0x80, URZ ;  /* 0xffffff800c0e7890 */ /* 0x000fc4000fffe03f */
[----:B------:R-:W-:Y:S02]  /*1320*/  @UP0 UIMAD UR36, UR7, UR21, UR9 ;  /* 0x00000015072402a4 */ /* 0x000fe4000f8e0209 */
[----:B------:R-:W-:Y:S02]  /*1330*/  @UP1 UIADD3 UR35, UR11, UR10, URZ ;  /* 0x0000000a0b231290 */ /* 0x000fe4000fffe03f */
[----:B------:R-:W-:Y:S02]  /*1340*/  USHF.R.S32.HI UR29, URZ, 0x1f, UR14 ;  /* 0x0000001f3f1d7899 */ /* 0x000fe4000801140e */
[----:B------:R-:W-:Y:S01]  /*1350*/  @UP0 UMOV UR34, UR8 ;  /* 0x0000000800220c82 */ /* 0x000fe20008000000 */
[----:B------:R-:W-:Y:S05]  /*1360*/  @P0 BRA `(.L_x_1653) ;  /* 0x000000c000000947 */ /* 0x000fea0003800000 */
[----:B------:R-:W-:Y:S02]  /*1370*/  USHF.R.S32.HI UR7, URZ, 0x1f, UR16 ;  /* 0x0000001f3f077899 */ /* 0x000fe40008011410 */
[----:B------:R-:W-:Y:S02]  /*1380*/  ULDC.64 UR10, c[0x0][0x198] ;  /* 0x00006600000a7ab9 */ /* 0x000fe40000000a00 */
[----:B------:R-:W-:-:S02]  /*1390*/  UIMAD UR7, UR7, UR10, URZ ;  /* 0x0000000a070772a4 */ /* 0x000fc4000f8e023f */
[----:B------:R-:W-:Y:S02]  /*13a0*/  UIMAD.WIDE.U32 UR8, UR16, UR10, URZ ;  /* 0x0000000a100872a5 */ /* 0x000fe4000f8e003f */
[----:B------:R-:W-:Y:S02]  /*13b0*/  UIMAD UR11, UR16, UR11, UR7 ;  /* 0x0000000b100b72a4 */ /* 0x000fe4000f8e0207 */
[----:B------:R-:W-:Y:S02]  /*13c0*/  ULDC.64 UR12, c[0x0][0x180] ;  /* 0x00006000000c7ab9 */ /* 0x000fe40000000a00 */
[----:B------:R-:W-:Y:S02]  /*13d0*/  UIADD3 UR9, UR9, UR11, URZ ;  /* 0x0000000b09097290 */ /* 0x000fe4000fffe03f */
[----:B------:R-:W-:Y:S02]  /*13e0*/  UIMAD UR7, UR23, UR12, URZ ;  /* 0x0000000c170772a4 */ /* 0x000fe4000f8e023f */
[----:B------:R-:W-:-:S02]  /*13f0*/  UIMAD.WIDE.U32 UR8, UR32, UR12, UR8 ;  /* 0x0000000c200872a5 */ /* 0x000fc4000f8e0008 */
[----:B------:R-:W-:-:S04]  /*1400*/  UIMAD UR7, UR32, UR13, UR7 ;  /* 0x0000000d200772a4 */ /* 0x000fc8000f8e0207 */
[----:B------:R-:W-:Y:S02]  /*1410*/  UIADD3 UR36, UR9, UR7, URZ ;  /* 0x0000000709247290 */ /* 0x000fe4000fffe03f */
[----:B------:R-:W-:Y:S02]  /*1420*/  UMOV UR34, UR8 ;  /* 0x0000000800227c82 */ /* 0x000fe40008000000 */
.L_x_1653:
        /* <DEDUP_REMOVED lines=18> */
.L_x_1654:
        /* <DEDUP_REMOVED lines=71> */
.L_x_1655:
[----:B------:R-:W-:Y:S02]  /*19c0*/  UMOV UR11, UR51 ;  /* 0x00000033000b7c82 */ /* 0x000fe40008000000 */
.L_x_1656:
[----:B------:R-:W1:Y:S01]  /*19d0*/  S2R R23, SR_TID.X ;  /* 0x0000000000177919 */ /* 0x000e620000002100 */
[----:B------:R-:W-:Y:S01]  /*19e0*/  UIADD3 UR8, UP5, UP4, UR8, UR46, UR48 ;  /* 0x0000002e08087290 */ /* 0x000fe2000fcbe030 */
[----:B------:R-:W-:Y:S01]  /*19f0*/  IMAD.U32 R11, RZ, RZ, UR37 ;  /* 0x00000025ff0b7e24 */ /* 0x000fe2000f8e00ff */
[----:B------:R-:W-:Y:S01]  /*1a00*/  USHF.R.S32.HI UR10, URZ, 0x1f, UR37 ;  /* 0x0000001f3f0a7899 */ /* 0x000fe20008011425 */
[----:B------:R-:W-:Y:S01]  /*1a10*/  BSSY B1, `(.L_x_1652) ;  /* 0x0000ad2000017945 */ /* 0x000fe20003800000 */
[----:B------:R-:W-:Y:S02]  /*1a20*/  UIADD3 UR20, UP1, UP0, UR13, UR8, UR15 ;  /* 0x000000080d147290 */ /* 0x000fe4000f83e00f */
[----:B------:R-:W-:Y:S02]  /*1a30*/  UIADD3 UR11, UR14, UR11, URZ ;  /* 0x0000000b0e0b7290 */ /* 0x000fe4000fffe03f */
[----:B------:R-:W-:-:S02]  /*1a40*/  ULDC.64 UR8, c[0x0][0x1a8] ;  /* 0x00006a0000087ab9 */ /* 0x000fc40000000a00 */
[----:B------:R-:W-:Y:S02]  /*1a50*/  UIMAD UR7, UR10, UR8, URZ ;  /* 0x000000080a0772a4 */ /* 0x000fe4000f8e023f */
[----:B------:R-:W-:Y:S02]  /*1a60*/  UMOV UR15, 0x4 ;  /* 0x00000004000f7882 */ /* 0x000fe40000000000 */
[----:B------:R-:W-:-:S03]  /*1a70*/  UIMAD UR17, UR37, UR9, UR7 ;  /* 0x00000009251172a4 */ /* 0x000fc6000f8e0207 */
[----:B------:R-:W-:Y:S02]  /*1a80*/  ULDC.64 UR8, c[0x0][0x378] ;  /* 0x0000de0000087ab9 */ /* 0x000fe40000000a00 */
[----:B------:R-:W-:Y:S01]  /*1a90*/  UIMAD UR7, UR10, UR8, URZ ;  /* 0x000000080a0772a4 */ /* 0x000fe2000f8e023f */
[----:B-1----:R-:W-:-:S03]  /*1aa0*/  SHF.R.S32.HI R28, RZ, 0x1f, R23 ;  /* 0x0000001fff1c7819 */ /* 0x002fc60000011417 */
[----:B------:R-:W-:Y:S01]  /*1ab0*/  UIMAD UR10, UR37, UR9, UR7 ;  /* 0x00000009250a72a4 */ /* 0x000fe2000f8e0207 */
[----:B------:R-:W-:Y:S02]  /*1ac0*/  LEA.HI R4, R28, R23, RZ, 0x3 ;  /* 0x000000171c047211 */ /* 0x000fe400078f18ff */
[----:B------:R-:W-:Y:S02]  /*1ad0*/  ULDC.64 UR8, c[0x0][0x370] ;  /* 0x0000dc0000087ab9 */ /* 0x000fe40000000a00 */
[----:B------:R-:W-:Y:S01]  /*1ae0*/  UIMAD UR7, UR29, UR8, URZ ;  /* 0x000000081d0772a4 */ /* 0x000fe2000f8e023f */
[----:B------:R-:W-:Y:S01]  /*1af0*/  SHF.R.S32.HI R2, RZ, 0x3, R4 ;  /* 0x00000003ff027819 */ /* 0x000fe20000011404 */
[----:B------:R-:W-:Y:S01]  /*1b00*/  ULEA.HI.SX32 UR8, UR33, 0xffffffff, 0x19 ;  /* 0xffffffff21087891 */ /* 0x000fe2000f8fca3f */
[----:B------:R-:W-:Y:S01]  /*1b10*/  LOP3.LUT R4, R4, 0xfffffff8, RZ, 0xc0, !PT ;  /* 0xfffffff804047812 */ /* 0x000fe200078ec0ff */
[----:B------:R-:W-:Y:S01]  /*1b20*/  UIMAD UR7, UR14, UR9, UR7 ;  /* 0x000000090e0772a4 */ /* 0x000fe2000f8e0207 */
[----:B------:R-:W-:Y:S01]  /*1b30*/  SHF.R.S32.HI R22, RZ, 0x1f, R2 ;  /* 0x0000001fff167819 */ /* 0x000fe20000011402 */
[----:B------:R-:W-:Y:S01]  /*1b40*/  UIADD3 UR9, UR14, UR12, URZ ;  /* 0x0000000c0e097290 */ /* 0x000fe2000fffe03f */
[----:B------:R-:W-:Y:S01]  /*1b50*/  IADD3 R0, P0, R2, UR14, RZ ;  /* 0x0000000e02007c10 */ /* 0x000fe2000ff1e0ff */
[----:B------:R-:W-:Y:S01]  /*1b60*/  IMAD.IADD R4, R23, 0x1, -R4 ;  /* 0x0000000117047824 */ /* 0x000fe200078e0a04 */
[----:B------:R-:W-:-:S02]  /*1b70*/  ULDC.64 UR12, c[0x0][0x200] ;  /* 0x00008000000c7ab9 */ /* 0x000fc40000000a00 */
[----:B------:R-:W-:Y:S01]  /*1b80*/  IADD3.X R7, R22, UR29, RZ, P0, !PT ;  /* 0x0000001d16077c10 */ /* 0x000fe200087fe4ff */
[----:B------:R-:W-:Y:S01]  /*1b90*/  IMAD.SHL.U32 R4, R4, 0x8, RZ ;  /* 0x0000000804047824 */ /* 0x000fe200078e00ff */
[----:B------:R-:W-:-:S03]  /*1ba0*/  UIMAD.WIDE UR12, UR9, UR15, UR12 ;  /* 0x0000000f090c72a5 */ /* 0x000fc6000f8e020c */
[----:B------:R-:W-:Y:S01]  /*1bb0*/  IMAD R7, R7, c[0x0][0x190], RZ ;  /* 0x0000640007077a24 */ /* 0x000fe200078e02ff */
[----:B------:R-:W-:Y:S02]  /*1bc0*/  SHF.R.S32.HI R5, RZ, 0x1f, R4 ;  /* 0x0000001fff057819 */ /* 0x000fe40000011404 */
[----:B------:R-:W-:-:S03]  /*1bd0*/  IADD3 R6, P0, R4, UR25, RZ ;  /* 0x0000001904067c10 */ /* 0x000fc6000ff1e0ff */
[----:B------:R-:W-:-:S04]  /*1be0*/  IMAD.WIDE.U32 R8, R0, c[0x0][0x190], R4 ;  /* 0x0000640000087a25 */ /* 0x000fc800078e0004 */
[----:B------:R-:W-:Y:S01]  /*1bf0*/  IMAD R0, R0, c[0x0][0x194], R7 ;  /* 0x0000650000007a24 */ /* 0x000fe200078e0207 */
[----:B------:R-:W-:Y:S02]  /*1c00*/  IADD3 R8, P1, R8, UR40, RZ ;  /* 0x0000002808087c10 */ /* 0x000fe4000ff3e0ff */
[----:B------:R-:W-:Y:S02]  /*1c10*/  IADD3.X R7, R5, UR27, RZ, P0, !PT ;  /* 0x0000001b05077c10 */ /* 0x000fe400087fe4ff */
[----:B------:R-:W-:Y:S01]  /*1c20*/  IADD3.X R9, R9, UR35, R0, P1, !PT ;  /* 0x0000002309097c10 */ /* 0x000fe20008ffe400 */
[----:B------:R-:W-:-:S04]  /*1c30*/  IMAD.U32 R0, RZ, RZ, UR14 ;  /* 0x0000000eff007e24 */ /* 0x000fc8000f8e00ff */
[----:B------:R-:W-:-:S04]  /*1c40*/  IMAD.WIDE.U32 R6, R0, c[0x0][0x370], R6 ;  /* 0x0000dc0000067a25 */ /* 0x000fc800078e0006 */
[----:B------:R-:W-:Y:S01]  /*1c50*/  IMAD.U32 R0, RZ, RZ, UR37 ;  /* 0x00000025ff007e24 */ /* 0x000fe2000f8e00ff */
[----:B------:R-:W-:Y:S01]  /*1c60*/  IADD3 R7, R7, UR7, RZ ;  /* 0x0000000707077c10 */ /* 0x000fe2000fffe0ff */
[----:B------:R-:W-:Y:S01]  /*1c70*/  UIADD3.X UR7, UR21, UR49, UR54, UP5, UP4 ;  /* 0x0000003115077290 */ /* 0x000fe2000afe8436 */
[----:B------:R-:W-:Y:S01]  /*1c80*/  IMAD.WIDE.U32 R8, R11, c[0x0][0x1a8], R8 ;  /* 0x00006a000b087a25 */ /* 0x000fe200078e0008 */
[----:B------:R-:W-:Y:S02]  /*1c90*/  UISETP.GE.AND UP4, UPT, UR28, 0x1, UPT ;  /* 0x000000011c00788c */ /* 0x000fe4000bf86270 */
[----:B------:R-:W-:Y:S01]  /*1ca0*/  UIADD3.X UR7, UR26, UR7, UR22, UP1, UP0 ;  /* 0x000000071a077290 */ /* 0x000fe20008fe0416 */
[----:B------:R-:W-:Y:S01]  /*1cb0*/  IMAD.WIDE.U32 R6, R0, c[0x0][0x378], R6 ;  /* 0x0000de0000067a25 */ /* 0x000fe200078e0006 */
[----:B------:R-:W-:Y:S01]  /*1cc0*/  LEA.HI R0, R28, R23, RZ, 0x5 ;  /* 0x000000171c007211 */ /* 0x000fe200078f28ff */
[----:B------:R-:W-:Y:S01]  /*1cd0*/  ULDC.64 UR26, c[0x0][0x3c8] ;  /* 0x0000f200001a7ab9 */ /* 0x000fe20000000a00 */
[----:B------:R-:W-:Y:S01]  /*1ce0*/  PLOP3.LUT P0, PT, PT, PT, UP4, 0x80, 0x0 ;  /* 0x000000000000781c */ /* 0x000fe20003f0f048 */
[----:B------:R-:W-:Y:S01]  /*1cf0*/  IMAD R11, R22, c[0x0][0x370], RZ ;  /* 0x0000dc00160b7a24 */ /* 0x000fe200078e02ff */
[----:B------:R-:W-:Y:S01]  /*1d00*/  LOP3.LUT R10, R0, 0xffffffe0, RZ, 0xc0, !PT ;  /* 0xffffffe0000a7812 */ /* 0x000fe200078ec0ff */
[----:B------:R-:W-:Y:S01]  /*1d10*/  UIMAD.WIDE UR14, UR11, UR15, UR26 ;  /* 0x0000000f0b0e72a5 */ /* 0x000fe2000f8e021a */
[----:B------:R-:W-:Y:S01]  /*1d20*/  SHF.R.S32.HI R0, RZ, 0x5, R0 ;  /* 0x00000005ff007819 */ /* 0x000fe20000011400 */
[----:B------:R-:W-:Y:S01]  /*1d30*/  IMAD R11, R2, c[0x0][0x374], R11 ;  /* 0x0000dd00020b7a24 */ /* 0x000fe200078e020b */
[----:B------:R-:W-:Y:S01]  /*1d40*/  IADD3 R7, R7, UR10, RZ ;  /* 0x0000000a07077c10 */ /* 0x000fe2000fffe0ff */
[----:B------:R-:W-:Y:S01]  /*1d50*/  IMAD.IADD R10, R23, 0x1, -R10 ;  /* 0x00000001170a7824 */ /* 0x000fe200078e0a0a */
[----:B------:R-:W-:-:S02]  /*1d60*/  LEA R17, P3, R8, c[0x0][0x160], 0x1 ;  /* 0x0000580008117a11 */ /* 0x000fc400078608ff */
[----:B------:R-:W-:Y:S01]  /*1d70*/  IADD3 R9, R9, UR17, RZ ;  /* 0x0000001109097c10 */ /* 0x000fe2000fffe0ff */
[----:B------:R-:W-:Y:S02]  /*1d80*/  IMAD R10, R0, UR47, R10 ;  /* 0x0000002f000a7c24 */ /* 0x000fe4000f8e020a */
[----:B------:R-:W-:Y:S01]  /*1d90*/  IMAD.WIDE.U32 R6, R2, c[0x0][0x370], R6 ;  /* 0x0000dc0002067a25 */ /* 0x000fe200078e0006 */
[----:B------:R-:W-:Y:S02]  /*1da0*/  LEA.HI.X R16, R8, c[0x0][0x164], R9, 0x1, P3 ;  /* 0x0000590008107a11 */ /* 0x000fe400018f0c09 */
[----:B------:R-:W-:Y:S01]  /*1db0*/  IADD3 R0, P1, R10, UR20, RZ ;  /* 0x000000140a007c10 */ /* 0x000fe2000ff3e0ff */
[----:B------:R-:W-:Y:S01]  /*1dc0*/  IMAD.IADD R7, R7, 0x1, R11 ;  /* 0x0000000107077824 */ /* 0x000fe200078e020b */
[----:B------:R-:W-:Y:S02]  /*1dd0*/  LEA R12, P2, R6, c[0x0][0x330], 0x1 ;  /* 0x0000cc00060c7a11 */ /* 0x000fe400078408ff */
[----:B------:R-:W-:-:S02]  /*1de0*/  LEA.HI.X.SX32 R10, R10, UR7, 0x1, P1 ;  /* 0x000000070a0a7c11 */ /* 0x000fc400088f0eff */
[----:B------:R-:W-:Y:S02]  /*1df0*/  LEA R195, P1, R0, c[0x0][0x350], 0x2 ;  /* 0x0000d40000c37a11 */ /* 0x000fe400078210ff */
[----:B------:R-:W-:Y:S02]  /*1e00*/  LEA.HI.X R6, R6, c[0x0][0x334], R7, 0x1, P2 ;  /* 0x0000cd0006067a11 */ /* 0x000fe400010f0c07 */
[----:B------:R-:W-:Y:S01]  /*1e10*/  LEA.HI.X R194, R0, c[0x0][0x354], R10, 0x2, P1 ;  /* 0x0000d50000c27a11 */ /* 0x000fe200008f140a */
[----:B------:R-:W-:Y:S05]  /*1e20*/  @!P0 BRA `(.L_x_1657) ;  /* 0x00009d8000008947 */ /* 0x000fea0003800000 */
[----:B------:R-:W2:Y:S01]  /*1e30*/  LDL R26, [R1+0x54] ;  /* 0x00005400011a7983 */ /* 0x000ea20000100800 */
[----:B------:R-:W-:Y:S01]  /*1e40*/  PLOP3.LUT P2, PT, PT, PT, UP3, 0x80, 0x0 ;  /* 0x000000000000781c */ /* 0x000fe20003f4f038 */
[----:B------:R-:W-:Y:S01]  /*1e50*/  UMOV UR7, UR8 ;  /* 0x0000000800077c82 */ /* 0x000fe20008000000 */
[C---:B------:R-:W-:Y:S01]  /*1e60*/  IADD3 R0, R2.reuse, 0x20, RZ ;  /* 0x0000002002007810 */ /* 0x040fe20007ffe0ff */
[----:B------:R-:W-:Y:S01]  /*1e70*/  UIMAD UR8, UR7, -0x80, UR28 ;  /* 0xffffff80070878a4 */ /* 0x000fe2000f8e021c */
[C---:B------:R-:W-:Y:S01]  /*1e80*/  IADD3 R18, R2.reuse, 0x40, RZ ;  /* 0x0000004002127810 */ /* 0x040fe20007ffe0ff */
[----:B------:R-:W-:Y:S01]  /*1e90*/  IMAD.MOV.U32 R7, RZ, RZ, R12 ;  /* 0x000000ffff077224 */ /* 0x000fe200078e000c */
[----:B------:R-:W-:Y:S01]  /*1ea0*/  IADD3 R20, R2, 0x60, RZ ;  /* 0x0000006002147810 */ /* 0x000fe20007ffe0ff */
[----:B------:R-:W-:Y:S01]  /*1eb0*/  UIMAD UR9, UR18, -0x80, UR6 ;  /* 0xffffff80120978a4 */ /* 0x000fe2000f8e0206 */
[----:B------:R-:W-:Y:S01]  /*1ec0*/  MOV R21, c[0x0][0x370] ;  /* 0x0000dc0000157a02 */ /* 0x000fe20000000f00 */
[----:B------:R-:W-:Y:S01]  /*1ed0*/  IMAD.MOV.U32 R27, RZ, RZ, R6 ;  /* 0x000000ffff1b7224 */ /* 0x000fe200078e0006 */
[----:B------:R-:W-:Y:S01]  /*1ee0*/  ISETP.GE.AND P0, PT, R0, UR8, PT ;  /* 0x0000000800007c0c */ /* 0x000fe2000bf06270 */
[----:B------:R-:W-:Y:S01]  /*1ef0*/  IMAD.MOV.U32 R24, RZ, RZ, 0x5 ;  /* 0x00000005ff187424 */ /* 0x000fe200078e00ff */
[----:B------:R-:W-:Y:S01]  /*1f00*/  ISETP.GE.AND P3, PT, R2, UR8, PT ;  /* 0x0000000802007c0c */ /* 0x000fe2000bf66270 */
[C---:B------:R-:W-:Y:S01]  /*1f10*/  IMAD.SHL.U32 R25, R21.reuse, 0x20, RZ ;  /* 0x0000002015197824 */ /* 0x040fe200078e00ff */
[----:B------:R-:W-:Y:S01]  /*1f20*/  ISETP.GE.AND P1, PT, R18, UR8, PT ;  /* 0x0000000812007c0c */ /* 0x000fe2000bf26270 */
[----:B------:R-:W-:Y:S01]  /*1f30*/  @P2 BAR.SYNC.DEFER_BLOCKING 0x0 ;  /* 0x0000000000002b1d */ /* 0x000fe20000010000 */
[----:B------:R-:W-:Y:S01]  /*1f40*/  ISETP.GE.AND P6, PT, R20, UR8, PT ;  /* 0x0000000814007c0c */ /* 0x000fe2000bfc6270 */
[----:B------:R-:W-:Y:S01]  /*1f50*/  ULEA.HI UR10, UR7, UR7, URZ, 0x1 ;  /* 0x00000007070a7291 */ /* 0x000fe2000f8f083f */
[----:B------:R-:W-:Y:S01]  /*1f60*/  ISETP.GE.AND P4, PT, R0, UR9, PT ;  /* 0x0000000900007c0c */ /* 0x000fe2000bf86270 */
[----:B------:R-:W-:Y:S01]  /*1f70*/  IMAD.MOV.U32 R29, RZ, RZ, c[0x0][0x190] ;  /* 0x00006400ff1d7624 */ /* 0x000fe200078e00ff */
[----:B------:R-:W-:Y:S01]  /*1f80*/  SHF.L.U64.HI R11, R21, R24, c[0x0][0x374] ;  /* 0x0000dd00150b7619 */ /* 0x000fe20000010218 */
[----:B------:R1:W-:Y:S01]  /*1f90*/  STL [R1+0xc], R7 ;  /* 0x00000c0701007387 */ /* 0x0003e20000100800 */
[----:B------:R-:W-:Y:S01]  /*1fa0*/  ULOP3.LUT UR10, UR10, 0xfffffffe, URZ, 0xc0, !UPT ;  /* 0xfffffffe0a0a7892 */ /* 0x000fe2000f8ec03f */
[-C--:B------:R-:W-:Y:S01]  /*1fb0*/  @!P0 LEA R10, P5, R25, R7.reuse, 0x1 ;  /* 0x00000007190a8211 */ /* 0x080fe200078a08ff */
[----:B------:R-:W-:Y:S01]  /*1fc0*/  IMAD.MOV.U32 R30, RZ, RZ, R17 ;  /* 0x000000ffff1e7224 */ /* 0x000fe200078e0011 */
[----:B------:R-:W-:Y:S01]  /*1fd0*/  MOV R17, UR24 ;  /* 0x0000001800117c02 */ /* 0x000fe20008000f00 */
[--C-:B------:R-:W-:Y:S01]  /*1fe0*/  @!P3 IMAD.MOV.U32 R12, RZ, RZ, R7.reuse ;  /* 0x000000ffff0cb224 */ /* 0x100fe200078e0007 */
[----:B------:R-:W-:Y:S01]  /*1ff0*/  @!P1 LEA R8, P2, R21, R7, 0x7 ;  /* 0x0000000715089211 */ /* 0x000fe200078438ff */
[----:B------:R-:W-:Y:S01]  /*2000*/  @!P1 IMAD.MOV.U32 R9, RZ, RZ, c[0x0][0x374] ;  /* 0x0000dd00ff099624 */ /* 0x000fe200078e00ff */
[----:B------:R-:W-:Y:S01]  /*2010*/  @!P6 MOV R14, c[0x0][0x374] ;  /* 0x0000dd00000eea02 */ /* 0x000fe20000000f00 */
[----:B------:R-:W-:Y:S01]  /*2020*/  @!P6 IMAD.MOV.U32 R6, RZ, RZ, R7 ;  /* 0x000000ffff06e224 */ /* 0x000fe200078e0007 */
[-C--:B------:R-:W-:Y:S01]  /*2030*/  @!P0 LEA.HI.X R11, R25, R27.reuse, R11, 0x1, P5 ;  /* 0x0000001b190b8211 */ /* 0x080fe200028f0c0b */
[----:B------:R-:W-:Y:S01]  /*2040*/  @!P3 IMAD.MOV.U32 R13, RZ, RZ, R27 ;  /* 0x000000ffff0db224 */ /* 0x000fe200078e001b */
[----:B------:R-:W-:Y:S01]  /*2050*/  UIADD3 UR10, UR7, -UR10, URZ ;  /* 0x8000000a070a7290 */ /* 0x000fe2000fffe03f */
[----:B------:R-:W-:Y:S01]  /*2060*/  @!P6 IMAD R14, R14, 0xc0, RZ ;  /* 0x000000c00e0ee824 */ /* 0x000fe200078e02ff */
[----:B------:R-:W-:Y:S01]  /*2070*/  @!P1 LEA.HI.X R9, R21, R27, R9, 0x7, P2 ;  /* 0x0000001b15099211 */ /* 0x000fe200010f3c09 */
[----:B------:R-:W-:Y:S01]  /*2080*/  IMAD.MOV.U32 R31, RZ, RZ, R16 ;  /* 0x000000ffff1f7224 */ /* 0x000fe200078e0010 */
[----:B------:R-:W-:Y:S01]  /*2090*/  UISETP.NE.AND UP0, UPT, UR10, 0x1, UPT ;  /* 0x000000010a00788c */ /* 0x000fe2000bf05270 */
[----:B------:R3:W-:Y:S02]  /*20a0*/  STL [R1+0x8], R27 ;  /* 0x0000081b01007387 */ /* 0x0007e40000100800 */
[----:B------:R-:W-:-:S02]  /*20b0*/  ULDC.64 UR10, c[0x0][0x198] ;  /* 0x00006600000a7ab9 */ /* 0x000fc40000000a00 */
[----:B------:R-:W-:Y:S01]  /*20c0*/  UIMAD UR10, UR23, UR10, URZ ;  /* 0x0000000a170a72a4 */ /* 0x000fe2000f8e023f */
[----:B------:R-:W-:Y:S01]  /*20d0*/  PLOP3.LUT P2, PT, PT, PT, UP0, 0x80, 0x0 ;  /* 0x000000000000781c */ /* 0x000fe20003f4f008 */
[----:B------:R4:W-:Y:S01]  /*20e0*/  STL [R1+0x4], R30 ;  /* 0x0000041e01007387 */ /* 0x0009e20000100800 */
[----:B-1----:R-:W-:Y:S01]  /*20f0*/  @!P6 MOV R7, R27 ;  /* 0x0000001b0007e202 */ /* 0x002fe20000000f00 */
[----:B------:R-:W-:Y:S02]  /*2100*/  UIMAD UR10, UR24, UR11, UR10 ;  /* 0x0000000b180a72a4 */ /* 0x000fe4000f8e020a */
[----:B------:R1:W-:Y:S02]  /*2110*/  STL [R1], R31 ;  /* 0x0000001f01007387 */ /* 0x0003e40000100800 */
[----:B------:R-:W-:-:S04]  /*2120*/  @!P6 IMAD.WIDE.U32 R6, R21, 0xc0, R6 ;  /* 0x000000c01506e825 */ /* 0x000fc800078e0006 */
[----:B------:R-:W-:Y:S02]  /*2130*/  @!P6 IMAD.IADD R7, R7, 0x1, R14 ;  /* 0x000000010707e824 */ /* 0x000fe400078e020e */
        /* <DEDUP_REMOVED lines=21> */
[C---:B--2---:R-:W-:Y:S01]  /*2290*/  IMAD.SHL.U32 R12, R29.reuse, 0x20, RZ ;  /* 0x000000201d0c7824 */ /* 0x044fe200078e00ff */
[----:B-----5:R-:W-:Y:S01]  /*22a0*/  @!P3 MOV R10, R30 ;  /* 0x0000001e000ab202 */ /* 0x020fe20000000f00 */
[----:B------:R-:W-:Y:S01]  /*22b0*/  @!P3 IMAD.MOV.U32 R11, RZ, RZ, R31 ;  /* 0x000000ffff0bb224 */ /* 0x000fe200078e001f */
[----:B-1----:R-:W-:-:S02]  /*22c0*/  SHF.L.U64.HI R9, R29, R24, c[0x0][0x194] ;  /* 0x000065001d097619 */ /* 0x002fc40000010218 */
[----:B------:R-:W-:-:S04]  /*22d0*/  @!P0 LEA R8, P5, R12, R30, 0x1 ;  /* 0x0000001e0c088211 */ /* 0x000fc800078a08ff */
[----:B------:R-:W-:Y:S02]  /*22e0*/  @!P0 LEA.HI.X R9, R12, R31, R9, 0x1, P5 ;  /* 0x0000001f0c098211 */ /* 0x000fe400028f0c09 */
[----:B---3--:R-:W-:Y:S02]  /*22f0*/  IADD3 R6, R26, 0x2000, RZ ;  /* 0x000020001a067810 */ /* 0x008fe40007ffe0ff */
[----:B------:R-:W-:Y:S02]  /*2300*/  ISETP.GE.AND P5, PT, R2, UR9, PT ;  /* 0x0000000902007c0c */ /* 0x000fe4000bfa6270 */
[----:B------:R-:W-:-:S05]  /*2310*/  SEL R6, R6, R26, !P2 ;  /* 0x0000001a06067207 */ /* 0x000fca0005000000 */
[----:B------:R-:W-:Y:S02]  /*2320*/  IMAD.SHL.U32 R196, R6, 0x2, RZ ;  /* 0x0000000206c47824 */ /* 0x000fe400078e00ff */
[----:B------:R-:W-:-:S03]  /*2330*/  IMAD.WIDE.U32 R6, R17, c[0x0][0x198], R4 ;  /* 0x0000660011067a25 */ /* 0x000fc600078e0004 */
        /* <DEDUP_REMOVED lines=20> */
[----:B-1----:R-:W-:Y:S01]  /*2480*/  IMAD.U32 R10, RZ, RZ, UR10 ;  /* 0x0000000aff0a7e24 */ /* 0x002fe2000f8e00ff */
[----:B------:R-:W-:Y:S02]  /*2490*/  @!P1 MOV R11, c[0x0][0x194] ;  /* 0x00006500000b9a02 */ /* 0x000fe40000000f00 */
[----:B------:R-:W-:Y:S01]  /*24a0*/  @P1 STS [R196+0x2004], RZ ;  /* 0x002004ffc4001388 */ /* 0x000fe20000000800 */
[----:B------:R-:W-:Y:S01]  /*24b0*/  ULDC.64 UR10, c[0x0][0x1a0] ;  /* 0x00006800000a7ab9 */ /* 0x000fe20000000a00 */
[----:B------:R-:W-:Y:S01]  /*24c0*/  IADD3.X R7, R7, UR36, R10, P3, !PT ;  /* 0x0000002407077c10 */ /* 0x000fe20009ffe40a */
[----:B------:R-:W-:Y:S01]  /*24d0*/  IMAD R10, R19, c[0x0][0x1b0], RZ ;  /* 0x00006c00130a7a24 */ /* 0x000fe200078e02ff */
[----:B------:R-:W-:Y:S01]  /*24e0*/  @!P4 IADD3 R14, P3, R2, 0x20, RZ ;  /* 0x00000020020ec810 */ /* 0x000fe20007f7e0ff */
[----:B------:R-:W-:Y:S01]  /*24f0*/  @P1 STS [R196+0x2008], RZ ;  /* 0x002008ffc4001388 */ /* 0x000fe20000000800 */
[----:B------:R-:W-:Y:S01]  /*2500*/  @!P1 LEA.HI.X R13, R29, R31, R11, 0x7, P0 ;  /* 0x0000001f1d0d9211 */ /* 0x000fe200000f3c0b */
[----:B------:R-:W-:-:S02]  /*2510*/  IMAD R10, R15, c[0x0][0x1b4], R10 ;  /* 0x00006d000f0a7a24 */ /* 0x000fc400078e020a */
[----:B------:R-:W-:Y:S01]  /*2520*/  IMAD.WIDE.U32 R6, R15, c[0x0][0x1b0], R6 ;  /* 0x00006c000f067a25 */ /* 0x000fe200078e0006 */
[----:B------:R-:W-:Y:S03]  /*2530*/  @P1 STS [R196+0x200c], RZ ;  /* 0x00200cffc4001388 */ /* 0x000fe60000000800 */
[----:B------:R-:W-:Y:S01]  /*2540*/  IMAD.IADD R7, R7, 0x1, R10 ;  /* 0x0000000107077824 */ /* 0x000fe200078e020a */
[----:B------:R-:W-:Y:S01]  /*2550*/  @!PT LDS RZ, [RZ] ;  /* 0x00000000fffff984 */ /* 0x000fe20000000800 */
[----:B------:R-:W-:Y:S01]  /*2560*/  @!PT LDS RZ, [RZ] ;  /* 0x00000000fffff984 */ /* 0x000fe20000000800 */
[----:B------:R-:W-:Y:S01]  /*2570*/  @!PT LDS RZ, [RZ] ;  /* 0x00000000fffff984 */ /* 0x000fe20000000800 */
[----:B------:R1:W-:Y:S01]  /*2580*/  @!P1 LDGSTS.E.BYPASS.LTC128B.128 [R196+0x2000], [R12.64] ;  /* 0x020000000cc49fae */ /* 0x0003e2000b901d44 */
[----:B------:R-:W-:Y:S01]  /*2590*/  ISETP.GE.AND P1, PT, R20, UR9, PT ;  /* 0x0000000914007c0c */ /* 0x000fe2000bf26270 */
[----:B--2---:R-:W-:Y:S02]  /*25a0*/  @!P5 IMAD R8, R22, c[0x0][0x198], RZ ;  /* 0x000066001608da24 */ /* 0x004fe400078e02ff */
[----:B------:R-:W-:Y:S01]  /*25b0*/  @!P4 IMAD.X R9, RZ, RZ, R22, P3 ;  /* 0x000000ffff09c224 */ /* 0x000fe200018e0616 */
[----:B------:R-:W-:Y:S01]  /*25c0*/  ISETP.GE.AND P3, PT, R18, UR9, PT ;  /* 0x0000000912007c0c */ /* 0x000fe2000bf66270 */
[----:B------:R-:W-:Y:S01]  /*25d0*/  @!P5 IMAD R18, R2, c[0x0][0x19c], R8 ;  /* 0x000067000212da24 */ /* 0x000fe200078e0208 */
[----:B------:R-:W-:Y:S01]  /*25e0*/  UIMAD UR9, UR23, UR10, URZ ;  /* 0x0000000a170972a4 */ /* 0x000fe2000f8e023f */
[----:B------:R-:W-:-:S02]  /*25f0*/  @!P4 IMAD R8, R9, c[0x0][0x198], RZ ;  /* 0x000066000908ca24 */ /* 0x000fc400078e02ff */
[----:B------:R-:W-:Y:S01]  /*2600*/  @!P5 IMAD.WIDE.U32 R10, R2, c[0x0][0x198], R6 ;  /* 0x00006600020ada25 */ /* 0x000fe200078e0006 */
[----:B------:R-:W-:-:S03]  /*2610*/  UIMAD UR9, UR24, UR11, UR9 ;  /* 0x0000000b180972a4 */ /* 0x000fc6000f8e0209 */
[----:B------:R-:W-:Y:S01]  /*2620*/  @!P4 IMAD R16, R14, c[0x0][0x19c], R8 ;  /* 0x000067000e10ca24 */ /* 0x000fe200078e0208 */
[----:B------:R-:W-:Y:S01]  /*2630*/  @!P5 IADD3 R11, R11, R18, RZ ;  /* 0x000000120b0bd210 */ /* 0x000fe20007ffe0ff */
[----:B------:R-:W-:Y:S01]  /*2640*/  @!P4 IMAD.MOV.U32 R8, RZ, RZ, R6 ;  /* 0x000000ffff08c224 */ /* 0x000fe200078e0006 */
[----:B------:R-:W-:Y:S01]  /*2650*/  @!P5 LEA R26, P0, R10, c[0x0][0x168], 0x1 ;  /* 0x00005a000a1ada11 */ /* 0x000fe200078008ff */
[----:B------:R-:W-:-:S03]  /*2660*/  @!P4 IMAD.MOV.U32 R9, RZ, RZ, R7 ;  /* 0x000000ffff09c224 */ /* 0x000fc600078e0007 */
[----:B------:R-:W-:Y:S01]  /*2670*/  @!P5 LEA.HI.X R27, R10, c[0x0][0x16c], R11, 0x1, P0 ;  /* 0x00005b000a1bda11 */ /* 0x000fe200000f0c0b */
[----:B------:R-:W-:Y:S01]  /*2680*/  @!P4 IMAD.WIDE.U32 R8, R14, c[0x0][0x198], R8 ;  /* 0x000066000e08ca25 */ /* 0x000fe200078e0008 */
[----:B------:R-:W-:-:S03]  /*2690*/  MOV R10, UR9 ;  /* 0x00000009000a7c02 */ /* 0x000fc60008000f00 */
[----:B------:R-:W-:Y:S01]  /*26a0*/  @!P4 IMAD.IADD R9, R9, 0x1, R16 ;  /* 0x000000010909c824 */ /* 0x000fe200078e0210 */
[C---:B------:R-:W-:Y:S01]  /*26b0*/  @!P4 LEA R24, P0, R8.reuse, c[0x0][0x168], 0x1 ;  /* 0x00005a000818ca11 */ /* 0x040fe200078008ff */
[----:B-1----:R-:W-:Y:S02]  /*26c0*/  IMAD R12, R19, c[0x0][0x1b8], RZ ;  /* 0x00006e00130c7a24 */ /* 0x002fe400078e02ff */
[----:B------:R-:W-:Y:S01]  /*26d0*/  @!P3 IMAD.MOV.U32 R11, RZ, RZ, R7 ;  /* 0x000000ffff0bb224 */ /* 0x000fe200078e0007 */
        /* <DEDUP_REMOVED lines=14> */
[----:B------:R-:W-:-:S03]  /*27c0*/  @!P3 LEA R20, P0, R10, c[0x0][0x168], 0x1 ;  /* 0x00005a000a14ba11 */ /* 0x000fc600078008ff */
[----:B------:R-:W-:Y:S01]  /*27d0*/  @!P1 IMAD R8, R16, c[0x0][0x198], RZ ;  /* 0x0000660010089a24 */ /* 0x000fe200078e02ff */
[----:B------:R-:W-:Y:S01]  /*27e0*/  IADD3 R5, R5, R9, RZ ;  /* 0x0000000905057210 */ /* 0x000fe20007ffe0ff */
[----:B------:R-:W-:Y:S02]  /*27f0*/  @!P3 IMAD.IADD R11, R11, 0x1, R14 ;  /* 0x000000010b0bb824 */ /* 0x000fe400078e020e */
[C---:B------:R-:W-:Y:S02]  /*2800*/  @!P1 IMAD R14, R13.reuse, c[0x0][0x19c], R8 ;  /* 0x000067000d0e9a24 */ /* 0x040fe400078e0208 */
[----:B------:R-:W-:Y:S01]  /*2810*/  @!P1 IMAD.WIDE.U32 R8, R13, c[0x0][0x198], R6 ;  /* 0x000066000d089a25 */ /* 0x000fe200078e0006 */
[----:B------:R-:W-:-:S03]  /*2820*/  @!P3 LEA.HI.X R21, R10, c[0x0][0x16c], R11, 0x1, P0 ;  /* 0x00005b000a15ba11 */ /* 0x000fc600000f0c0b */
[----:B------:R-:W-:Y:S01]  /*2830*/  @!P1 IMAD.IADD R9, R9, 0x1, R14 ;  /* 0x0000000109099824 */ /* 0x000fe200078e020e */
[----:B------:R-:W-:Y:S01]  /*2840*/  @!P1 LEA R16, P0, R8, c[0x0][0x168], 0x1 ;  /* 0x00005a0008109a11 */ /* 0x000fe200078008ff */
[C---:B------:R-:W-:Y:S02]  /*2850*/  @!P5 IMAD R10, R2.reuse, c[0x0][0x1a4], R12 ;  /* 0x00006900020ada24 */ /* 0x040fe400078e020c */
[----:B------:R-:W-:Y:S01]  /*2860*/  @!P5 IMAD.WIDE.U32 R6, R2, c[0x0][0x1a0], R4 ;  /* 0x000068000206da25 */ /* 0x000fe200078e0004 */
[----:B------:R-:W-:-:S03]  /*2870*/  @!P1 LEA.HI.X R17, R8, c[0x0][0x16c], R9, 0x1, P0 ;  /* 0x00005b0008119a11 */ /* 0x000fc600000f0c09 */
[----:B------:R-:W-:Y:S01]  /*2880*/  @!P5 IMAD.IADD R10, R7, 0x1, R10 ;  /* 0x00000001070ad824 */ /* 0x000fe200078e020a */
[C---:B------:R-:W-:Y:S01]  /*2890*/  @!P5 LEA R14, P0, R6.reuse, c[0x0][0x170], 0x1 ;  /* 0x00005c00060eda11 */ /* 0x040fe200078008ff */
[----:B------:R-:W-:Y:S02]  /*28a0*/  @!P6 IMAD.MOV.U32 R7, RZ, RZ, R31 ;  /* 0x000000ffff07e224 */ /* 0x000fe400078e001f */
[----:B------:R-:W-:Y:S01]  /*28b0*/  @!P6 IMAD.MOV.U32 R8, RZ, RZ, c[0x0][0x194] ;  /* 0x00006500ff08e624 */ /* 0x000fe200078e00ff */
[----:B------:R-:W-:Y:S02]  /*28c0*/  @!P5 LEA.HI.X R15, R6, c[0x0][0x174], R10, 0x1, P0 ;  /* 0x00005d00060fda11 */ /* 0x000fe400000f0c0a */
[----:B------:R-:W-:Y:S02]  /*28d0*/  @!P6 MOV R6, R30 ;  /* 0x0000001e0006e202 */ /* 0x000fe40000000f00 */
[----:B----4-:R-:W2:Y:S01]  /*28e0*/  LDL R30, [R1+0x60] ;  /* 0x00006000011e7983 */ /* 0x010ea20000100800 */
[----:B------:R-:W-:-:S02]  /*28f0*/  @!P4 IADD3 R12, P0, R2, 0x20, RZ ;  /* 0x00000020020cc810 */ /* 0x000fc40007f1e0ff */
[----:B------:R-:W-:-:S04]  /*2900*/  @!P6 IMAD.WIDE.U32 R10, R29, 0xc0, R6 ;  /* 0x000000c01d0ae825 */ /* 0x000fc800078e0006 */
[----:B------:R-:W-:Y:S01]  /*2910*/  @!P4 IMAD.X R7, RZ, RZ, R22, P0 ;  /* 0x000000ffff07c224 */ /* 0x000fe200000e0616 */
[----:B------:R-:W-:Y:S01]  /*2920*/  @!P3 IADD3 R13, P0, R2, 0x40, RZ ;  /* 0x00000040020db810 */ /* 0x000fe20007f1e0ff */
[----:B------:R-:W-:-:S03]  /*2930*/  @!P6 IMAD R6, R8, 0xc0, RZ ;  /* 0x000000c00806e824 */ /* 0x000fc600078e02ff */
[----:B------:R-:W-:Y:S01]  /*2940*/  @!P3 IADD3.X R18, RZ, R22, RZ, P0, !PT ;  /* 0x00000016ff12b210 */ /* 0x000fe200007fe4ff */
[----:B------:R-:W-:Y:S01]  /*2950*/  @!P6 IMAD.IADD R11, R11, 0x1, R6 ;  /* 0x000000010b0be824 */ /* 0x000fe200078e0206 */
[----:B------:R-:W-:Y:S01]  /*2960*/  @!P1 IADD3 R2, P0, R2, 0x60, RZ ;  /* 0x0000006002029810 */ /* 0x000fe20007f1e0ff */
[----:B------:R-:W-:Y:S02]  /*2970*/  @!P4 IMAD R6, R7, c[0x0][0x1a0], RZ ;  /* 0x000068000706ca24 */ /* 0x000fe400078e02ff */
[----:B------:R-:W-:Y:S02]  /*2980*/  @!P4 IMAD.MOV.U32 R8, RZ, RZ, R4 ;  /* 0x000000ffff08c224 */ /* 0x000fe400078e0004 */
[----:B------:R-:W-:Y:S01]  /*2990*/  @!P4 IMAD.MOV.U32 R9, RZ, RZ, R5 ;  /* 0x000000ffff09c224 */ /* 0x000fe200078e0005 */
[----:B------:R-:W-:Y:S01]  /*29a0*/  @P6 STS [R196+0x3000], RZ ;  /* 0x003000ffc4006388 */ /* 0x000fe20000000800 */
[----:B------:R-:W-:Y:S02]  /*29b0*/  @!P1 IMAD.X R19, RZ, RZ, R22, P0 ;  /* 0x000000ffff139224 */ /* 0x000fe400000e0616 */
[C---:B------:R-:W-:Y:S01]  /*29c0*/  @!P4 IMAD R22, R12.reuse, c[0x0][0x1a4], R6 ;  /* 0x000069000c16ca24 */ /* 0x040fe200078e0206 */
[----:B------:R-:W-:Y:S01]  /*29d0*/  @P6 STS [R196+0x3004], RZ ;  /* 0x003004ffc4006388 */ /* 0x000fe20000000800 */
[----:B------:R-:W-:Y:S01]  /*29e0*/  @!P4 IMAD.WIDE.U32 R8, R12, c[0x0][0x1a0], R8 ;  /* 0x000068000c08ca25 */ /* 0x000fe200078e0008 */
[----:B------:R-:W-:-:S02]  /*29f0*/  @!P3 MOV R6, R4 ;  /* 0x000000040006b202 */ /* 0x000fc40000000f00 */
[----:B------:R-:W-:Y:S01]  /*2a00*/  @P6 STS [R196+0x3008], RZ ;  /* 0x003008ffc4006388 */ /* 0x000fe20000000800 */
[----:B------:R-:W-:-:S03]  /*2a10*/  @!P3 IMAD R12, R18, c[0x0][0x1a0], RZ ;  /* 0x00006800120cba24 */ /* 0x000fc600078e02ff */
[----:B------:R-:W-:Y:S01]  /*2a20*/  @P6 STS [R196+0x300c], RZ ;  /* 0x00300cffc4006388 */ /* 0x000fe20000000800 */
[----:B------:R-:W-:-:S03]  /*2a30*/  @!P3 IMAD.MOV.U32 R7, RZ, RZ, R5 ;  /* 0x000000ffff07b224 */ /* 0x000fc600078e0005 */
[----:B------:R-:W-:Y:S01]  /*2a40*/  @!PT LDS RZ, [RZ] ;  /* 0x00000000fffff984 */ /* 0x000fe20000000800 */
[----:B------:R-:W-:Y:S01]  /*2a50*/  @!PT LDS RZ, [RZ] ;  /* 0x00000000fffff984 */ /* 0x000fe20000000800 */
[----:B------:R-:W-:Y:S01]  /*2a60*/  @!PT LDS RZ, [RZ] ;  /* 0x00000000fffff984 */ /* 0x000fe20000000800 */
[----:B------:R1:W-:Y:S04]  /*2a70*/  @!P6 LDGSTS.E.BYPASS.LTC128B.128 [R196+0x3000], [R10.64] ;  /* 0x030000000ac4efae */ /* 0x0003e8000b901d44 */
[----:B------:R-:W-:Y:S01]  /*2a80*/  @P5 STS.128 [R0+0xc000], RZ ;  /* 0x00c000ff00005388 */ /* 0x000fe20000000c00 */
[----:B------:R-:W-:-:S03]  /*2a90*/  @!P1 IMAD R18, R19, c[0x0][0x1a0], RZ ;  /* 0x0000680013129a24 */ /* 0x000fc600078e02ff */
[----:B------:R-:W-:Y:S01]  /*2aa0*/  @!PT LDS RZ, [RZ] ;  /* 0x00000000fffff984 */ /* 0x000fe20000000800 */
[----:B------:R-:W-:Y:S01]  /*2ab0*/  @!PT LDS RZ, [RZ] ;  /* 0x00000000fffff984 */ /* 0x000fe20000000800 */
[----:B------:R-:W-:Y:S01]  /*2ac0*/  @!PT LDS RZ, [RZ] ;  /* 0x00000000fffff984 */ /* 0x000fe20000000800 */
[----:B------:R3:W-:Y:S01]  /*2ad0*/  @!P5 LDGSTS.E.BYPASS.LTC128B.128 [R0+0xc000], [R26.64] ;  /* 0x0c0000001a00dfae */ /* 0x0007e2000b901d44 */
[----:B------:R-:W-:-:S03]  /*2ae0*/  @!P3 IMAD R19, R13, c[0x0][0x1a4], R12 ;  /* 0x000069000d13ba24 */ /* 0x000fc600078e020c */
[----:B------:R-:W-:Y:S01]  /*2af0*/  @P4 STS.128 [R0+0xd000], RZ ;  /* 0x00d000ff00004388 */ /* 0x000fe20000000c00 */
[----:B------:R-:W-:-:S03]  /*2b00*/  @!P3 IMAD.WIDE.U32 R6, R13, c[0x0][0x1a0], R6 ;  /* 0x000068000d06ba25 */ /* 0x000fc600078e0006 */
[----:B------:R-:W-:Y:S01]  /*2b10*/  @!PT LDS RZ, [RZ] ;  /* 0x00000000fffff984 */ /* 0x000fe20000000800 */
[----:B------:R-:W-:Y:S01]  /*2b20*/  @!PT LDS RZ, [RZ] ;  /* 0x00000000fffff984 */ /* 0x000fe20000000800 */
[----:B------:R-:W-:Y:S01]  /*2b30*/  @!PT LDS RZ, [RZ] ;  /* 0x00000000fffff984 */ /* 0x000fe20000000800 */
[----:B------:R3:W-:Y:S04]  /*2b40*/  @!P4 LDGSTS.E.BYPASS.LTC128B.128 [R0+0xd000], [R24.64] ;  /* 0x0d0000001800cfae */ /* 0x0007e8000b901d44 */
[----:B------:R-:W-:Y:S01]  /*2b50*/  @P3 STS.128 [R0+0xe000], RZ ;  /* 0x00e000ff00003388 */ /* 0x000fe20000000c00 */
[----:B------:R-:W-:-:S03]  /*2b60*/  @!P4 IMAD.IADD R9, R9, 0x1, R22 ;  /* 0x000000010909c824 */ /* 0x000fc600078e0216 */
[----:B------:R-:W-:Y:S01]  /*2b70*/  @!PT LDS RZ, [RZ] ;  /* 0x00000000fffff984 */ /* 0x000fe20000000800 */
[----:B------:R-:W-:Y:S01]  /*2b80*/  @!PT LDS RZ, [RZ] ;  /* 0x00000000fffff984 */ /* 0x000fe20000000800 */
[----:B------:R-:W-:Y:S01]  /*2b90*/  @!PT LDS RZ, [RZ] ;  /* 0x00000000fffff984 */ /* 0x000fe20000000800 */
[----:B------:R3:W-:Y:S01]  /*2ba0*/  @!P3 LDGSTS.E.BYPASS.LTC128B.128 [R0+0xe000], [R20.64] ;  /* 0x0e0000001400bfae */ /* 0x0007e2000b901d44 */
[----:B------:R-:W-:-:S03]  /*2bb0*/  @!P4 LEA R12, P0, R8, c[0x0][0x170], 0x1 ;  /* 0x00005c00080cca11 */ /* 0x000fc600078008ff */
[----:B------:R-:W-:Y:S01]  /*2bc0*/  @P1 STS.128 [R0+0xf000], RZ ;  /* 0x00f000ff00001388 */ /* 0x000fe20000000c00 */
[----:B------:R-:W-:-:S03]  /*2bd0*/  @!P3 IMAD.IADD R7, R7, 0x1, R19 ;  /* 0x000000010707b824 */ /* 0x000fc600078e0213 */
        /* <DEDUP_REMOVED lines=10> */
[----:B------:R3:W-:Y:S01]  /*2c80*/  @!P5 LDGSTS.E.BYPASS.LTC128B.128 [R0+0x10000], [R14.64] ;  /* 0x100000000e00dfae */ /* 0x0007e2000b901d44 */
[----:B-1----:R-:W-:Y:S02]  /*2c90*/  @!P3 LEA R10, P5, R6, c[0x0][0x170], 0x1 ;  /* 0x00005c00060aba11 */ /* 0x002fe400078a08ff */
[----:B------:R-:W-:Y:S02]  /*2ca0*/  @!P4 LEA.HI.X R13, R8, c[0x0][0x174], R9, 0x1, P0 ;  /* 0x00005d00080dca11 */ /* 0x000fe400000f0c09 */
[----:B------:R-:W-:Y:S02]  /*2cb0*/  @!P3 LEA.HI.X R11, R6, c[0x0][0x174], R7, 0x1, P5 ;  /* 0x00005d00060bba11 */ /* 0x000fe400028f0c07 */
[----:B------:R-:W-:Y:S02]  /*2cc0*/  @!P1 IADD3 R5, R5, R18, RZ ;  /* 0x0000001205059210 */ /* 0x000fe40007ffe0ff */
[----:B------:R-:W-:Y:S01]  /*2cd0*/  @!P1 LEA R8, P0, R4, c[0x0][0x170], 0x1 ;  /* 0x00005c0004089a11 */ /* 0x000fe200078008ff */
        /* <DEDUP_REMOVED lines=10> */
[----:B------:R3:W-:Y:S01]  /*2d80*/  @P1 STS.128 [R0+0x13000], RZ ;  /* 0x013000ff00001388 */ /* 0x0007e20000000c00 */
[----:B------:R-:W-:Y:S01]  /*2d90*/  UMOV UR9, UR12 ;  /* 0x0000000c00097c82 */ /* 0x000fe20008000000 */
[----:B------:R-:W-:Y:S01]  /*2da0*/  IMAD.MOV.U32 R34, RZ, RZ, 0x7f800000 ;  /* 0x7f800000ff227424 */ /* 0x000fe200078e00ff */
[----:B------:R-:W-:Y:S01]  /*2db0*/  MOV R32, 0x7f800000 ;  /* 0x7f80000000207802 */ /* 0x000fe20000000f00 */
[----:B------:R-:W-:-:S02]  /*2dc0*/  IMAD.MOV.U32 R33, RZ, RZ, 0x7f800000 ;  /* 0x7f800000ff217424 */ /* 0x000fc400078e00ff */
[----:B------:R-:W-:Y:S01]  /*2dd0*/  IMAD.MOV.U32 R31, RZ, RZ, 0x7f800000 ;  /* 0x7f800000ff1f7424 */ /* 0x000fe200078e00ff */
[C---:B--2---:R-:W-:Y:S02]  /*2de0*/  IADD3 R2, R30.reuse, 0x40, RZ ;  /* 0x000000401e027810 */ /* 0x044fe40007ffe0ff */
[----:B------:R-:W-:Y:S02]  /*2df0*/  IADD3 R9, R30, 0x8, RZ ;  /* 0x000000081e097810 */ /* 0x000fe40007ffe0ff */
[----:B------:R-:W-:Y:S02]  /*2e00*/  ISETP.GE.AND P5, PT, R2, UR8, PT ;  /* 0x0000000802007c0c */ /* 0x000fe4000bfa6270 */
[----:B------:R-:W-:Y:S02]  /*2e10*/  IADD3 R2, R30, 0x48, RZ ;  /* 0x000000481e027810 */ /* 0x000fe40007ffe0ff */
[----:B------:R-:W-:Y:S02]  /*2e20*/  ISETP.GE.AND P6, PT, R9, UR8, PT ;  /* 0x0000000809007c0c */ /* 0x000fe4000bfc6270 */
[----:B------:R-:W-:-:S02]  /*2e30*/  @!P1 LEA.HI.X R9, R4, c[0x0][0x174], R5, 0x1, P0 ;  /* 0x00005d0004099a11 */ /* 0x000fc400000f0c05 */
[----:B------:R-:W-:Y:S01]  /*2e40*/  ISETP.GE.AND P0, PT, R2, UR8, PT ;  /* 0x0000000802007c0c */ /* 0x000fe2000bf06270 */
[C---:B------:R-:W-:Y:S01]  /*2e50*/  IMAD.SHL.U32 R4, R30.reuse, 0x4, RZ ;  /* 0x000000041e047824 */ /* 0x040fe200078e00ff */
[----:B------:R-:W-:Y:S01]  /*2e60*/  ISETP.GE.AND P4, PT, R30, UR8, PT ;  /* 0x000000081e007c0c */ /* 0x000fe2000bf86270 */
[----:B------:R-:W-:Y:S01]  /*2e70*/  @!PT LDS RZ, [RZ] ;  /* 0x00000000fffff984 */ /* 0x000fe20000000800 */
[----:B------:R-:W-:Y:S01]  /*2e80*/  @!PT LDS RZ, [RZ] ;  /* 0x00000000fffff984 */ /* 0x000fe20000000800 */
[----:B------:R-:W-:Y:S01]  /*2e90*/  @!PT LDS RZ, [RZ] ;  /* 0x00000000fffff984 */ /* 0x000fe20000000800 */
[----:B------:R1:W-:Y:S01]  /*2ea0*/  @!P1 LDGSTS.E.BYPASS.LTC128B.128 [R0+0x13000], [R8.64] ;  /* 0x1300000008009fae */ /* 0x0003e2000b901d44 */
[----:B------:R-:W-:Y:S02]  /*2eb0*/  UMOV UR8, UR13 ;  /* 0x0000000d00087c82 */ /* 0x000fe40008000000 */
[----:B------:R-:W-:Y:S01]  /*2ec0*/  IADD3 R4, P3, R4, UR9, RZ ;  /* 0x0000000904047c10 */ /* 0x000fe2000ff7e0ff */
[----:B------:R-:W0:Y:S06]  /*2ed0*/  LDGDEPBAR ;  /* 0x00000000000079af */ /* 0x000e2c0000000000 */
[----:B------:R-:W-:-:S02]  /*2ee0*/  @!P0 LEA R6, P1, R2, UR9, 0x2 ;  /* 0x0000000902068c11 */ /* 0x000fc4000f8210ff */
[----:B-1----:R-:W-:-:S04]  /*2ef0*/  SHF.R.S32.HI R8, RZ, 0x1f, R30 ;  /* 0x0000001fff087819 */ /* 0x002fc8000001141e */
[----:B------:R-:W-:Y:S02]  /*2f00*/  SHF.L.U64.HI R5, R30, 0x2, R8 ;  /* 0x000000021e057819 */ /* 0x000fe40000010208 */
[----:B---3--:R-:W-:Y:S02]  /*2f10*/  SHF.R.S32.HI R0, RZ, 0x1f, R2 ;  /* 0x0000001fff007819 */ /* 0x008fe40000011402 */
[----:B------:R-:W-:Y:S02]  /*2f20*/  IADD3.X R5, R5, UR8, RZ, P3, !PT ;  /* 0x0000000805057c10 */ /* 0x000fe40009ffe4ff */
[----:B------:R-:W-:-:S03]  /*2f30*/  @!P0 LEA.HI.X R7, R2, UR8, R0, 0x2, P1 ;  /* 0x0000000802078c11 */ /* 0x000fc600088f1400 */
[----:B------:R1:W2:Y:S04]  /*2f40*/  @!P4 LDG.E R34, [R4.64] ;  /* 0x000000040422c981 */ /* 0x0002a8000c1e1900 */
[----:B------:R1:W3:Y:S04]  /*2f50*/  @!P6 LDG.E R33, [R4.64+0x20] ;  /* 0x000020040421e981 */ /* 0x0002e8000c1e1900 */
[----:B------:R1:W4:Y:S04]  /*2f60*/  @!P5 LDG.E R32, [R4.64+0x100] ;  /* 0x000100040420d981 */ /* 0x000328000c1e1900 */
[----:B------:R-:W5:Y:S01]  /*2f70*/  @!P0 LDG.E R31, [R6.64] ;  /* 0x00000004061f8981 */ /* 0x000f62000c1e1900 */
        /* <DEDUP_REMOVED lines=15> */
[----:B-1----:R-:W-:Y:S01]  /*3070*/  IMAD.SHL.U32 R5, R2, 0x10, RZ ;  /* 0x0000001002057824 */ /* 0x002fe200078e00ff */
[----:B------:R-:W-:Y:S01]  /*3080*/  SEL R0, R0, R191, !P2 ;  /* 0x000000bf00007207 */ /* 0x000fe20005000000 */
[----:B------:R-:W-:-:S04]  /*3090*/  IMAD.SHL.U32 R4, R2, 0x8, RZ ;  /* 0x0000000802047824 */ /* 0x000fc800078e00ff */
[----:B------:R-:W-:Y:S01]  /*30a0*/  IMAD.SHL.U32 R180, R0, 0x2, RZ ;  /* 0x0000000200b47824 */ /* 0x000fe200078e00ff */
[----:B------:R-:W-:-:S05]  /*30b0*/  IADD3 R0, R5, 0x20, RZ ;  /* 0x0000002005007810 */ /* 0x000fca0007ffe0ff */
[----:B------:R-:W-:-:S05]  /*30c0*/  IMAD.IADD R0, R4, 0x1, R0 ;  /* 0x0000000104007824 */ /* 0x000fca00078e0200 */
[----:B------:R-:W-:-:S05]  /*30d0*/  IADD3 R0, R4, R0, RZ ;  /* 0x0000000004007210 */ /* 0x000fca0007ffe0ff */
[----:B------:R-:W-:-:S04]  /*30e0*/  IMAD.IADD R0, R4, 0x1, R0 ;  /* 0x0000000104007824 */ /* 0x000fc800078e0200 */
[----:B------:R-:W-:Y:S01]  /*30f0*/  IMAD.IADD R0, R4, 0x1, R0 ;  /* 0x0000000104007824 */ /* 0x000fe200078e0200 */
[----:B------:R-:W-:-:S03]  /*3100*/  SHF.L.U64.HI R5, R30, 0x2, R8 ;  /* 0x000000021e057819 */ /* 0x000fc60000010208 */
[----:B------:R-:W-:Y:S01]  /*3110*/  IMAD.IADD R2, R4, 0x1, R0 ;  /* 0x0000000104027824 */ /* 0x000fe200078e0200 */
[----:B------:R-:W-:Y:S01]  /*3120*/  MOV R189, 0x20 ;  /* 0x0000002000bd7802 */ /* 0x000fe20000000f00 */
[----:B------:R-:W-:Y:S01]  /*3130*/  IMAD.MOV.U32 R181, RZ, RZ, 0x40 ;  /* 0x00000040ffb57424 */ /* 0x000fe200078e00ff */
[----:B------:R-:W-:Y:S01]  /*3140*/  UIADD3 UR10, UR24, 0x80, URZ ;  /* 0x00000080180a7890 */ /* 0x000fe2000fffe03f */
        /* <DEDUP_REMOVED lines=35> */
[C---:B------:R-:W-:Y:S01]  /*3380*/  IMAD.SHL.U32 R188, R193.reuse, 0x2, RZ ;  /* 0x00000002c1bc7824 */ /* 0x040fe200078e00ff */
[----:B------:R-:W-:Y:S01]  /*3390*/  SHF.L.U32 R190, R193, 0x1, RZ ;  /* 0x00000001c1be7819 */ /* 0x000fe200000006ff */
[----:B------:R-:W-:Y:S01]  /*33a0*/  IMAD.IADD R186, R189, 0x1, R192 ;  /* 0x00000001bdba7824 */ /* 0x000fe200078e02c0 */
[----:B------:R-:W-:-:S02]  /*33b0*/  UISETP.GE.AND UP0, UPT, UR10, UR6, UPT ;  /* 0x000000060a00728c */ /* 0x000fc4000bf06270 */
[----:B------:R-:W-:Y:S02]  /*33c0*/  UMOV UR11, UR14 ;  /* 0x0000000e000b7c82 */ /* 0x000fe40008000000 */
[----:B------:R-:W-:Y:S01]  /*33d0*/  UMOV UR10, UR15 ;  /* 0x0000000f000a7c82 */ /* 0x000fe20008000000 */
[----:B--2---:R-:W-:Y:S04]  /*33e0*/  STL [R1+0x18], R34 ;  /* 0x0000182201007387 */ /* 0x004fe80000100800 */
[----:B---3--:R-:W-:Y:S04]  /*33f0*/  STL [R1+0x1c], R33 ;  /* 0x00001c2101007387 */ /* 0x008fe80000100800 */
[----:B----4-:R-:W-:Y:S04]  /*3400*/  STL [R1+0x10], R32 ;  /* 0x0000102001007387 */ /* 0x010fe80000100800 */
[----:B-----5:R-:W-:Y:S04]  /*3410*/  STL [R1+0x14], R31 ;  /* 0x0000141f01007387 */ /* 0x020fe80000100800 */
[----:B------:R-:W-:Y:S04]  /*3420*/  STL [R1+0x40], R0 ;  /* 0x0000400001007387 */ /* 0x000fe80000100800 */
[----:B------:R1:W-:Y:S04]  /*3430*/  STL [R1+0x3c], R2 ;  /* 0x00003c0201007387 */ /* 0x0003e80000100800 */
[----:B------:R2:W-:Y:S01]  /*3440*/  STL [R1+0x4c], R5 ;  /* 0x00004c0501007387 */ /* 0x0005e20000100800 */
[----:B-1----:R-:W-:Y:S01]  /*3450*/  IADD3 R2, R4, R2, RZ ;  /* 0x0000000204027210 */ /* 0x002fe20007ffe0ff */
[C---:B--2---:R-:W-:Y:S01]  /*3460*/  IMAD.SHL.U32 R5, R30.reuse, 0x4, RZ ;  /* 0x000000041e057824 */ /* 0x044fe200078e00ff */
[----:B------:R-:W-:-:S04]  /*3470*/  IADD3 R0, R30, -0x80, RZ ;  /* 0xffffff801e007810 */ /* 0x000fc80007ffe0ff */
[----:B------:R-:W-:Y:S04]  /*3480*/  STL [R1+0x50], R5 ;  /* 0x0000500501007387 */ /* 0x000fe80000100800 */
[----:B------:R1:W-:Y:S01]  /*3490*/  STL [R1+0x38], R2 ;  /* 0x0000380201007387 */ /* 0x0003e20000100800 */
[----:B------:R-:W-:Y:S01]  /*34a0*/  SHF.L.U32 R0, R0, 0x2, RZ ;  /* 0x0000000200007819 */ /* 0x000fe200000006ff */
[----:B-1----:R-:W-:-:S04]  /*34b0*/  IMAD.IADD R2, R4, 0x1, R2 ;  /* 0x0000000104027824 */ /* 0x002fc800078e0202 */
[C---:B------:R-:W-:Y:S01]  /*34c0*/  IMAD.IADD R5, R4.reuse, 0x1, R2 ;  /* 0x0000000104057824 */ /* 0x040fe200078e0202 */
[----:B------:R-:W-:Y:S04]  /*34d0*/  STL [R1+0x34], R2 ;  /* 0x0000340201007387 */ /* 0x000fe80000100800 */
[----:B------:R1:W-:Y:S04]  /*34e0*/  STL [R1+0x48], R0 ;  /* 0x0000480001007387 */ /* 0x0003e80000100800 */
[----:B------:R-:W-:Y:S01]  /*34f0*/  STL [R1+0x30], R5 ;  /* 0x0000300501007387 */ /* 0x000fe20000100800 */
[----:B-1----:R-:W-:-:S05]  /*3500*/  IADD3 R0, R4, R5, RZ ;  /* 0x0000000504007210 */ /* 0x002fca0007ffe0ff */
[----:B------:R1:W-:Y:S02]  /*3510*/  STL [R1+0x2c], R0 ;  /* 0x00002c0001007387 */ /* 0x0003e40000100800 */
[----:B-1----:R-:W-:-:S05]  /*3520*/  IMAD.IADD R0, R4, 0x1, R0 ;  /* 0x0000000104007824 */ /* 0x002fca00078e0200 */
[----:B------:R1:W-:Y:S02]  /*3530*/  STL [R1+0x28], R0 ;  /* 0x0000280001007387 */ /* 0x0003e40000100800 */
[----:B-1----:R-:W-:-:S05]  /*3540*/  IMAD.IADD R0, R4, 0x1, R0 ;  /* 0x0000000104007824 */ /* 0x002fca00078e0200 */
[----:B------:R1:W-:Y:S02]  /*3550*/  STL [R1+0x24], R0 ;  /* 0x0000240001007387 */ /* 0x0003e40000100800 */
[----:B-1----:R-:W-:-:S05]  /*3560*/  IADD3 R0, R4, R0, RZ ;  /* 0x0000000004007210 */ /* 0x002fca0007ffe0ff */
[----:B------:R1:W-:Y:S02]  /*3570*/  STL [R1+0x20], R0 ;  /* 0x0000200001007387 */ /* 0x0003e40000100800 */
[----:B-1----:R-:W-:-:S05]  /*3580*/  IMAD.IADD R0, R4, 0x1, R0 ;  /* 0x0000000104007824 */ /* 0x002fca00078e0200 */
[----:B------:R1:W-:Y:S02]  /*3590*/  STL [R1+0x44], R0 ;  /* 0x0000440001007387 */ /* 0x0003e40000100800 */
.L_x_1660:
[----:B------:R-:W0:Y:S01]  /*35a0*/  LDGDEPBAR ;  /* 0x00000000000079af */ /* 0x000e220000000000 */
[C---:B-1----:R-:W-:Y:S01]  /*35b0*/  IADD3 R0, R187.reuse, R189, RZ ;  /* 0x000000bdbb007210 */ /* 0x042fe20007ffe0ff */
[----:B------:R-:W-:Y:S01]  /*35c0*/  UISETP.GE.AND UP5, UPT, UR7, 0x1, UPT ;  /* 0x000000010700788c */ /* 0x000fe2000bfa6270 */
[-C--:B------:R-:W-:Y:S02]  /*35d0*/  IADD3 R164, R187, R181.reuse, RZ ;  /* 0x000000b5bba47210 */ /* 0x080fe40007ffe0ff */
[----:B------:R-:W-:Y:S02]  /*35e0*/  PLOP3.LUT P2, PT, PT, PT, UP0, 0x80, 0x0 ;  /* 0x000000000000781c */ /* 0x000fe40003f4f008 */
[----:B------:R-:W-:Y:S01]  /*35f0*/  PLOP3.LUT P4, PT, PT, PT, UP0, 0x80, 0x0 ;  /* 0x000000000000781c */ /* 0x000fe20003f8f008 */
[----:B------:R-:W2:Y:S01]  /*3600*/  LDL R206, [R1+0x5c] ;  /* 0x00005c0001ce7983 */ /* 0x000ea20000100800 */
[----:B------:R-:W-:Y:S02]  /*3610*/  PLOP3.LUT P0, PT, PT, PT, UP0, 0x80, 0x0 ;  /* 0x000000000000781c */ /* 0x000fe40003f0f008 */
[----:B------:R-:W-:Y:S01]  /*3620*/  PLOP3.LUT P5, PT, PT, PT, UP0, 0x80, 0x0 ;  /* 0x000000000000781c */ /* 0x000fe20003faf008 */
[----:B------:R-:W3:Y:S01]  /*3630*/  LDL R2, [R1+0x18] ;  /* 0x0000180001027983 */ /* 0x000ee20000100800 */
[----:B------:R-:W-:Y:S03]  /*3640*/  PLOP3.LUT P6, PT, PT, PT, UP0, 0x80, 0x0 ;  /* 0x000000000000781c */ /* 0x000fe60003fcf008 */
[----:B------:R-:W4:Y:S04]  /*3650*/  LDL R205, [R1+0x1c] ;  /* 0x00001c0001cd7983 */ /* 0x000f280000100800 */
[----:B------:R-:W-:Y:S04]  /*3660*/  STL [R1+0x15c], R116 ;  /* 0x00015c7401007387 */ /* 0x000fe80000100800 */
        /* <DEDUP_REMOVED lines=48> */
[----:B------:R-:W-:Y:S01]  /*3970*/  STL [R1+0x98], R3 ;  /* 0x0000980301007387 */ /* 0x000fe20000100800 */
[----:B------:R-:W-:Y:S04]  /*3980*/  DEPBAR.LE SB0, 0x0 ;  /* 0x000080000000791a */ /* 0x000fe80000000000 */
[----:B------:R-:W-:Y:S08]  /*3990*/  BAR.SYNC.DEFER_BLOCKING 0x0 ;  /* 0x0000000000007b1d */ /* 0x000ff00000010000 */
[----:B------:R-:W-:Y:S08]  /*39a0*/  LDSM.16.M88.4 R64, [R187] ;  /* 0x00000000bb40783b */ /* 0x000ff00000000200 */
[----:B------:R-:W1:Y:S08]  /*39b0*/  LDSM.16.M88.4 R16, [R182+0xc000] ;  /* 0x00c00000b610783b */ /* 0x000e700000000200 */
[----:B------:R-:W2:Y:S08]  /*39c0*/  LDSM.16.M88.4 R60, [R187+0x2000] ;  /* 0x00200000bb3c783b */ /* 0x000eb00000000200 */
[----:B------:R-:W3:Y:S08]  /*39d0*/  LDSM.16.M88.4 R32, [R182+0xc800] ;  /* 0x00c80000b620783b */ /* 0x000ef00000000200 */
[----:B------:R-:W4:Y:S08]  /*39e0*/  LDSM.16.M88.4 R48, [R182+0xd000] ;  /* 0x00d00000b630783b */ /* 0x000f300000000200 */
[----:B------:R-:W4:Y:S01]  /*39f0*/  LDSM.16.M88.4 R132, [R182+0xd800] ;  /* 0x00d80000b684783b */ /* 0x000f220000000200 */
[-C--:B-1----:R-:W-:Y:S07]  /*3a00*/  HMMA.16816.F32.BF16 R4, R64, R16.reuse, RZ ;  /* 0x000000104004723c */ /* 0x082fee00000418ff */
[----:B------:R-:W-:Y:S01]  /*3a10*/  LDSM.16.M88.4 R136, [R0] ;  /* 0x000000000088783b */ /* 0x000fe20000000200 */
[C---:B--2---:R-:W-:Y:S07]  /*3a20*/  HMMA.16816.F32.BF16 R8, R60.reuse, R16, RZ ;  /* 0x000000103c08723c */ /* 0x044fee00000418ff */
[----:B------:R-:W1:Y:S01]  /*3a30*/  LDSM.16.M88.4 R140, [R185+0xc000] ;  /* 0x00c00000b98c783b */ /* 0x000e620000000200 */
[-C--:B------:R-:W-:Y:S07]  /*3a40*/  HMMA.16816.F32.BF16 R12, R60, R18.reuse, RZ ;  /* 0x000000123c0c723c */ /* 0x080fee00000418ff */
[----:B------:R2:W1:Y:S01]  /*3a50*/  LDSM.16.M88.4 R144, [R0+0x2000] ;  /* 0x002000000090783b */ /* 0x0004620000000200 */
[----:B---3--:R-:W-:Y:S01]  /*3a60*/  FSETP.NEU.FTZ.AND P3, PT, R2, -INF , PT ;  /* 0xff8000000200780b */ /* 0x008fe20003f7d000 */
[C---:B------:R-:W-:Y:S06]  /*3a70*/  HMMA.16816.F32.BF16 R16, R64.reuse, R18, RZ ;  /* 0x000000124010723c */ /* 0x040fec00000418ff */
[----:B------:R-:W3:Y:S02]  /*3a80*/  LDSM.16.M88.4 R148, [R185+0xc800] ;  /* 0x00c80000b994783b */ /* 0x000ee40000000200 */
[-C--:B------:R-:W-:Y:S06]  /*3a90*/  HMMA.16816.F32.BF16 R20, R64, R32.reuse, RZ ;  /* 0x000000204014723c */ /* 0x080fec00000418ff */
[----:B------:R-:W-:Y:S02]  /*3aa0*/  LDSM.16.M88.4 R152, [R185+0xd800] ;  /* 0x00d80000b998783b */ /* 0x000fe40000000200 */
[C---:B------:R-:W-:Y:S06]  /*3ab0*/  HMMA.16816.F32.BF16 R24, R60.reuse, R32, RZ ;  /* 0x000000203c18723c */ /* 0x040fec00000418ff */
[----:B------:R-:W-:Y:S01]  /*3ac0*/  LDSM.16.M88.4 R156, [R164] ;  /* 0x00000000a49c783b */ /* 0x000fe20000000200 */
[----:B--2---:R-:W-:Y:S01]  /*3ad0*/  IADD3 R0, R0, R181, RZ ;  /* 0x000000b500007210 */ /* 0x004fe20007ffe0ff */
[-C--:B------:R-:W-:Y:S06]  /*3ae0*/  HMMA.16816.F32.BF16 R28, R60, R34.reuse, RZ ;  /* 0x000000223c1c723c */ /* 0x080fec00000418ff */
[----:B------:R-:W-:Y:S02]  /*3af0*/  LDSM.16.M88.4 R160, [R183+0xc000] ;  /* 0x00c00000b7a0783b */ /* 0x000fe40000000200 */
[C---:B------:R-:W-:Y:S06]  /*3b00*/  HMMA.16816.F32.BF16 R32, R64.reuse, R34, RZ ;  /* 0x000000224020723c */ /* 0x040fec00000418ff */
[----:B------:R-:W-:Y:S02]  /*3b10*/  LDSM.16.M88.4 R164, [R164+0x2000] ;  /* 0x00200000a4a4783b */ /* 0x000fe40000000200 */
[-C--:B----4-:R-:W-:Y:S06]  /*3b20*/  HMMA.16816.F32.BF16 R36, R64, R48.reuse, RZ ;  /* 0x000000304024723c */ /* 0x090fec00000418ff */
[----:B------:R-:W-:Y:S02]  /*3b30*/  LDSM.16.M88.4 R168, [R183+0xd000] ;  /* 0x00d00000b7a8783b */ /* 0x000fe40000000200 */
[C---:B------:R-:W-:Y:S06]  /*3b40*/  HMMA.16816.F32.BF16 R40, R60.reuse, R48, RZ ;  /* 0x000000303c28723c */ /* 0x040fec00000418ff */
[----:B------:R-:W-:Y:S02]  /*3b50*/  LDSM.16.M88.4 R172, [R183+0xd800] ;  /* 0x00d80000b7ac783b */ /* 0x000fe40000000200 */
[-C--:B------:R-:W-:Y:S06]  /*3b60*/  HMMA.16816.F32.BF16 R44, R60, R50.reuse, RZ ;  /* 0x000000323c2c723c */ /* 0x080fec00000418ff */
[----:B------:R-:W-:Y:S02]  /*3b70*/  LDSM.16.M88.4 R176, [R184+0xc000] ;  /* 0x00c00000b8b0783b */ /* 0x000fe40000000200 */
[C---:B------:R-:W-:Y:S08]  /*3b80*/  HMMA.16816.F32.BF16 R48, R64.reuse, R50, RZ ;  /* 0x000000324030723c */ /* 0x040ff000000418ff */
[-C--:B------:R-:W-:Y:S08]  /*3b90*/  HMMA.16816.F32.BF16 R52, R64, R132.reuse, RZ ;  /* 0x000000844034723c */ /* 0x080ff000000418ff */
[C---:B------:R-:W-:Y:S08]  /*3ba0*/  HMMA.16816.F32.BF16 R56, R60.reuse, R132, RZ ;  /* 0x000000843c38723c */ /* 0x040ff000000418ff */
[-C--:B------:R-:W-:Y:S08]  /*3bb0*/  HMMA.16816.F32.BF16 R60, R60, R134.reuse, RZ ;  /* 0x000000863c3c723c */ /* 0x080ff000000418ff */
[----:B------:R-:W-:Y:S01]  /*3bc0*/  HMMA.16816.F32.BF16 R64, R64, R134, RZ ;  /* 0x000000864040723c */ /* 0x000fe200000418ff */
[----:B------:R-:W2:Y:S07]  /*3bd0*/  LDSM.16.M88.4 R132, [R185+0xd000] ;  /* 0x00d00000b984783b */ /* 0x000eae0000000200 */
[-C--:B-1----:R-:W-:Y:S08]  /*3be0*/  HMMA.16816.F32.BF16 R4, R136, R140.reuse, R4 ;  /* 0x0000008c8804723c */ /* 0x082ff00000041804 */
        /* <DEDUP_REMOVED lines=8> */
[----:B------:R-:W3:Y:S07]  /*3c70*/  LDSM.16.M88.4 R148, [R0] ;  /* 0x000000000094783b */ /* 0x000eee0000000200 */
[-C--:B--2---:R-:W-:Y:S08]  /*3c80*/  HMMA.16816.F32.BF16 R36, R136, R132.reuse, R36 ;  /* 0x000000848824723c */ /* 0x084ff00000041824 */
[C---:B------:R-:W-:Y:S08]  /*3c90*/  HMMA.16816.F32.BF16 R40, R144.reuse, R132, R40 ;  /* 0x000000849028723c */ /* 0x040ff00000041828 */
[-C--:B------:R-:W-:Y:S08]  /*3ca0*/  HMMA.16816.F32.BF16 R44, R144, R134.reuse, R44 ;  /* 0x00000086902c723c */ /* 0x080ff0000004182c */
[C---:B------:R-:W-:Y:S01]  /*3cb0*/  HMMA.16816.F32.BF16 R48, R136.reuse, R134, R48 ;  /* 0x000000868830723c */ /* 0x040fe20000041830 */
[----:B------:R-:W2:Y:S07]  /*3cc0*/  LDSM.16.M88.4 R132, [R0+0x2000] ;  /* 0x002000000084783b */ /* 0x000eae0000000200 */
[-C--:B------:R-:W-:Y:S08]  /*3cd0*/  HMMA.16816.F32.BF16 R52, R136, R152.reuse, R52 ;  /* 0x000000988834723c */ /* 0x080ff00000041834 */
[C---:B------:R-:W-:Y:S08]  /*3ce0*/  HMMA.16816.F32.BF16 R56, R144.reuse, R152, R56 ;  /* 0x000000989038723c */ /* 0x040ff00000041838 */
[-C--:B------:R-:W-:Y:S08]  /*3cf0*/  HMMA.16816.F32.BF16 R60, R144, R154.reuse, R60 ;  /* 0x0000009a903c723c */ /* 0x080ff0000004183c */
[----:B------:R-:W-:Y:S08]  /*3d00*/  HMMA.16816.F32.BF16 R64, R136, R154, R64 ;  /* 0x0000009a8840723c */ /* 0x000ff00000041840 */
[-C--:B------:R-:W-:Y:S08]  /*3d10*/  HMMA.16816.F32.BF16 R4, R156, R160.reuse, R4 ;  /* 0x000000a09c04723c */ /* 0x080ff00000041804 */
[C---:B------:R-:W-:Y:S08]  /*3d20*/  HMMA.16816.F32.BF16 R8, R164.reuse, R160, R8 ;  /* 0x000000a0a408723c */ /* 0x040ff00000041808 */
[-C--:B------:R-:W-:Y:S08]  /*3d30*/  HMMA.16816.F32.BF16 R12, R164, R162.reuse, R12 ;  /* 0x000000a2a40c723c */ /* 0x080ff0000004180c */
[C---:B------:R-:W-:Y:S08]  /*3d40*/  HMMA.16816.F32.BF16 R16, R156.reuse, R162, R16 ;  /* 0x000000a29c10723c */ /* 0x040ff00000041810 */
[-C--:B-1----:R-:W-:Y:S08]  /*3d50*/  HMMA.16816.F32.BF16 R20, R156, R140.reuse, R20 ;  /* 0x0000008c9c14723c */ /* 0x082ff00000041814 */
        /* <DEDUP_REMOVED lines=33> */
[----:B------:R-:W2:Y:S01]  /*3f70*/  MUFU.TANH R242, R6 ;  /* 0x0000000600f27308 */ /* 0x000ea20000002400 */
[----:B------:R-:W-:Y:S09]  /*3f80*/  FMUL.FTZ R15, R15, c[0x0][0x2ec] ;  /* 0x0000bb000f0f7a20 */ /* 0x000ff20000410000 */
[----:B------:R-:W-:Y:S01]  /*3f90*/  MUFU.TANH R105, R13 ;  /* 0x0000000d00697308 */ /* 0x000fe20000002400 */
[----:B---3--:R-:W-:Y:S09]  /*3fa0*/  FMUL.FTZ R8, R205, 1.4426950216293334961 ;  /* 0x3fb8aa3bcd087820 */ /* 0x008ff20000410000 */
[----:B------:R3:W1:Y:S10]  /*3fb0*/  MUFU.TANH R241, R7 ;  /* 0x0000000700f17308 */ /* 0x0006740000002400 */
[----:B------:R-:W-:Y:S10]  /*3fc0*/  MUFU.TANH R86, R14 ;  /* 0x0000000e00567308 */ /* 0x000ff40000002400 */
[----:B------:R1:W-:Y:S01]  /*3fd0*/  MUFU.TANH R87, R11 ;  /* 0x0000000b00577308 */ /* 0x0003e20000002400 */
[----:B---3--:R-:W3:Y:S09]  /*3fe0*/  LDSM.16.M88.4 R4, [R184+0xc800] ;  /* 0x00c80000b804783b */ /* 0x008ef20000000200 */
[----:B------:R-:W-:Y:S10]  /*3ff0*/  MUFU.TANH R85, R15 ;  /* 0x0000000f00557308 */ /* 0x000ff40000002400 */
[----:B------:R2:W-:Y:S01]  /*4000*/  MUFU.TANH R88, R10 ;  /* 0x0000000a00587308 */ /* 0x0005e20000002400 */
[----:B-1----:R-:W4:Y:S09]  /*4010*/  LDL R11, [R1+0x10] ;  /* 0x00001000010b7983 */ /* 0x002f320000100800 */
[----:B------:R1:W1:Y:S10]  /*4020*/  MUFU.TANH R107, R9 ;  /* 0x00000009006b7308 */ /* 0x0002740000002400 */
[----:B------:R-:W-:Y:S01]  /*4030*/  MUFU.TANH R106, R12 ;  /* 0x0000000c006a7308 */ /* 0x000fe20000002400 */
[-C--:B---3--:R-:W-:Y:S01]  /*4040*/  HMMA.16816.F32.BF16 R20, R148, R4.reuse, R20 ;  /* 0x000000049414723c */ /* 0x088fe20000041814 */
[----:B--2---:R-:W-:Y:S04]  /*4050*/  MOV R10, UR18 ;  /* 0x00000012000a7c02 */ /* 0x004fe80008000f00 */
[----:B------:R-:W-:Y:S04]  /*4060*/  @P2 LEA R10, R10, R206, 0x7 ;  /* 0x000000ce0a0a2211 */ /* 0x000fe800078e38ff */
[----:B------:R-:W2:Y:S01]  /*4070*/  MUFU.TANH R213, R16 ;  /* 0x0000001000d57308 */ /* 0x000ea20000002400 */
[----:B------:R-:W-:Y:S01]  /*4080*/  PLOP3.LUT P2, PT, PT, PT, UP0, 0x80, 0x0 ;  /* 0x000000000000781c */ /* 0x000fe20003f4f008 */
[C---:B------:R-:W-:Y:S01]  /*4090*/  HMMA.16816.F32.BF16 R24, R132.reuse, R4, R24 ;  /* 0x000000048418723c */ /* 0x040fe20000041818 */
[----:B------:R-:W3:Y:S01]  /*40a0*/  LDL R5, [R1+0x14] ;  /* 0x0000140001057983 */ /* 0x000ee20000100800 */
[C---:B------:R-:W-:Y:S02]  /*40b0*/  @P4 ISETP.GE.AND P4, PT, R10.reuse, UR6, PT ;  /* 0x000000060a004c0c */ /* 0x040fe4000bf86270 */
[----:B------:R-:W-:Y:S01]  /*40c0*/  @P0 IADD3 R0, R10, 0x1, RZ ;  /* 0x000000010a000810 */ /* 0x000fe20007ffe0ff */
[----:B-1----:R-:W-:Y:S01]  /*40d0*/  FMUL.FTZ R9, R2, 1.4426950216293334961 ;  /* 0x3fb8aa3b02097820 */ /* 0x002fe20000410000 */
[----:B------:R-:W-:Y:S02]  /*40e0*/  PLOP3.LUT P0, PT, PT, PT, UP0, 0x80, 0x0 ;  /* 0x000000000000781c */ /* 0x000fe40003f0f008 */
[----:B------:R-:W1:Y:S01]  /*40f0*/  MUFU.TANH R155, R17 ;  /* 0x00000011009b7308 */ /* 0x000e620000002400 */
[----:B------:R-:W-:Y:S01]  /*4100*/  @P5 ISETP.GE.AND P5, PT, R0, UR6, PT ;  /* 0x0000000600005c0c */ /* 0x000fe2000bfa6270 */
[-C--:B------:R-:W-:Y:S02]  /*4110*/  HMMA.16816.F32.BF16 R28, R132, R6.reuse, R28 ;  /* 0x00000006841c723c */ /* 0x080fe4000004181c */
[----:B------:R-:W-:Y:S02]  /*4120*/  MOV R0, R152 ;  /* 0x0000009800007202 */ /* 0x000fe40000000f00 */
[----:B------:R-:W-:Y:S02]  /*4130*/  FSEL R9, R9, RZ, P3 ;  /* 0x000000ff09097208 */ /* 0x000fe40001800000 */
[----:B------:R-:W-:Y:S01]  /*4140*/  @P2 FSEL R0, R152, -INF , !P4 ;  /* 0xff80000098002808 */ /* 0x000fe20006000000 */
[----:B------:R-:W-:Y:S01]  /*4150*/  FMUL.FTZ R20, R20, c[0x0][0x2ec] ;  /* 0x0000bb0014147a20 */ /* 0x000fe20000410000 */
[----:B------:R-:W-:Y:S01]  /*4160*/  MUFU.TANH R233, R19 ;  /* 0x0000001300e97308 */ /* 0x000fe20000002400 */
[----:B------:R-:W-:Y:S01]  /*4170*/  PLOP3.LUT P2, PT, PT, PT, UP0, 0x80, 0x0 ;  /* 0x000000000000781c */ /* 0x000fe20003f4f008 */
[C---:B------:R-:W-:Y:S01]  /*4180*/  HMMA.16816.F32.BF16 R32, R148.reuse, R6, R32 ;  /* 0x000000069420723c */ /* 0x040fe20000041820 */
[----:B------:R-:W-:Y:S01]  /*4190*/  FSETP.NEU.FTZ.AND P3, PT, R205, -INF , PT ;  /* 0xff800000cd00780b */ /* 0x000fe20003f7d000 */
[--C-:B------:R-:W-:Y:S01]  /*41a0*/  FFMA.FTZ R2, R0, c[0x0][0x23c], -R9.reuse ;  /* 0x00008f0000027a23 */ /* 0x100fe20000010809 */
[----:B------:R-:W-:Y:S01]  /*41b0*/  MOV R0, R156 ;  /* 0x0000009c00007202 */ /* 0x000fe20000000f00 */
[----:B------:R-:W-:Y:S01]  /*41c0*/  FMUL.FTZ R24, R24, c[0x0][0x2ec] ;  /* 0x0000bb0018187a20 */ /* 0x000fe20000410000 */
[----:B------:R-:W-:Y:S01]  /*41d0*/  FSEL R8, R8, RZ, P3 ;  /* 0x000000ff08087208 */ /* 0x000fe20001800000 */
[----:B------:R-:W-:Y:S01]  /*41e0*/  FMUL.FTZ R25, R25, c[0x0][0x2ec] ;  /* 0x0000bb0019197a20 */ /* 0x000fe20000410000 */
[----:B------:R-:W-:Y:S01]  /*41f0*/  @P0 FSEL R0, R156, -INF , !P5 ;  /* 0xff8000009c000808 */ /* 0x000fe20006800000 */
[----:B------:R1:W-:Y:S01]  /*4200*/  MUFU.EX2 R237, R2 ;  /* 0x0000000200ed7308 */ /* 0x0003e20000000800 */
[----:B------:R-:W-:Y:S03]  /*4210*/  PLOP3.LUT P0, PT, PT, PT, UP0, 0x80, 0x0 ;  /* 0x000000000000781c */ /* 0x000fe60003f0f008 */
[----:B------:R-:W-:Y:S02]  /*4220*/  FMUL.FTZ R27, R27, c[0x0][0x2ec] ;  /* 0x0000bb001b1b7a20 */ /* 0x000fe40000410000 */
[----:B------:R-:W-:Y:S02]  /*4230*/  FMUL.FTZ R26, R26, c[0x0][0x2ec] ;  /* 0x0000bb001a1a7a20 */ /* 0x000fe40000410000 */
[----:B------:R-:W-:Y:S02]  /*4240*/  FMUL.FTZ R30, R30, c[0x0][0x2ec] ;  /* 0x0000bb001e1e7a20 */ /* 0x000fe40000410000 */
[----:B------:R-:W2:Y:S01]  /*4250*/  MUFU.TANH R235, R18 ;  /* 0x0000001200eb7308 */ /* 0x000ea20000002400 */
[----:B------:R-:W-:Y:S02]  /*4260*/  FMUL.FTZ R31, R31, c[0x0][0x2ec] ;  /* 0x0000bb001f1f7a20 */ /* 0x000fe40000410000 */
[----:B------:R-:W-:Y:S02]  /*4270*/  FMUL.FTZ R21, R21, c[0x0][0x2ec] ;  /* 0x0000bb0015157a20 */ /* 0x000fe40000410000 */
[----:B------:R-:W-:Y:S02]  /*4280*/  FMUL.FTZ R28, R28, c[0x0][0x2ec] ;  /* 0x0000bb001c1c7a20 */ /* 0x000fe40000410000 */
[----:B------:R-:W-:Y:S02]  /*4290*/  FMUL.FTZ R32, R32, c[0x0][0x2ec] ;  /* 0x0000bb0020207a20 */ /* 0x000fe40000410000 */
[----:B------:R-:W-:Y:S01]  /*42a0*/  FMUL.FTZ R33, R33, c[0x0][0x2ec] ;  /* 0x0000bb0021217a20 */ /* 0x000fe20000410000 */
[----:B------:R-:W-:Y:S01]  /*42b0*/  MUFU.TANH R100, R24 ;  /* 0x0000001800647308 */ /* 0x000fe20000002400 */
[----:B------:R-:W-:Y:S02]  /*42c0*/  FMUL.FTZ R35, R35, c[0x0][0x2ec] ;  /* 0x0000bb0023237a20 */ /* 0x000fe40000410000 */
[----:B------:R-:W-:Y:S02]  /*42d0*/  FMUL.FTZ R34, R34, c[0x0][0x2ec] ;  /* 0x0000bb0022227a20 */ /* 0x000fe40000410000 */
[--C-:B-1----:R-:W-:Y:S01]  /*42e0*/  FFMA.FTZ R2, R0, c[0x0][0x23c], -R9.reuse ;  /* 0x00008f0000027a23 */ /* 0x102fe20000010809 */
[----:B------:R-:W-:Y:S01]  /*42f0*/  MOV R0, R242 ;  /* 0x000000f200007202 */ /* 0x000fe20000000f00 */
[----:B------:R-:W-:Y:S01]  /*4300*/  FMUL.FTZ R22, R22, c[0x0][0x2ec] ;  /* 0x0000bb0016167a20 */ /* 0x000fe20000410000 */
[----:B------:R-:W-:Y:S01]  /*4310*/  @P2 FSEL R0, R242, -INF , !P4 ;  /* 0xff800000f2002808 */ /* 0x000fe20006000000 */
[----:B------:R-:W-:Y:S01]  /*4320*/  FMUL.FTZ R29, R29, c[0x0][0x2ec] ;  /* 0x0000bb001d1d7a20 */ /* 0x000fe20000410000 */
[----:B------:R-:W1:Y:S01]  /*4330*/  MUFU.TANH R154, R20 ;  /* 0x00000014009a7308 */ /* 0x000e620000002400 */
[----:B------:R-:W-:Y:S01]  /*4340*/  PLOP3.LUT P2, PT, PT, PT, UP0, 0x80, 0x0 ;  /* 0x000000000000781c */ /* 0x000fe20003f4f008 */
[----:B------:R-:W-:Y:S08]  /*4350*/  FMUL.FTZ R23, R23, c[0x0][0x2ec] ;  /* 0x0000bb0017177a20 */ /* 0x000ff00000410000 */
[----:B------:R1:W-:Y:S10]  /*4360*/  MUFU.EX2 R157, R2 ;  /* 0x00000002009d7308 */ /* 0x0003f40000000800 */
[----:B------:R-:W-:Y:S10]  /*4370*/  MUFU.TANH R153, R21 ;  /* 0x0000001500997308 */ /* 0x000ff40000002400 */
[----:B------:R-:W-:Y:S01]  /*4380*/  MUFU.TANH R99, R25 ;  /* 0x0000001900637308 */ /* 0x000fe20000002400 */
[--C-:B-1----:R-:W-:Y:S01]  /*4390*/  FFMA.FTZ R2, R0, c[0x0][0x23c], -R8.reuse ;  /* 0x00008f0000027a23 */ /* 0x102fe20000010808 */
[----:B------:R-:W-:Y:S02]  /*43a0*/  MOV R0, R241 ;  /* 0x000000f100007202 */ /* 0x000fe40000000f00 */
[----:B------:R-:W-:Y:S02]  /*43b0*/  @P0 FSEL R0, R241, -INF , !P5 ;  /* 0xff800000f1000808 */ /* 0x000fe40006800000 */
[----:B------:R-:W-:Y:S04]  /*43c0*/  PLOP3.LUT P0, PT, PT, PT, UP0, 0x80, 0x0 ;  /* 0x000000000000781c */ /* 0x000fe80003f0f008 */
[----:B------:R-:W1:Y:S01]  /*43d0*/  MUFU.TANH R231, R22 ;  /* 0x0000001600e77308 */ /* 0x000e620000002400 */
[----:B------:R-:W-:Y:S09]  /*43e0*/  FFMA.FTZ R0, R0, c[0x0][0x23c], -R8 ;  /* 0x00008f0000007a23 */ /* 0x000ff20000010808 */
[----:B------:R-:W-:Y:S10]  /*43f0*/  MUFU.EX2 R13, R2 ;  /* 0x00000002000d7308 */ /* 0x000ff40000000800 */
[----:B------:R1:W-:Y:S10]  /*4400*/  MUFU.EX2 R3, R0 ;  /* 0x0000000000037308 */ /* 0x0003f40000000800 */
[----:B------:R-:W-:Y:S10]  /*4410*/  MUFU.TANH R79, R27 ;  /* 0x0000001b004f7308 */ /* 0x000ff40000002400 */
[----:B------:R-:W-:Y:S01]  /*4420*/  MUFU.TANH R230, R23 ;  /* 0x0000001700e67308 */ /* 0x000fe20000002400 */
[----:B-1----:R-:W-:Y:S02]  /*4430*/  MOV R0, R108 ;  /* 0x0000006c00007202 */ /* 0x002fe40000000f00 */
[----:B------:R-:W-:Y:S02]  /*4440*/  @P2 FSEL R0, R108, -INF , !P4 ;  /* 0xff8000006c002808 */ /* 0x000fe40006000000 */
[----:B------:R-:W-:Y:S05]  /*4450*/  PLOP3.LUT P2, PT, PT, PT, UP0, 0x80, 0x0 ;  /* 0x000000000000781c */ /* 0x000fea0003f4f008 */
[----:B------:R-:W-:Y:S10]  /*4460*/  MUFU.TANH R80, R26 ;  /* 0x0000001a00507308 */ /* 0x000ff40000002400 */
[----:B------:R-:W1:Y:S10]  /*4470*/  MUFU.TANH R177, R32 ;  /* 0x0000002000b17308 */ /* 0x000e740000002400 */
[----:B------:R-:W1:Y:S10]  /*4480*/  MUFU.TANH R247, R28 ;  /* 0x0000001c00f77308 */ /* 0x000e740000002400 */
[----:B------:R-:W-:Y:S10]  /*4490*/  MUFU.TANH R176, R33 ;  /* 0x0000002100b07308 */ /* 0x000ff40000002400 */
[----:B------:R-:W1:Y:S10]  /*44a0*/  MUFU.TANH R245, R29 ;  /* 0x0000001d00f57308 */ /* 0x000e740000002400 */
[----:B------:R-:W-:Y:S10]  /*44b0*/  MUFU.TANH R216, R35 ;  /* 0x0000002300d87308 */ /* 0x000ff40000002400 */
[----:B------:R-:W1:Y:S10]  /*44c0*/  MUFU.TANH R78, R30 ;  /* 0x0000001e004e7308 */ /* 0x000e740000002400 */
[----:B------:R-:W-:Y:S10]  /*44d0*/  MUFU.TANH R217, R34 ;  /* 0x0000002200d97308 */ /* 0x000ff40000002400 */
[----:B------:R-:W1:Y:S01]  /*44e0*/  MUFU.TANH R77, R31 ;  /* 0x0000001f004d7308 */ /* 0x000e620000002400 */
[C---:B----4-:R-:W-:Y:S01]  /*44f0*/  FMUL.FTZ R2, R11.reuse, 1.4426950216293334961 ;  /* 0x3fb8aa3b0b027820 */ /* 0x050fe20000410000 */
[----:B------:R-:W-:Y:S04]  /*4500*/  FSETP.NEU.FTZ.AND P3, PT, R11, -INF , PT ;  /* 0xff8000000b00780b */ /* 0x000fe80003f7d000 */
[----:B------:R-:W-:Y:S05]  /*4510*/  FSEL R2, R2, RZ, P3 ;  /* 0x000000ff02027208 */ /* 0x000fea0001800000 */
[--C-:B------:R-:W-:Y:S01]  /*4520*/  FFMA.FTZ R4, R0, c[0x0][0x23c], -R2.reuse ;  /* 0x00008f0000047a23 */ /* 0x100fe20000010802 */
[----:B------:R-:W-:Y:S02]  /*4530*/  MOV R0, R107 ;  /* 0x0000006b00007202 */ /* 0x000fe40000000f00 */
[----:B------:R-:W-:Y:S01]  /*4540*/  @P0 FSEL R0, R107, -INF , !P5 ;  /* 0xff8000006b000808 */ /* 0x000fe20006800000 */
[----:B------:R4:W-:Y:S01]  /*4550*/  MUFU.EX2 R112, R4 ;  /* 0x0000000400707308 */ /* 0x0009e20000000800 */
[----:B------:R-:W-:Y:S03]  /*4560*/  PLOP3.LUT P0, PT, PT, PT, UP0, 0x80, 0x0 ;  /* 0x000000000000781c */ /* 0x000fe60003f0f008 */
[----:B------:R-:W-:Y:S06]  /*4570*/  FFMA.FTZ R11, R0, c[0x0][0x23c], -R2 ;  /* 0x00008f00000b7a23 */ /* 0x000fec0000010802 */
[----:B------:R2:W-:Y:S01]  /*4580*/  MUFU.EX2 R111, R11 ;  /* 0x0000000b006f7308 */ /* 0x0005e20000000800 */
[C---:B---3--:R-:W-:Y:S01]  /*4590*/  FSETP.NEU.FTZ.AND P3, PT, R5.reuse, -INF , PT ;  /* 0xff8000000500780b */ /* 0x048fe20003f7d000 */
[----:B------:R-:W-:Y:S05]  /*45a0*/  FMUL.FTZ R5, R5, 1.4426950216293334961 ;  /* 0x3fb8aa3b05057820 */ /* 0x000fea0000410000 */
[----:B------:R-:W-:Y:S02]  /*45b0*/  FSEL R0, R5, RZ, P3 ;  /* 0x000000ff05007208 */ /* 0x000fe40001800000 */
[----:B------:R-:W-:Y:S02]  /*45c0*/  PLOP3.LUT P3, PT, PT, PT, UP0, 0x80, 0x0 ;  /* 0x000000000000781c */ /* 0x000fe40003f6f008 */
[----:B----4-:R-:W-:Y:S02]  /*45d0*/  MOV R4, R88 ;  /* 0x0000005800047202 */ /* 0x010fe40000000f00 */
[----:B------:R-:W-:Y:S02]  /*45e0*/  @P2 FSEL R4, R88, -INF , !P4 ;  /* 0xff80000058042808 */ /* 0x000fe40006000000 */
[----:B------:R-:W-:Y:S02]  /*45f0*/  PLOP3.LUT P2, PT, PT, PT, UP0, 0x80, 0x0 ;  /* 0x000000000000781c */ /* 0x000fe40003f4f008 */
[----:B------:R-:W-:Y:S01]  /*4600*/  PLOP3.LUT P4, PT, PT, PT, UP0, 0x80, 0x0 ;  /* 0x000000000000781c */ /* 0x000fe20003f8f008 */
[--C-:B------:R-:W-:Y:S01]  /*4610*/  FFMA.FTZ R5, R4, c[0x0][0x23c], -R0.reuse ;  /* 0x00008f0004057a23 */ /* 0x100fe20000010800 */
[----:B------:R-:W-:Y:S02]  /*4620*/  MOV R4, R87 ;  /* 0x0000005700047202 */ /* 0x000fe40000000f00 */
[----:B------:R-:W-:Y:S01]  /*4630*/  @P0 FSEL R4, R87, -INF , !P5 ;  /* 0xff80000057040808 */ /* 0x000fe20006800000 */
[----:B------:R-:W-:Y:S01]  /*4640*/  MUFU.EX2 R92, R5 ;  /* 0x00000005005c7308 */ /* 0x000fe20000000800 */
[----:B------:R-:W-:Y:S02]  /*4650*/  PLOP3.LUT P0, PT, PT, PT, UP0, 0x80, 0x0 ;  /* 0x000000000000781c */ /* 0x000fe40003f0f008 */
[----:B--2---:R-:W-:Y:S01]  /*4660*/  MOV R11, R213 ;  /* 0x000000d5000b7202 */ /* 0x004fe20000000f00 */
[----:B------:R-:W-:Y:S01]  /*4670*/  FFMA.FTZ R4, R4, c[0x0][0x23c], -R0 ;  /* 0x00008f0004047a23 */ /* 0x000fe20000010800 */
[----:B------:R-:W-:Y:S05]  /*4680*/  PLOP3.LUT P5, PT, PT, PT, UP0, 0x80, 0x0 ;  /* 0x000000000000781c */ /* 0x000fea0003faf008 */
[----:B------:R2:W-:Y:S02]  /*4690*/  MUFU.EX2 R91, R4 ;  /* 0x00000004005b7308 */ /* 0x0005e40000000800 */
[----:B--2---:R-:W-:Y:S02]  /*46a0*/  @P2 IADD3 R4, R10, 0x8, RZ ;  /* 0x000000080a042810 */ /* 0x004fe40007ffe0ff */
[----:B------:R-:W-:Y:S02]  /*46b0*/  PLOP3.LUT P2, PT, PT, PT, UP0, 0x80, 0x0 ;  /* 0x000000000000781c */ /* 0x000fe40003f4f008 */
[----:B------:R-:W-:Y:S02]  /*46c0*/  @P3 ISETP.GE.AND P3, PT, R4, UR6, PT ;  /* 0x0000000604003c0c */ /* 0x000fe4000bf66270 */
[----:B------:R-:W-:Y:S02]  /*46d0*/  @P0 IADD3 R4, R10, 0x9, RZ ;  /* 0x000000090a040810 */ /* 0x000fe40007ffe0ff */
[----:B------:R-:W-:Y:S02]  /*46e0*/  PLOP3.LUT P0, PT, PT, PT, UP0, 0x80, 0x0 ;  /* 0x000000000000781c */ /* 0x000fe40003f0f008 */
[----:B------:R-:W-:Y:S02]  /*46f0*/  @P4 ISETP.GE.AND P4, PT, R4, UR6, PT ;  /* 0x0000000604004c0c */ /* 0x000fe4000bf86270 */
[----:B------:R-:W-:Y:S05]  /*4700*/  MOV R4, R106 ;  /* 0x0000006a00047202 */ /* 0x000fea0000000f00 */
[----:B------:R-:W-:Y:S02]  /*4710*/  @P2 FSEL R4, R106, -INF , !P3 ;  /* 0xff8000006a042808 */ /* 0x000fe40005800000 */
[----:B------:R-:W-:Y:S03]  /*4720*/  PLOP3.LUT P2, PT, PT, PT, UP0, 0x80, 0x0 ;  /* 0x000000000000781c */ /* 0x000fe60003f4f008 */
[--C-:B------:R-:W-:Y:S01]  /*4730*/  FFMA.FTZ R5, R4, c[0x0][0x23c], -R2.reuse ;  /* 0x00008f0004057a23 */ /* 0x100fe20000010802 */
[----:B------:R-:W-:Y:S02]  /*4740*/  MOV R4, R105 ;  /* 0x0000006900047202 */ /* 0x000fe40000000f00 */
[----:B------:R-:W-:Y:S01]  /*4750*/  @P0 FSEL R4, R105, -INF , !P4 ;  /* 0xff80000069040808 */ /* 0x000fe20006000000 */
[----:B------:R2:W-:Y:S01]  /*4760*/  MUFU.EX2 R110, R5 ;  /* 0x00000005006e7308 */ /* 0x0005e20000000800 */
[----:B------:R-:W-:Y:S03]  /*4770*/  PLOP3.LUT P0, PT, PT, PT, UP0, 0x80, 0x0 ;  /* 0x000000000000781c */ /* 0x000fe60003f0f008 */
[----:B--2---:R-:W-:Y:S01]  /*4780*/  FFMA.FTZ R5, R4, c[0x0][0x23c], -R2 ;  /* 0x00008f0004057a23 */ /* 0x004fe20000010802 */
[----:B------:R-:W-:Y:S02]  /*4790*/  MOV R4, R86 ;  /* 0x0000005600047202 */ /* 0x000fe40000000f00 */
[----:B------:R-:W-:Y:S03]  /*47a0*/  @P2 FSEL R4, R86, -INF , !P3 ;  /* 0xff80000056042808 */ /* 0x000fe60005800000 */
[----:B------:R2:W-:Y:S01]  /*47b0*/  MUFU.EX2 R109, R5 ;  /* 0x00000005006d7308 */ /* 0x0005e20000000800 */
[----:B------:R-:W-:Y:S11]  /*47c0*/  PLOP3.LUT P2, PT, PT, PT, UP0, 0x80, 0x0 ;  /* 0x000000000000781c */ /* 0x000ff60003f4f008 */
[----:B------:R-:W-:Y:S02]  /*47d0*/  @!UPT UIADD3 URZ, URZ, URZ, URZ ;  /* 0x0000003f3f3ff290 */ /* 0x000fe4000fffe03f */
[----:B------:R-:W-:Y:S02]  /*47e0*/  @P2 FSEL R11, R213, -INF , !P3 ;  /* 0xff800000d50b2808 */ /* 0x000fe40005800000 */
[----:B------:R-:W-:Y:S03]  /*47f0*/  PLOP3.LUT P2, PT, PT, PT, UP0, 0x80, 0x0 ;  /* 0x000000000000781c */ /* 0x000fe60003f4f008 */
[--C-:B------:R-:W-:Y:S01]  /*4800*/  FFMA.FTZ R12, R11, c[0x0][0x23c], -R9.reuse ;  /* 0x00008f000b0c7a23 */ /* 0x100fe20000010809 */
[----:B------:R-:W-:Y:S03]  /*4810*/  MOV R11, R155 ;  /* 0x0000009b000b7202 */ /* 0x000fe60000000f00 */
[----:B------:R3:W-:Y:S01]  /*4820*/  MUFU.EX2 R246, R12 ;  /* 0x0000000c00f67308 */ /* 0x0007e20000000800 */
[--C-:B--2---:R-:W-:Y:S01]  /*4830*/  FFMA.FTZ R5, R4, c[0x0][0x23c], -R0.reuse ;  /* 0x00008f0004057a23 */ /* 0x104fe20000010800 */
[----:B------:R-:W-:Y:S02]  /*4840*/  MOV R4, R85 ;  /* 0x0000005500047202 */ /* 0x000fe40000000f00 */
[----:B------:R-:W-:Y:S02]  /*4850*/  @P0 FSEL R4, R85, -INF , !P4 ;  /* 0xff80000055040808 */ /* 0x000fe40006000000 */
[----:B------:R-:W-:Y:S03]  /*4860*/  PLOP3.LUT P0, PT, PT, PT, UP0, 0x80, 0x0 ;  /* 0x000000000000781c */ /* 0x000fe60003f0f008 */
[----:B------:R-:W-:Y:S01]  /*4870*/  FFMA.FTZ R4, R4, c[0x0][0x23c], -R0 ;  /* 0x00008f0004047a23 */ /* 0x000fe20000010800 */
[----:B------:R-:W-:Y:S09]  /*4880*/  MUFU.EX2 R90, R5 ;  /* 0x00000005005a7308 */ /* 0x000ff20000000800 */
[----:B------:R-:W-:Y:S01]  /*4890*/  @P0 FSEL R11, R155, -INF , !P4 ;  /* 0xff8000009b0b0808 */ /* 0x000fe20006000000 */
[----:B------:R2:W-:Y:S01]  /*48a0*/  MUFU.EX2 R89, R4 ;  /* 0x0000000400597308 */ /* 0x0005e20000000800 */
[----:B------:R-:W-:Y:S03]  /*48b0*/  PLOP3.LUT P0, PT, PT, PT, UP0, 0x80, 0x0 ;  /* 0x000000000000781c */ /* 0x000fe60003f0f008 */
[--C-:B------:R-:W-:Y:S01]  /*48c0*/  FFMA.FTZ R11, R11, c[0x0][0x23c], -R9.reuse ;  /* 0x00008f000b0b7a23 */ /* 0x100fe20000010809 */
[----:B---3--:R-:W-:Y:S02]  /*48d0*/  MOV R12, R235 ;  /* 0x000000eb000c7202 */ /* 0x008fe40000000f00 */
[----:B------:R-:W-:Y:S02]  /*48e0*/  @P2 FSEL R12, R235, -INF , !P3 ;  /* 0xff800000eb0c2808 */ /* 0x000fe40005800000 */
[----:B------:R-:W-:Y:S01]  /*48f0*/  PLOP3.LUT P3, PT, PT, PT, UP0, 0x80, 0x0 ;  /* 0x000000000000781c */ /* 0x000fe20003f6f008 */
[----:B------:R3:W-:Y:S01]  /*4900*/  MUFU.EX2 R243, R11 ;  /* 0x0000000b00f37308 */ /* 0x0007e20000000800 */
[----:B------:R-:W-:Y:S01]  /*4910*/  PLOP3.LUT P2, PT, PT, PT, UP0, 0x80, 0x0 ;  /* 0x000000000000781c */ /* 0x000fe20003f4f008 */
[--C-:B------:R-:W-:Y:S08]  /*4920*/  FFMA.FTZ R12, R12, c[0x0][0x23c], -R8.reuse ;  /* 0x00008f000c0c7a23 */ /* 0x100ff00000010808 */
[----:B------:R-:W-:Y:S01]  /*4930*/  MUFU.EX2 R116, R12 ;  /* 0x0000000c00747308 */ /* 0x000fe20000000800 */
[----:B--2---:R-:W2:Y:S01]  /*4940*/  LDSM.16.M88.4 R4, [R184+0xd000] ;  /* 0x00d00000b804783b */ /* 0x004ea20000000200 */
[----:B---3--:R-:W-:Y:S02]  /*4950*/  MOV R11, R233 ;  /* 0x000000e9000b7202 */ /* 0x008fe40000000f00 */
[----:B------:R-:W-:Y:S02]  /*4960*/  @P0 FSEL R11, R233, -INF , !P4 ;  /* 0xff800000e90b0808 */ /* 0x000fe40006000000 */
[----:B------:R-:W-:Y:S02]  /*4970*/  PLOP3.LUT P0, PT, PT, PT, UP0, 0x80, 0x0 ;  /* 0x000000000000781c */ /* 0x000fe40003f0f008 */
[----:B------:R-:W-:Y:S01]  /*4980*/  PLOP3.LUT P4, PT, PT, PT, UP0, 0x80, 0x0 ;  /* 0x000000000000781c */ /* 0x000fe20003f8f008 */
[--C-:B------:R-:W-:Y:S04]  /*4990*/  FFMA.FTZ R11, R11, c[0x0][0x23c], -R8.reuse ;  /* 0x00008f000b0b7a23 */ /* 0x100fe80000010808 */
[----:B------:R3:W-:Y:S01]  /*49a0*/  MUFU.EX2 R115, R11 ;  /* 0x0000000b00737308 */ /* 0x0007e20000000800 */
[-C--:B--2---:R-:W-:Y:S01]  /*49b0*/  HMMA.16816.F32.BF16 R36, R148, R4.reuse, R36 ;  /* 0x000000049424723c */ /* 0x084fe20000041824 */
[C---:B---3--:R-:W-:Y:S02]  /*49c0*/  @P2 IADD3 R11, R10.reuse, 0x10, RZ ;  /* 0x000000100a0b2810 */ /* 0x048fe40007ffe0ff */
[----:B------:R-:W-:Y:S05]  /*49d0*/  PLOP3.LUT P2, PT, PT, PT, UP0, 0x80, 0x0 ;  /* 0x000000000000781c */ /* 0x000fea0003f4f008 */
[C---:B------:R-:W-:Y:S01]  /*49e0*/  HMMA.16816.F32.BF16 R40, R132.reuse, R4, R40 ;  /* 0x000000048428723c */ /* 0x040fe20000041828 */
[----:B------:R-:W-:Y:S03]  /*49f0*/  @P3 ISETP.GE.AND P3, PT, R11, UR6, PT ;  /* 0x000000060b003c0c */ /* 0x000fe6000bf66270 */
[----:B------:R-:W-:Y:S02]  /*4a00*/  @P0 IADD3 R11, R10, 0x11, RZ ;  /* 0x000000110a0b0810 */ /* 0x000fe40007ffe0ff */
[----:B------:R-:W-:Y:S02]  /*4a10*/  PLOP3.LUT P0, PT, PT, PT, UP0, 0x80, 0x0 ;  /* 0x000000000000781c */ /* 0x000fe40003f0f008 */
[----:B------:R-:W-:Y:S01]  /*4a20*/  @P4 ISETP.GE.AND P4, PT, R11, UR6, PT ;  /* 0x000000060b004c0c */ /* 0x000fe2000bf86270 */
[-C--:B------:R-:W-:Y:S03]  /*4a30*/  HMMA.16816.F32.BF16 R44, R132, R6.reuse, R44 ;  /* 0x00000006842c723c */ /* 0x080fe6000004182c */
[----:B------:R-:W-:Y:S02]  /*4a40*/  MOV R11, R154 ;  /* 0x0000009a000b7202 */ /* 0x000fe40000000f00 */
[----:B------:R-:W-:Y:S02]  /*4a50*/  @P2 FSEL R11, R154, -INF , !P3 ;  /* 0xff8000009a0b2808 */ /* 0x000fe40005800000 */
[----:B------:R-:W-:Y:S01]  /*4a60*/  PLOP3.LUT P2, PT, PT, PT, UP0, 0x80, 0x0 ;  /* 0x000000000000781c */ /* 0x000fe20003f4f008 */
[C---:B------:R-:W-:Y:S01]  /*4a70*/  HMMA.16816.F32.BF16 R48, R148.reuse, R6, R48 ;  /* 0x000000069430723c */ /* 0x040fe20000041830 */
[----:B------:R-:W-:Y:S03]  /*4a80*/  MOV R4, R231 ;  /* 0x000000e700047202 */ /* 0x000fe60000000f00 */
[--C-:B------:R-:W-:Y:S01]  /*4a90*/  FFMA.FTZ R12, R11, c[0x0][0x23c], -R9.reuse ;  /* 0x00008f000b0c7a23 */ /* 0x100fe20000010809 */
[----:B------:R-:W-:Y:S01]  /*4aa0*/  MOV R11, R153 ;  /* 0x00000099000b7202 */ /* 0x000fe20000000f00 */
[----:B------:R-:W-:Y:S01]  /*4ab0*/  FMUL.FTZ R36, R36, c[0x0][0x2ec] ;  /* 0x0000bb0024247a20 */ /* 0x000fe20000410000 */
[----:B------:R-:W-:Y:S01]  /*4ac0*/  @P0 FSEL R11, R153, -INF , !P4 ;  /* 0xff800000990b0808 */ /* 0x000fe20006000000 */
[----:B------:R-:W-:Y:S01]  /*4ad0*/  MUFU.EX2 R238, R12 ;  /* 0x0000000c00ee7308 */ /* 0x000fe20000000800 */
[----:B------:R-:W-:Y:S01]  /*4ae0*/  FMUL.FTZ R40, R40, c[0x0][0x2ec] ;  /* 0x0000bb0028287a20 */ /* 0x000fe20000410000 */
[----:B------:R-:W-:Y:S02]  /*4af0*/  PLOP3.LUT P0, PT, PT, PT, UP0, 0x80, 0x0 ;  /* 0x000000000000781c */ /* 0x000fe40003f0f008 */
[--C-:B------:R-:W-:Y:S01]  /*4b00*/  FFMA.FTZ R5, R11, c[0x0][0x23c], -R9.reuse ;  /* 0x00008f000b057a23 */ /* 0x100fe20000010809 */
[----:B------:R-:W-:Y:S01]  /*4b10*/  @P2 FSEL R4, R231, -INF , !P3 ;  /* 0xff800000e7042808 */ /* 0x000fe20005800000 */
[----:B------:R-:W-:Y:S01]  /*4b20*/  FMUL.FTZ R41, R41, c[0x0][0x2ec] ;  /* 0x0000bb0029297a20 */ /* 0x000fe20000410000 */
[----:B------:R-:W-:Y:S01]  /*4b30*/  PLOP3.LUT P2, PT, PT, PT, UP0, 0x80, 0x0 ;  /* 0x000000000000781c */ /* 0x000fe20003f4f008 */
[----:B------:R-:W-:Y:S01]  /*4b40*/  FMUL.FTZ R42, R42, c[0x0][0x2ec] ;  /* 0x0000bb002a2a7a20 */ /* 0x000fe20000410000 */
[----:B-1----:R-:W-:Y:S01]  /*4b50*/  MOV R11, R177 ;  /* 0x000000b1000b7202 */ /* 0x002fe20000000f00 */
[----:B------:R-:W-:Y:S01]  /*4b60*/  MUFU.TANH R229, R40 ;  /* 0x0000002800e57308 */ /* 0x000fe20000002400 */
[----:B------:R-:W-:Y:S02]  /*4b70*/  FMUL.FTZ R37, R37, c[0x0][0x2ec] ;  /* 0x0000bb0025257a20 */ /* 0x000fe40000410000 */
        /* <DEDUP_REMOVED lines=10> */
[----:B------:R-:W-:Y:S01]  /*4c20*/  MUFU.TANH R228, R41 ;  /* 0x0000002900e47308 */ /* 0x000fe20000002400 */
[----:B------:R-:W-:Y:S02]  /*4c30*/  FMUL.FTZ R47, R47, c[0x0][0x2ec] ;  /* 0x0000bb002f2f7a20 */ /* 0x000fe40000410000 */
[----:B------:R-:W-:Y:S07]  /*4c40*/  FMUL.FTZ R51, R51, c[0x0][0x2ec] ;  /* 0x0000bb0033337a20 */ /* 0x000fee0000410000 */
[----:B------:R-:W-:Y:S01]  /*4c50*/  MUFU.TANH R165, R48 ;  /* 0x0000003000a57308 */ /* 0x000fe20000002400 */
[--C-:B-1----:R-:W-:Y:S01]  /*4c60*/  FFMA.FTZ R5, R4, c[0x0][0x23c], -R8.reuse ;  /* 0x00008f0004057a23 */ /* 0x102fe20000010808 */
[----:B------:R-:W-:Y:S02]  /*4c70*/  MOV R4, R230 ;  /* 0x000000e600047202 */ /* 0x000fe40000000f00 */
[----:B------:R-:W-:Y:S02]  /*4c80*/  @P0 FSEL R4, R230, -INF , !P4 ;  /* 0xff800000e6040808 */ /* 0x000fe40006000000 */
[----:B------:R-:W-:Y:S04]  /*4c90*/  PLOP3.LUT P0, PT, PT, PT, UP0, 0x80, 0x0 ;  /* 0x000000000000781c */ /* 0x000fe80003f0f008 */
[----:B------:R-:W-:Y:S01]  /*4ca0*/  MUFU.TANH R72, R42 ;  /* 0x0000002a00487308 */ /* 0x000fe20000002400 */
[----:B------:R-:W-:Y:S09]  /*4cb0*/  FFMA.FTZ R4, R4, c[0x0][0x23c], -R8 ;  /* 0x00008f0004047a23 */ /* 0x000ff20000010808 */
[----:B------:R1:W-:Y:S10]  /*4cc0*/  MUFU.EX2 R113, R4 ;  /* 0x0000000400717308 */ /* 0x0003f40000000800 */
[----:B------:R2:W-:Y:S10]  /*4cd0*/  MUFU.EX2 R114, R5 ;  /* 0x0000000500727308 */ /* 0x0005f40000000800 */
[----:B------:R-:W3:Y:S01]  /*4ce0*/  MUFU.TANH R173, R36 ;  /* 0x0000002400ad7308 */ /* 0x000ee20000002400 */
[----:B-1----:R-:W-:Y:S02]  /*4cf0*/  MOV R4, R100 ;  /* 0x0000006400047202 */ /* 0x002fe40000000f00 */
[----:B------:R-:W-:Y:S02]  /*4d00*/  @P2 FSEL R4, R100, -INF , !P3 ;  /* 0xff80000064042808 */ /* 0x000fe40005800000 */
[----:B------:R-:W-:Y:S05]  /*4d10*/  PLOP3.LUT P2, PT, PT, PT, UP0, 0x80, 0x0 ;  /* 0x000000000000781c */ /* 0x000fea0003f4f008 */
[----:B------:R-:W-:Y:S01]  /*4d20*/  MUFU.TANH R71, R43 ;  /* 0x0000002b00477308 */ /* 0x000fe20000002400 */
[--C-:B--2---:R-:W-:Y:S01]  /*4d30*/  FFMA.FTZ R5, R4, c[0x0][0x23c], -R2.reuse ;  /* 0x00008f0004057a23 */ /* 0x104fe20000010802 */
[----:B------:R-:W-:Y:S02]  /*4d40*/  MOV R4, R99 ;  /* 0x0000006300047202 */ /* 0x000fe40000000f00 */
[----:B------:R-:W-:Y:S02]  /*4d50*/  @P0 FSEL R4, R99, -INF , !P4 ;  /* 0xff80000063040808 */ /* 0x000fe40006000000 */
[----:B------:R-:W-:Y:S04]  /*4d60*/  PLOP3.LUT P0, PT, PT, PT, UP0, 0x80, 0x0 ;  /* 0x000000000000781c */ /* 0x000fe80003f0f008 */
[----:B------:R1:W-:Y:S01]  /*4d70*/  MUFU.EX2 R104, R5 ;  /* 0x0000000500687308 */ /* 0x0003e20000000800 */
[----:B------:R-:W-:Y:S09]  /*4d80*/  FFMA.FTZ R4, R4, c[0x0][0x23c], -R2 ;  /* 0x00008f0004047a23 */ /* 0x000ff20000010802 */
[----:B------:R2:W-:Y:S10]  /*4d90*/  MUFU.EX2 R103, R4 ;  /* 0x0000000400677308 */ /* 0x0005f40000000800 */
[----:B------:R-:W-:Y:S01]  /*4da0*/  MUFU.TANH R172, R37 ;  /* 0x0000002500ac7308 */ /* 0x000fe20000002400 */
[----:B-1----:R-:W-:Y:S02]  /*4db0*/  MOV R5, R80 ;  /* 0x0000005000057202 */ /* 0x002fe40000000f00 */
[----:B------:R-:W-:Y:S02]  /*4dc0*/  @P2 FSEL R5, R80, -INF , !P3 ;  /* 0xff80000050052808 */ /* 0x000fe40005800000 */
[----:B------:R-:W-:Y:S02]  /*4dd0*/  PLOP3.LUT P2, PT, PT, PT, UP0, 0x80, 0x0 ;  /* 0x000000000000781c */ /* 0x000fe40003f4f008 */
[----:B------:R-:W-:Y:S01]  /*4de0*/  PLOP3.LUT P3, PT, PT, PT, UP0, 0x80, 0x0 ;  /* 0x000000000000781c */ /* 0x000fe20003f6f008 */
[--C-:B------:R-:W-:Y:S02]  /*4df0*/  FFMA.FTZ R5, R5, c[0x0][0x23c], -R0.reuse ;  /* 0x00008f0005057a23 */ /* 0x100fe40000010800 */
[----:B------:R-:W1:Y:S01]  /*4e00*/  MUFU.TANH R214, R38 ;  /* 0x0000002600d67308 */ /* 0x000e620000002400 */
[----:B--2---:R-:W-:Y:S02]  /*4e10*/  MOV R4, R79 ;  /* 0x0000004f00047202 */ /* 0x004fe40000000f00 */
[----:B------:R-:W-:Y:S02]  /*4e20*/  @P0 FSEL R4, R79, -INF , !P4 ;  /* 0xff8000004f040808 */ /* 0x000fe40006000000 */
[----:B------:R-:W-:Y:S02]  /*4e30*/  PLOP3.LUT P4, PT, PT, PT, UP0, 0x80, 0x0 ;  /* 0x000000000000781c */ /* 0x000fe40003f8f008 */
[----:B------:R-:W-:Y:S01]  /*4e40*/  PLOP3.LUT P0, PT, PT, PT, UP0, 0x80, 0x0 ;  /* 0x000000000000781c */ /* 0x000fe20003f0f008 */
[----:B------:R-:W-:Y:S02]  /*4e50*/  FFMA.FTZ R4, R4, c[0x0][0x23c], -R0 ;  /* 0x00008f0004047a23 */ /* 0x000fe40000010800 */
[----:B------:R-:W-:Y:S10]  /*4e60*/  MUFU.EX2 R84, R5 ;  /* 0x0000000500547308 */ /* 0x000ff40000000800 */
[----:B------:R2:W-:Y:S10]  /*4e70*/  MUFU.EX2 R83, R4 ;  /* 0x0000000400537308 */ /* 0x0005f40000000800 */
[----:B------:R-:W4:Y:S10]  /*4e80*/  MUFU.TANH R211, R39 ;  /* 0x0000002700d37308 */ /* 0x000f340000002400 */
[----:B------:R-:W1:Y:S01]  /*4e90*/  MUFU.TANH R225, R44 ;  /* 0x0000002c00e17308 */ /* 0x000e620000002400 */
[----:B--2---:R-:W-:Y:S02]  /*4ea0*/  @P2 IADD3 R4, R10, 0x18, RZ ;  /* 0x000000180a042810 */ /* 0x004fe40007ffe0ff */
[----:B------:R-:W-:Y:S02]  /*4eb0*/  PLOP3.LUT P2, PT, PT, PT, UP0, 0x80, 0x0 ;  /* 0x000000000000781c */ /* 0x000fe40003f4f008 */
[----:B------:R-:W-:Y:S02]  /*4ec0*/  @P3 ISETP.GE.AND P3, PT, R4, UR6, PT ;  /* 0x0000000604003c0c */ /* 0x000fe4000bf66270 */
[----:B------:R-:W-:Y:S03]  /*4ed0*/  @P0 IADD3 R4, R10, 0x19, RZ ;  /* 0x000000190a040810 */ /* 0x000fe60007ffe0ff */
[----:B------:R-:W2:Y:S01]  /*4ee0*/  MUFU.TANH R224, R45 ;  /* 0x0000002d00e07308 */ /* 0x000ea20000002400 */
[----:B------:R-:W-:Y:S02]  /*4ef0*/  PLOP3.LUT P0, PT, PT, PT, UP0, 0x80, 0x0 ;  /* 0x000000000000781c */ /* 0x000fe40003f0f008 */
[----:B------:R-:W-:Y:S02]  /*4f00*/  @P4 ISETP.GE.AND P4, PT, R4, UR6, PT ;  /* 0x0000000604004c0c */ /* 0x000fe4000bf86270 */
[----:B------:R-:W-:Y:S03]  /*4f10*/  MOV R4, R247 ;  /* 0x000000f700047202 */ /* 0x000fe60000000f00 */
[----:B------:R-:W-:Y:S02]  /*4f20*/  @P2 FSEL R4, R247, -INF , !P3 ;  /* 0xff800000f7042808 */ /* 0x000fe40005800000 */
[----:B------:R-:W-:Y:S01]  /*4f30*/  MUFU.TANH R164, R49 ;  /* 0x0000003100a47308 */ /* 0x000fe20000002400 */
[----:B------:R-:W-:Y:S02]  /*4f40*/  PLOP3.LUT P2, PT, PT, PT, UP0, 0x80, 0x0 ;  /* 0x000000000000781c */ /* 0x000fe40003f4f008 */
[--C-:B------:R-:W-:Y:S01]  /*4f50*/  FFMA.FTZ R5, R4, c[0x0][0x23c], -R2.reuse ;  /* 0x00008f0004057a23 */ /* 0x100fe20000010802 */
[----:B------:R-:W-:Y:S02]  /*4f60*/  MOV R4, R245 ;  /* 0x000000f500047202 */ /* 0x000fe40000000f00 */
[----:B------:R-:W-:Y:S02]  /*4f70*/  @P0 FSEL R4, R245, -INF , !P4 ;  /* 0xff800000f5040808 */ /* 0x000fe40006000000 */
[----:B------:R-:W-:Y:S02]  /*4f80*/  PLOP3.LUT P0, PT, PT, PT, UP0, 0x80, 0x0 ;  /* 0x000000000000781c */ /* 0x000fe40003f0f008 */
[----:B------:R1:W-:Y:S10]  /*4f90*/  MUFU.EX2 R102, R5 ;  /* 0x0000000500667308 */ /* 0x0003f40000000800 */
[----:B------:R-:W-:Y:S10]  /*4fa0*/  MUFU.TANH R179, R50 ;  /* 0x0000003200b37308 */ /* 0x000ff40000002400 */
[----:B------:R-:W-:Y:S01]  /*4fb0*/  MUFU.TANH R178, R51 ;  /* 0x0000003300b27308 */ /* 0x000fe20000002400 */
[----:B-1----:R-:W-:Y:S01]  /*4fc0*/  FFMA.FTZ R5, R4, c[0x0][0x23c], -R2 ;  /* 0x00008f0004057a23 */ /* 0x002fe20000010802 */
[----:B------:R-:W-:Y:S02]  /*4fd0*/  MOV R4, R78 ;  /* 0x0000004e00047202 */ /* 0x000fe40000000f00 */
[----:B------:R-:W-:Y:S02]  /*4fe0*/  @P2 FSEL R4, R78, -INF , !P3 ;  /* 0xff8000004e042808 */ /* 0x000fe40005800000 */
[----:B------:R-:W-:Y:S04]  /*4ff0*/  PLOP3.LUT P2, PT, PT, PT, UP0, 0x80, 0x0 ;  /* 0x000000000000781c */ /* 0x000fe80003f4f008 */
[----:B------:R1:W-:Y:S10]  /*5000*/  MUFU.EX2 R101, R5 ;  /* 0x0000000500657308 */ /* 0x0003f40000000800 */
[----:B------:R-:W2:Y:S01]  /*5010*/  MUFU.TANH R252, R46 ;  /* 0x0000002e00fc7308 */ /* 0x000ea20000002400 */
[----:B------:R-:W-:Y:S02]  /*5020*/  @P2 FSEL R11, R177, -INF , !P3 ;  /* 0xff800000b10b2808 */ /* 0x000fe40005800000 */
[----:B------:R-:W-:Y:S03]  /*5030*/  PLOP3.LUT P2, PT, PT, PT, UP0, 0x80, 0x0 ;  /* 0x000000000000781c */ /* 0x000fe60003f4f008 */
[--C-:B------:R-:W-:Y:S01]  /*5040*/  FFMA.FTZ R12, R11, c[0x0][0x23c], -R9.reuse ;  /* 0x00008f000b0c7a23 */ /* 0x100fe20000010809 */
[----:B------:R-:W-:Y:S03]  /*5050*/  MOV R11, R176 ;  /* 0x000000b0000b7202 */ /* 0x000fe60000000f00 */
[----:B------:R-:W2:Y:S01]  /*5060*/  MUFU.TANH R250, R47 ;  /* 0x0000002f00fa7308 */ /* 0x000ea20000002400 */
[--C-:B-1----:R-:W-:Y:S01]  /*5070*/  FFMA.FTZ R5, R4, c[0x0][0x23c], -R0.reuse ;  /* 0x00008f0004057a23 */ /* 0x102fe20000010800 */
[----:B------:R-:W-:Y:S02]  /*5080*/  MOV R4, R77 ;  /* 0x0000004d00047202 */ /* 0x000fe40000000f00 */
[----:B------:R-:W-:Y:S02]  /*5090*/  @P0 FSEL R4, R77, -INF , !P4 ;  /* 0xff8000004d040808 */ /* 0x000fe40006000000 */
[----:B------:R-:W-:Y:S04]  /*50a0*/  PLOP3.LUT P0, PT, PT, PT, UP0, 0x80, 0x0 ;  /* 0x000000000000781c */ /* 0x000fe80003f0f008 */
[----:B------:R-:W-:Y:S01]  /*50b0*/  MUFU.EX2 R82, R5 ;  /* 0x0000000500527308 */ /* 0x000fe20000000800 */
[----:B------:R-:W-:Y:S09]  /*50c0*/  FFMA.FTZ R4, R4, c[0x0][0x23c], -R0 ;  /* 0x00008f0004047a23 */ /* 0x000ff20000010800 */
[----:B------:R1:W-:Y:S01]  /*50d0*/  MUFU.EX2 R81, R4 ;  /* 0x0000000400517308 */ /* 0x0003e20000000800 */
[----:B------:R-:W-:Y:S02]  /*50e0*/  @P0 FSEL R11, R176, -INF , !P4 ;  /* 0xff800000b00b0808 */ /* 0x000fe40006000000 */
[----:B------:R-:W-:Y:S03]  /*50f0*/  PLOP3.LUT P0, PT, PT, PT, UP0, 0x80, 0x0 ;  /* 0x000000000000781c */ /* 0x000fe60003f0f008 */
[--C-:B------:R-:W-:Y:S04]  /*5100*/  FFMA.FTZ R11, R11, c[0x0][0x23c], -R9.reuse ;  /* 0x00008f000b0b7a23 */ /* 0x100fe80000010809 */
[----:B------:R2:W-:Y:S10]  /*5110*/  MUFU.EX2 R223, R12 ;  /* 0x0000000c00df7308 */ /* 0x0005f40000000800 */
[----:B------:R3:W-:Y:S01]  /*5120*/  MUFU.EX2 R219, R11 ;  /* 0x0000000b00db7308 */ /* 0x0007e20000000800 */
[----:B-1----:R-:W1:Y:S01]  /*5130*/  LDSM.16.M88.4 R4, [R184+0xd800] ;  /* 0x00d80000b804783b */ /* 0x002e620000000200 */
[----:B--2---:R-:W-:Y:S02]  /*5140*/  MOV R12, R217 ;  /* 0x000000d9000c7202 */ /* 0x004fe40000000f00 */
[----:B------:R-:W-:Y:S02]  /*5150*/  @P2 FSEL R12, R217, -INF , !P3 ;  /* 0xff800000d90c2808 */ /* 0x000fe40005800000 */
[----:B------:R-:W-:Y:S02]  /*5160*/  PLOP3.LUT P2, PT, PT, PT, UP0, 0x80, 0x0 ;  /* 0x000000000000781c */ /* 0x000fe40003f4f008 */
[----:B------:R-:W-:Y:S01]  /*5170*/  PLOP3.LUT P3, PT, PT, PT, UP0, 0x80, 0x0 ;  /* 0x000000000000781c */ /* 0x000fe20003f6f008 */
[--C-:B------:R-:W-:Y:S01]  /*5180*/  FFMA.FTZ R12, R12, c[0x0][0x23c], -R8.reuse ;  /* 0x00008f000c0c7a23 */ /* 0x100fe20000010808 */
[----:B---3--:R-:W-:Y:S03]  /*5190*/  MOV R11, R216 ;  /* 0x000000d8000b7202 */ /* 0x008fe60000000f00 */
[----:B------:R-:W-:Y:S01]  /*51a0*/  MUFU.EX2 R251, R12 ;  /* 0x0000000c00fb7308 */ /* 0x000fe20000000800 */
[----:B------:R-:W-:Y:S02]  /*51b0*/  @P0 FSEL R11, R216, -INF , !P4 ;  /* 0xff800000d80b0808 */ /* 0x000fe40006000000 */
[----:B------:R-:W-:Y:S02]  /*51c0*/  PLOP3.LUT P4, PT, PT, PT, UP0, 0x80, 0x0 ;  /* 0x000000000000781c */ /* 0x000fe40003f8f008 */
[----:B------:R-:W-:Y:S01]  /*51d0*/  PLOP3.LUT P0, PT, PT, PT, UP0, 0x80, 0x0 ;  /* 0x000000000000781c */ /* 0x000fe20003f0f008 */
[--C-:B------:R-:W-:Y:S04]  /*51e0*/  FFMA.FTZ R11, R11, c[0x0][0x23c], -R8.reuse ;  /* 0x00008f000b0b7a23 */ /* 0x100fe80000010808 */
[----:B------:R2:W-:Y:S01]  /*51f0*/  MUFU.EX2 R249, R11 ;  /* 0x0000000b00f97308 */ /* 0x0005e20000000800 */
[-C--:B-1----:R-:W-:Y:S08]  /*5200*/  HMMA.16816.F32.BF16 R52, R148, R4.reuse, R52 ;  /* 0x000000049434723c */ /* 0x082ff00000041834 */
[C---:B------:R-:W-:Y:S01]  /*5210*/  HMMA.16816.F32.BF16 R56, R132.reuse, R4, R56 ;  /* 0x000000048438723c */ /* 0x040fe20000041838 */
[C---:B--2---:R-:W-:Y:S07]  /*5220*/  @P2 IADD3 R11, R10.reuse, 0x20, RZ ;  /* 0x000000200a0b2810 */ /* 0x044fee0007ffe0ff */
[-C--:B------:R-:W-:Y:S01]  /*5230*/  HMMA.16816.F32.BF16 R60, R132, R6.reuse, R60 ;  /* 0x00000006843c723c */ /* 0x080fe2000004183c */
[----:B------:R-:W-:Y:S02]  /*5240*/  PLOP3.LUT P2, PT, PT, PT, UP0, 0x80, 0x0 ;  /* 0x000000000000781c */ /* 0x000fe40003f4f008 */
[----:B------:R-:W-:Y:S02]  /*5250*/  @P3 ISETP.GE.AND P3, PT, R11, UR6, PT ;  /* 0x000000060b003c0c */ /* 0x000fe4000bf66270 */
[----:B------:R-:W-:Y:S02]  /*5260*/  @P0 IADD3 R11, R10, 0x21, RZ ;  /* 0x000000210a0b0810 */ /* 0x000fe40007ffe0ff */
[----:B------:R-:W-:Y:S01]  /*5270*/  PLOP3.LUT P0, PT, PT, PT, UP0, 0x80, 0x0 ;  /* 0x000000000000781c */ /* 0x000fe20003f0f008 */
[----:B------:R-:W-:Y:S01]  /*5280*/  FMUL.FTZ R52, R52, c[0x0][0x2ec] ;  /* 0x0000bb0034347a20 */ /* 0x000fe20000410000 */
[----:B------:R-:W-:Y:S01]  /*5290*/  @P4 ISETP.GE.AND P4, PT, R11, UR6, PT ;  /* 0x000000060b004c0c */ /* 0x000fe2000bf86270 */
[----:B------:R-:W-:Y:S01]  /*52a0*/  HMMA.16816.F32.BF16 R64, R148, R6, R64 ;  /* 0x000000069440723c */ /* 0x000fe20000041840 */
[----:B------:R-:W2:Y:S01]  /*52b0*/  LDL R149, [R1+0x50] ;  /* 0x0000500001957983 */ /* 0x000ea20000100800 */
[----:B------:R-:W-:Y:S01]  /*52c0*/  FMUL.FTZ R53, R53, c[0x0][0x2ec] ;  /* 0x0000bb0035357a20 */ /* 0x000fe20000410000 */
[----:B------:R-:W-:Y:S01]  /*52d0*/  MOV R11, R173 ;  /* 0x000000ad000b7202 */ /* 0x000fe20000000f00 */
[----:B------:R-:W-:Y:S01]  /*52e0*/  FMUL.FTZ R54, R54, c[0x0][0x2ec] ;  /* 0x0000bb0036367a20 */ /* 0x000fe20000410000 */
[----:B------:R-:W-:Y:S01]  /*52f0*/  MOV R4, R214 ;  /* 0x000000d600047202 */ /* 0x000fe20000000f00 */
[----:B------:R-:W-:Y:S01]  /*5300*/  FMUL.FTZ R55, R55, c[0x0][0x2ec] ;  /* 0x0000bb0037377a20 */ /* 0x000fe20000410000 */
[----:B------:R-:W-:Y:S01]  /*5310*/  @P2 FSEL R11, R173, -INF , !P3 ;  /* 0xff800000ad0b2808 */ /* 0x000fe20005800000 */
[----:B------:R-:W-:Y:S01]  /*5320*/  FMUL.FTZ R56, R56, c[0x0][0x2ec] ;  /* 0x0000bb0038387a20 */ /* 0x000fe20000410000 */
[----:B------:R-:W3:Y:S01]  /*5330*/  LDL R148, [R1+0x4c] ;  /* 0x00004c0001947983 */ /* 0x000ee20000100800 */
[----:B------:R-:W1:Y:S01]  /*5340*/  MUFU.TANH R161, R52 ;  /* 0x0000003400a17308 */ /* 0x000e620000002400 */
[----:B------:R-:W-:Y:S01]  /*5350*/  PLOP3.LUT P2, PT, PT, PT, UP0, 0x80, 0x0 ;  /* 0x000000000000781c */ /* 0x000fe20003f4f008 */
[--C-:B------:R-:W-:Y:S01]  /*5360*/  FFMA.FTZ R12, R11, c[0x0][0x23c], -R9.reuse ;  /* 0x00008f000b0c7a23 */ /* 0x100fe20000010809 */
[----:B------:R-:W-:Y:S01]  /*5370*/  MOV R11, R172 ;  /* 0x000000ac000b7202 */ /* 0x000fe20000000f00 */
[----:B------:R-:W-:Y:S01]  /*5380*/  FMUL.FTZ R57, R57, c[0x0][0x2ec] ;  /* 0x0000bb0039397a20 */ /* 0x000fe20000410000 */
[----:B------:R-:W-:Y:S01]  /*5390*/  @P0 FSEL R11, R172, -INF , !P4 ;  /* 0xff800000ac0b0808 */ /* 0x000fe20006000000 */
[----:B------:R-:W-:Y:S01]  /*53a0*/  FMUL.FTZ R58, R58, c[0x0][0x2ec] ;  /* 0x0000bb003a3a7a20 */ /* 0x000fe20000410000 */
[----:B------:R-:W-:Y:S01]  /*53b0*/  MOV R150, R3 ;  /* 0x0000000300967202 */ /* 0x000fe20000000f00 */
[----:B------:R-:W-:Y:S01]  /*53c0*/  FMUL.FTZ R59, R59, c[0x0][0x2ec] ;  /* 0x0000bb003b3b7a20 */ /* 0x000fe20000410000 */
[----:B------:R-:W-:Y:S01]  /*53d0*/  MOV R151, R13 ;  /* 0x0000000d00977202 */ /* 0x000fe20000000f00 */
[--C-:B------:R-:W-:Y:S01]  /*53e0*/  FFMA.FTZ R5, R11, c[0x0][0x23c], -R9.reuse ;  /* 0x00008f000b057a23 */ /* 0x100fe20000010809 */
[----:B------:R-:W-:Y:S01]  /*53f0*/  PLOP3.LUT P0, PT, PT, PT, UP0, 0x80, 0x0 ;  /* 0x000000000000781c */ /* 0x000fe20003f0f008 */
[----:B------:R-:W-:Y:S01]  /*5400*/  FMUL.FTZ R60, R60, c[0x0][0x2ec] ;  /* 0x0000bb003c3c7a20 */ /* 0x000fe20000410000 */
[----:B------:R-:W1:Y:S01]  /*5410*/  MUFU.TANH R160, R53 ;  /* 0x0000003500a07308 */ /* 0x000e620000002400 */
[----:B------:R-:W-:Y:S01]  /*5420*/  FMUL.FTZ R61, R61, c[0x0][0x2ec] ;  /* 0x0000bb003d3d7a20 */ /* 0x000fe20000410000 */
[----:B------:R-:W-:Y:S01]  /*5430*/  @P2 FSEL R4, R214, -INF , !P3 ;  /* 0xff800000d6042808 */ /* 0x000fe20005800000 */
[----:B------:R-:W-:Y:S01]  /*5440*/  FMUL.FTZ R62, R62, c[0x0][0x2ec] ;  /* 0x0000bb003e3e7a20 */ /* 0x000fe20000410000 */
[----:B------:R-:W-:Y:S01]  /*5450*/  PLOP3.LUT P2, PT, PT, PT, UP0, 0x80, 0x0 ;  /* 0x000000000000781c */ /* 0x000fe20003f4f008 */
[----:B------:R-:W-:Y:S02]  /*5460*/  FMUL.FTZ R64, R64, c[0x0][0x2ec] ;  /* 0x0000bb0040407a20 */ /* 0x000fe40000410000 */
[----:B------:R-:W-:Y:S02]  /*5470*/  FMUL.FTZ R65, R65, c[0x0][0x2ec] ;  /* 0x0000bb0041417a20 */ /* 0x000fe40000410000 */
[----:B------:R-:W-:Y:S01]  /*5480*/  FMUL.FTZ R66, R66, c[0x0][0x2ec] ;  /* 0x0000bb0042427a20 */ /* 0x000fe20000410000 */
[----:B------:R1:W-:Y:S01]  /*5490*/  MUFU.EX2 R209, R5 ;  /* 0x0000000500d17308 */ /* 0x0003e20000000800 */
[----:B------:R-:W-:Y:S02]  /*54a0*/  FMUL.FTZ R67, R67, c[0x0][0x2ec] ;  /* 0x0000bb0043437a20 */ /* 0x000fe40000410000 */
[----:B------:R-:W-:Y:S07]  /*54b0*/  FMUL.FTZ R63, R63, c[0x0][0x2ec] ;  /* 0x0000bb003f3f7a20 */ /* 0x000fee0000410000 */
[----:B------:R-:W-:Y:S10]  /*54c0*/  MUFU.TANH R207, R60 ;  /* 0x0000003c00cf7308 */ /* 0x000ff40000002400 */
[----:B------:R-:W-:Y:S01]  /*54d0*/  MUFU.TANH R206, R61 ;  /* 0x0000003d00ce7308 */ /* 0x000fe20000002400 */
[--C-:B-1----:R-:W-:Y:S01]  /*54e0*/  FFMA.FTZ R5, R4, c[0x0][0x23c], -R8.reuse ;  /* 0x00008f0004057a23 */ /* 0x102fe20000010808 */
[----:B----4-:R-:W-:Y:S02]  /*54f0*/  MOV R4, R211 ;  /* 0x000000d300047202 */ /* 0x010fe40000000f00 */
[----:B------:R-:W-:Y:S02]  /*5500*/  @P0 FSEL R4, R211, -INF , !P4 ;  /* 0xff800000d3040808 */ /* 0x000fe40006000000 */
[----:B------:R-:W-:Y:S04]  /*5510*/  PLOP3.LUT P0, PT, PT, PT, UP0, 0x80, 0x0 ;  /* 0x000000000000781c */ /* 0x000fe80003f0f008 */
[----:B------:R-:W-:Y:S01]  /*5520*/  MUFU.TANH R227, R62 ;  /* 0x0000003e00e37308 */ /* 0x000fe20000002400 */
[----:B------:R-:W-:Y:S09]  /*5530*/  FFMA.FTZ R4, R4, c[0x0][0x23c], -R8 ;  /* 0x00008f0004047a23 */ /* 0x000ff20000010808 */
[----:B------:R1:W-:Y:S10]  /*5540*/  MUFU.EX2 R239, R4 ;  /* 0x0000000400ef7308 */ /* 0x0003f40000000800 */
[----:B------:R4:W-:Y:S10]  /*5550*/  MUFU.EX2 R240, R5 ;  /* 0x0000000500f07308 */ /* 0x0009f40000000800 */
[----:B------:R-:W2:Y:S01]  /*5560*/  MUFU.TANH R175, R54 ;  /* 0x0000003600af7308 */ /* 0x000ea20000002400 */
[----:B-1----:R-:W-:Y:S02]  /*5570*/  MOV R4, R229 ;  /* 0x000000e500047202 */ /* 0x002fe40000000f00 */
[----:B------:R-:W-:Y:S02]  /*5580*/  @P2 FSEL R4, R229, -INF , !P3 ;  /* 0xff800000e5042808 */ /* 0x000fe40005800000 */
[----:B------:R-:W-:Y:S05]  /*5590*/  PLOP3.LUT P2, PT, PT, PT, UP0, 0x80, 0x0 ;  /* 0x000000000000781c */ /* 0x000fea0003f4f008 */
[----:B------:R-:W-:Y:S01]  /*55a0*/  MUFU.TANH R159, R64 ;  /* 0x00000040009f7308 */ /* 0x000fe20000002400 */
[--C-:B----4-:R-:W-:Y:S01]  /*55b0*/  FFMA.FTZ R5, R4, c[0x0][0x23c], -R2.reuse ;  /* 0x00008f0004057a23 */ /* 0x110fe20000010802 */
[----:B------:R-:W-:Y:S02]  /*55c0*/  MOV R4, R228 ;  /* 0x000000e400047202 */ /* 0x000fe40000000f00 */
[----:B------:R-:W-:Y:S02]  /*55d0*/  @P0 FSEL R4, R228, -INF , !P4 ;  /* 0xff800000e4040808 */ /* 0x000fe40006000000 */
[----:B------:R-:W-:Y:S04]  /*55e0*/  PLOP3.LUT P0, PT, PT, PT, UP0, 0x80, 0x0 ;  /* 0x000000000000781c */ /* 0x000fe80003f0f008 */
[----:B------:R1:W-:Y:S10]  /*55f0*/  MUFU.EX2 R98, R5 ;  /* 0x0000000500627308 */ /* 0x0003f40000000800 */
[----:B------:R-:W-:Y:S10]  /*5600*/  MUFU.TANH R158, R65 ;  /* 0x00000041009e7308 */ /* 0x000ff40000002400 */
[----:B------:R-:W-:Y:S01]  /*5610*/  MUFU.TANH R163, R66 ;  /* 0x0000004200a37308 */ /* 0x000fe20000002400 */
[----:B-1----:R-:W-:Y:S01]  /*5620*/  FFMA.FTZ R5, R4, c[0x0][0x23c], -R2 ;  /* 0x00008f0004057a23 */ /* 0x002fe20000010802 */
[----:B------:R-:W-:Y:S02]  /*5630*/  MOV R4, R72 ;  /* 0x0000004800047202 */ /* 0x000fe40000000f00 */
[----:B------:R-:W-:Y:S02]  /*5640*/  @P2 FSEL R4, R72, -INF , !P3 ;  /* 0xff80000048042808 */ /* 0x000fe40005800000 */
[----:B------:R-:W-:Y:S04]  /*5650*/  PLOP3.LUT P2, PT, PT, PT, UP0, 0x80, 0x0 ;  /* 0x000000000000781c */ /* 0x000fe80003f4f008 */
[----:B------:R1:W-:Y:S01]  /*5660*/  MUFU.EX2 R97, R5 ;  /* 0x0000000500617308 */ /* 0x0003e20000000800 */
[----:B------:R-:W-:Y:S09]  /*5670*/  PLOP3.LUT P3, PT, PT, PT, UP0, 0x80, 0x0 ;  /* 0x000000000000781c */ /* 0x000ff20003f6f008 */
[----:B------:R-:W-:Y:S10]  /*5680*/  MUFU.TANH R162, R67 ;  /* 0x0000004300a27308 */ /* 0x000ff40000002400 */
[----:B------:R-:W-:Y:S01]  /*5690*/  MUFU.TANH R226, R63 ;  /* 0x0000003f00e27308 */ /* 0x000fe20000002400 */
[--C-:B-1----:R-:W-:Y:S01]  /*56a0*/  FFMA.FTZ R5, R4, c[0x0][0x23c], -R0.reuse ;  /* 0x00008f0004057a23 */ /* 0x102fe20000010800 */
[----:B------:R-:W-:Y:S02]  /*56b0*/  MOV R4, R71 ;  /* 0x0000004700047202 */ /* 0x000fe40000000f00 */
[----:B------:R-:W-:Y:S02]  /*56c0*/  @P0 FSEL R4, R71, -INF , !P4 ;  /* 0xff80000047040808 */ /* 0x000fe40006000000 */
[----:B------:R-:W-:Y:S04]  /*56d0*/  PLOP3.LUT P0, PT, PT, PT, UP0, 0x80, 0x0 ;  /* 0x000000000000781c */ /* 0x000fe80003f0f008 */
[----:B------:R-:W-:Y:S01]  /*56e0*/  MUFU.EX2 R76, R5 ;  /* 0x00000005004c7308 */ /* 0x000fe20000000800 */
[----:B------:R-:W-:Y:S01]  /*56f0*/  PLOP3.LUT P4, PT, PT, PT, UP0, 0x80, 0x0 ;  /* 0x000000000000781c */ /* 0x000fe20003f8f008 */
[----:B------:R-:W-:Y:S08]  /*5700*/  FFMA.FTZ R4, R4, c[0x0][0x23c], -R0 ;  /* 0x00008f0004047a23 */ /* 0x000ff00000010800 */
[----:B------:R1:W-:Y:S10]  /*5710*/  MUFU.EX2 R75, R4 ;  /* 0x00000004004b7308 */ /* 0x0003f40000000800 */
[----:B------:R-:W4:Y:S10]  /*5720*/  MUFU.TANH R174, R55 ;  /* 0x0000003700ae7308 */ /* 0x000f340000002400 */
        /* <DEDUP_REMOVED lines=10> */
[----:B------:R-:W-:Y:S01]  /*57d0*/  MUFU.EX2 R215, R12 ;  /* 0x0000000c00d77308 */ /* 0x000fe20000000800 */
[----:B------:R-:W-:Y:S02]  /*57e0*/  PLOP3.LUT P2, PT, PT, PT, UP0, 0x80, 0x0 ;  /* 0x000000000000781c */ /* 0x000fe40003f4f008 */
[--C-:B------:R-:W-:Y:S01]  /*57f0*/  FFMA.FTZ R5, R4, c[0x0][0x23c], -R2.reuse ;  /* 0x00008f0004057a23 */ /* 0x100fe20000010802 */
[----:B------:R-:W-:Y:S02]  /*5800*/  MOV R4, R224 ;  /* 0x000000e000047202 */ /* 0x000fe40000000f00 */
[----:B------:R-:W-:Y:S02]  /*5810*/  @P0 FSEL R4, R224, -INF , !P6 ;  /* 0xff800000e0040808 */ /* 0x000fe40007000000 */
[----:B------:R-:W-:Y:S02]  /*5820*/  PLOP3.LUT P0, PT, PT, PT, UP0, 0x80, 0x0 ;  /* 0x000000000000781c */ /* 0x000fe40003f0f008 */
[----:B------:R1:W-:Y:S10]  /*5830*/  MUFU.EX2 R96, R5 ;  /* 0x0000000500607308 */ /* 0x0003f40000000800 */
[----:B------:R-:W2:Y:S10]  /*5840*/  MUFU.TANH R234, R58 ;  /* 0x0000003a00ea7308 */ /* 0x000eb40000002400 */
[----:B------:R-:W2:Y:S01]  /*5850*/  MUFU.TANH R232, R59 ;  /* 0x0000003b00e87308 */ /* 0x000ea20000002400 */
[----:B-1----:R-:W-:Y:S01]  /*5860*/  FFMA.FTZ R5, R4, c[0x0][0x23c], -R2 ;  /* 0x00008f0004057a23 */ /* 0x002fe20000010802 */
[----:B------:R-:W-:Y:S02]  /*5870*/  MOV R4, R252 ;  /* 0x000000fc00047202 */ /* 0x000fe40000000f00 */
[----:B------:R-:W-:Y:S02]  /*5880*/  @P2 FSEL R4, R252, -INF , !P5 ;  /* 0xff800000fc042808 */ /* 0x000fe40006800000 */
[----:B------:R-:W-:Y:S04]  /*5890*/  PLOP3.LUT P2, PT, PT, PT, UP0, 0x80, 0x0 ;  /* 0x000000000000781c */ /* 0x000fe80003f4f008 */
[----:B------:R1:W-:Y:S02]  /*58a0*/  MUFU.EX2 R95, R5 ;  /* 0x00000005005f7308 */ /* 0x0003e40000000800 */
[--C-:B-1----:R-:W-:Y:S01]  /*58b0*/  FFMA.FTZ R5, R4, c[0x0][0x23c], -R0.reuse ;  /* 0x00008f0004057a23 */ /* 0x102fe20000010800 */
[----:B------:R-:W-:Y:S02]  /*58c0*/  MOV R4, R250 ;  /* 0x000000fa00047202 */ /* 0x000fe40000000f00 */
[----:B------:R-:W-:Y:S05]  /*58d0*/  @P0 FSEL R4, R250, -INF , !P6 ;  /* 0xff800000fa040808 */ /* 0x000fea0007000000 */
[----:B------:R-:W-:Y:S01]  /*58e0*/  MUFU.EX2 R74, R5 ;  /* 0x00000005004a7308 */ /* 0x000fe20000000800 */
[----:B------:R-:W-:Y:S01]  /*58f0*/  PLOP3.LUT P0, PT, PT, PT, UP0, 0x80, 0x0 ;  /* 0x000000000000781c */ /* 0x000fe20003f0f008 */
[----:B------:R-:W-:Y:S08]  /*5900*/  FFMA.FTZ R4, R4, c[0x0][0x23c], -R0 ;  /* 0x00008f0004047a23 */ /* 0x000ff00000010800 */
[----:B------:R1:W-:Y:S02]  /*5910*/  MUFU.EX2 R73, R4 ;  /* 0x0000000400497308 */ /* 0x0003e40000000800 */
[----:B-1----:R-:W-:Y:S02]  /*5920*/  MOV R4, R165 ;  /* 0x000000a500047202 */ /* 0x002fe40000000f00 */
[----:B------:R-:W-:Y:S02]  /*5930*/  @P0 FSEL R4, R165, -INF , !P5 ;  /* 0xff800000a5040808 */ /* 0x000fe40006800000 */
[----:B------:R-:W-:Y:S03]  /*5940*/  PLOP3.LUT P0, PT, PT, PT, UP0, 0x80, 0x0 ;  /* 0x000000000000781c */ /* 0x000fe60003f0f008 */
[--C-:B------:R-:W-:Y:S01]  /*5950*/  FFMA.FTZ R5, R4, c[0x0][0x23c], -R9.reuse ;  /* 0x00008f0004057a23 */ /* 0x100fe20000010809 */
[----:B------:R-:W-:Y:S02]  /*5960*/  MOV R4, R164 ;  /* 0x000000a400047202 */ /* 0x000fe40000000f00 */
[----:B------:R-:W-:Y:S01]  /*5970*/  @P3 FSEL R4, R164, -INF , !P6 ;  /* 0xff800000a4043808 */ /* 0x000fe20007000000 */
[----:B------:R1:W-:Y:S01]  /*5980*/  MUFU.EX2 R171, R5 ;  /* 0x0000000500ab7308 */ /* 0x0003e20000000800 */
[----:B------:R-:W-:Y:S05]  /*5990*/  PLOP3.LUT P3, PT, PT, PT, UP0, 0x80, 0x0 ;  /* 0x000000000000781c */ /* 0x000fea0003f6f008 */
[----:B------:R-:W-:Y:S02]  /*59a0*/  @P0 IADD3 R6, R10, 0x30, RZ ;  /* 0x000000300a060810 */ /* 0x000fe40007ffe0ff */
[----:B------:R-:W-:Y:S01]  /*59b0*/  PLOP3.LUT P0, PT, PT, PT, UP0, 0x80, 0x0 ;  /* 0x000000000000781c */ /* 0x000fe20003f0f008 */
[--C-:B-1----:R-:W-:Y:S01]  /*59c0*/  FFMA.FTZ R5, R4, c[0x0][0x23c], -R9.reuse ;  /* 0x00008f0004057a23 */ /* 0x102fe20000010809 */
[----:B------:R-:W-:Y:S02]  /*59d0*/  MOV R4, R179 ;  /* 0x000000b300047202 */ /* 0x000fe40000000f00 */
[----:B------:R-:W-:Y:S01]  /*59e0*/  @P2 FSEL R4, R179, -INF , !P5 ;  /* 0xff800000b3042808 */ /* 0x000fe20006800000 */
[----:B------:R1:W-:Y:S01]  /*59f0*/  MUFU.EX2 R170, R5 ;  /* 0x0000000500aa7308 */ /* 0x0003e20000000800 */
[----:B------:R-:W-:Y:S02]  /*5a00*/  @P3 ISETP.GE.AND P5, PT, R6, UR6, PT ;  /* 0x0000000606003c0c */ /* 0x000fe4000bfa6270 */
[----:B------:R-:W-:Y:S02]  /*5a10*/  @P4 IADD3 R6, R10, 0x31, RZ ;  /* 0x000000310a064810 */ /* 0x000fe40007ffe0ff */
[----:B------:R-:W-:Y:S02]  /*5a20*/  PLOP3.LUT P4, PT, PT, PT, UP0, 0x80, 0x0 ;  /* 0x000000000000781c */ /* 0x000fe40003f8f008 */
[----:B------:R-:W-:Y:S02]  /*5a30*/  PLOP3.LUT P3, PT, PT, PT, UP0, 0x80, 0x0 ;  /* 0x000000000000781c */ /* 0x000fe40003f6f008 */
[----:B------:R-:W-:Y:S11]  /*5a40*/  PLOP3.LUT P2, PT, PT, PT, UP0, 0x80, 0x0 ;  /* 0x000000000000781c */ /* 0x000ff60003f4f008 */
[----:B------:R-:W-:Y:S02]  /*5a50*/  @!UPT UIADD3 URZ, URZ, URZ, URZ ;  /* 0x0000003f3f3ff290 */ /* 0x000fe4000fffe03f */
[----:B------:R-:W-:Y:S01]  /*5a60*/  @P2 ISETP.GE.AND P2, PT, R6, UR6, PT ;  /* 0x0000000606002c0c */ /* 0x000fe2000bf46270 */
[--C-:B-1----:R-:W-:Y:S01]  /*5a70*/  FFMA.FTZ R5, R4, c[0x0][0x23c], -R8.reuse ;  /* 0x00008f0004057a23 */ /* 0x102fe20000010808 */
[----:B------:R-:W-:Y:S02]  /*5a80*/  MOV R4, R178 ;  /* 0x000000b200047202 */ /* 0x000fe40000000f00 */
[----:B------:R-:W-:Y:S01]  /*5a90*/  @P0 FSEL R4, R178, -INF , !P6 ;  /* 0xff800000b2040808 */ /* 0x000fe20007000000 */
[----:B------:R1:W-:Y:S01]  /*5aa0*/  MUFU.EX2 R222, R5 ;  /* 0x0000000500de7308 */ /* 0x0003e20000000800 */
[----:B------:R-:W-:Y:S02]  /*5ab0*/  PLOP3.LUT P6, PT, PT, PT, UP0, 0x80, 0x0 ;  /* 0x000000000000781c */ /* 0x000fe40003fcf008 */
[----:B------:R-:W-:Y:S01]  /*5ac0*/  PLOP3.LUT P0, PT, PT, PT, UP0, 0x80, 0x0 ;  /* 0x000000000000781c */ /* 0x000fe20003f0f008 */
[--C-:B-1----:R-:W-:Y:S01]  /*5ad0*/  FFMA.FTZ R5, R4, c[0x0][0x23c], -R8.reuse ;  /* 0x00008f0004057a23 */ /* 0x102fe20000010808 */
[----:B------:R-:W-:Y:S02]  /*5ae0*/  MOV R4, R161 ;  /* 0x000000a100047202 */ /* 0x000fe40000000f00 */
[----:B------:R-:W-:Y:S03]  /*5af0*/  @P3 FSEL R4, R161, -INF , !P5 ;  /* 0xff800000a1043808 */ /* 0x000fe60006800000 */
[----:B------:R1:W1:Y:S01]  /*5b00*/  MUFU.EX2 R221, R5 ;  /* 0x0000000500dd7308 */ /* 0x0002620000000800 */
[----:B------:R-:W-:Y:S01]  /*5b10*/  PLOP3.LUT P3, PT, PT, PT, UP0, 0x80, 0x0 ;  /* 0x000000000000781c */ /* 0x000fe20003f6f008 */
[--C-:B-1----:R-:W-:Y:S01]  /*5b20*/  FFMA.FTZ R5, R4, c[0x0][0x23c], -R9.reuse ;  /* 0x00008f0004057a23 */ /* 0x102fe20000010809 */
[----:B------:R-:W-:Y:S03]  /*5b30*/  MOV R4, R160 ;  /* 0x000000a000047202 */ /* 0x000fe60000000f00 */
[----:B------:R-:W-:Y:S04]  /*5b40*/  @P0 FSEL R4, R160, -INF , !P2 ;  /* 0xff800000a0040808 */ /* 0x000fe80005000000 */
[----:B------:R1:W-:Y:S01]  /*5b50*/  MUFU.EX2 R169, R5 ;  /* 0x0000000500a97308 */ /* 0x0003e20000000800 */
[----:B------:R-:W-:Y:S01]  /*5b60*/  PLOP3.LUT P0, PT, PT, PT, UP0, 0x80, 0x0 ;  /* 0x000000000000781c */ /* 0x000fe20003f0f008 */
[--C-:B-1----:R-:W-:Y:S01]  /*5b70*/  FFMA.FTZ R5, R4, c[0x0][0x23c], -R9.reuse ;  /* 0x00008f0004057a23 */ /* 0x102fe20000010809 */
[----:B--2---:R-:W-:Y:S02]  /*5b80*/  MOV R4, R175 ;  /* 0x000000af00047202 */ /* 0x004fe40000000f00 */
[----:B------:R-:W-:Y:S05]  /*5b90*/  @P3 FSEL R4, R175, -INF , !P5 ;  /* 0xff800000af043808 */ /* 0x000fea0006800000 */
[----:B------:R1:W-:Y:S01]  /*5ba0*/  MUFU.EX2 R168, R5 ;  /* 0x0000000500a87308 */ /* 0x0003e20000000800 */
[----:B------:R-:W-:Y:S01]  /*5bb0*/  PLOP3.LUT P3, PT, PT, PT, UP0, 0x80, 0x0 ;  /* 0x000000000000781c */ /* 0x000fe20003f6f008 */
[--C-:B-1----:R-:W-:Y:S01]  /*5bc0*/  FFMA.FTZ R5, R4, c[0x0][0x23c], -R8.reuse ;  /* 0x00008f0004057a23 */ /* 0x102fe20000010808 */
[----:B----4-:R-:W-:Y:S02]  /*5bd0*/  MOV R4, R174 ;  /* 0x000000ae00047202 */ /* 0x010fe40000000f00 */
[----:B------:R-:W-:Y:S05]  /*5be0*/  @P0 FSEL R4, R174, -INF , !P2 ;  /* 0xff800000ae040808 */ /* 0x000fea0005000000 */
[----:B------:R1:W-:Y:S01]  /*5bf0*/  MUFU.EX2 R220, R5 ;  /* 0x0000000500dc7308 */ /* 0x0003e20000000800 */
[----:B------:R-:W-:Y:S11]  /*5c00*/  PLOP3.LUT P0, PT, PT, PT, UP0, 0x80, 0x0 ;  /* 0x000000000000781c */ /* 0x000ff60003f0f008 */
[----:B------:R-:W-:Y:S02]  /*5c10*/  @!UPT UIADD3 URZ, URZ, URZ, URZ ;  /* 0x0000003f3f3ff290 */ /* 0x000fe4000fffe03f */
[C---:B------:R-:W-:Y:S02]  /*5c20*/  @P0 IADD3 R6, R10.reuse, 0x38, RZ ;  /* 0x000000380a060810 */ /* 0x040fe40007ffe0ff */
[----:B------:R-:W-:Y:S02]  /*5c30*/  @P6 IADD3 R10, R10, 0x39, RZ ;  /* 0x000000390a0a6810 */ /* 0x000fe40007ffe0ff */
[----:B------:R-:W-:Y:S01]  /*5c40*/  PLOP3.LUT P0, PT, PT, PT, UP0, 0x80, 0x0 ;  /* 0x000000000000781c */ /* 0x000fe20003f0f008 */
[----:B-1----:R-:W-:Y:S01]  /*5c50*/  FFMA.FTZ R5, R4, c[0x0][0x23c], -R8 ;  /* 0x00008f0004057a23 */ /* 0x002fe20000010808 */
[----:B------:R-:W-:Y:S02]  /*5c60*/  MOV R4, R212 ;  /* 0x000000d400047202 */ /* 0x000fe40000000f00 */
[----:B------:R-:W-:Y:S01]  /*5c70*/  @P3 FSEL R4, R212, -INF , !P5 ;  /* 0xff800000d4043808 */ /* 0x000fe20006800000 */
[----:B------:R1:W-:Y:S01]  /*5c80*/  MUFU.EX2 R218, R5 ;  /* 0x0000000500da7308 */ /* 0x0003e20000000800 */
[----:B------:R-:W-:Y:S03]  /*5c90*/  PLOP3.LUT P3, PT, PT, PT, UP0, 0x80, 0x0 ;  /* 0x000000000000781c */ /* 0x000fe60003f6f008 */
[--C-:B-1----:R-:W-:Y:S01]  /*5ca0*/  FFMA.FTZ R5, R4, c[0x0][0x23c], -R2.reuse ;  /* 0x00008f0004057a23 */ /* 0x102fe20000010802 */
[----:B------:R-:W-:Y:S02]  /*5cb0*/  MOV R4, R210 ;  /* 0x000000d200047202 */ /* 0x000fe40000000f00 */
        /* <DEDUP_REMOVED lines=8> */
[----:B------:R-:W-:Y:S02]  /*5d40*/  MOV R6, R227 ;  /* 0x000000e300067202 */ /* 0x000fe40000000f00 */
        /* <DEDUP_REMOVED lines=9> */
[----:B------:R-:W-:Y:S11]  /*5de0*/  PLOP3.LUT P2, PT, PT, PT, UP0, 0x80, 0x0 ;  /* 0x000000000000781c */ /* 0x000ff60003f4f008 */
[----:B------:R-:W-:Y:S02]  /*5df0*/  @!UPT UIADD3 URZ, URZ, URZ, URZ ;  /* 0x0000003f3f3ff290 */ /* 0x000fe4000fffe03f */
[----:B------:R-:W-:Y:S02]  /*5e00*/  @P2 FSEL R6, R227, -INF , !P5 ;  /* 0xff800000e3062808 */ /* 0x000fe40006800000 */
[----:B------:R-:W-:Y:S03]  /*5e10*/  PLOP3.LUT P2, PT, PT, PT, UP0, 0x80, 0x0 ;  /* 0x000000000000781c */ /* 0x000fe60003f4f008 */
[--C-:B------:R-:W-:Y:S01]  /*5e20*/  FFMA.FTZ R7, R6, c[0x0][0x23c], -R0.reuse ;  /* 0x00008f0006077a23 */ /* 0x100fe20000010800 */
[----:B------:R-:W-:Y:S01]  /*5e30*/  MOV R6, R159 ;  /* 0x0000009f00067202 */ /* 0x000fe20000000f00 */
[----:B-1----:R-:W-:Y:S01]  /*5e40*/  FFMA.FTZ R5, R4, c[0x0][0x23c], -R0 ;  /* 0x00008f0004057a23 */ /* 0x002fe20000010800 */
[----:B------:R-:W-:Y:S01]  /*5e50*/  MOV R4, R207 ;  /* 0x000000cf00047202 */ /* 0x000fe20000000f00 */
[----:B------:R1:W-:Y:S01]  /*5e60*/  MUFU.EX2 R68, R7 ;  /* 0x0000000700447308 */ /* 0x0003e20000000800 */
[----:B------:R-:W-:Y:S05]  /*5e70*/  @P4 FSEL R4, R207, -INF , !P5 ;  /* 0xff800000cf044808 */ /* 0x000fea0006800000 */
[--C-:B------:R-:W-:Y:S04]  /*5e80*/  FFMA.FTZ R4, R4, c[0x0][0x23c], -R2.reuse ;  /* 0x00008f0004047a23 */ /* 0x100fe80000010802 */
[----:B------:R2:W-:Y:S10]  /*5e90*/  MUFU.EX2 R69, R5 ;  /* 0x0000000500457308 */ /* 0x0005f40000000800 */
[----:B------:R4:W-:Y:S01]  /*5ea0*/  MUFU.EX2 R248, R4 ;  /* 0x0000000400f87308 */ /* 0x0009e20000000800 */
[----:B-1----:R-:W-:Y:S02]  /*5eb0*/  MOV R7, R158 ;  /* 0x0000009e00077202 */ /* 0x002fe40000000f00 */
[----:B------:R-:W-:Y:S02]  /*5ec0*/  @P2 FSEL R7, R158, -INF , !P3 ;  /* 0xff8000009e072808 */ /* 0x000fe40005800000 */
[----:B------:R-:W-:Y:S02]  /*5ed0*/  PLOP3.LUT P2, PT, PT, PT, UP0, 0x80, 0x0 ;  /* 0x000000000000781c */ /* 0x000fe40003f4f008 */
[----:B--2---:R-:W-:Y:S02]  /*5ee0*/  MOV R5, R206 ;  /* 0x000000ce00057202 */ /* 0x004fe40000000f00 */
[----:B------:R-:W-:Y:S02]  /*5ef0*/  @P0 FSEL R5, R206, -INF , !P3 ;  /* 0xff800000ce050808 */ /* 0x000fe40005800000 */
[----:B------:R-:W-:Y:S03]  /*5f00*/  PLOP3.LUT P0, PT, PT, PT, UP0, 0x80, 0x0 ;  /* 0x000000000000781c */ /* 0x000fe60003f0f008 */
[----:B------:R-:W-:Y:S01]  /*5f10*/  FFMA.FTZ R2, R5, c[0x0][0x23c], -R2 ;  /* 0x00008f0005027a23 */ /* 0x000fe20000010802 */
[----:B------:R-:W-:Y:S02]  /*5f20*/  F2FP.BF16.PACK_AB R5, R150, R151 ;  /* 0x000000979605723e */ /* 0x000fe400000010ff */
[----:B----4-:R-:W-:Y:S01]  /*5f30*/  F2FP.BF16.PACK_AB R4, R157, R237 ;  /* 0x000000ed9d04723e */ /* 0x010fe200000010ff */
[----:B------:R1:W-:Y:S02]  /*5f40*/  MUFU.EX2 R244, R2 ;  /* 0x0000000200f47308 */ /* 0x0003e40000000800 */
[----:B------:R2:W-:Y:S04]  /*5f50*/  STS [R197+0x1c400], R5 ;  /* 0x01c40005c5007388 */ /* 0x0005e80000000800 */
[----:B------:R4:W-:Y:S01]  /*5f60*/  STS [R197+0x1c000], R4 ;  /* 0x01c00004c5007388 */ /* 0x0009e20000000800 */
[----:B------:R-:W-:Y:S02]  /*5f70*/  @P0 FSEL R6, R159, -INF , !P5 ;  /* 0xff8000009f060808 */ /* 0x000fe40006800000 */
[----:B------:R-:W-:Y:S03]  /*5f80*/  PLOP3.LUT P0, PT, PT, PT, UP0, 0x80, 0x0 ;  /* 0x000000000000781c */ /* 0x000fe60003f0f008 */
[--C-:B------:R-:W-:Y:S02]  /*5f90*/  FFMA.FTZ R6, R6, c[0x0][0x23c], -R9.reuse ;  /* 0x00008f0006067a23 */ /* 0x100fe40000010809 */
[----:B------:R-:W-:Y:S01]  /*5fa0*/  FFMA.FTZ R9, R7, c[0x0][0x23c], -R9 ;  /* 0x00008f0007097a23 */ /* 0x000fe20000010809 */
[----:B------:R-:W-:Y:S01]  /*5fb0*/  F2FP.BF16.PACK_AB R7, R113, R114 ;  /* 0x000000727107723e */ /* 0x000fe200000010ff */
[----:B------:R3:W-:Y:S01]  /*5fc0*/  MUFU.EX2 R167, R6 ;  /* 0x0000000600a77308 */ /* 0x0007e20000000800 */
[----:B-1----:R-:W-:Y:S09]  /*5fd0*/  F2FP.BF16.PACK_AB R2, R115, R116 ;  /* 0x000000747302723e */ /* 0x002ff200000010ff */
[----:B------:R1:W1:Y:S01]  /*5fe0*/  MUFU.EX2 R166, R9 ;  /* 0x0000000900a67308 */ /* 0x0002620000000800 */
[----:B--2---:R-:W-:Y:S01]  /*5ff0*/  F2FP.BF16.PACK_AB R5, R111, R112 ;  /* 0x000000706f05723e */ /* 0x004fe200000010ff */
[----:B------:R2:W-:Y:S01]  /*6000*/  STS [R200+0x1c400], R2 ;  /* 0x01c40002c8007388 */ /* 0x0005e20000000800 */
[----:B----4-:R-:W-:Y:S05]  /*6010*/  F2FP.BF16.PACK_AB R4, R243, R246 ;  /* 0x000000f6f304723e */ /* 0x010fea00000010ff */
[----:B------:R4:W-:Y:S04]  /*6020*/  STS [R200+0x1c000], R4 ;  /* 0x01c00004c8007388 */ /* 0x0009e80000000800 */
[----:B------:R1:W-:Y:S01]  /*6030*/  STS [R197+0x1e000], R5 ;  /* 0x01e00005c5007388 */ /* 0x0003e20000000800 */
[----:B---3--:R-:W-:Y:S02]  /*6040*/  F2FP.BF16.PACK_AB R6, R103, R104 ;  /* 0x000000686706723e */ /* 0x008fe400000010ff */
[----:B--2---:R-:W-:Y:S02]  /*6050*/  F2FP.BF16.PACK_AB R2, R109, R110 ;  /* 0x0000006e6d02723e */ /* 0x004fe400000010ff */
[----:B----4-:R-:W-:Y:S02]  /*6060*/  F2FP.BF16.PACK_AB R4, R91, R92 ;  /* 0x0000005c5b04723e */ /* 0x010fe400000010ff */
[----:B-1----:R-:W-:Y:S03]  /*6070*/  F2FP.BF16.PACK_AB R5, R89, R90 ;  /* 0x0000005a5905723e */ /* 0x002fe600000010ff */
[----:B------:R1:W-:Y:S04]  /*6080*/  STS [R197+0x1e400], R4 ;  /* 0x01e40004c5007388 */ /* 0x0003e80000000800 */
[----:B------:R2:W-:Y:S04]  /*6090*/  STS [R200+0x1e000], R2 ;  /* 0x01e00002c8007388 */ /* 0x0005e80000000800 */
[----:B------:R3:W-:Y:S04]  /*60a0*/  STS [R200+0x1e400], R5 ;  /* 0x01e40005c8007388 */ /* 0x0007e80000000800 */
[----:B------:R4:W-:Y:S01]  /*60b0*/  STS [R204+0x1c400], R7 ;  /* 0x01c40007cc007388 */ /* 0x0009e20000000800 */
[----:B-1----:R-:W-:Y:S02]  /*60c0*/  MOV R4, R163 ;  /* 0x000000a300047202 */ /* 0x002fe40000000f00 */
[----:B------:R-:W-:Y:S02]  /*60d0*/  @P0 FSEL R4, R163, -INF , !P5 ;  /* 0xff800000a3040808 */ /* 0x000fe40006800000 */
[----:B--2---:R-:W-:Y:S02]  /*60e0*/  F2FP.BF16.PACK_AB R2, R236, R238 ;  /* 0x000000eeec02723e */ /* 0x004fe400000010ff */
[----:B------:R-:W-:Y:S01]  /*60f0*/  PLOP3.LUT P0, PT, PT, PT, UP0, 0x80, 0x0 ;  /* 0x000000000000781c */ /* 0x000fe20003f0f008 */
[--C-:B------:R-:W-:Y:S01]  /*6100*/  FFMA.FTZ R9, R4, c[0x0][0x23c], -R8.reuse ;  /* 0x00008f0004097a23 */ /* 0x100fe20000010808 */
[----:B------:R-:W-:Y:S01]  /*6110*/  F2FP.BF16.PACK_AB R4, R219, R223 ;  /* 0x000000dfdb04723e */ /* 0x000fe200000010ff */
[----:B------:R1:W-:Y:S01]  /*6120*/  STS [R204+0x1c000], R2 ;  /* 0x01c00002cc007388 */ /* 0x0003e20000000800 */
[----:B---3--:R-:W-:Y:S01]  /*6130*/  MOV R5, R162 ;  /* 0x000000a200057202 */ /* 0x008fe20000000f00 */
[----:B------:R-:W-:Y:S01]  /*6140*/  MUFU.EX2 R208, R9 ;  /* 0x0000000900d07308 */ /* 0x000fe20000000800 */
[----:B------:R-:W-:Y:S01]  /*6150*/  @P2 FSEL R5, R162, -INF , !P3 ;  /* 0xff800000a2052808 */ /* 0x000fe20005800000 */
[----:B------:R2:W-:Y:S01]  /*6160*/  STS [R203+0x1c000], R4 ;  /* 0x01c00004cb007388 */ /* 0x0005e20000000800 */
[----:B----4-:R-:W-:Y:S03]  /*6170*/  MOV R7, R226 ;  /* 0x000000e200077202 */ /* 0x010fe60000000f00 */
[----:B------:R-:W-:Y:S01]  /*6180*/  FFMA.FTZ R8, R5, c[0x0][0x23c], -R8 ;  /* 0x00008f0005087a23 */ /* 0x000fe20000010808 */
[----:B------:R-:W-:Y:S02]  /*6190*/  F2FP.BF16.PACK_AB R5, R101, R102 ;  /* 0x000000666505723e */ /* 0x000fe400000010ff */
[----:B------:R-:W-:Y:S01]  /*61a0*/  @P0 FSEL R7, R226, -INF , !P3 ;  /* 0xff800000e2070808 */ /* 0x000fe20005800000 */
[----:B------:R-:W3:Y:S04]  /*61b0*/  MUFU.EX2 R205, R8 ;  /* 0x0000000800cd7308 */ /* 0x000ee80000000800 */
[----:B------:R-:W-:Y:S06]  /*61c0*/  FFMA.FTZ R0, R7, c[0x0][0x23c], -R0 ;  /* 0x00008f0007007a23 */ /* 0x000fec0000010800 */
[----:B------:R4:W3:Y:S01]  /*61d0*/  MUFU.EX2 R3, R0 ;  /* 0x0000000000037308 */ /* 0x0008e20000000800 */
[----:B-1----:R-:W-:Y:S02]  /*61e0*/  F2FP.BF16.PACK_AB R2, R249, R251 ;  /* 0x000000fbf902723e */ /* 0x002fe400000010ff */
[----:B--2---:R-:W-:Y:S03]  /*61f0*/  F2FP.BF16.PACK_AB R4, R81, R82 ;  /* 0x000000525104723e */ /* 0x004fe600000010ff */
[----:B------:R1:W-:Y:S04]  /*6200*/  STS [R203+0x1c400], R2 ;  /* 0x01c40002cb007388 */ /* 0x0003e80000000800 */
[----:B------:R2:W-:Y:S01]  /*6210*/  STS [R204+0x1e000], R6 ;  /* 0x01e00006cc007388 */ /* 0x0005e20000000800 */
[----:B----4-:R-:W-:Y:S02]  /*6220*/  F2FP.BF16.PACK_AB R0, R221, R222 ;  /* 0x000000dedd00723e */ /* 0x010fe400000010ff */
[----:B-1----:R-:W-:Y:S02]  /*6230*/  F2FP.BF16.PACK_AB R2, R209, R215 ;  /* 0x000000d7d102723e */ /* 0x002fe400000010ff */
[----:B--2---:R-:W-:Y:S05]  /*6240*/  F2FP.BF16.PACK_AB R6, R83, R84 ;  /* 0x000000545306723e */ /* 0x004fea00000010ff */
[----:B------:R1:W-:Y:S04]  /*6250*/  STS [R204+0x1e400], R6 ;  /* 0x01e40006cc007388 */ /* 0x0003e80000000800 */
[----:B------:R2:W-:Y:S04]  /*6260*/  STS [R203+0x1e000], R5 ;  /* 0x01e00005cb007388 */ /* 0x0005e80000000800 */
[----:B------:R4:W-:Y:S04]  /*6270*/  STS [R203+0x1e400], R4 ;  /* 0x01e40004cb007388 */ /* 0x0009e80000000800 */
[----:B------:R3:W-:Y:S01]  /*6280*/  STS [R198+0x1c000], R2 ;  /* 0x01c00002c6007388 */ /* 0x0007e20000000800 */
[----:B-1----:R-:W-:Y:S02]  /*6290*/  F2FP.BF16.PACK_AB R6, R239, R240 ;  /* 0x000000f0ef06723e */ /* 0x002fe400000010ff */
[----:B--2---:R-:W-:Y:S03]  /*62a0*/  F2FP.BF16.PACK_AB R5, R97, R98 ;  /* 0x000000626105723e */ /* 0x004fe600000010ff */
[----:B------:R1:W-:Y:S01]  /*62b0*/  STS [R198+0x1c400], R6 ;  /* 0x01c40006c6007388 */ /* 0x0003e20000000800 */
[----:B----4-:R-:W-:Y:S03]  /*62c0*/  F2FP.BF16.PACK_AB R4, R75, R76 ;  /* 0x0000004c4b04723e */ /* 0x010fe600000010ff */
[----:B------:R2:W-:Y:S01]  /*62d0*/  STS [R199+0x1c400], R0 ;  /* 0x01c40000c7007388 */ /* 0x0005e20000000800 */
[----:B---3--:R-:W-:Y:S05]  /*62e0*/  F2FP.BF16.PACK_AB R2, R170, R171 ;  /* 0x000000abaa02723e */ /* 0x008fea00000010ff */
[----:B------:R3:W-:Y:S04]  /*62f0*/  STS [R199+0x1c000], R2 ;  /* 0x01c00002c7007388 */ /* 0x0007e80000000800 */
[----:B------:R4:W-:Y:S04]  /*6300*/  STS [R198+0x1e000], R5 ;  /* 0x01e00005c6007388 */ /* 0x0009e80000000800 */
[----:B------:R4:W-:Y:S01]  /*6310*/  STS [R198+0x1e400], R4 ;  /* 0x01e40004c6007388 */ /* 0x0009e20000000800 */
[----:B-1----:R-:W-:Y:S02]  /*6320*/  F2FP.BF16.PACK_AB R6, R95, R96 ;  /* 0x000000605f06723e */ /* 0x002fe400000010ff */
[----:B--2---:R-:W-:Y:S03]  /*6330*/  F2FP.BF16.PACK_AB R0, R166, R167 ;  /* 0x000000a7a600723e */ /* 0x004fe600000010ff */
[----:B------:R1:W-:Y:S01]  /*6340*/  STS [R199+0x1e000], R6 ;  /* 0x01e00006c7007388 */ /* 0x0003e20000000800 */
[----:B---3--:R-:W-:Y:S02]  /*6350*/  F2FP.BF16.PACK_AB R2, R218, R220 ;  /* 0x000000dcda02723e */ /* 0x008fe400000010ff */
[----:B----4-:R-:W-:Y:S02]  /*6360*/  F2FP.BF16.PACK_AB R5, R73, R74 ;  /* 0x0000004a4905723e */ /* 0x010fe400000010ff */
[----:B------:R-:W-:Y:S03]  /*6370*/  F2FP.BF16.PACK_AB R4, R168, R169 ;  /* 0x000000a9a804723e */ /* 0x000fe600000010ff */
[----:B------:R2:W-:Y:S04]  /*6380*/  STS [R199+0x1e400], R5 ;  /* 0x01e40005c7007388 */ /* 0x0005e80000000800 */
[----:B------:R3:W-:Y:S04]  /*6390*/  STS [R202+0x1c000], R4 ;  /* 0x01c00004ca007388 */ /* 0x0007e80000000800 */
[----:B------:R4:W-:Y:S01]  /*63a0*/  STS [R202+0x1c400], R2 ;  /* 0x01c40002ca007388 */ /* 0x0009e20000000800 */
[----:B-1----:R-:W-:Y:S03]  /*63b0*/  F2FP.BF16.PACK_AB R6, R93, R94 ;  /* 0x0000005e5d06723e */ /* 0x002fe600000010ff */
[----:B------:R1:W-:Y:S01]  /*63c0*/  STS [R201+0x1c000], R0 ;  /* 0x01c00000c9007388 */ /* 0x0003e20000000800 */
[----:B--2---:R-:W-:Y:S02]  /*63d0*/  F2FP.BF16.PACK_AB R5, R69, R70 ;  /* 0x000000464505723e */ /* 0x004fe400000010ff */
[----:B---3--:R-:W-:Y:S02]  /*63e0*/  F2FP.BF16.PACK_AB R4, R205, R208 ;  /* 0x000000d0cd04723e */ /* 0x008fe400000010ff */
[----:B----4-:R-:W-:Y:S03]  /*63f0*/  F2FP.BF16.PACK_AB R2, R244, R248 ;  /* 0x000000f8f402723e */ /* 0x010fe600000010ff */
[----:B------:R-:W-:Y:S01]  /*6400*/  STS [R201+0x1c400], R4 ;  /* 0x01c40004c9007388 */ /* 0x000fe20000000800 */
[----:B-1----:R-:W-:Y:S03]  /*6410*/  F2FP.BF16.PACK_AB R0, R3, R68 ;  /* 0x000000440300723e */ /* 0x002fe600000010ff */
        /* <DEDUP_REMOVED lines=47> */
[----:B------:R-:W-:Y:S01]  /*6710*/  IADD3 R145, R181, R192, RZ ;  /* 0x000000c0b5917210 */ /* 0x000fe20007ffe0ff */
[----:B------:R-:W-:Y:S01]  /*6720*/  HMMA.16816.F32.BF16 R64, R136, R134, R64 ;  /* 0x000000868840723c */ /* 0x000fe20000041840 */
[----:B------:R-:W-:Y:S03]  /*6730*/  LDSM.16.M88.4 R132, [R183+0x10000] ;  /* 0x01000000b784783b */ /* 0x000fe60000000200 */
[----:B------:R-:W-:Y:S02]  /*6740*/  IADD3 R146, P0, R149, UR11, RZ ;  /* 0x0000000b95927c10 */ /* 0x000fe4000ff1e0ff */
[----:B------:R-:W-:Y:S02]  /*6750*/  IADD3 R0, R189, R145, RZ ;  /* 0x00000091bd007210 */ /* 0x000fe40007ffe0ff */
[----:B------:R-:W-:Y:S01]  /*6760*/  IADD3.X R147, R148, UR10, RZ, P0, !PT ;  /* 0x0000000a94937c10 */ /* 0x000fe200087fe4ff */
[----:B------:R-:W1:Y:S01]  /*6770*/  LDSM.16.M88.4 R140, [R145+0x8000] ;  /* 0x00800000918c783b */ /* 0x000e620000000200 */
[----:B------:R-:W-:Y:S07]  /*6780*/  PLOP3.LUT P0, PT, PT, PT, UP5, 0x80, 0x0 ;  /* 0x000000000000781c */ /* 0x000fee0003f0f058 */
[----:B------:R-:W2:Y:S08]  /*6790*/  LDSM.16.M88.4 R136, [R145+0xa000] ;  /* 0x00a000009188783b */ /* 0x000eb00000000200 */
[----:B------:R-:W3:Y:S04]  /*67a0*/  LDG.E R144, [R146.64] ;  /* 0x0000000492907981 */ /* 0x000ee8000c1e1900 */
[----:B------:R4:W3:Y:S01]  /*67b0*/  LDG.E R2, [R146.64+0x100] ;  /* 0x0001000492027981 */ /* 0x0008e2000c1e1900 */
        /* <DEDUP_REMOVED lines=21> */
[----:B------:R2:W4:Y:S03]  /*6910*/  LDSM.16.M88.4 R140, [R0+0xa000] ;  /* 0x00a00000008c783b */ /* 0x0005260000000200 */
[----:B--2---:R-:W-:Y:S04]  /*6920*/  FFMA.FTZ R0, -R152, R152, 1 ;  /* 0x3f80000098007423 */ /* 0x004fe80000010198 */
[----:B------:R-:W-:Y:S01]  /*6930*/  FMUL.FTZ R0, R0, c[0x0][0x2ec] ;  /* 0x0000bb0000007a20 */ /* 0x000fe20000410000 */
[-C--:B-1----:R-:W-:Y:S08]  /*6940*/  HMMA.16816.F32.BF16 R4, R132, R136.reuse, R4 ;  /* 0x000000888404723c */ /* 0x082ff00000041804 */
[C---:B----4-:R-:W-:Y:S08]  /*6950*/  HMMA.16816.F32.BF16 R8, R140.reuse, R136, R8 ;  /* 0x000000888c08723c */ /* 0x050ff00000041808 */
[-C--:B------:R-:W-:Y:S08]  /*6960*/  HMMA.16816.F32.BF16 R12, R140, R138.reuse, R12 ;  /* 0x0000008a8c0c723c */ /* 0x080ff0000004180c */
[C---:B---3--:R-:W-:Y:S01]  /*6970*/  FADD.FTZ R4, -R144.reuse, R4 ;  /* 0x0000000490047221 */ /* 0x048fe20000010100 */
[C---:B------:R-:W-:Y:S01]  /*6980*/  HMMA.16816.F32.BF16 R16, R132.reuse, R138, R16 ;  /* 0x0000008a8410723c */ /* 0x040fe20000041810 */
[----:B------:R-:W1:Y:S02]  /*6990*/  LDSM.16.M88.4 R136, [R184+0x10800] ;  /* 0x01080000b888783b */ /* 0x000e640000000200 */
[----:B------:R-:W-:Y:S02]  /*69a0*/  FADD.FTZ R5, -R144, R5 ;  /* 0x0000000590057221 */ /* 0x000fe40000010100 */
[----:B------:R-:W-:Y:S01]  /*69b0*/  FMUL.FTZ R4, R237, R4 ;  /* 0x00000004ed047220 */ /* 0x000fe20000410000 */
[----:B------:R-:W-:Y:S01]  /*69c0*/  MOV R237, R150 ;  /* 0x0000009600ed7202 */ /* 0x000fe20000000f00 */
[----:B------:R-:W-:Y:S02]  /*69d0*/  FMUL.FTZ R148, R157, R5 ;  /* 0x000000059d947220 */ /* 0x000fe40000410000 */
[----:B------:R-:W-:Y:S02]  /*69e0*/  FMUL.FTZ R157, R4, R0 ;  /* 0x00000000049d7220 */ /* 0x000fe40000410000 */
[----:B------:R2:W3:Y:S01]  /*69f0*/  LDG.E R4, [R146.64+0x20] ;  /* 0x0000200492047981 */ /* 0x0004e2000c1e1900 */
[----:B------:R-:W-:Y:S03]  /*6a00*/  FFMA.FTZ R5, -R156, R156, 1 ;  /* 0x3f8000009c057423 */ /* 0x000fe6000001019c */
[----:B------:R2:W4:Y:S01]  /*6a10*/  LDG.E R0, [R146.64+0x120] ;  /* 0x0001200492007981 */ /* 0x000522000c1e1900 */
[----:B------:R-:W-:Y:S04]  /*6a20*/  FMUL.FTZ R5, R5, c[0x0][0x2ec] ;  /* 0x0000bb0005057a20 */ /* 0x000fe80000410000 */
[----:B------:R-:W-:Y:S02]  /*6a30*/  FMUL.FTZ R156, R148, R5 ;  /* 0x00000005949c7220 */ /* 0x000fe40000410000 */
[----:B------:R-:W-:Y:S02]  /*6a40*/  FFMA.FTZ R5, -R155, R155, 1 ;  /* 0x3f8000009b057423 */ /* 0x000fe4000001019b */
[C---:B------:R-:W-:Y:S02]  /*6a50*/  FADD.FTZ R16, -R144.reuse, R16 ;  /* 0x0000001090107221 */ /* 0x040fe40000010100 */
[C---:B------:R-:W-:Y:S02]  /*6a60*/  FADD.FTZ R17, -R144.reuse, R17 ;  /* 0x0000001190117221 */ /* 0x040fe40000010100 */
[----:B------:R-:W-:Y:S01]  /*6a70*/  FMUL.FTZ R5, R5, c[0x0][0x2ec] ;  /* 0x0000bb0005057a20 */ /* 0x000fe20000410000 */
[-C--:B-1----:R-:W-:Y:S08]  /*6a80*/  HMMA.16816.F32.BF16 R20, R132, R136.reuse, R20 ;  /* 0x000000888414723c */ /* 0x082ff00000041814 */
[C---:B------:R-:W-:Y:S08]  /*6a90*/  HMMA.16816.F32.BF16 R24, R140.reuse, R136, R24 ;  /* 0x000000888c18723c */ /* 0x040ff00000041818 */
[-C--:B------:R-:W-:Y:S08]  /*6aa0*/  HMMA.16816.F32.BF16 R28, R140, R138.reuse, R28 ;  /* 0x0000008a8c1c723c */ /* 0x080ff0000004181c */
[C---:B------:R-:W-:Y:S01]  /*6ab0*/  FADD.FTZ R20, -R144.reuse, R20 ;  /* 0x0000001490147221 */ /* 0x040fe20000010100 */
[C---:B------:R-:W-:Y:S01]  /*6ac0*/  HMMA.16816.F32.BF16 R32, R132.reuse, R138, R32 ;  /* 0x0000008a8420723c */ /* 0x040fe20000041820 */
[----:B------:R-:W1:Y:S02]  /*6ad0*/  LDSM.16.M88.4 R136, [R184+0x11000] ;  /* 0x01100000b888783b */ /* 0x000e640000000200 */
[----:B------:R-:W-:Y:S04]  /*6ae0*/  FADD.FTZ R21, -R144, R21 ;  /* 0x0000001590157221 */ /* 0x000fe80000010100 */
[----:B------:R-:W-:Y:S11]  /*6af0*/  FMUL.FTZ R21, R236, R21 ;  /* 0x00000015ec157220 */ /* 0x000ff60000410000 */
[----:B------:R-:W-:Y:S06]  /*6b00*/  @!UPT UIADD3 URZ, URZ, URZ, URZ ;  /* 0x0000003f3f3ff290 */ /* 0x000fec000fffe03f */
[C---:B------:R-:W-:Y:S02]  /*6b10*/  FADD.FTZ R33, -R144.reuse, R33 ;  /* 0x0000002190217221 */ /* 0x040fe40000010100 */
[----:B------:R-:W-:Y:S02]  /*6b20*/  FADD.FTZ R32, -R144, R32 ;  /* 0x0000002090207221 */ /* 0x000fe40000010100 */
[----:B------:R-:W-:Y:S01]  /*6b30*/  FMUL.FTZ R33, R219, R33 ;  /* 0x00000021db217220 */ /* 0x000fe20000410000 */
[-C--:B-1----:R-:W-:Y:S08]  /*6b40*/  HMMA.16816.F32.BF16 R36, R132, R136.reuse, R36 ;  /* 0x000000888424723c */ /* 0x082ff00000041824 */
[C---:B------:R-:W-:Y:S08]  /*6b50*/  HMMA.16816.F32.BF16 R40, R140.reuse, R136, R40 ;  /* 0x000000888c28723c */ /* 0x040ff00000041828 */
[-C--:B------:R-:W-:Y:S08]  /*6b60*/  HMMA.16816.F32.BF16 R44, R140, R138.reuse, R44 ;  /* 0x0000008a8c2c723c */ /* 0x080ff0000004182c */
[C---:B------:R-:W-:Y:S01]  /*6b70*/  HMMA.16816.F32.BF16 R48, R132.reuse, R138, R48 ;  /* 0x0000008a8430723c */ /* 0x040fe20000041830 */
[----:B------:R-:W1:Y:S07]  /*6b80*/  LDSM.16.M88.4 R136, [R184+0x11800] ;  /* 0x01180000b888783b */ /* 0x000e6e0000000200 */
[-C--:B-1----:R-:W-:Y:S08]  /*6b90*/  HMMA.16816.F32.BF16 R52, R132, R136.reuse, R52 ;  /* 0x000000888434723c */ /* 0x082ff00000041834 */
[C---:B------:R-:W-:Y:S07]  /*6ba0*/  HMMA.16816.F32.BF16 R56, R140.reuse, R136, R56 ;  /* 0x000000888c38723c */ /* 0x040fee0000041838 */
[----:B------:R-:W-:Y:S01]  /*6bb0*/  MOV R137, R151 ;  /* 0x0000009700897202 */ /* 0x000fe20000000f00 */
[-C--:B------:R-:W-:Y:S08]  /*6bc0*/  HMMA.16816.F32.BF16 R60, R140, R138.reuse, R60 ;  /* 0x0000008a8c3c723c */ /* 0x080ff0000004183c */
[----:B------:R-:W-:Y:S07]  /*6bd0*/  HMMA.16816.F32.BF16 R64, R132, R138, R64 ;  /* 0x0000008a8440723c */ /* 0x000fee0000041840 */
[----:B------:R-:W-:Y:S02]  /*6be0*/  FMUL.FTZ R134, R246, R16 ;  /* 0x00000010f6867220 */ /* 0x000fe40000410000 */
[----:B------:R-:W-:Y:S03]  /*6bf0*/  FMUL.FTZ R133, R243, R17 ;  /* 0x00000011f3857220 */ /* 0x000fe60000410000 */
[----:B------:R-:W-:Y:S02]  /*6c00*/  FFMA.FTZ R16, -R213, R213, 1 ;  /* 0x3f800000d5107423 */ /* 0x000fe400000101d5 */
[----:B------:R-:W-:Y:S02]  /*6c10*/  FMUL.FTZ R132, R238, R20 ;  /* 0x00000014ee847220 */ /* 0x000fe40000410000 */
[----:B------:R-:W-:Y:S02]  /*6c20*/  FFMA.FTZ R20, -R153, R153, 1 ;  /* 0x3f80000099147423 */ /* 0x000fe40000010199 */
[----:B------:R-:W-:Y:S02]  /*6c30*/  FMUL.FTZ R16, R16, c[0x0][0x2ec] ;  /* 0x0000bb0010107a20 */ /* 0x000fe40000410000 */
[----:B------:R-:W-:Y:S02]  /*6c40*/  FFMA.FTZ R17, -R154, R154, 1 ;  /* 0x3f8000009a117423 */ /* 0x000fe4000001019a */
[----:B------:R-:W-:Y:S02]  /*6c50*/  FMUL.FTZ R154, R133, R5 ;  /* 0x00000005859a7220 */ /* 0x000fe40000410000 */
[----:B------:R-:W-:Y:S02]  /*6c60*/  FMUL.FTZ R5, R20, c[0x0][0x2ec] ;  /* 0x0000bb0014057a20 */ /* 0x000fe40000410000 */
[----:B------:R-:W-:Y:S02]  /*6c70*/  FMUL.FTZ R155, R134, R16 ;  /* 0x00000010869b7220 */ /* 0x000fe40000410000 */
[----:B------:R-:W-:Y:S02]  /*6c80*/  FMUL.FTZ R16, R17, c[0x0][0x2ec] ;  /* 0x0000bb0011107a20 */ /* 0x000fe40000410000 */
[----:B------:R-:W-:Y:S02]  /*6c90*/  FMUL.FTZ R152, R21, R5 ;  /* 0x0000000515987220 */ /* 0x000fe40000410000 */
[----:B------:R-:W-:Y:S02]  /*6ca0*/  FFMA.FTZ R5, -R176, R176, 1 ;  /* 0x3f800000b0057423 */ /* 0x000fe400000101b0 */
[----:B------:R-:W-:Y:S02]  /*6cb0*/  FMUL.FTZ R153, R132, R16 ;  /* 0x0000001084997220 */ /* 0x000fe40000410000 */
[----:B------:R-:W-:Y:S02]  /*6cc0*/  FADD.FTZ R21, -R144, R37 ;  /* 0x0000002590157221 */ /* 0x000fe40000010100 */
[----:B------:R-:W-:Y:S02]  /*6cd0*/  FFMA.FTZ R16, -R177, R177, 1 ;  /* 0x3f800000b1107423 */ /* 0x000fe400000101b1 */
[----:B------:R-:W-:Y:S02]  /*6ce0*/  FMUL.FTZ R5, R5, c[0x0][0x2ec] ;  /* 0x0000bb0005057a20 */ /* 0x000fe40000410000 */
[----:B------:R-:W-:Y:S02]  /*6cf0*/  FFMA.FTZ R20, -R172, R172, 1 ;  /* 0x3f800000ac147423 */ /* 0x000fe400000101ac */
[----:B------:R-:W-:Y:S02]  /*6d00*/  FMUL.FTZ R132, R223, R32 ;  /* 0x00000020df847220 */ /* 0x000fe40000410000 */
[----:B------:R-:W-:Y:S02]  /*6d10*/  FADD.FTZ R32, -R144, R36 ;  /* 0x0000002490207221 */ /* 0x000fe40000010100 */
[----:B------:R-:W-:Y:S02]  /*6d20*/  FMUL.FTZ R21, R209, R21 ;  /* 0x00000015d1157220 */ /* 0x000fe40000410000 */
[----:B------:R-:W-:Y:S02]  /*6d30*/  FMUL.FTZ R16, R16, c[0x0][0x2ec] ;  /* 0x0000bb0010107a20 */ /* 0x000fe40000410000 */
[----:B------:R-:W-:Y:S02]  /*6d40*/  FFMA.FTZ R17, -R173, R173, 1 ;  /* 0x3f800000ad117423 */ /* 0x000fe400000101ad */
[----:B------:R-:W-:Y:S02]  /*6d50*/  FMUL.FTZ R150, R33, R5 ;  /* 0x0000000521967220 */ /* 0x000fe40000410000 */
[----:B------:R-:W-:Y:S02]  /*6d60*/  FMUL.FTZ R5, R20, c[0x0][0x2ec] ;  /* 0x0000bb0014057a20 */ /* 0x000fe40000410000 */
[----:B------:R-:W-:Y:S02]  /*6d70*/  FMUL.FTZ R32, R215, R32 ;  /* 0x00000020d7207220 */ /* 0x000fe40000410000 */
[----:B------:R-:W-:Y:S02]  /*6d80*/  FMUL.FTZ R151, R132, R16 ;  /* 0x0000001084977220 */ /* 0x000fe40000410000 */
[----:B------:R-:W-:Y:S02]  /*6d90*/  FMUL.FTZ R16, R17, c[0x0][0x2ec] ;  /* 0x0000bb0011107a20 */ /* 0x000fe40000410000 */
[----:B------:R-:W-:Y:S02]  /*6da0*/  FADD.FTZ R17, -R144, R49 ;  /* 0x0000003190117221 */ /* 0x000fe40000010100 */
[----:B------:R-:W-:Y:S02]  /*6db0*/  FMUL.FTZ R148, R21, R5 ;  /* 0x0000000515947220 */ /* 0x000fe40000410000 */
[----:B------:R-:W-:Y:S02]  /*6dc0*/  FFMA.FTZ R5, -R164, R164, 1 ;  /* 0x3f800000a4057423 */ /* 0x000fe400000101a4 */
[----:B------:R-:W-:Y:S02]  /*6dd0*/  FADD.FTZ R20, -R144, R48 ;  /* 0x0000003090147221 */ /* 0x000fe40000010100 */
[----:B------:R-:W-:Y:S02]  /*6de0*/  FMUL.FTZ R149, R32, R16 ;  /* 0x0000001020957220 */ /* 0x000fe40000410000 */
[----:B------:R-:W-:Y:S02]  /*6df0*/  FMUL.FTZ R17, R170, R17 ;  /* 0x00000011aa117220 */ /* 0x000fe40000410000 */
[----:B------:R-:W-:Y:S02]  /*6e00*/  FFMA.FTZ R16, -R165, R165, 1 ;  /* 0x3f800000a5107423 */ /* 0x000fe400000101a5 */
[----:B------:R-:W-:Y:S02]  /*6e10*/  FMUL.FTZ R5, R5, c[0x0][0x2ec] ;  /* 0x0000bb0005057a20 */ /* 0x000fe40000410000 */
[----:B------:R-:W-:Y:S02]  /*6e20*/  FMUL.FTZ R20, R171, R20 ;  /* 0x00000014ab147220 */ /* 0x000fe40000410000 */
[----:B------:R-:W-:Y:S02]  /*6e30*/  FMUL.FTZ R16, R16, c[0x0][0x2ec] ;  /* 0x0000bb0010107a20 */ /* 0x000fe40000410000 */
[----:B------:R-:W-:Y:S02]  /*6e40*/  FADD.FTZ R21, -R144, R65 ;  /* 0x0000004190157221 */ /* 0x000fe40000010100 */
[----:B--2---:R-:W-:Y:S02]  /*6e50*/  FMUL.FTZ R146, R17, R5 ;  /* 0x0000000511927220 */ /* 0x004fe40000410000 */
[----:B------:R-:W-:Y:S01]  /*6e60*/  FFMA.FTZ R5, -R158, R158, 1 ;  /* 0x3f8000009e057423 */ /* 0x000fe2000001019e */
[----:B------:R-:W-:Y:S01]  /*6e70*/  MOV R158, R195 ;  /* 0x000000c3009e7202 */ /* 0x000fe20000000f00 */
[----:B------:R-:W-:Y:S02]  /*6e80*/  FADD.FTZ R32, -R144, R64 ;  /* 0x0000004090207221 */ /* 0x000fe40000010100 */
[----:B------:R-:W-:Y:S02]  /*6e90*/  FMUL.FTZ R147, R20, R16 ;  /* 0x0000001014937220 */ /* 0x000fe40000410000 */
[----:B------:R-:W-:Y:S02]  /*6ea0*/  FMUL.FTZ R21, R166, R21 ;  /* 0x00000015a6157220 */ /* 0x000fe40000410000 */
[----:B------:R-:W-:Y:S01]  /*6eb0*/  FFMA.FTZ R16, -R159, R159, 1 ;  /* 0x3f8000009f107423 */ /* 0x000fe2000001019f */
[----:B------:R-:W-:Y:S01]  /*6ec0*/  MOV R159, R194 ;  /* 0x000000c2009f7202 */ /* 0x000fe20000000f00 */
[----:B------:R-:W-:Y:S02]  /*6ed0*/  FMUL.FTZ R5, R5, c[0x0][0x2ec] ;  /* 0x0000bb0005057a20 */ /* 0x000fe40000410000 */
[----:B------:R-:W-:Y:S02]  /*6ee0*/  FMUL.FTZ R32, R167, R32 ;  /* 0x00000020a7207220 */ /* 0x000fe40000410000 */
[----:B------:R-:W-:Y:S02]  /*6ef0*/  FMUL.FTZ R16, R16, c[0x0][0x2ec] ;  /* 0x0000bb0010107a20 */ /* 0x000fe40000410000 */
[----:B------:R-:W-:Y:S02]  /*6f00*/  FMUL.FTZ R141, R21, R5 ;  /* 0x00000005158d7220 */ /* 0x000fe40000410000 */
[----:B------:R-:W-:Y:S02]  /*6f10*/  FFMA.FTZ R5, -R241, R241, 1 ;  /* 0x3f800000f1057423 */ /* 0x000fe400000101f1 */
[----:B------:R-:W-:Y:S02]  /*6f20*/  FADD.FTZ R33, -R144, R53 ;  /* 0x0000003590217221 */ /* 0x000fe40000010100 */
[----:B------:R-:W-:Y:S02]  /*6f30*/  FFMA.FTZ R17, -R160, R160, 1 ;  /* 0x3f800000a0117423 */ /* 0x000fe400000101a0 */
[----:B------:R-:W-:Y:S02]  /*6f40*/  FMUL.FTZ R142, R32, R16 ;  /* 0x00000010208e7220 */ /* 0x000fe40000410000 */
[----:B------:R-:W-:Y:S02]  /*6f50*/  FMUL.FTZ R5, R5, c[0x0][0x2ec] ;  /* 0x0000bb0005057a20 */ /* 0x000fe40000410000 */
[C---:B---3--:R-:W-:Y:S02]  /*6f60*/  FADD.FTZ R7, -R4.reuse, R7 ;  /* 0x0000000704077221 */ /* 0x048fe40000010100 */
[----:B------:R-:W-:Y:S02]  /*6f70*/  FADD.FTZ R16, -R4, R6 ;  /* 0x0000000604107221 */ /* 0x000fe40000010100 */
[----:B------:R-:W-:Y:S02]  /*6f80*/  FFMA.FTZ R6, -R242, R242, 1 ;  /* 0x3f800000f2067423 */ /* 0x000fe400000101f2 */
[----:B------:R-:W-:Y:S02]  /*6f90*/  FMUL.FTZ R7, R237, R7 ;  /* 0x00000007ed077220 */ /* 0x000fe40000410000 */
[----:B------:R-:W-:Y:S02]  /*6fa0*/  FADD.FTZ R36, -R144, R52 ;  /* 0x0000003490247221 */ /* 0x000fe40000010100 */
[----:B------:R-:W-:Y:S02]  /*6fb0*/  FMUL.FTZ R33, R168, R33 ;  /* 0x00000021a8217220 */ /* 0x000fe40000410000 */
[----:B------:R-:W-:Y:S02]  /*6fc0*/  FFMA.FTZ R20, -R161, R161, 1 ;  /* 0x3f800000a1147423 */ /* 0x000fe400000101a1 */
[----:B------:R-:W-:Y:S02]  /*6fd0*/  FMUL.FTZ R17, R17, c[0x0][0x2ec] ;  /* 0x0000bb0011117a20 */ /* 0x000fe40000410000 */
[----:B------:R-:W-:Y:S02]  /*6fe0*/  FMUL.FTZ R16, R137, R16 ;  /* 0x0000001089107220 */ /* 0x000fe40000410000 */
[----:B------:R-:W-:Y:S02]  /*6ff0*/  FMUL.FTZ R6, R6, c[0x0][0x2ec] ;  /* 0x0000bb0006067a20 */ /* 0x000fe40000410000 */
[----:B------:R-:W-:Y:S02]  /*7000*/  FADD.FTZ R19, -R4, R19 ;  /* 0x0000001304137221 */ /* 0x000fe40000010100 */
[----:B------:R-:W-:Y:S02]  /*7010*/  FMUL.FTZ R139, R7, R5 ;  /* 0x00000005078b7220 */ /* 0x000fe40000410000 */
[----:B------:R-:W-:Y:S02]  /*7020*/  FFMA.FTZ R5, -R233, R233, 1 ;  /* 0x3f800000e9057423 */ /* 0x000fe400000101e9 */
[----:B------:R-:W-:Y:S02]  /*7030*/  FMUL.FTZ R36, R169, R36 ;  /* 0x00000024a9247220 */ /* 0x000fe40000410000 */
[----:B------:R-:W-:Y:S02]  /*7040*/  FMUL.FTZ R20, R20, c[0x0][0x2ec] ;  /* 0x0000bb0014147a20 */ /* 0x000fe40000410000 */
[----:B------:R-:W-:Y:S02]  /*7050*/  FMUL.FTZ R143, R33, R17 ;  /* 0x00000011218f7220 */ /* 0x000fe40000410000 */
[----:B------:R-:W-:Y:S02]  /*7060*/  FADD.FTZ R18, -R4, R18 ;  /* 0x0000001204127221 */ /* 0x000fe40000010100 */
[----:B------:R-:W-:Y:S02]  /*7070*/  FMUL.FTZ R140, R16, R6 ;  /* 0x00000006108c7220 */ /* 0x000fe40000410000 */
[----:B------:R-:W-:Y:S02]  /*7080*/  FMUL.FTZ R19, R115, R19 ;  /* 0x0000001373137220 */ /* 0x000fe40000410000 */
[----:B------:R-:W-:Y:S02]  /*7090*/  FADD.FTZ R17, -R4, R23 ;  /* 0x0000001704117221 */ /* 0x000fe40000010100 */
[----:B------:R-:W-:Y:S02]  /*70a0*/  FFMA.FTZ R6, -R235, R235, 1 ;  /* 0x3f800000eb067423 */ /* 0x000fe400000101eb */
[----:B------:R-:W-:Y:S02]  /*70b0*/  FMUL.FTZ R5, R5, c[0x0][0x2ec] ;  /* 0x0000bb0005057a20 */ /* 0x000fe40000410000 */
[----:B------:R-:W-:Y:S02]  /*70c0*/  FFMA.FTZ R16, -R230, R230, 1 ;  /* 0x3f800000e6107423 */ /* 0x000fe400000101e6 */
[----:B------:R-:W-:Y:S02]  /*70d0*/  FMUL.FTZ R144, R36, R20 ;  /* 0x0000001424907220 */ /* 0x000fe40000410000 */
[----:B------:R-:W-:Y:S02]  /*70e0*/  FMUL.FTZ R20, R116, R18 ;  /* 0x0000001274147220 */ /* 0x000fe40000410000 */
[----:B------:R-:W-:Y:S01]  /*70f0*/  FADD.FTZ R18, -R4, R22 ;  /* 0x0000001604127221 */ /* 0x000fe20000010100 */
[----:B------:R1:W5:Y:S01]  /*7100*/  LDL.LU R116, [R1+0x15c] ;  /* 0x00015c0001747983 */ /* 0x0003620000300800 */
[----:B------:R-:W-:Y:S02]  /*7110*/  FMUL.FTZ R17, R113, R17 ;  /* 0x0000001171117220 */ /* 0x000fe40000410000 */
[----:B------:R-:W-:Y:S01]  /*7120*/  FMUL.FTZ R6, R6, c[0x0][0x2ec] ;  /* 0x0000bb0006067a20 */ /* 0x000fe20000410000 */
[----:B------:R1:W5:Y:S01]  /*7130*/  LDL.LU R115, [R1+0x158] ;  /* 0x0001580001737983 */ /* 0x0003620000300800 */
[----:B------:R-:W-:Y:S02]  /*7140*/  FFMA.FTZ R7, -R231, R231, 1 ;  /* 0x3f800000e7077423 */ /* 0x000fe400000101e7 */
[----:B------:R-:W-:Y:S02]  /*7150*/  FMUL.FTZ R23, R19, R5 ;  /* 0x0000000513177220 */ /* 0x000fe40000410000 */
[----:B------:R-:W-:Y:S02]  /*7160*/  FMUL.FTZ R5, R16, c[0x0][0x2ec] ;  /* 0x0000bb0010057a20 */ /* 0x000fe40000410000 */
[----:B------:R-:W-:Y:S02]  /*7170*/  FMUL.FTZ R18, R114, R18 ;  /* 0x0000001272127220 */ /* 0x000fe40000410000 */
[----:B------:R-:W-:Y:S01]  /*7180*/  FMUL.FTZ R138, R20, R6 ;  /* 0x00000006148a7220 */ /* 0x000fe20000410000 */
[----:B------:R1:W5:Y:S01]  /*7190*/  LDL.LU R114, [R1+0x154] ;  /* 0x0001540001727983 */ /* 0x0003620000300800 */
[----:B------:R-:W-:Y:S02]  /*71a0*/  FMUL.FTZ R6, R7, c[0x0][0x2ec] ;  /* 0x0000bb0007067a20 */ /* 0x000fe40000410000 */
[----:B------:R-:W-:Y:S01]  /*71b0*/  FADD.FTZ R19, -R4, R35 ;  /* 0x0000002304137221 */ /* 0x000fe20000010100 */
[----:B------:R1:W5:Y:S01]  /*71c0*/  LDL.LU R113, [R1+0x150] ;  /* 0x0001500001717983 */ /* 0x0003620000300800 */
[----:B------:R-:W-:Y:S02]  /*71d0*/  FMUL.FTZ R136, R17, R5 ;  /* 0x0000000511887220 */ /* 0x000fe40000410000 */
[----:B------:R-:W-:Y:S02]  /*71e0*/  FFMA.FTZ R5, -R216, R216, 1 ;  /* 0x3f800000d8057423 */ /* 0x000fe400000101d8 */
        /* <DEDUP_REMOVED lines=9> */
[----:B------:R-:W-:Y:S02]  /*7280*/  FMUL.FTZ R6, R6, c[0x0][0x2ec] ;  /* 0x0000bb0006067a20 */ /* 0x000fe40000410000 */
[----:B------:R-:W-:Y:S02]  /*7290*/  FFMA.FTZ R7, -R214, R214, 1 ;  /* 0x3f800000d6077423 */ /* 0x000fe400000101d6 */
[----:B------:R-:W-:Y:S02]  /*72a0*/  FMUL.FTZ R134, R19, R5 ;  /* 0x0000000513867220 */ /* 0x000fe40000410000 */
[----:B------:R-:W-:Y:S02]  /*72b0*/  FMUL.FTZ R5, R16, c[0x0][0x2ec] ;  /* 0x0000bb0010057a20 */ /* 0x000fe40000410000 */
[----:B------:R-:W-:Y:S02]  /*72c0*/  FADD.FTZ R18, -R4, R38 ;  /* 0x0000002604127221 */ /* 0x000fe40000010100 */
[----:B------:R-:W-:Y:S02]  /*72d0*/  FMUL.FTZ R135, R20, R6 ;  /* 0x0000000614877220 */ /* 0x000fe40000410000 */
[----:B------:R-:W-:Y:S02]  /*72e0*/  FMUL.FTZ R6, R7, c[0x0][0x2ec] ;  /* 0x0000bb0007067a20 */ /* 0x000fe40000410000 */
[----:B------:R-:W-:Y:S02]  /*72f0*/  FADD.FTZ R7, -R4, R51 ;  /* 0x0000003304077221 */ /* 0x000fe40000010100 */
[----:B------:R-:W-:Y:S02]  /*7300*/  FMUL.FTZ R132, R17, R5 ;  /* 0x0000000511847220 */ /* 0x000fe40000410000 */
[----:B------:R-:W-:Y:S02]  /*7310*/  FFMA.FTZ R5, -R178, R178, 1 ;  /* 0x3f800000b2057423 */ /* 0x000fe400000101b2 */
        /* <DEDUP_REMOVED lines=8> */
[----:B------:R-:W-:Y:S02]  /*73a0*/  FFMA.FTZ R5, -R163, R163, 1 ;  /* 0x3f800000a3057423 */ /* 0x000fe400000101a3 */
[----:B------:R-:W-:Y:S02]  /*73b0*/  FMUL.FTZ R16, R222, R16 ;  /* 0x00000010de107220 */ /* 0x000fe40000410000 */
[C---:B------:R-:W-:Y:S02]  /*73c0*/  FADD.FTZ R19, -R4.reuse, R54 ;  /* 0x0000003604137221 */ /* 0x040fe40000010100 */
[----:B------:R-:W-:Y:S02]  /*73d0*/  FADD.FTZ R18, -R4, R55 ;  /* 0x0000003704127221 */ /* 0x000fe40000010100 */
[----:B------:R-:W-:Y:S02]  /*73e0*/  FMUL.FTZ R6, R6, c[0x0][0x2ec] ;  /* 0x0000bb0006067a20 */ /* 0x000fe40000410000 */
[----:B------:R-:W-:Y:S02]  /*73f0*/  FADD.FTZ R67, -R4, R67 ;  /* 0x0000004304437221 */ /* 0x000fe40000010100 */
[----:B------:R-:W-:Y:S02]  /*7400*/  FMUL.FTZ R17, R208, R17 ;  /* 0x00000011d0117220 */ /* 0x000fe40000410000 */
[----:B------:R-:W-:Y:S02]  /*7410*/  FFMA.FTZ R4, -R162, R162, 1 ;  /* 0x3f800000a2047423 */ /* 0x000fe400000101a2 */
[----:B------:R-:W-:Y:S02]  /*7420*/  FMUL.FTZ R5, R5, c[0x0][0x2ec] ;  /* 0x0000bb0005057a20 */ /* 0x000fe40000410000 */
[----:B------:R-:W-:Y:S02]  /*7430*/  FMUL.FTZ R66, R16, R6 ;  /* 0x0000000610427220 */ /* 0x000fe40000410000 */
[----:B------:R-:W-:Y:S02]  /*7440*/  FMUL.FTZ R16, R205, R67 ;  /* 0x00000043cd107220 */ /* 0x000fe40000410000 */
[----:B------:R-:W-:Y:S02]  /*7450*/  FMUL.FTZ R4, R4, c[0x0][0x2ec] ;  /* 0x0000bb0004047a20 */ /* 0x000fe40000410000 */
[----:B------:R-:W-:Y:S02]  /*7460*/  FMUL.FTZ R54, R17, R5 ;  /* 0x0000000511367220 */ /* 0x000fe40000410000 */
[----:B------:R-:W-:Y:S02]  /*7470*/  FADD.FTZ R5, -R2, R8 ;  /* 0x0000000802057221 */ /* 0x000fe40000010100 */
[----:B------:R-:W-:Y:S02]  /*7480*/  FMUL.FTZ R53, R16, R4 ;  /* 0x0000000410357220 */ /* 0x000fe40000410000 */
[C---:B------:R-:W-:Y:S02]  /*7490*/  FADD.FTZ R4, -R2.reuse, R9 ;  /* 0x0000000902047221 */ /* 0x040fe40000010100 */
[----:B------:R-:W-:Y:S02]  /*74a0*/  FADD.FTZ R8, -R2, R13 ;  /* 0x0000000d02087221 */ /* 0x000fe40000010100 */
[----:B------:R-:W-:Y:S02]  /*74b0*/  FMUL.FTZ R13, R112, R5 ;  /* 0x00000005700d7220 */ /* 0x000fe40000410000 */
[----:B------:R-:W-:Y:S01]  /*74c0*/  FADD.FTZ R9, -R2, R12 ;  /* 0x0000000c02097221 */ /* 0x000fe20000010100 */
[----:B------:R1:W5:Y:S01]  /*74d0*/  LDL.LU R112, [R1+0x14c] ;  /* 0x00014c0001707983 */ /* 0x0003620000300800 */
[----:B------:R-:W-:Y:S02]  /*74e0*/  FMUL.FTZ R12, R111, R4 ;  /* 0x000000046f0c7220 */ /* 0x000fe40000410000 */
[----:B------:R-:W-:Y:S01]  /*74f0*/  FFMA.FTZ R7, -R175, R175, 1 ;  /* 0x3f800000af077423 */ /* 0x000fe200000101af */
[----:B------:R1:W5:Y:S01]  /*7500*/  LDL.LU R111, [R1+0x148] ;  /* 0x00014800016f7983 */ /* 0x0003620000300800 */
[----:B------:R-:W-:Y:S02]  /*7510*/  FMUL.FTZ R9, R110, R9 ;  /* 0x000000096e097220 */ /* 0x000fe40000410000 */
[----:B------:R-:W-:Y:S01]  /*7520*/  FMUL.FTZ R19, R220, R19 ;  /* 0x00000013dc137220 */ /* 0x000fe20000410000 */
[----:B------:R1:W5:Y:S01]  /*7530*/  LDL.LU R110, [R1+0x144] ;  /* 0x00014400016e7983 */ /* 0x0003620000300800 */
[----:B------:R-:W-:Y:S02]  /*7540*/  FFMA.FTZ R6, -R174, R174, 1 ;  /* 0x3f800000ae067423 */ /* 0x000fe400000101ae */
[----:B------:R-:W-:Y:S02]  /*7550*/  FMUL.FTZ R7, R7, c[0x0][0x2ec] ;  /* 0x0000bb0007077a20 */ /* 0x000fe40000410000 */
[----:B------:R-:W-:Y:S02]  /*7560*/  FMUL.FTZ R8, R109, R8 ;  /* 0x000000086d087220 */ /* 0x000fe40000410000 */
[----:B------:R-:W-:Y:S01]  /*7570*/  FMUL.FTZ R18, R218, R18 ;  /* 0x00000012da127220 */ /* 0x000fe20000410000 */
[----:B------:R1:W5:Y:S01]  /*7580*/  LDL.LU R109, [R1+0x140] ;  /* 0x00014000016d7983 */ /* 0x0003620000300800 */
[----:B------:R-:W-:Y:S02]  /*7590*/  FMUL.FTZ R6, R6, c[0x0][0x2ec] ;  /* 0x0000bb0006067a20 */ /* 0x000fe40000410000 */
[----:B------:R-:W-:Y:S02]  /*75a0*/  FMUL.FTZ R64, R19, R7 ;  /* 0x0000000713407220 */ /* 0x000fe40000410000 */
[----:B------:R-:W-:Y:S02]  /*75b0*/  FFMA.FTZ R7, -R108, R108, 1 ;  /* 0x3f8000006c077423 */ /* 0x000fe4000001016c */
[----:B------:R-:W-:Y:S01]  /*75c0*/  FMUL.FTZ R55, R18, R6 ;  /* 0x0000000612377220 */ /* 0x000fe20000410000 */
[----:B------:R1:W5:Y:S01]  /*75d0*/  LDL.LU R108, [R1+0x13c] ;  /* 0x00013c00016c7983 */ /* 0x0003620000300800 */
[----:B------:R-:W-:Y:S02]  /*75e0*/  FFMA.FTZ R6, -R107, R107, 1 ;  /* 0x3f8000006b067423 */ /* 0x000fe4000001016b */
[----:B------:R-:W-:Y:S01]  /*75f0*/  FFMA.FTZ R5, -R106, R106, 1 ;  /* 0x3f8000006a057423 */ /* 0x000fe2000001016a */
[----:B------:R1:W5:Y:S01]  /*7600*/  LDL.LU R107, [R1+0x138] ;  /* 0x00013800016b7983 */ /* 0x0003620000300800 */
[----:B------:R-:W-:Y:S02]  /*7610*/  FMUL.FTZ R7, R7, c[0x0][0x2ec] ;  /* 0x0000bb0007077a20 */ /* 0x000fe40000410000 */
[----:B------:R-:W-:Y:S01]  /*7620*/  FFMA.FTZ R4, -R105, R105, 1 ;  /* 0x3f80000069047423 */ /* 0x000fe20000010169 */
[----:B------:R1:W5:Y:S01]  /*7630*/  LDL.LU R106, [R1+0x134] ;  /* 0x00013400016a7983 */ /* 0x0003620000300800 */
[----:B------:R-:W-:Y:S02]  /*7640*/  FMUL.FTZ R6, R6, c[0x0][0x2ec] ;  /* 0x0000bb0006067a20 */ /* 0x000fe40000410000 */
[----:B------:R-:W-:Y:S01]  /*7650*/  FMUL.FTZ R52, R13, R7 ;  /* 0x000000070d347220 */ /* 0x000fe20000410000 */
[----:B------:R1:W5:Y:S01]  /*7660*/  LDL.LU R105, [R1+0x130] ;  /* 0x0001300001697983 */ /* 0x0003620000300800 */
[----:B------:R-:W-:Y:S02]  /*7670*/  FADD.FTZ R13, -R2, R24 ;  /* 0x00000018020d7221 */ /* 0x000fe40000010100 */
[----:B------:R-:W-:Y:S02]  /*7680*/  FMUL.FTZ R5, R5, c[0x0][0x2ec] ;  /* 0x0000bb0005057a20 */ /* 0x000fe40000410000 */
[----:B------:R-:W-:Y:S02]  /*7690*/  FMUL.FTZ R20, R12, R6 ;  /* 0x000000060c147220 */ /* 0x000fe40000410000 */
[----:B------:R-:W-:Y:S02]  /*76a0*/  FADD.FTZ R12, -R2, R25 ;  /* 0x00000019020c7221 */ /* 0x000fe40000010100 */
[----:B------:R-:W-:Y:S02]  /*76b0*/  FMUL.FTZ R13, R104, R13 ;  /* 0x0000000d680d7220 */ /* 0x000fe40000410000 */
[----:B------:R-:W-:Y:S01]  /*76c0*/  FMUL.FTZ R4, R4, c[0x0][0x2ec] ;  /* 0x0000bb0004047a20 */ /* 0x000fe20000410000 */
[----:B------:R1:W5:Y:S01]  /*76d0*/  LDL.LU R104, [R1+0x12c] ;  /* 0x00012c0001687983 */ /* 0x0003620000300800 */
[----:B------:R-:W-:Y:S02]  /*76e0*/  FMUL.FTZ R19, R9, R5 ;  /* 0x0000000509137220 */ /* 0x000fe40000410000 */
[----:B------:R-:W-:Y:S02]  /*76f0*/  FADD.FTZ R9, -R2, R28 ;  /* 0x0000001c02097221 */ /* 0x000fe40000010100 */
[----:B------:R-:W-:Y:S02]  /*7700*/  FMUL.FTZ R12, R103, R12 ;  /* 0x0000000c670c7220 */ /* 0x000fe40000410000 */
[----:B------:R-:W-:Y:S01]  /*7710*/  FMUL.FTZ R22, R8, R4 ;  /* 0x0000000408167220 */ /* 0x000fe20000410000 */
[----:B------:R1:W5:Y:S01]  /*7720*/  LDL.LU R103, [R1+0x128] ;  /* 0x0001280001677983 */ /* 0x0003620000300800 */
[----:B------:R-:W-:Y:S02]  /*7730*/  FADD.FTZ R8, -R2, R29 ;  /* 0x0000001d02087221 */ /* 0x000fe40000010100 */
[----:B------:R-:W-:Y:S02]  /*7740*/  FMUL.FTZ R9, R102, R9 ;  /* 0x0000000966097220 */ /* 0x000fe40000410000 */
        /* <DEDUP_REMOVED lines=12> */
[----:B------:R-:W-:Y:S02]  /*7810*/  FFMA.FTZ R4, -R245, R245, 1 ;  /* 0x3f800000f5047423 */ /* 0x000fe400000101f5 */
        /* <DEDUP_REMOVED lines=9> */
[----:B------:R-:W-:Y:S01]  /*78b0*/  FFMA.FTZ R6, -R228, R228, 1 ;  /* 0x3f800000e4067423 */ /* 0x000fe200000101e4 */
[----:B------:R1:W5:Y:S01]  /*78c0*/  LDL.LU R97, [R1+0x110] ;  /* 0x0001100001617983 */ /* 0x0003620000300800 */
[----:B------:R-:W-:Y:S02]  /*78d0*/  FMUL.FTZ R49, R8, R4 ;  /* 0x0000000408317220 */ /* 0x000fe40000410000 */
[----:B------:R-:W-:Y:S02]  /*78e0*/  FADD.FTZ R8, -R2, R45 ;  /* 0x0000002d02087221 */ /* 0x000fe40000010100 */
[----:B------:R-:W-:Y:S02]  /*78f0*/  FMUL.FTZ R9, R96, R9 ;  /* 0x0000000960097220 */ /* 0x000fe40000410000 */
[----:B------:R-:W-:Y:S01]  /*7900*/  FFMA.FTZ R5, -R225, R225, 1 ;  /* 0x3f800000e1057423 */ /* 0x000fe200000101e1 */
[----:B------:R1:W5:Y:S01]  /*7910*/  LDL.LU R96, [R1+0x10c] ;  /* 0x00010c0001607983 */ /* 0x0003620000300800 */
[----:B------:R-:W-:Y:S02]  /*7920*/  FMUL.FTZ R6, R6, c[0x0][0x2ec] ;  /* 0x0000bb0006067a20 */ /* 0x000fe40000410000 */
[----:B------:R-:W-:Y:S02]  /*7930*/  FMUL.FTZ R8, R95, R8 ;  /* 0x000000085f087220 */ /* 0x000fe40000410000 */
[----:B------:R-:W-:Y:S01]  /*7940*/  FFMA.FTZ R4, -R224, R224, 1 ;  /* 0x3f800000e0047423 */ /* 0x000fe200000101e0 */
[----:B------:R1:W5:Y:S01]  /*7950*/  LDL.LU R95, [R1+0x108] ;  /* 0x00010800015f7983 */ /* 0x0003620000300800 */
[----:B------:R-:W-:Y:S02]  /*7960*/  FMUL.FTZ R5, R5, c[0x0][0x2ec] ;  /* 0x0000bb0005057a20 */ /* 0x000fe40000410000 */
[----:B------:R-:W-:Y:S02]  /*7970*/  FMUL.FTZ R45, R12, R6 ;  /* 0x000000060c2d7220 */ /* 0x000fe40000410000 */
[----:B------:R-:W-:Y:S02]  /*7980*/  FADD.FTZ R12, -R2, R56 ;  /* 0x00000038020c7221 */ /* 0x000fe40000010100 */
[----:B------:R-:W-:Y:S02]  /*7990*/  FFMA.FTZ R7, -R229, R229, 1 ;  /* 0x3f800000e5077423 */ /* 0x000fe400000101e5 */
[----:B------:R-:W-:Y:S02]  /*79a0*/  FMUL.FTZ R4, R4, c[0x0][0x2ec] ;  /* 0x0000bb0004047a20 */ /* 0x000fe40000410000 */
[----:B------:R-:W-:Y:S02]  /*79b0*/  FMUL.FTZ R44, R9, R5 ;  /* 0x00000005092c7220 */ /* 0x000fe40000410000 */
[----:B------:R-:W-:Y:S02]  /*79c0*/  FADD.FTZ R9, -R2, R57 ;  /* 0x0000003902097221 */ /* 0x000fe40000010100 */
[----:B------:R-:W-:Y:S02]  /*79d0*/  FMUL.FTZ R12, R94, R12 ;  /* 0x0000000c5e0c7220 */ /* 0x000fe40000410000 */
[----:B------:R-:W-:Y:S01]  /*79e0*/  FFMA.FTZ R5, -R210, R210, 1 ;  /* 0x3f800000d2057423 */ /* 0x000fe200000101d2 */
[----:B------:R1:W5:Y:S01]  /*79f0*/  LDL.LU R94, [R1+0x104] ;  /* 0x00010400015e7983 */ /* 0x0003620000300800 */
[----:B------:R-:W-:Y:S02]  /*7a00*/  FMUL.FTZ R7, R7, c[0x0][0x2ec] ;  /* 0x0000bb0007077a20 */ /* 0x000fe40000410000 */
[----:B------:R-:W-:Y:S02]  /*7a10*/  FMUL.FTZ R41, R8, R4 ;  /* 0x0000000408297220 */ /* 0x000fe40000410000 */
[----:B------:R-:W-:Y:S02]  /*7a20*/  FADD.FTZ R8, -R2, R60 ;  /* 0x0000003c02087221 */ /* 0x000fe40000010100 */
[----:B------:R-:W-:Y:S02]  /*7a30*/  FMUL.FTZ R9, R93, R9 ;  /* 0x000000095d097220 */ /* 0x000fe40000410000 */
[----:B------:R-:W-:Y:S01]  /*7a40*/  FFMA.FTZ R4, -R207, R207, 1 ;  /* 0x3f800000cf047423 */ /* 0x000fe200000101cf */
[----:B------:R1:W5:Y:S01]  /*7a50*/  LDL.LU R93, [R1+0x100] ;  /* 0x00010000015d7983 */ /* 0x0003620000300800 */
[----:B------:R-:W-:Y:S02]  /*7a60*/  FMUL.FTZ R5, R5, c[0x0][0x2ec] ;  /* 0x0000bb0005057a20 */ /* 0x000fe40000410000 */
[----:B----4-:R-:W-:Y:S02]  /*7a70*/  FADD.FTZ R10, -R0, R10 ;  /* 0x0000000a000a7221 */ /* 0x010fe40000010100 */
[----:B------:R-:W-:Y:S02]  /*7a80*/  FMUL.FTZ R48, R13, R7 ;  /* 0x000000070d307220 */ /* 0x000fe40000410000 */
[----:B------:R-:W-:Y:S02]  /*7a90*/  FADD.FTZ R7, -R2, R61 ;  /* 0x0000003d02077221 */ /* 0x000fe40000010100 */
[----:B------:R-:W-:Y:S02]  /*7aa0*/  FMUL.FTZ R8, R248, R8 ;  /* 0x00000008f8087220 */ /* 0x000fe40000410000 */
[----:B------:R-:W-:Y:S02]  /*7ab0*/  FFMA.FTZ R2, -R206, R206, 1 ;  /* 0x3f800000ce027423 */ /* 0x000fe400000101ce */
[----:B------:R-:W-:Y:S02]  /*7ac0*/  FMUL.FTZ R4, R4, c[0x0][0x2ec] ;  /* 0x0000bb0004047a20 */ /* 0x000fe40000410000 */
[----:B------:R-:W-:Y:S02]  /*7ad0*/  FMUL.FTZ R39, R9, R5 ;  /* 0x0000000509277220 */ /* 0x000fe40000410000 */
[----:B------:R-:W-:Y:S02]  /*7ae0*/  FADD.FTZ R9, -R0, R11 ;  /* 0x0000000b00097221 */ /* 0x000fe40000010100 */
[----:B------:R-:W-:Y:S02]  /*7af0*/  FMUL.FTZ R10, R92, R10 ;  /* 0x0000000a5c0a7220 */ /* 0x000fe40000410000 */
[----:B------:R-:W-:Y:S01]  /*7b00*/  FMUL.FTZ R7, R244, R7 ;  /* 0x00000007f4077220 */ /* 0x000fe20000410000 */
[----:B------:R1:W5:Y:S01]  /*7b10*/  LDL.LU R92, [R1+0xfc] ;  /* 0x0000fc00015c7983 */ /* 0x0003620000300800 */
[----:B------:R-:W-:Y:S02]  /*7b20*/  FMUL.FTZ R2, R2, c[0x0][0x2ec] ;  /* 0x0000bb0002027a20 */ /* 0x000fe40000410000 */
        /* <DEDUP_REMOVED lines=8> */
[----:B------:R-:W-:Y:S01]  /*7bb0*/  FMUL.FTZ R6, R6, c[0x0][0x2ec] ;  /* 0x0000bb0006067a20 */ /* 0x000fe20000410000 */
[----:B------:R1:W5:Y:S01]  /*7bc0*/  LDL.LU R90, [R1+0xf4] ;  /* 0x0000f400015a7983 */ /* 0x0003620000300800 */
[----:B------:R-:W-:Y:S02]  /*7bd0*/  FMUL.FTZ R7, R89, R7 ;  /* 0x0000000759077220 */ /* 0x000fe40000410000 */
[----:B------:R-:W-:Y:S01]  /*7be0*/  FMUL.FTZ R40, R12, R6 ;  /* 0x000000060c287220 */ /* 0x000fe20000410000 */
[----:B------:R1:W5:Y:S01]  /*7bf0*/  LDL.LU R89, [R1+0xf0] ;  /* 0x0000f00001597983 */ /* 0x0003620000300800 */
[----:B------:R-:W-:Y:S02]  /*7c00*/  FFMA.FTZ R6, -R88, R88, 1 ;  /* 0x3f80000058067423 */ /* 0x000fe40000010158 */
[----:B------:R-:W-:Y:S01]  /*7c10*/  FFMA.FTZ R5, -R87, R87, 1 ;  /* 0x3f80000057057423 */ /* 0x000fe20000010157 */
[----:B------:R1:W5:Y:S01]  /*7c20*/  LDL.LU R88, [R1+0xec] ;  /* 0x0000ec0001587983 */ /* 0x0003620000300800 */
[----:B------:R-:W-:Y:S02]  /*7c30*/  FFMA.FTZ R4, -R86, R86, 1 ;  /* 0x3f80000056047423 */ /* 0x000fe40000010156 */
[----:B------:R-:W-:Y:S01]  /*7c40*/  FMUL.FTZ R6, R6, c[0x0][0x2ec] ;  /* 0x0000bb0006067a20 */ /* 0x000fe20000410000 */
[----:B------:R1:W5:Y:S01]  /*7c50*/  LDL.LU R87, [R1+0xe8] ;  /* 0x0000e80001577983 */ /* 0x0003620000300800 */
[----:B------:R-:W-:Y:S02]  /*7c60*/  FFMA.FTZ R2, -R85, R85, 1 ;  /* 0x3f80000055027423 */ /* 0x000fe40000010155 */
[----:B------:R-:W-:Y:S01]  /*7c70*/  FMUL.FTZ R5, R5, c[0x0][0x2ec] ;  /* 0x0000bb0005057a20 */ /* 0x000fe20000410000 */
[----:B------:R1:W5:Y:S01]  /*7c80*/  LDL.LU R86, [R1+0xe4] ;  /* 0x0000e40001567983 */ /* 0x0003620000300800 */
[----:B------:R-:W-:Y:S02]  /*7c90*/  FMUL.FTZ R16, R10, R6 ;  /* 0x000000060a107220 */ /* 0x000fe40000410000 */
[----:B------:R-:W-:Y:S01]  /*7ca0*/  FADD.FTZ R10, -R0, R26 ;  /* 0x0000001a000a7221 */ /* 0x000fe20000010100 */
[----:B------:R1:W5:Y:S01]  /*7cb0*/  LDL.LU R85, [R1+0xe0] ;  /* 0x0000e00001557983 */ /* 0x0003620000300800 */
[----:B------:R-:W-:Y:S02]  /*7cc0*/  FMUL.FTZ R4, R4, c[0x0][0x2ec] ;  /* 0x0000bb0004047a20 */ /* 0x000fe40000410000 */
[----:B------:R-:W-:Y:S02]  /*7cd0*/  FMUL.FTZ R25, R9, R5 ;  /* 0x0000000509197220 */ /* 0x000fe40000410000 */
[----:B------:R-:W-:Y:S02]  /*7ce0*/  FADD.FTZ R9, -R0, R27 ;  /* 0x0000001b00097221 */ /* 0x000fe40000010100 */
[----:B------:R-:W-:Y:S02]  /*7cf0*/  FMUL.FTZ R10, R84, R10 ;  /* 0x0000000a540a7220 */ /* 0x000fe40000410000 */
[----:B------:R-:W-:Y:S01]  /*7d00*/  FMUL.FTZ R2, R2, c[0x0][0x2ec] ;  /* 0x0000bb0002027a20 */ /* 0x000fe20000410000 */
[----:B------:R1:W5:Y:S01]  /*7d10*/  LDL.LU R84, [R1+0xdc] ;  /* 0x0000dc0001547983 */ /* 0x0003620000300800 */
[----:B------:R-:W-:Y:S02]  /*7d20*/  FMUL.FTZ R15, R8, R4 ;  /* 0x00000004080f7220 */ /* 0x000fe40000410000 */
[C---:B------:R-:W-:Y:S02]  /*7d30*/  FADD.FTZ R8, -R0.reuse, R30 ;  /* 0x0000001e00087221 */ /* 0x040fe40000010100 */
        /* <DEDUP_REMOVED lines=10> */
[----:B------:R-:W-:Y:S02]  /*7de0*/  FFMA.FTZ R2, -R77, R77, 1 ;  /* 0x3f8000004d027423 */ /* 0x000fe4000001014d */
[----:B------:R-:W-:Y:S01]  /*7df0*/  FFMA.FTZ R4, -R78, R78, 1 ;  /* 0x3f8000004e047423 */ /* 0x000fe2000001014e */
[----:B------:R1:W5:Y:S01]  /*7e00*/  LDL.LU R80, [R1+0xcc] ;  /* 0x0000cc0001507983 */ /* 0x0003620000300800 */
[----:B------:R-:W-:Y:S02]  /*7e10*/  FMUL.FTZ R2, R2, c[0x0][0x2ec] ;  /* 0x0000bb0002027a20 */ /* 0x000fe40000410000 */
[C---:B------:R-:W-:Y:S01]  /*7e20*/  FADD.FTZ R31, -R0.reuse, R43 ;  /* 0x0000002b001f7221 */ /* 0x040fe20000010100 */
[----:B------:R1:W5:Y:S01]  /*7e30*/  LDL.LU R79, [R1+0xc8] ;  /* 0x0000c800014f7983 */ /* 0x0003620000300800 */
[----:B------:R-:W-:Y:S02]  /*7e40*/  FMUL.FTZ R13, R7, R2 ;  /* 0x00000002070d7220 */ /* 0x000fe40000410000 */
[C---:B------:R-:W-:Y:S01]  /*7e50*/  FADD.FTZ R7, -R0.reuse, R42 ;  /* 0x0000002a00077221 */ /* 0x040fe20000010100 */
[----:B------:R1:W5:Y:S01]  /*7e60*/  LDL.LU R78, [R1+0xc4] ;  /* 0x0000c400014e7983 */ /* 0x0003620000300800 */
[----:B------:R-:W-:Y:S02]  /*7e70*/  FADD.FTZ R35, -R0, R46 ;  /* 0x0000002e00237221 */ /* 0x000fe40000010100 */
[----:B------:R-:W-:Y:S01]  /*7e80*/  FMUL.FTZ R7, R76, R7 ;  /* 0x000000074c077220 */ /* 0x000fe20000410000 */
[----:B------:R1:W5:Y:S01]  /*7e90*/  LDL.LU R77, [R1+0xc0] ;  /* 0x0000c000014d7983 */ /* 0x0003620000300800 */
[----:B------:R-:W-:Y:S02]  /*7ea0*/  FMUL.FTZ R31, R75, R31 ;  /* 0x0000001f4b1f7220 */ /* 0x000fe40000410000 */
[----:B------:R-:W-:Y:S01]  /*7eb0*/  FADD.FTZ R29, -R0, R47 ;  /* 0x0000002f001d7221 */ /* 0x000fe20000010100 */
[----:B------:R1:W5:Y:S01]  /*7ec0*/  LDL.LU R76, [R1+0xbc] ;  /* 0x0000bc00014c7983 */ /* 0x0003620000300800 */
[----:B------:R-:W-:Y:S02]  /*7ed0*/  FMUL.FTZ R35, R74, R35 ;  /* 0x000000234a237220 */ /* 0x000fe40000410000 */
[----:B------:R-:W-:Y:S01]  /*7ee0*/  FMUL.FTZ R6, R6, c[0x0][0x2ec] ;  /* 0x0000bb0006067a20 */ /* 0x000fe20000410000 */
[----:B------:R1:W5:Y:S01]  /*7ef0*/  LDL.LU R75, [R1+0xb8] ;  /* 0x0000b800014b7983 */ /* 0x0003620000300800 */
[----:B------:R-:W-:Y:S02]  /*7f00*/  FMUL.FTZ R29, R73, R29 ;  /* 0x0000001d491d7220 */ /* 0x000fe40000410000 */
[----:B------:R-:W-:Y:S01]  /*7f10*/  FMUL.FTZ R5, R5, c[0x0][0x2ec] ;  /* 0x0000bb0005057a20 */ /* 0x000fe20000410000 */
[----:B------:R1:W5:Y:S01]  /*7f20*/  LDL.LU R74, [R1+0xb4] ;  /* 0x0000b400014a7983 */ /* 0x0003620000300800 */
[----:B------:R-:W-:Y:S02]  /*7f30*/  FMUL.FTZ R14, R10, R6 ;  /* 0x000000060a0e7220 */ /* 0x000fe40000410000 */
[----:B------:R-:W-:Y:S01]  /*7f40*/  FFMA.FTZ R6, -R72, R72, 1 ;  /* 0x3f80000048067423 */ /* 0x000fe20000010148 */
[----:B------:R1:W5:Y:S01]  /*7f50*/  LDL.LU R73, [R1+0xb0] ;  /* 0x0000b00001497983 */ /* 0x0003620000300800 */
[----:B------:R-:W-:Y:S02]  /*7f60*/  FMUL.FTZ R17, R9, R5 ;  /* 0x0000000509117220 */ /* 0x000fe40000410000 */
[----:B------:R-:W-:Y:S01]  /*7f70*/  FFMA.FTZ R5, -R71, R71, 1 ;  /* 0x3f80000047057423 */ /* 0x000fe20000010147 */
[----:B------:R1:W5:Y:S01]  /*7f80*/  LDL.LU R72, [R1+0xac] ;  /* 0x0000ac0001487983 */ /* 0x0003620000300800 */
[C---:B------:R-:W-:Y:S02]  /*7f90*/  FADD.FTZ R33, -R0.reuse, R58 ;  /* 0x0000003a00217221 */ /* 0x040fe40000010100 */
[----:B------:R-:W-:Y:S01]  /*7fa0*/  FADD.FTZ R30, -R0, R59 ;  /* 0x0000003b001e7221 */ /* 0x000fe20000010100 */
[----:B------:R1:W5:Y:S01]  /*7fb0*/  LDL.LU R71, [R1+0xa8] ;  /* 0x0000a80001477983 */ /* 0x0003620000300800 */
[----:B------:R-:W-:Y:S02]  /*7fc0*/  FMUL.FTZ R33, R70, R33 ;  /* 0x0000002146217220 */ /* 0x000fe40000410000 */
[C---:B------:R-:W-:Y:S01]  /*7fd0*/  FADD.FTZ R34, -R0.reuse, R62 ;  /* 0x0000003e00227221 */ /* 0x040fe20000010100 */
[----:B------:R1:W5:Y:S01]  /*7fe0*/  LDL.LU R70, [R1+0xa4] ;  /* 0x0000a40001467983 */ /* 0x0003620000300800 */
[----:B------:R-:W-:Y:S02]  /*7ff0*/  FMUL.FTZ R30, R69, R30 ;  /* 0x0000001e451e7220 */ /* 0x000fe40000410000 */
[----:B------:R-:W-:Y:S01]  /*8000*/  FADD.FTZ R32, -R0, R63 ;  /* 0x0000003f00207221 */ /* 0x000fe20000010100 */
[----:B------:R1:W5:Y:S01]  /*8010*/  LDL.LU R69, [R1+0xa0] ;  /* 0x0000a00001457983 */ /* 0x0003620000300800 */
[----:B------:R-:W-:Y:S02]  /*8020*/  FMUL.FTZ R34, R68, R34 ;  /* 0x0000002244227220 */ /* 0x000fe40000410000 */
[----:B------:R-:W-:Y:S01]  /*8030*/  FMUL.FTZ R32, R3, R32 ;  /* 0x0000002003207220 */ /* 0x000fe20000410000 */
[----:B------:R1:W5:Y:S01]  /*8040*/  LDL.LU R68, [R1+0x9c] ;  /* 0x00009c0001447983 */ /* 0x0003620000300800 */
[----:B------:R-:W-:Y:S02]  /*8050*/  FMUL.FTZ R4, R4, c[0x0][0x2ec] ;  /* 0x0000bb0004047a20 */ /* 0x000fe40000410000 */
[----:B------:R-:W-:Y:S01]  /*8060*/  FFMA.FTZ R2, -R250, R250, 1 ;  /* 0x3f800000fa027423 */ /* 0x000fe200000101fa */
[----:B------:R1:W5:Y:S01]  /*8070*/  LDL.LU R3, [R1+0x98] ;  /* 0x0000980001037983 */ /* 0x0003620000300800 */
[----:B------:R-:W-:Y:S02]  /*8080*/  FMUL.FTZ R12, R8, R4 ;  /* 0x00000004080c7220 */ /* 0x000fe40000410000 */
[----:B------:R-:W-:Y:S02]  /*8090*/  FFMA.FTZ R4, -R252, R252, 1 ;  /* 0x3f800000fc047423 */ /* 0x000fe400000101fc */
[----:B------:R-:W-:Y:S02]  /*80a0*/  FMUL.FTZ R5, R5, c[0x0][0x2ec] ;  /* 0x0000bb0005057a20 */ /* 0x000fe40000410000 */
[----:B------:R-:W-:Y:S02]  /*80b0*/  FMUL.FTZ R4, R4, c[0x0][0x2ec] ;  /* 0x0000bb0004047a20 */ /* 0x000fe40000410000 */
[----:B------:R-:W-:Y:S02]  /*80c0*/  FMUL.FTZ R2, R2, c[0x0][0x2ec] ;  /* 0x0000bb0002027a20 */ /* 0x000fe40000410000 */
        /* <DEDUP_REMOVED lines=18> */
[----:B-1----:R-:W2:Y:S01]  /*81f0*/  LDL.LU R9, [R1] ;  /* 0x0000000001097983 */ /* 0x002ea20000300800 */
[----:B------:R-:W-:Y:S01]  /*8200*/  IMAD.MOV.U32 R2, RZ, RZ, c[0x0][0x190] ;  /* 0x00006400ff027624 */ /* 0x000fe200078e00ff */
[----:B------:R-:W-:Y:S02]  /*8210*/  ULOP3.LUT UR12, UR7, 0x1, URZ, 0xc0, !UPT ;  /* 0x00000001070c7892 */ /* 0x000fe4000f8ec03f */
[----:B------:R-:W3:Y:S01]  /*8220*/  LDL.LU R8, [R1+0x4] ;  /* 0x0000040001087983 */ /* 0x000ee20000300800 */
[C---:B------:R-:W-:Y:S01]  /*8230*/  IMAD.U32 R0, R2.reuse, -0x80, RZ ;  /* 0xffffff8002007824 */ /* 0x040fe200078e00ff */
[----:B------:R-:W-:Y:S01]  /*8240*/  UISETP.NE.U32.AND UP1, UPT, UR12, 0x1, UPT ;  /* 0x000000010c00788c */ /* 0x000fe2000bf25070 */
[----:B------:R-:W-:Y:S03]  /*8250*/  IMAD.SHL.U32 R10, R2, 0x40, RZ ;  /* 0x00000040020a7824 */ /* 0x000fe600078e00ff */
[----:B------:R-:W-:Y:S06]  /*8260*/  USEL UR12, UR41, 0x4000, !UP1 ;  /* 0x00004000290c7887 */ /* 0x000fec000c800000 */
[----:B------:R-:W-:Y:S02]  /*8270*/  IADD3 R196, R196, UR12, RZ ;  /* 0x0000000cc4c47c10 */ /* 0x000fe4000fffe0ff */
[----:B------:R-:W-:Y:S01]  /*8280*/  IADD3 R187, R187, UR12, RZ ;  /* 0x0000000cbbbb7c10 */ /* 0x000fe2000fffe0ff */
[----:B---3--:R-:W-:Y:S01]  /*8290*/  IMAD.MOV.U32 R4, RZ, RZ, R8 ;  /* 0x000000ffff047224 */ /* 0x008fe200078e0008 */
[----:B--2---:R-:W-:Y:S04]  /*82a0*/  MOV R5, R9 ;  /* 0x0000000900057202 */ /* 0x004fe80000000f00 */
[C---:B------:R-:W-:Y:S01]  /*82b0*/  LEA R6, P2, R0.reuse, R4, 0x1 ;  /* 0x0000000400067211 */ /* 0x040fe200078408ff */
[----:B------:R-:W-:Y:S03]  /*82c0*/  IMAD.MOV.U32 R4, RZ, RZ, 0x6 ;  /* 0x00000006ff047424 */ /* 0x000fe600078e00ff */
[----:B------:R-:W-:Y:S01]  /*82d0*/  LEA.HI.X.SX32 R8, R0, R5, 0x1, P2 ;  /* 0x0000000500087211 */ /* 0x000fe200010f0eff */
[----:B------:R-:W-:Y:S01]  /*82e0*/  STL [R1+0x4], R6 ;  /* 0x0000040601007387 */ /* 0x000fe20000100800 */
[----:B------:R-:W-:Y:S02]  /*82f0*/  SHF.L.U64.HI R0, R2, R4, c[0x0][0x194] ;  /* 0x0000650002007619 */ /* 0x000fe40000010204 */
[----:B------:R-:W-:Y:S01]  /*8300*/  MOV R9, R8 ;  /* 0x0000000800097202 */ /* 0x000fe20000000f00 */
[----:B------:R1:W-:Y:S02]  /*8310*/  STL [R1], R8 ;  /* 0x0000000801007387 */ /* 0x0003e40000100800 */
[----:B-1----:R-:W-:Y:S05]  /*8320*/  IMAD.MOV.U32 R8, RZ, RZ, R6 ;  /* 0x000000ffff087224 */ /* 0x002fea00078e0006 */
[----:B------:R-:W-:Y:S01]  /*8330*/  @!PT LDS RZ, [RZ] ;  /* 0x00000000fffff984 */ /* 0x000fe20000000800 */
[----:B------:R-:W-:Y:S01]  /*8340*/  @!PT LDS RZ, [RZ] ;  /* 0x00000000fffff984 */ /* 0x000fe20000000800 */
[----:B------:R-:W-:Y:S01]  /*8350*/  @!PT LDS RZ, [RZ] ;  /* 0x00000000fffff984 */ /* 0x000fe20000000800 */
[----:B------:R1:W-:Y:S01]  /*8360*/  LDGSTS.E.BYPASS.LTC128B.128 [R196], [R8.64] ;  /* 0x0000000008c47fae */ /* 0x0003e2000b901d44 */
[-C--:B------:R-:W-:Y:S04]  /*8370*/  IADD3 R6, P2, R8, R10.reuse, RZ ;  /* 0x0000000a08067210 */ /* 0x080fe80007f5e0ff */
[-C--:B------:R-:W-:Y:S01]  /*8380*/  IADD3 R4, P3, R6, R10.reuse, RZ ;  /* 0x0000000a06047210 */ /* 0x080fe20007f7e0ff */
[--C-:B------:R-:W-:Y:S03]  /*8390*/  IMAD.X R7, R9, 0x1, R0.reuse, P2 ;  /* 0x0000000109077824 */ /* 0x100fe600010e0600 */
[----:B------:R-:W-:Y:S02]  /*83a0*/  IADD3 R10, P2, R4, R10, RZ ;  /* 0x0000000a040a7210 */ /* 0x000fe40007f5e0ff */
[----:B------:R1:W-:Y:S01]  /*83b0*/  LDGSTS.E.BYPASS.LTC128B.128 [R196+0x1000], [R6.64] ;  /* 0x0100000006c47fae */ /* 0x0003e2000b901d44 */
[----:B------:R-:W-:Y:S05]  /*83c0*/  IADD3.X R5, R7, R0, RZ, P3, !PT ;  /* 0x0000000007057210 */ /* 0x000fea0001ffe4ff */
[----:B------:R1:W-:Y:S01]  /*83d0*/  LDGSTS.E.BYPASS.LTC128B.128 [R196+0x2000], [R4.64] ;  /* 0x0200000004c47fae */ /* 0x0003e2000b901d44 */
[----:B------:R-:W-:Y:S05]  /*83e0*/  IMAD.X R11, R5, 0x1, R0, P2 ;  /* 0x00000001050b7824 */ /* 0x000fea00010e0600 */
[----:B------:R1:W-:Y:S04]  /*83f0*/  LDGSTS.E.BYPASS.LTC128B.128 [R196+0x3000], [R10.64] ;  /* 0x030000000ac47fae */ /* 0x0003e8000b901d44 */
[----:B------:R-:W0:Y:S02]  /*8400*/  LDGDEPBAR ;  /* 0x00000000000079af */ /* 0x000e240000000000 */
.L_x_1658:
[----:B-1----:R-:W-:Y:S01]  /*8410*/  F2FP.BF16.PACK_AB R28, R156, R157 ;  /* 0x0000009d9c1c723e */ /* 0x002fe200000010ff */
        /* <DEDUP_REMOVED lines=67> */
[----:B-----5:R-:W-:Y:S04]  /*8850*/  LDSM.16.MT88.4 R4, [R3+0x1c000] ;  /* 0x01c000000304783b */ /* 0x020fe80000004200 */
[----:B------:R-:W1:Y:S04]  /*8860*/  LDSM.16.MT88.4 R8, [R0+0x8000] ;  /* 0x008000000008783b */ /* 0x000e680000004200 */
[----:B------:R-:W3:Y:S04]  /*8870*/  LDSM.16.MT88.4 R12, [R3+0x20000] ;  /* 0x02000000030c783b */ /* 0x000ee80000004200 */
[----:B------:R-:W4:Y:S04]  /*8880*/  LDSM.16.MT88.4 R16, [R2+0x8000] ;  /* 0x008000000210783b */ /* 0x000f280000004200 */
[----:B------:R-:W-:Y:S04]  /*8890*/  LDSM.16.MT88.4 R20, [R3+0x1c800] ;  /* 0x01c800000314783b */ /* 0x000fe80000004200 */
[----:B------:R-:W4:Y:S04]  /*88a0*/  LDSM.16.MT88.4 R24, [R0+0x8800] ;  /* 0x008800000018783b */ /* 0x000f280000004200 */
        /* <DEDUP_REMOVED lines=14> */
[-C--:B------:R-:W-:Y:S08]  /*8990*/  HMMA.16816.F32.BF16 R68, R20, R24.reuse, R68 ;  /* 0x000000181444723c */ /* 0x080ff00000041844 */
        /* <DEDUP_REMOVED lines=78> */
[----:B------:R-:W2:Y:S01]  /*8e80*/  LDL.LU R43, [R1+0x8] ;  /* 0x00000800012b7983 */ /* 0x000ea20000300800 */
[----:B------:R-:W-:Y:S03]  /*8e90*/  IMAD.MOV.U32 R11, RZ, RZ, c[0x0][0x370] ;  /* 0x0000dc00ff0b7624 */ /* 0x000fe600078e00ff */
[----:B------:R-:W3:Y:S01]  /*8ea0*/  LDL.LU R42, [R1+0xc] ;  /* 0x00000c00012a7983 */ /* 0x000ee20000300800 */
[C---:B------:R-:W-:Y:S02]  /*8eb0*/  IMAD.U32 R6, R11.reuse, -0x80, RZ ;  /* 0xffffff800b067824 */ /* 0x040fe400078e00ff */
[C---:B------:R-:W-:Y:S02]  /*8ec0*/  IMAD.SHL.U32 R10, R11.reuse, 0x40, RZ ;  /* 0x000000400b0a7824 */ /* 0x040fe400078e00ff */
[----:B---3--:R-:W-:Y:S01]  /*8ed0*/  IMAD.MOV.U32 R4, RZ, RZ, R42 ;  /* 0x000000ffff047224 */ /* 0x008fe200078e002a */
[----:B--2---:R-:W-:Y:S04]  /*8ee0*/  MOV R5, R43 ;  /* 0x0000002b00057202 */ /* 0x004fe80000000f00 */
[C---:B------:R-:W-:Y:S01]  /*8ef0*/  LEA R8, P2, R6.reuse, R4, 0x1 ;  /* 0x0000000406087211 */ /* 0x040fe200078408ff */
[----:B------:R-:W-:Y:S03]  /*8f00*/  IMAD.MOV.U32 R4, RZ, RZ, 0x6 ;  /* 0x00000006ff047424 */ /* 0x000fe600078e00ff */
[----:B------:R-:W-:Y:S01]  /*8f10*/  LEA.HI.X.SX32 R9, R6, R5, 0x1, P2 ;  /* 0x0000000506097211 */ /* 0x000fe200010f0eff */
[----:B------:R1:W-:Y:S01]  /*8f20*/  STL [R1+0xc], R8 ;  /* 0x00000c0801007387 */ /* 0x0003e20000100800 */
[----:B------:R-:W-:Y:S02]  /*8f30*/  IADD3 R6, P2, R8, R10, RZ ;  /* 0x0000000a08067210 */ /* 0x000fe40007f5e0ff */
[----:B------:R-:W-:Y:S01]  /*8f40*/  SHF.L.U64.HI R11, R11, R4, c[0x0][0x374] ;  /* 0x0000dd000b0b7619 */ /* 0x000fe20000010204 */
[----:B------:R-:W-:Y:S01]  /*8f50*/  @!PT LDS RZ, [RZ] ;  /* 0x00000000fffff984 */ /* 0x000fe20000000800 */
[----:B------:R-:W-:Y:S01]  /*8f60*/  @!PT LDS RZ, [RZ] ;  /* 0x00000000fffff984 */ /* 0x000fe20000000800 */
[----:B------:R-:W-:Y:S01]  /*8f70*/  @!PT LDS RZ, [RZ] ;  /* 0x00000000fffff984 */ /* 0x000fe20000000800 */
[----:B------:R1:W-:Y:S01]  /*8f80*/  LDGSTS.E.BYPASS.LTC128B.128 [R146+0x8000], [R8.64] ;  /* 0x0800000008927fae */ /* 0x0003e2000b901d44 */
[-C--:B------:R-:W-:Y:S02]  /*8f90*/  IADD3 R4, P3, R6, R10.reuse, RZ ;  /* 0x0000000a06047210 */ /* 0x080fe40007f7e0ff */
[-C--:B------:R-:W-:Y:S01]  /*8fa0*/  IADD3.X R7, R9, R11.reuse, RZ, P2, !PT ;  /* 0x0000000b09077210 */ /* 0x080fe200017fe4ff */
[----:B------:R1:W-:Y:S01]  /*8fb0*/  STL [R1+0x8], R9 ;  /* 0x0000080901007387 */ /* 0x0003e20000100800 */
[----:B------:R-:W-:Y:S03]  /*8fc0*/  IADD3 R10, P2, R4, R10, RZ ;  /* 0x0000000a040a7210 */ /* 0x000fe60007f5e0ff */
[----:B------:R1:W-:Y:S01]  /*8fd0*/  LDGSTS.E.BYPASS.LTC128B.128 [R146+0x9000], [R6.64] ;  /* 0x0900000006927fae */ /* 0x0003e2000b901d44 */
[----:B------:R-:W-:Y:S05]  /*8fe0*/  IMAD.X R5, R7, 0x1, R11, P3 ;  /* 0x0000000107057824 */ /* 0x000fea00018e060b */
[----:B------:R1:W-:Y:S01]  /*8ff0*/  LDGSTS.E.BYPASS.LTC128B.128 [R146+0xa000], [R4.64] ;  /* 0x0a00000004927fae */ /* 0x0003e2000b901d44 */
[----:B------:R-:W-:Y:S05]  /*9000*/  IADD3.X R11, R5, R11, RZ, P2, !PT ;  /* 0x0000000b050b7210 */ /* 0x000fea00017fe4ff */
[----:B------:R1:W-:Y:S04]  /*9010*/  LDGSTS.E.BYPASS.LTC128B.128 [R146+0xb000], [R10.64] ;  /* 0x0b0000000a927fae */ /* 0x0003e8000b901d44 */
[----:B------:R-:W0:Y:S02]  /*9020*/  LDGDEPBAR ;  /* 0x00000000000079af */ /* 0x000e240000000000 */
.L_x_1659:
        /* <DEDUP_REMOVED lines=25> */
[----:B------:R2:W2:Y:S02]  /*91c0*/  LDL R150, [R1+0x10] ;  /* 0x0000100001967983 */ /* 0x0004a40000100800 */
        /* <DEDUP_REMOVED lines=116> */
[----:B----4-:R3:W-:Y:S04]  /*9910*/  @P0 STL [R1+0x10], R150 ;  /* 0x0000109601000387 */ /* 0x0107e80000100800 */
        /* <DEDUP_REMOVED lines=39> */
[C---:B------:R-:W-:Y:S02]  /*9b90*/  IMAD.IADD R60, R147.reuse, 0x1, R60 ;  /* 0x00000001933c7824 */ /* 0x040fe400078e023c */
[C---:B------:R-:W-:Y:S02]  /*9ba0*/  IMAD.IADD R61, R147.reuse, 0x1, R61 ;  /* 0x00000001933d7824 */ /* 0x040fe400078e023d */
[C---:B------:R-:W-:Y:S01]  /*9bb0*/  IMAD.IADD R60, R147.reuse, 0x1, R60 ;  /* 0x00000001933c7824 */ /* 0x040fe200078e023c */
[CC--:B-1----:R-:W-:Y:S03]  /*9bc0*/  LEA R6, P0, R0.reuse, R36.reuse, 0x2 ;  /* 0x0000002400067211 */ /* 0x0c2fe600078010ff */
        /* <DEDUP_REMOVED lines=19> */
[----:B------:R-:W-:Y:S02]  /*9d00*/  IMAD R41, R41, 0x68, RZ ;  /* 0x0000006829297824 */ /* 0x000fe400078e02ff */
[----:B------:R1:W-:Y:S01]  /*9d10*/  RED.E.ADD.F32.FTZ.RN.STRONG.GPU [R8.64], R16 ;  /* 0x000000100800798e */ /* 0x0003e2000c10e784 */
[----:B------:R-:W-:Y:S02]  /*9d20*/  IMAD R0, R0, c[0x0][0x1c0], RZ ;  /* 0x0000700000007a24 */ /* 0x000fe400078e02ff */
[----:B------:R-:W-:Y:S02]  /*9d30*/  IMAD.MOV.U32 R40, RZ, RZ, c[0x0][0x22c] ;  /* 0x00008b00ff287624 */ /* 0x000fe400078e00ff */
[----:B------:R-:W-:Y:S01]  /*9d40*/  IMAD R0, R0, 0x50, RZ ;  /* 0x0000005000007824 */ /* 0x000fe200078e02ff */
[-C--:B-1----:R-:W-:Y:S01]  /*9d50*/  LEA R6, P2, R48, R36.reuse, 0x2 ;  /* 0x0000002430067211 */ /* 0x082fe200078410ff */
[----:B------:R-:W-:Y:S03]  /*9d60*/  IMAD R40, R40, c[0x0][0x1c0], RZ ;  /* 0x0000700028287a24 */ /* 0x000fe600078e02ff */
[-C--:B------:R-:W-:Y:S01]  /*9d70*/  LEA.HI.X.SX32 R7, R48, R37.reuse, 0x2, P2 ;  /* 0x0000002530077211 */ /* 0x080fe200010f16ff */
[----:B------:R-:W-:Y:S01]  /*9d80*/  IMAD R40, R40, 0x78, RZ ;  /* 0x0000007828287824 */ /* 0x000fe200078e02ff */
[CC--:B------:R-:W-:Y:S03]  /*9d90*/  LEA R4, P0, R0.reuse, R36.reuse, 0x2 ;  /* 0x0000002400047211 */ /* 0x0c0fe600078010ff */
[----:B------:R1:W-:Y:S01]  /*9da0*/  RED.E.ADD.F32.FTZ.RN.STRONG.GPU [R6.64], R17 ;  /* 0x000000110600798e */ /* 0x0003e2000c10e784 */
[-C--:B------:R-:W-:Y:S01]  /*9db0*/  LEA.HI.X.SX32 R5, R0, R37.reuse, 0x2, P0 ;  /* 0x0000002500057211 */ /* 0x080fe200000f16ff */
[----:B------:R-:W-:Y:S04]  /*9dc0*/  IMAD.MOV.U32 R0, RZ, RZ, c[0x0][0x22c] ;  /* 0x00008b00ff007624 */ /* 0x000fe800078e00ff */
[----:B------:R-:W-:Y:S01]  /*9dd0*/  IMAD R0, R0, c[0x0][0x1c0], RZ ;  /* 0x0000700000007a24 */ /* 0x000fe200078e02ff */
[----:B------:R1:W-:Y:S01]  /*9de0*/  RED.E.ADD.F32.FTZ.RN.STRONG.GPU [R4.64], R18 ;  /* 0x000000120400798e */ /* 0x0003e2000c10e784 */
[-C--:B------:R-:W-:Y:S02]  /*9df0*/  LEA R16, P2, R2, R36.reuse, 0x2 ;  /* 0x0000002402107211 */ /* 0x080fe400078410ff */
[----:B------:R-:W-:Y:S01]  /*9e00*/  IMAD R0, R0, 0x60, RZ ;  /* 0x0000006000007824 */ /* 0x000fe200078e02ff */
[CC--:B------:R-:W-:Y:S04]  /*9e10*/  LEA R8, P3, R41.reuse, R36.reuse, 0x2 ;  /* 0x0000002429087211 */ /* 0x0c0fe800078610ff */
[CC--:B------:R-:W-:Y:S02]  /*9e20*/  LEA R10, P0, R0.reuse, R36.reuse, 0x2 ;  /* 0x00000024000a7211 */ /* 0x0c0fe400078010ff */
[-C--:B------:R-:W-:Y:S02]  /*9e30*/  LEA.HI.X.SX32 R9, R41, R37.reuse, 0x2, P3 ;  /* 0x0000002529097211 */ /* 0x080fe400018f16ff */
[-C--:B------:R-:W-:Y:S02]  /*9e40*/  LEA.HI.X.SX32 R11, R0, R37.reuse, 0x2, P0 ;  /* 0x00000025000b7211 */ /* 0x080fe400000f16ff */
[----:B------:R-:W4:Y:S01]  /*9e50*/  LDL R0, [R1+0x44] ;  /* 0x0000440001007983 */ /* 0x000f220000100800 */
[-C--:B-1----:R-:W-:Y:S03]  /*9e60*/  LEA.HI.X.SX32 R17, R2, R37.reuse, 0x2, P2 ;  /* 0x0000002502117211 */ /* 0x082fe600010f16ff */
[----:B------:R-:W4:Y:S01]  /*9e70*/  LDL R2, [R1+0x20] ;  /* 0x0000200001027983 */ /* 0x000f220000100800 */
[CC--:B------:R-:W-:Y:S03]  /*9e80*/  LEA R6, P2, R42.reuse, R36.reuse, 0x2 ;  /* 0x000000242a067211 */ /* 0x0c0fe600078410ff */
[----:B------:R1:W-:Y:S01]  /*9e90*/  RED.E.ADD.F32.FTZ.RN.STRONG.GPU [R16.64], R19 ;  /* 0x000000131000798e */ /* 0x0003e2000c10e784 */
[-C--:B------:R-:W-:Y:S02]  /*9ea0*/  LEA.HI.X.SX32 R7, R42, R37.reuse, 0x2, P2 ;  /* 0x000000252a077211 */ /* 0x080fe400010f16ff */
[CC--:B------:R-:W-:Y:S01]  /*9eb0*/  LEA R4, P0, R40.reuse, R36.reuse, 0x2 ;  /* 0x0000002428047211 */ /* 0x0c0fe200078010ff */
[----:B------:R-:W-:Y:S01]  /*9ec0*/  RED.E.ADD.F32.FTZ.RN.STRONG.GPU [R10.64], R12 ;  /* 0x0000000c0a00798e */ /* 0x000fe2000c10e784 */
[CC--:B------:R-:W-:Y:S02]  /*9ed0*/  LEA R50, P2, R63.reuse, R36.reuse, 0x2 ;  /* 0x000000243f327211 */ /* 0x0c0fe400078410ff */
[-C--:B------:R-:W-:Y:S01]  /*9ee0*/  LEA.HI.X.SX32 R5, R40, R37.reuse, 0x2, P0 ;  /* 0x0000002528057211 */ /* 0x080fe200000f16ff */
[----:B------:R-:W-:Y:S01]  /*9ef0*/  RED.E.ADD.F32.FTZ.RN.STRONG.GPU [R8.64], R13 ;  /* 0x0000000d0800798e */ /* 0x000fe2000c10e784 */
[CC--:B------:R-:W-:Y:S02]  /*9f00*/  LEA R48, P0, R62.reuse, R36.reuse, 0x2 ;  /* 0x000000243e307211 */ /* 0x0c0fe400078010ff */
[-C--:B------:R-:W-:Y:S01]  /*9f10*/  LEA.HI.X.SX32 R51, R63, R37.reuse, 0x2, P2 ;  /* 0x000000253f337211 */ /* 0x080fe200010f16ff */
[----:B------:R2:W-:Y:S01]  /*9f20*/  RED.E.ADD.F32.FTZ.RN.STRONG.GPU [R6.64], R14 ;  /* 0x0000000e0600798e */ /* 0x0005e2000c10e784 */
[-C--:B------:R-:W-:Y:S02]  /*9f30*/  LEA.HI.X.SX32 R49, R62, R37.reuse, 0x2, P0 ;  /* 0x000000253e317211 */ /* 0x080fe400000f16ff */
[CC--:B------:R-:W-:Y:S01]  /*9f40*/  LEA R42, P5, R60.reuse, R36.reuse, 0x2 ;  /* 0x000000243c2a7211 */ /* 0x0c0fe200078a10ff */
[----:B------:R1:W-:Y:S03]  /*9f50*/  RED.E.ADD.F32.FTZ.RN.STRONG.GPU [R4.64], R15 ;  /* 0x0000000f0400798e */ /* 0x0003e6000c10e784 */
[-C--:B------:R-:W-:Y:S01]  /*9f60*/  LEA.HI.X.SX32 R43, R60, R37.reuse, 0x2, P5 ;  /* 0x000000253c2b7211 */ /* 0x080fe200028f16ff */
        /* <DEDUP_REMOVED lines=37> */
[----:B------:R-:W-:Y:S01]  /*a1c0*/  IMAD.MOV.U32 R0, RZ, RZ, 0x40 ;  /* 0x00000040ff007424 */ /* 0x000fe200078e00ff */
[C---:B------:R-:W-:Y:S02]  /*a1d0*/  LEA R6, P2, R2.reuse, R36, 0x2 ;  /* 0x0000002402067211 */ /* 0x040fe400078410ff */
[----:B------:R-:W-:Y:S01]  /*a1e0*/  PLOP3.LUT P0, PT, PT, PT, UP1, 0x80, 0x0 ;  /* 0x000000000000781c */ /* 0x000fe20003f0f018 */
[----:B------:R-:W-:Y:S01]  /*a1f0*/  @UP5 UIADD3 UR11, UP1, UR11, -0x200, URZ ;  /* 0xfffffe000b0b5890 */ /* 0x000fe2000ff3e03f */
[----:B------:R-:W-:Y:S02]  /*a200*/  LEA.HI.X.SX32 R7, R2, R37, 0x2, P2 ;  /* 0x0000002502077211 */ /* 0x000fe400010f16ff */
[----:B------:R-:W-:Y:S01]  /*a210*/  SEL R181, R0, 0xffffffc0, !P1 ;  /* 0xffffffc000b57807 */ /* 0x000fe20004800000 */
[----:B------:R-:W-:Y:S01]  /*a220*/  LDSM.16.MT88.4 R36, [R3+0x19000] ;  /* 0x019000000324783b */ /* 0x000fe20000004200 */
[----:B------:R-:W-:Y:S01]  /*a230*/  ISETP.LT.AND P2, PT, RZ, UR7, PT ;  /* 0x00000007ff007c0c */ /* 0x000fe2000bf41270 */
[----:B------:R-:W-:Y:S02]  /*a240*/  @UP5 UIADD3.X UR10, UR10, -0x1, URZ, UP1, !UPT ;  /* 0xffffffff0a0a5890 */ /* 0x000fe40008ffe43f */
[----:B------:R-:W-:Y:S01]  /*a250*/  RED.E.ADD.F32.FTZ.RN.STRONG.GPU [R6.64], R30 ;  /* 0x0000001e0600798e */ /* 0x000fe2000c10e784 */
[----:B------:R-:W-:Y:S01]  /*a260*/  IMAD.IADD R0, R181, 0x1, R180 ;  /* 0x00000001b5007824 */ /* 0x000fe200078e02b4 */
[----:B------:R-:W-:Y:S02]  /*a270*/  UMOV UR7, UR12 ;  /* 0x0000000c00077c82 */ /* 0x000fe40008000000 */
[----:B------:R-:W-:Y:S04]  /*a280*/  RED.E.ADD.F32.FTZ.RN.STRONG.GPU [R4.64], R31 ;  /* 0x0000001f0400798e */ /* 0x000fe8000c10e784 */
[----:B------:R-:W1:Y:S04]  /*a290*/  LDSM.16.MT88.4 R4, [R3+0x14000] ;  /* 0x014000000304783b */ /* 0x000e680000004200 */
[----:B------:R-:W2:Y:S04]  /*a2a0*/  LDSM.16.MT88.4 R16, [R0] ;  /* 0x000000000010783b */ /* 0x000ea80000004200 */
[----:B------:R-:W3:Y:S04]  /*a2b0*/  LDSM.16.MT88.4 R28, [R0+0x800] ;  /* 0x00080000001c783b */ /* 0x000ee80000004200 */
        /* <DEDUP_REMOVED lines=11> */
[----:B------:R-:W-:Y:S04]  /*a370*/  LDSM.16.MT88.4 R4, [R3+0x15800] ;  /* 0x015800000304783b */ /* 0x000fe80000004200 */
[----:B------:R-:W2:Y:S03]  /*a380*/  LDSM.16.MT88.4 R16, [R180+0x1800] ;  /* 0x00180000b410783b */ /* 0x000ea60000004200 */
        /* <DEDUP_REMOVED lines=48> */
[-C--:B--2---:R-:W-:Y:S08]  /*a690*/  HMMA.16816.F32.BF16 R100, R8, R16.reuse, R100 ;  /* 0x000000100864723c */ /* 0x084ff00000041864 */
[C---:B---3--:R-:W-:Y:S08]  /*a6a0*/  HMMA.16816.F32.BF16 R104, R24.reuse, R16, R104 ;  /* 0x000000101868723c */ /* 0x048ff00000041868 */
        /* <DEDUP_REMOVED lines=158> */
.L_x_1661:
        /* <DEDUP_REMOVED lines=18> */
.L_x_1662:
        /* <DEDUP_REMOVED lines=8> */
[----:B------:R-:W-:-:S04]  /*b230*/  UIMAD UR8, UR10, UR8, URZ ;  /* 0x000000080a0872a4 */ /* 0x000fc8000f8e023f */
        /* <DEDUP_REMOVED lines=38> */
.L_x_1664:
[----:B--234-:R-:W-:Y:S05]  /*b4a0*/  BSYNC B0 ;  /* 0x0000000000007941 */ /* 0x01cfea0003800000 */
.L_x_1663:
        /* <DEDUP_REMOVED lines=15> */
.L_x_1666:
[----:B------:R-:W-:Y:S05]  /*b5a0*/  BSYNC B0 ;  /* 0x0000000000007941 */ /* 0x000fea0003800000 */
.L_x_1665:
        /* <DEDUP_REMOVED lines=15> */
.L_x_1668:
[----:B------:R-:W-:Y:S05]  /*b6a0*/  BSYNC B0 ;  /* 0x0000000000007941 */ /* 0x000fea0003800000 */
.L_x_1667:
        /* <DEDUP_REMOVED lines=14> */
.L_x_1670:
[----:B------:R-:W-:Y:S05]  /*b790*/  BSYNC B0 ;  /* 0x0000000000007941 */ /* 0x000fea0003800000 */
.L_x_1669:
        /* <DEDUP_REMOVED lines=24> */
.L_x_1672:
[----:B------:R-:W-:Y:S05]  /*b920*/  BSYNC B0 ;  /* 0x0000000000007941 */ /* 0x000fea0003800000 */
.L_x_1671:
        /* <DEDUP_REMOVED lines=13> */
.L_x_1674:
[----:B------:R-:W-:Y:S05]  /*ba00*/  BSYNC B0 ;  /* 0x0000000000007941 */ /* 0x000fea0003800000 */
.L_x_1673:
        /* <DEDUP_REMOVED lines=13> */
.L_x_1676:
[----:B------:R-:W-:Y:S05]  /*bae0*/  BSYNC B0 ;  /* 0x0000000000007941 */ /* 0x000fea0003800000 */
.L_x_1675:
        /* <DEDUP_REMOVED lines=12> */
.L_x_1657:
        /* <DEDUP_REMOVED lines=20> */
.L_x_1678:
        /* <DEDUP_REMOVED lines=18> */
.L_x_1679:
        /* <DEDUP_REMOVED lines=34> */
.L_x_1681:
[----:B------:R-:W-:Y:S05]  /*c030*/  BSYNC B0 ;  /* 0x0000000000007941 */ /* 0x000fea0003800000 */
.L_x_1680:
        /* <DEDUP_REMOVED lines=15> */
.L_x_1683:
[----:B------:R-:W-:Y:S05]  /*c130*/  BSYNC B0 ;  /* 0x0000000000007941 */ /* 0x000fea0003800000 */
.L_x_1682:
        /* <DEDUP_REMOVED lines=15> */
.L_x_1685:
[----:B------:R-:W-:Y:S05]  /*c230*/  BSYNC B0 ;  /* 0x0000000000007941 */ /* 0x000fea0003800000 */
.L_x_1684:
        /* <DEDUP_REMOVED lines=14> */
.L_x_1687:
[----:B------:R-:W-:Y:S05]  /*c320*/  BSYNC B0 ;  /* 0x0000000000007941 */ /* 0x000fea0003800000 */
.L_x_1686:
        /* <DEDUP_REMOVED lines=24> */
.L_x_1689:
[----:B------:R-:W-:Y:S05]  /*c4b0*/  BSYNC B0 ;  /* 0x0000000000007941 */ /* 0x000fea0003800000 */
.L_x_1688:
        /* <DEDUP_REMOVED lines=13> */
.L_x_1691:
[----:B------:R-:W-:Y:S05]  /*c590*/  BSYNC B0 ;  /* 0x0000000000007941 */ /* 0x000fea0003800000 */
.L_x_1690:
        /* <DEDUP_REMOVED lines=13> */
.L_x_1693:
[----:B------:R-:W-:Y:S05]  /*c670*/  BSYNC B0 ;  /* 0x0000000000007941 */ /* 0x000fea0003800000 */
.L_x_1692:
        /* <DEDUP_REMOVED lines=11> */
.L_x_1677:
[----:B------:R-:W-:Y:S05]  /*c730*/  BSYNC B1 ;  /* 0x0000000000017941 */ /* 0x000fea0003800000 */
.L_x_1652:
        /* <DEDUP_REMOVED lines=11> */
.L_x_1694:
[----:B------:R-:W-:Y:S05]  /*c7f0*/  EXIT ;  /* 0x000000000000794d */ /* 0x000fea0003800000 */
.L_x_1696:
        /* <DEDUP_REMOVED lines=16> */
.L_x_2484:


//--------------------- .text._ZN5flash44flash_bwd_dq_dk_dv_loop_seqk_parallel_kernelI23Flash_bwd_kernel_traitsILi64ELi128ELi128ELi8ELi4ELi4ELi4ELb0ELb0EN7cutlass10bfloat16_tE19Flash_kernel_traitsILi64ELi128ELi128ELi8ES3_EELb1ELb0ELb0ELb0ELb0ELb0ELb0EEEvNS_16Flash_bwd_paramsE --------------------------
	.section	.text._ZN5flash44flash_bwd_dq_dk_dv_loop_seqk_parallel_kernelI23Flash_bwd_kernel_traitsILi64ELi128ELi128ELi8ELi4ELi4ELi4ELb0ELb0EN7cutlass10bfloat16_tE19Flash_kernel_traitsILi64ELi128ELi128ELi8ES3_EELb1ELb0ELb0ELb0ELb0ELb0ELb0EEEvNS_16Flash_bwd_paramsE,"ax",@progbits
	.sectioninfo	@"SHI_REGISTERS=255"
	.align	128
        .global         _ZN5flash44flash_bwd_dq_dk_dv_loop_seqk_parallel_kernelI23Flash_bwd_kernel_traitsILi64ELi128ELi128ELi8ELi4ELi4ELi4ELb0ELb0EN7cutlass10bfloat16_tE19Flash_kernel_traitsILi64ELi128ELi128ELi8ES3_EELb1ELb0ELb0ELb0ELb0ELb0ELb0EEEvNS_16Flash_bwd_paramsE
        .type           _ZN5flash44flash_bwd_dq_dk_dv_loop_seqk_parallel_kernelI23Flash_bwd_kernel_traitsILi64ELi128ELi128ELi8ELi4ELi4ELi4ELb0ELb0EN7cutlass10bfloat16_tE19Flash_kernel_traitsILi64ELi128ELi128ELi8ES3_EELb1ELb0ELb0ELb0ELb0ELb0ELb0EEEvNS_16Flash_bwd_paramsE,@function
        .size           _ZN5flash44flash_bwd_dq_dk_dv_loop_seqk_parallel_kernelI23Flash_bwd_kernel_traitsILi64ELi128ELi128ELi8ELi4ELi4ELi4ELb0ELb0EN7cutlass10bfloat16_tE19Flash_kernel_traitsILi64ELi128ELi128ELi8ES3_EELb1ELb0ELb0ELb0ELb0ELb0ELb0EEEvNS_16Flash_bwd_paramsE,(.L_x_2485 - _ZN5flash44flash_bwd_dq_dk_dv_loop_seqk_parallel_kernelI23Flash_bwd_kernel_traitsILi64ELi128ELi128ELi8ELi4ELi4ELi4ELb0ELb0EN7cutlass10bfloat16_tE19Flash_kernel_traitsILi64ELi128ELi128ELi8ES3_EELb1ELb0ELb0ELb0ELb0ELb0ELb0EEEvNS_16Flash_bwd_paramsE)
        .other          _ZN5flash44flash_bwd_dq_dk_dv_loop_seqk_parallel_kernelI23Flash_bwd_kernel_traitsILi64ELi128ELi128ELi8ELi4ELi4ELi4ELb0ELb0EN7cutlass10bfloat16_tE19Flash_kernel_traitsILi64ELi128ELi128ELi8ES3_EELb1ELb0ELb0ELb0ELb0ELb0ELb0EEEvNS_16Flash_bwd_paramsE,@"STO_CUDA_ENTRY STV_DEFAULT"
_ZN5flash44flash_bwd_dq_dk_dv_loop_seqk_parallel_kernelI23Flash_bwd_kernel_traitsILi64ELi128ELi128ELi8ELi4ELi4ELi4ELb0ELb0EN7cutlass10bfloat16_tE19Flash_kernel_traitsILi64ELi128ELi128ELi8ES3_EELb1ELb0ELb0ELb0ELb0ELb0ELb0EEEvNS_16Flash_bwd_paramsE:
.text._ZN5flash44flash_bwd_dq_dk_dv_loop_seqk_parallel_kernelI23Flash_bwd_kernel_traitsILi64ELi128ELi128ELi8ELi4ELi4ELi4ELb0ELb0EN7cutlass10bfloat16_tE19Flash_kernel_traitsILi64ELi128ELi128ELi8ES3_EELb1ELb0ELb0ELb0ELb0ELb0ELb0EEEvNS_16Flash_bwd_paramsE:
        /* <DEDUP_REMOVED lines=21> */
[----:B------:R-:W-:Y:S02]  /*0150*/  UMOV UR5, 0x80 ;  /* 0x0000008000057882 */ /* 0x000fe40000000000 */
[----:B------:R-:W-:Y:S02]  /*0160*/  ULDC UR4, c[0x0][0x210] ;  /* 0x0000840000047ab9 */ /* 0x000fe40000000800 */
[----:B------:R-:W-:Y:S02]  /*0170*/  ULDC UR57, c[0x0][0x234] ;  /* 0x00008d0000397ab9 */ /* 0x000fe40000000800 */
[----:B------:R-:W-:Y:S02]  /*0180*/  ULDC UR10, c[0x0][0x1c0] ;  /* 0x00007000000a7ab9 */ /* 0x000fe40000000800 */
[----:B------:R-:W-:Y:S02]  /*0190*/  ULDC UR11, c[0x0][0x1c0] ;  /* 0x00007000000b7ab9 */ /* 0x000fe40000000800 */
[----:B------:R-:W-:Y:S01]  /*01a0*/  UIMAD.WIDE UR34, UR47, UR34, URZ ;  /* 0x000000222f2272a5 */ /* 0x000fe2000f8e023f */
[----:B-1----:R-:W-:Y:S01]  /*01b0*/  SHF.R.S32.HI R5, RZ, 0x1f, R11 ;  /* 0x0000001fff057819 */ /* 0x002fe2000001140b */
[----:B--2---:R-:W-:-:S02]  /*01c0*/  USHF.R.S32.HI UR6, URZ, 0x1f, UR36 ;  /* 0x0000001f3f067899 */ /* 0x004fc40008011424 */
[----:B------:R-:W-:Y:S01]  /*01d0*/  UIMAD UR48, UR36, UR47, URZ ;  /* 0x0000002f243072a4 */ /* 0x000fe2000f8e023f */
[CC--:B------:R-:W-:Y:S01]  /*01e0*/  LEA.HI R2, R5.reuse, R11.reuse, RZ, 0x4 ;  /* 0x0000000b05027211 */ /* 0x0c0fe200078f20ff */
[----:B------:R-:W-:Y:S01]  /*01f0*/  UIMAD UR57, UR5, UR4, UR57 ;  /* 0x00000004053972a4 */ /* 0x000fe2000f8e0239 */
[CC--:B------:R-:W-:Y:S01]  /*0200*/  LEA.HI R0, R5.reuse, R11.reuse, RZ, 0x5 ;  /* 0x0000000b05007211 */ /* 0x0c0fe200078f28ff */
[----:B------:R-:W-:Y:S01]  /*0210*/  UIMAD UR47, UR47, UR10, URZ ;  /* 0x0000000a2f2f72a4 */ /* 0x000fe2000f8e023f */
[C---:B------:R-:W-:Y:S01]  /*0220*/  LOP3.LUT R4, R2.reuse, 0xfffffff0, RZ, 0xc0, !PT ;  /* 0xfffffff002047812 */ /* 0x040fe200078ec0ff */
[----:B---3--:R-:W-:Y:S01]  /*0230*/  UIMAD.WIDE.U32 UR44, UR32, UR13, URZ ;  /* 0x0000000d202c72a5 */ /* 0x008fe2000f8e003f */
[----:B------:R-:W-:Y:S01]  /*0240*/  SHF.R.S32.HI R3, RZ, 0x4, R2 ;  /* 0x00000004ff037819 */ /* 0x000fe20000011402 */
[----:B------:R-:W-:Y:S01]  /*0250*/  USHF.R.S32.HI UR7, URZ, 0x1f, UR32 ;  /* 0x0000001f3f077899 */ /* 0x000fe20008011420 */
[-C--:B------:R-:W-:Y:S01]  /*0260*/  LEA.HI R14, R5, R11.reuse, RZ, 0x7 ;  /* 0x0000000b050e7211 */ /* 0x080fe200078f38ff */
[----:B------:R-:W-:Y:S01]  /*0270*/  IMAD.IADD R8, R11, 0x1, -R4 ;  /* 0x000000010b087824 */ /* 0x000fe200078e0a04 */
[CC--:B------:R-:W-:Y:S01]  /*0280*/  LEA.HI R9, R5.reuse, R11.reuse, RZ, 0x3 ;  /* 0x0000000b05097211 */ /* 0x0c0fe200078f18ff */
[----:B------:R-:W-:Y:S01]  /*0290*/  UIMAD UR4, UR32, UR11, UR36 ;  /* 0x0000000b200472a4 */ /* 0x000fe2000f8e0224 */
[CC--:B------:R-:W-:Y:S01]  /*02a0*/  LEA.HI R13, R5.reuse, R11.reuse, RZ, 0x6 ;  /* 0x0000000b050d7211 */ /* 0x0c0fe200078f30ff */
[----:B------:R-:W-:Y:S01]  /*02b0*/  ULDC UR12, c[0x0][0x1c0] ;  /* 0x00007000000c7ab9 */ /* 0x000fe20000000800 */
[----:B------:R-:W-:Y:S01]  /*02c0*/  LEA.HI R5, R5, R11, RZ, 0x2 ;  /* 0x0000000b05057211 */ /* 0x000fe200078f10ff */
[----:B------:R-:W-:Y:S01]  /*02d0*/  ULDC UR9, c[0x0][0x1c0] ;  /* 0x0000700000097ab9 */ /* 0x000fe20000000800 */
[----:B------:R-:W-:Y:S01]  /*02e0*/  LEA.HI R2, R2, R3, RZ, 0x1 ;  /* 0x0000000302027211 */ /* 0x000fe200078f08ff */
[----:B------:R-:W-:Y:S01]  /*02f0*/  UIMAD UR5, UR32, UR9, UR36 ;  /* 0x00000009200572a4 */ /* 0x000fe2000f8e0224 */
[----:B------:R-:W-:Y:S01]  /*0300*/  LOP3.LUT R6, R0, 0xffffffe0, RZ, 0xc0, !PT ;  /* 0xffffffe000067812 */ /* 0x000fe200078ec0ff */
[----:B------:R-:W-:Y:S01]  /*0310*/  USHF.L.U32 UR46, UR47, 0x7, URZ ;  /* 0x000000072f2e7899 */ /* 0x000fe2000800063f */
[--C-:B------:R-:W-:Y:S01]  /*0320*/  SHF.R.S32.HI R4, RZ, 0x5, R0.reuse ;  /* 0x00000005ff047819 */ /* 0x100fe20000011400 */
[----:B------:R-:W-:Y:S01]  /*0330*/  USHF.L.U32 UR39, UR4, 0x5, URZ ;  /* 0x0000000504277899 */ /* 0x000fe2000800063f */
[----:B------:R-:W-:Y:S01]  /*0340*/  SHF.R.S32.HI R0, RZ, 0x1f, R0 ;  /* 0x0000001fff007819 */ /* 0x000fe20000011400 */
[----:B------:R-:W-:Y:S01]  /*0350*/  IMAD.IADD R6, R11, 0x1, -R6 ;  /* 0x000000010b067824 */ /* 0x000fe200078e0a06 */
[----:B------:R-:W-:Y:S01]  /*0360*/  LOP3.LUT R10, R5, 0x7ffffffc, RZ, 0xc0, !PT ;  /* 0x7ffffffc050a7812 */ /* 0x000fe200078ec0ff */
[----:B------:R-:W-:Y:S01]  /*0370*/  ULDC UR51, c[0x0][0x214] ;  /* 0x0000850000337ab9 */ /* 0x000fe20000000800 */
[----:B------:R-:W-:Y:S01]  /*0380*/  LOP3.LUT R2, R2, 0xfffffffe, RZ, 0xc0, !PT ;  /* 0xfffffffe02027812 */ /* 0x000fe200078ec0ff */
[----:B------:R-:W-:Y:S01]  /*0390*/  ULDC UR58, c[0x0][0x1c8] ;  /* 0x00007200003a7ab9 */ /* 0x000fe20000000800 */
[----:B------:R-:W-:Y:S01]  /*03a0*/  LEA.HI R0, R0, R4, RZ, 0x2 ;  /* 0x0000000400007211 */ /* 0x000fe200078f10ff */
[----:B------:R-:W-:Y:S01]  /*03b0*/  IMAD.IADD R15, R11, 0x1, -R10 ;  /* 0x000000010b0f7824 */ /* 0x000fe200078e0a0a */
[----:B------:R-:W-:Y:S01]  /*03c0*/  LOP3.LUT R7, R9, 0xfffffff8, RZ, 0xc0, !PT ;  /* 0xfffffff809077812 */ /* 0x000fe200078ec0ff */
[----:B------:R-:W-:Y:S01]  /*03d0*/  IMAD.IADD R10, R3, 0x1, -R2 ;  /* 0x00000001030a7824 */ /* 0x000fe200078e0a02 */
[----:B------:R-:W-:Y:S01]  /*03e0*/  LOP3.LUT R2, R0, 0xfffffffc, RZ, 0xc0, !PT ;  /* 0xfffffffc00027812 */ /* 0x000fe200078ec0ff */
[----:B------:R-:W-:Y:S01]  /*03f0*/  ULDC.U8 UR8, c[0x0][0x3d0] ;  /* 0x0000f40000087ab9 */ /* 0x000fe20000000000 */
[----:B------:R-:W-:Y:S01]  /*0400*/  SHF.R.S32.HI R3, RZ, 0x2, R5 ;  /* 0x00000002ff037819 */ /* 0x000fe20000011405 */
[----:B------:R-:W-:Y:S01]  /*0410*/  IMAD.IADD R7, R11, 0x1, -R7 ;  /* 0x000000010b077824 */ /* 0x000fe200078e0a07 */
[----:B------:R-:W-:Y:S01]  /*0420*/  SHF.R.S32.HI R0, RZ, 0x1f, R5 ;  /* 0x0000001fff007819 */ /* 0x000fe20000011405 */
[----:B------:R-:W-:Y:S01]  /*0430*/  IMAD.IADD R16, R4, 0x1, -R2 ;  /* 0x0000000104107824 */ /* 0x000fe200078e0a02 */
[----:B------:R-:W-:Y:S01]  /*0440*/  SHF.R.S32.HI R2, RZ, 0x1f, R6 ;  /* 0x0000001fff027819 */ /* 0x000fe20000011406 */
[C---:B------:R-:W-:Y:S01]  /*0450*/  IMAD.SHL.U32 R238, R7.reuse, 0x8, RZ ;  /* 0x0000000807ee7824 */ /* 0x040fe200078e00ff */
[----:B------:R-:W-:Y:S01]  /*0460*/  LEA.HI R0, R0, R3, RZ, 0x3 ;  /* 0x0000000300007211 */ /* 0x000fe200078f18ff */
[----:B------:R-:W-:Y:S01]  /*0470*/  ULDC UR52, c[0x0][0x224] ;  /* 0x0000890000347ab9 */ /* 0x000fe20000000800 */
[--C-:B------:R-:W-:Y:S01]  /*0480*/  SHF.R.S32.HI R4, RZ, 0x3, R9.reuse ;  /* 0x00000003ff047819 */ /* 0x100fe20000011409 */
[----:B------:R-:W-:Y:S01]  /*0490*/  STL [R1+0x28], R16 ;  /* 0x0000281001007387 */ /* 0x000fe20000100800 */
[----:B------:R-:W-:Y:S01]  /*04a0*/  LOP3.LUT R0, R0, 0xfffffff8, RZ, 0xc0, !PT ;  /* 0xfffffff800007812 */ /* 0x000fe200078ec0ff */
[----:B------:R-:W-:Y:S01]  /*04b0*/  ULDC UR60, c[0x0][0x374] ;  /* 0x0000dd00003c7ab9 */ /* 0x000fe20000000800 */
[----:B------:R-:W-:Y:S01]  /*04c0*/  LEA.HI R251, R2, R6, RZ, 0x2 ;  /* 0x0000000602fb7211 */ /* 0x000fe200078f10ff */
[----:B------:R-:W-:Y:S01]  /*04d0*/  IMAD.SHL.U32 R2, R4, 0x40, RZ ;  /* 0x0000004004027824 */ /* 0x000fe200078e00ff */
[----:B------:R-:W-:Y:S01]  /*04e0*/  LOP3.LUT P4, RZ, R7, 0x2, RZ, 0xc0, !PT ;  /* 0x0000000207ff7812 */ /* 0x000fe2000788c0ff */
[----:B------:R-:W-:Y:S01]  /*04f0*/  IMAD.IADD R6, R3, 0x1, -R0 ;  /* 0x0000000103067824 */ /* 0x000fe200078e0a00 */
[----:B------:R-:W-:Y:S01]  /*0500*/  SHF.R.S32.HI R3, RZ, 0x1f, R8 ;  /* 0x0000001fff037819 */ /* 0x000fe20000011408 */
[----:B------:R-:W-:Y:S01]  /*0510*/  IMAD.U32 R4, RZ, RZ, UR6 ;  /* 0x00000006ff047e24 */ /* 0x000fe2000f8e00ff */
[----:B------:R-:W-:Y:S01]  /*0520*/  LOP3.LUT R0, R2, 0x1c0, RZ, 0xc0, !PT ;  /* 0x000001c002007812 */ /* 0x000fe200078ec0ff */
[----:B------:R-:W-:Y:S01]  /*0530*/  USHF.R.S32.HI UR6, URZ, 0x1f, UR13 ;  /* 0x0000001f3f067899 */ /* 0x000fe2000801140d */
[----:B------:R-:W-:Y:S01]  /*0540*/  LEA.HI R11, R3, R8, RZ, 0x3 ;  /* 0x00000008030b7211 */ /* 0x000fe200078f18ff */
[----:B------:R-:W-:Y:S01]  /*0550*/  USHF.L.U32 UR13, UR32, 0x7, URZ ;  /* 0x00000007200d7899 */ /* 0x000fe2000800063f */
[----:B------:R-:W-:Y:S01]  /*0560*/  SHF.R.U32.HI R3, RZ, 0x3, R0 ;  /* 0x00000003ff037819 */ /* 0x000fe20000011600 */
[----:B------:R-:W-:Y:S01]  /*0570*/  UIMAD UR54, UR6, UR32, URZ ;  /* 0x00000020063672a4 */ /* 0x000fe2000f8e023f */
[----:B------:R-:W-:Y:S01]  /*0580*/  LOP3.LUT R2, R0, 0x38, R238, 0xf8, !PT ;  /* 0x0000003800027812 */ /* 0x000fe200078ef8ee */
[----:B------:R-:W-:Y:S01]  /*0590*/  @!UP2 UIMAD UR6, UR32, UR12, UR36 ;  /* 0x0000000c2006a2a4 */ /* 0x000fe2000f8e0224 */
[----:B------:R-:W-:Y:S01]  /*05a0*/  LOP3.LUT R0, R11, 0xfffffff8, RZ, 0xc0, !PT ;  /* 0xfffffff80b007812 */ /* 0x000fe200078ec0ff */
[----:B------:R-:W-:Y:S01]  /*05b0*/  IMAD.U32 R4, RZ, RZ, UR13 ;  /* 0x0000000dff047e24 */ /* 0x000fe2000f8e00ff */
[----:B------:R-:W-:Y:S01]  /*05c0*/  LOP3.LUT R3, R2, R3, RZ, 0x3c, !PT ;  /* 0x0000000302037212 */ /* 0x000fe200078e3cff */
[----:B------:R-:W-:Y:S01]  /*05d0*/  IMAD.SHL.U32 R2, R13, 0x8, RZ ;  /* 0x000000080d027824 */ /* 0x000fe200078e00ff */
[----:B------:R-:W-:Y:S01]  /*05e0*/  LOP3.LUT R4, R6, 0x1, RZ, 0xc0, !PT ;  /* 0x0000000106047812 */ /* 0x000fe200078ec0ff */
[----:B------:R-:W-:Y:S01]  /*05f0*/  IMAD.IADD R12, R8, 0x1, -R0 ;  /* 0x00000001080c7824 */ /* 0x000fe200078e0a00 */
[C---:B------:R-:W-:Y:S01]  /*0600*/  LOP3.LUT P3, RZ, R7.reuse, 0x4, RZ, 0xc0, !PT ;  /* 0x0000000407ff7812 */ /* 0x040fe2000786c0ff */
[----:B------:R-:W-:Y:S01]  /*0610*/  IMAD.SHL.U32 R0, R7, 0x40, RZ ;  /* 0x0000004007007824 */ /* 0x000fe200078e00ff */
[----:B------:R-:W-:Y:S01]  /*0620*/  LOP3.LUT R2, R3, 0xfffffe00, R2, 0xf8, !PT ;  /* 0xfffffe0003027812 */ /* 0x000fe200078ef802 */
[C---:B------:R-:W-:Y:S01]  /*0630*/  IMAD.SHL.U32 R3, R10.reuse, 0x200, RZ ;  /* 0x000002000a037824 */ /* 0x040fe200078e00ff */
[----:B------:R-:W-:Y:S01]  /*0640*/  SHF.R.S32.HI R7, RZ, 0x7, R14 ;  /* 0x00000007ff077819 */ /* 0x000fe2000001140e */
[----:B------:R-:W-:Y:S01]  /*0650*/  IMAD.SHL.U32 R8, R10, 0x10, RZ ;  /* 0x000000100a087824 */ /* 0x000fe200078e00ff */
[----:B------:R-:W-:Y:S01]  /*0660*/  LOP3.LUT R0, R0, 0x1c0, RZ, 0xc0, !PT ;  /* 0x000001c000007812 */ /* 0x000fe200078ec0ff */
[----:B------:R1:W-:Y:S01]  /*0670*/  STL [R1+0x24], R2 ;  /* 0x0000240201007387 */ /* 0x0003e20000100800 */
[----:B------:R-:W-:Y:S01]  /*0680*/  ISETP.NE.U32.AND P0, PT, R4, 0x1, PT ;  /* 0x000000010400780c */ /* 0x000fe20003f05070 */
[----:B------:R-:W-:Y:S01]  /*0690*/  ULDC UR59, c[0x0][0x194] ;  /* 0x00006500003b7ab9 */ /* 0x000fe20000000800 */
[----:B------:R-:W-:Y:S01]  /*06a0*/  LOP3.LUT R170, R0, 0x8, R9, 0xf8, !PT ;  /* 0x0000000800aa7812 */ /* 0x000fe200078ef809 */
[----:B------:R-:W-:Y:S01]  /*06b0*/  @UP2 UIMAD UR56, UR32, UR51, URZ ;  /* 0x00000033203822a4 */ /* 0x000fe2000f8e023f */
[----:B------:R-:W-:Y:S01]  /*06c0*/  R2P PR, R6, 0x6 ;  /* 0x0000000606007804 */ /* 0x000fe20000000000 */
[----:B------:R-:W-:Y:S01]  /*06d0*/  UMOV UR38, 0xffffc000 ;  /* 0xffffc00000267882 */ /* 0x000fe20000000000 */
[----:B------:R-:W-:Y:S01]  /*06e0*/  SEL R172, R232, 0xffffffe0, !P4 ;  /* 0xffffffe0e8ac7807 */ /* 0x000fe20006000000 */
[----:B------:R-:W-:Y:S01]  /*06f0*/  ULOP3.LUT UR58, UR36, UR58, URZ, 0x3c, !UPT ;  /* 0x0000003a243a7292 */ /* 0x000fe2000f8e3c3f */
[----:B------:R-:W-:Y:S01]  /*0700*/  SEL R230, R230, 0x10, !P0 ;  /* 0x00000010e6e67807 */ /* 0x000fe20004000000 */
[----:B------:R-:W-:Y:S01]  /*0710*/  UISETP.NE.AND UP3, UPT, UR8, URZ, UPT ;  /* 0x0000003f0800728c */ /* 0x000fe2000bf65270 */
[----:B------:R-:W-:Y:S01]  /*0720*/  SEL R232, R232, 0xffffffe0, !P1 ;  /* 0xffffffe0e8e87807 */ /* 0x000fe20004800000 */
[----:B------:R-:W-:-:S02]  /*0730*/  UIMAD UR60, UR60, 0xc0, URZ ;  /* 0x000000c03c3c78a4 */ /* 0x000fc4000f8e023f */
[----:B------:R-:W-:Y:S02]  /*0740*/  UIMAD UR59, UR59, 0xc0, URZ ;  /* 0x000000c03b3b78a4 */ /* 0x000fe4000f8e023f */
[----:B------:R-:W-:Y:S02]  /*0750*/  USHF.R.S32.HI UR61, URZ, 0x1f, UR36 ;  /* 0x0000001f3f3d7899 */ /* 0x000fe40008011424 */
[----:B------:R-:W-:Y:S02]  /*0760*/  UIMAD.WIDE.U32 UR40, UR34, UR44, URZ ;  /* 0x0000002c222872a5 */ /* 0x000fe4000f8e003f */
[----:B------:R-:W-:Y:S02]  /*0770*/  UIMAD UR53, UR35, UR44, URZ ;  /* 0x0000002c233572a4 */ /* 0x000fe4000f8e023f */
[----:B------:R-:W-:Y:S02]  /*0780*/  USHF.R.S32.HI UR55, URZ, 0x1f, UR48 ;  /* 0x0000001f3f377899 */ /* 0x000fe40008011430 */
[----:B------:R-:W-:Y:S01]  /*0790*/  UIMAD UR52, UR5, UR52, URZ ;  /* 0x00000034053472a4 */ /* 0x000fe2000f8e023f */
[----:B-1----:R-:W-:Y:S01]  /*07a0*/  IMAD.SHL.U32 R2, R16, 0x10, RZ ;  /* 0x0000001010027824 */ /* 0x002fe200078e00ff */
[----:B------:R-:W-:-:S02]  /*07b0*/  @!UP2 UIMAD UR51, UR6, UR51, URZ ;  /* 0x000000330633a2a4 */ /* 0x000fc4000f8e023f */
[----:B------:R-:W-:Y:S02]  /*07c0*/  USHF.R.S32.HI UR50, URZ, 0x1f, UR46 ;  /* 0x0000001f3f327899 */ /* 0x000fe4000801142e */
[----:B------:R-:W-:Y:S01]  /*07d0*/  LOP3.LUT R5, R0, 0x30, R2, 0xf8, !PT ;  /* 0x0000003000057812 */ /* 0x000fe200078ef802 */
[----:B------:R-:W-:Y:S01]  /*07e0*/  USHF.R.S32.HI UR49, URZ, 0x1f, UR39 ;  /* 0x0000001f3f317899 */ /* 0x000fe20008011427 */
[----:B------:R-:W-:Y:S01]  /*07f0*/  SHF.R.U32.HI R0, RZ, 0x3, R0 ;  /* 0x00000003ff007819 */ /* 0x000fe20000011600 */
[----:B------:R-:W-:Y:S01]  /*0800*/  ULDC.64 UR42, c[0x0][0x118] ;  /* 0x00004600002a7ab9 */ /* 0x000fe20000000a00 */
[----:B------:R-:W-:Y:S02]  /*0810*/  LOP3.LUT R4, R5, 0x8, R9, 0xf8, !PT ;  /* 0x0000000805047812 */ /* 0x000fe400078ef809 */
[----:B------:R-:W-:Y:S01]  /*0820*/  LEA.HI.SX32 R251, R251, R2, 0x1e ;  /* 0x00000002fbfb7211 */ /* 0x000fe200078ff2ff */
[----:B------:R-:W-:Y:S01]  /*0830*/  IMAD R2, R7, 0x1000, R3 ;  /* 0x0000100007027824 */ /* 0x000fe200078e0203 */
[----:B------:R-:W-:-:S02]  /*0840*/  LOP3.LUT R170, R170, R0, RZ, 0x3c, !PT ;  /* 0x00000000aaaa7212 */ /* 0x000fc400078e3cff */
[----:B------:R-:W-:Y:S01]  /*0850*/  LOP3.LUT R3, R3, R4, R0, 0xf6, !PT ;  /* 0x0000000403037212 */ /* 0x000fe200078ef600 */
[----:B------:R-:W-:Y:S02]  /*0860*/  IMAD.SHL.U32 R0, R6, 0x40, RZ ;  /* 0x0000004006007824 */ /* 0x000fe400078e00ff */
[----:B------:R-:W-:Y:S02]  /*0870*/  IMAD.IADD R170, R2, 0x1, R170 ;  /* 0x0000000102aa7824 */ /* 0x000fe400078e02aa */
[----:B------:R-:W-:Y:S01]  /*0880*/  IMAD.SHL.U32 R6, R15, 0x2, RZ ;  /* 0x000000020f067824 */ /* 0x000fe200078e00ff */
[----:B------:R-:W-:Y:S01]  /*0890*/  LOP3.LUT R0, R0, 0x1c0, RZ, 0xc0, !PT ;  /* 0x000001c000007812 */ /* 0x000fe200078ec0ff */
[C---:B------:R-:W-:Y:S02]  /*08a0*/  IMAD.SHL.U32 R2, R7.reuse, 0x8, RZ ;  /* 0x0000000807027824 */ /* 0x040fe400078e00ff */
[----:B------:R-:W-:Y:S01]  /*08b0*/  IMAD R5, R7, 0x2000, R6 ;  /* 0x0000200007057824 */ /* 0x000fe200078e0206 */
[----:B------:R-:W-:Y:S01]  /*08c0*/  SHF.R.U32.HI R4, RZ, 0x3, R0 ;  /* 0x00000003ff047819 */ /* 0x000fe20000011600 */
[----:B------:R-:W-:Y:S01]  /*08d0*/  IMAD.U32 R7, RZ, RZ, UR7 ;  /* 0x00000007ff077e24 */ /* 0x000fe2000f8e00ff */
[----:B------:R-:W-:Y:S01]  /*08e0*/  LOP3.LUT R2, R2, 0x8, RZ, 0xc0, !PT ;  /* 0x0000000802027812 */ /* 0x000fe200078ec0ff */
[----:B------:R-:W-:Y:S01]  /*08f0*/  USHF.R.S32.HI UR7, URZ, 0x1f, UR36 ;  /* 0x0000001f3f077899 */ /* 0x000fe20008011424 */
[-C--:B------:R-:W-:Y:S01]  /*0900*/  LOP3.LUT R7, R4, R0.reuse, RZ, 0xfc, !PT ;  /* 0x0000000004077212 */ /* 0x080fe200078efcff */
[----:B------:R-:W-:Y:S01]  /*0910*/  IMAD R5, R16, 0x400, R5 ;  /* 0x0000040010057824 */ /* 0x000fe200078e0205 */
[----:B------:R-:W-:Y:S01]  /*0920*/  LOP3.LUT R9, R2, 0x10, R8, 0xf8, !PT ;  /* 0x0000001002097812 */ /* 0x000fe200078ef808 */
[----:B------:R-:W-:Y:S01]  /*0930*/  IMAD R6, R16, 0x400, R6 ;  /* 0x0000040010067824 */ /* 0x000fe200078e0206 */
[----:B------:R-:W-:Y:S01]  /*0940*/  LOP3.LUT R8, R4, R0, R2, 0x1e, !PT ;  /* 0x0000000004087212 */ /* 0x000fe200078e1e02 */
[----:B------:R-:W-:Y:S01]  /*0950*/  IMAD.U32 R13, RZ, RZ, UR7 ;  /* 0x00000007ff0d7e24 */ /* 0x000fe2000f8e00ff */
[----:B------:R-:W-:Y:S01]  /*0960*/  USHF.R.S32.HI UR7, URZ, 0x1f, UR32 ;  /* 0x0000001f3f077899 */ /* 0x000fe20008011420 */
[----:B------:R-:W-:-:S02]  /*0970*/  IMAD.SHL.U32 R2, R12, 0x40, RZ ;  /* 0x000000400c027824 */ /* 0x000fc400078e00ff */
[----:B------:R-:W-:Y:S02]  /*0980*/  IMAD.IADD R7, R7, 0x1, R5 ;  /* 0x0000000107077824 */ /* 0x000fe400078e0205 */
[----:B------:R-:W-:Y:S01]  /*0990*/  IMAD.SHL.U32 R5, R10, 0x8, RZ ;  /* 0x000000080a057824 */ /* 0x000fe200078e00ff */
[----:B------:R-:W-:Y:S01]  /*09a0*/  LOP3.LUT R2, R2, 0x1c0, RZ, 0xc0, !PT ;  /* 0x000001c002027812 */ /* 0x000fe200078ec0ff */
[----:B------:R-:W-:Y:S02]  /*09b0*/  IMAD.U32 R0, RZ, RZ, UR7 ;  /* 0x00000007ff007e24 */ /* 0x000fe4000f8e00ff */
[----:B------:R-:W-:Y:S01]  /*09c0*/  IMAD.SHL.U32 R0, R11, 0x40, RZ ;  /* 0x000000400b007824 */ /* 0x000fe200078e00ff */
[----:B------:R-:W-:Y:S01]  /*09d0*/  LOP3.LUT R5, R2, 0x8, R5, 0xf8, !PT ;  /* 0x0000000802057812 */ /* 0x000fe200078ef805 */
[----:B------:R-:W-:Y:S01]  /*09e0*/  IMAD.IADD R6, R6, 0x1, R8 ;  /* 0x0000000106067824 */ /* 0x000fe200078e0208 */
[----:B------:R-:W-:Y:S01]  /*09f0*/  SHF.R.U32.HI R4, RZ, 0x3, R2 ;  /* 0x00000003ff047819 */ /* 0x000fe20000011602 */
[----:B------:R-:W-:Y:S01]  /*0a00*/  IMAD.SHL.U32 R228, R7, 0x2, RZ ;  /* 0x0000000207e47824 */ /* 0x000fe200078e00ff */
[----:B------:R-:W-:Y:S01]  /*0a10*/  LOP3.LUT R0, R0, 0xfffffe00, RZ, 0xc0, !PT ;  /* 0xfffffe0000007812 */ /* 0x000fe200078ec0ff */
[----:B------:R-:W-:Y:S01]  /*0a20*/  IMAD.SHL.U32 R170, R170, 0x2, RZ ;  /* 0x00000002aaaa7824 */ /* 0x000fe200078e00ff */
        /* <DEDUP_REMOVED lines=13> */
[----:B------:R-:W-:Y:S01]  /*0b00*/  IADD3 R12, R0, 0x420, RZ ;  /* 0x00000420000c7810 */ /* 0x000fe20007ffe0ff */
[--C-:B------:R-:W-:Y:S01]  /*0b10*/  IMAD.IADD R7, R232, 0x1, R0.reuse ;  /* 0x00000001e8077824 */ /* 0x100fe200078e0200 */
[----:B------:R-:W-:Y:S01]  /*0b20*/  IADD3 R8, R0, 0x2020, RZ ;  /* 0x0000202000087810 */ /* 0x000fe20007ffe0ff */
[----:B------:R-:W-:Y:S01]  /*0b30*/  IMAD.IADD R10, R4, 0x1, R0 ;  /* 0x00000001040a7824 */ /* 0x000fe200078e0200 */
[----:B------:R-:W-:Y:S01]  /*0b40*/  @P1 IADD3 R12, R0, 0x3e0, RZ ;  /* 0x000003e0000c1810 */ /* 0x000fe20007ffe0ff */
[----:B------:R-:W-:Y:S01]  /*0b50*/  IMAD.IADD R229, R228, 0x1, R4 ;  /* 0x00000001e4e57824 */ /* 0x000fe200078e0204 */
[C---:B------:R-:W-:Y:S01]  /*0b60*/  IADD3 R11, R0.reuse, 0x2420, RZ ;  /* 0x00002420000b7810 */ /* 0x040fe20007ffe0ff */
[----:B------:R-:W-:Y:S01]  /*0b70*/  STL [R1+0x58], R7 ;  /* 0x0000580701007387 */ /* 0x000fe20000100800 */
[----:B------:R-:W-:Y:S01]  /*0b80*/  @P1 IADD3 R8, R0, 0x1fe0, RZ ;  /* 0x00001fe000081810 */ /* 0x000fe20007ffe0ff */
[----:B------:R-:W-:Y:S01]  /*0b90*/  IMAD.IADD R230, R230, 0x1, R229 ;  /* 0x00000001e6e67824 */ /* 0x000fe200078e02e5 */
[C---:B------:R-:W-:Y:S01]  /*0ba0*/  IADD3 R5, R0.reuse, 0x2440, RZ ;  /* 0x0000244000057810 */ /* 0x040fe20007ffe0ff */
[----:B------:R-:W-:Y:S01]  /*0bb0*/  STL [R1+0x3c], R10 ;  /* 0x00003c0a01007387 */ /* 0x000fe20000100800 */
[----:B------:R-:W-:Y:S01]  /*0bc0*/  @P1 IADD3 R11, R0, 0x23e0, RZ ;  /* 0x000023e0000b1810 */ /* 0x000fe20007ffe0ff */
[----:B------:R-:W-:Y:S01]  /*0bd0*/  IMAD.IADD R4, R4, 0x1, R8 ;  /* 0x0000000104047824 */ /* 0x000fe200078e0208 */
[----:B------:R-:W-:Y:S01]  /*0be0*/  @P2 IADD3 R5, R0, 0x23c0, RZ ;  /* 0x000023c000052810 */ /* 0x000fe20007ffe0ff */
[----:B------:R-:W-:Y:S01]  /*0bf0*/  STL [R1+0x44], R12 ;  /* 0x0000440c01007387 */ /* 0x000fe20000100800 */
[----:B------:R-:W-:Y:S01]  /*0c00*/  SEL R2, R2, 0x3c0, !P2 ;  /* 0x000003c002027807 */ /* 0x000fe20005000000 */
[--C-:B------:R-:W-:Y:S01]  /*0c10*/  IMAD.IADD R235, R228, 0x1, R232.reuse ;  /* 0x00000001e4eb7824 */ /* 0x100fe200078e02e8 */
[C---:B------:R-:W-:Y:S01]  /*0c20*/  IADD3 R6, R0.reuse, 0x2040, RZ ;  /* 0x0000204000067810 */ /* 0x040fe20007ffe0ff */
[----:B------:R-:W-:Y:S01]  /*0c30*/  STL [R1+0x2c], R8 ;  /* 0x00002c0801007387 */ /* 0x000fe20000100800 */
[----:B------:R-:W-:Y:S01]  /*0c40*/  @P2 IADD3 R6, R0, 0x1fc0, RZ ;  /* 0x00001fc000062810 */ /* 0x000fe20007ffe0ff */
[----:B------:R-:W-:-:S02]  /*0c50*/  IMAD.IADD R234, R231, 0x1, R232 ;  /* 0x00000001e7ea7824 */ /* 0x000fc400078e02e8 */
[----:B------:R-:W-:Y:S01]  /*0c60*/  STL [R1+0x40], R11 ;  /* 0x0000400b01007387 */ /* 0x000fe20000100800 */
[----:B------:R-:W-:Y:S02]  /*0c70*/  IMAD.IADD R233, R232, 0x1, R229 ;  /* 0x00000001e8e97824 */ /* 0x000fe400078e02e5 */
[----:B------:R-:W-:Y:S01]  /*0c80*/  IMAD.SHL.U32 R3, R3, 0x2, RZ ;  /* 0x0000000203037824 */ /* 0x000fe200078e00ff */
[----:B------:R1:W-:Y:S01]  /*0c90*/  STL [R1+0x34], R5 ;  /* 0x0000340501007387 */ /* 0x0003e20000100800 */
[----:B------:R-:W-:-:S03]  /*0ca0*/  IMAD.IADD R172, R172, 0x1, R171 ;  /* 0x00000001acac7824 */ /* 0x000fc600078e02ab */
        /* <DEDUP_REMOVED lines=11> */
.L_x_1773:
[----:B------:R-:W-:Y:S02]  /*0d60*/  ULDC.64 UR4, c[0x0][0x240] ;  /* 0x0000900000047ab9 */ /* 0x000fe40000000a00 */
[----:B------:R-:W-:Y:S02]  /*0d70*/  UISETP.NE.U32.AND UP6, UPT, URZ, UR4, UPT ;  /* 0x000000043f00728c */ /* 0x000fe4000bfc5070 */
[----:B------:R-:W-:Y:S02]  /*0d80*/  USHF.R.S32.HI UR18, URZ, 0x1f, UR32 ;  /* 0x0000001f3f127899 */ /* 0x000fe40008011420 */
[----:B------:R-:W-:Y:S02]  /*0d90*/  USHF.L.U32 UR13, UR32, 0x2, URZ ;  /* 0x00000002200d7899 */ /* 0x000fe4000800063f */
        /* <DEDUP_REMOVED lines=9> */
[----:B------:R-:W-:-:S02]  /*0e30*/  ULDC.U8 UR4, c[0x0][0x312] ;  /* 0x0000c48000047ab9 */ /* 0x000fc40000000000 */
[----:B------:R-:W-:Y:S01]  /*0e40*/  UISETP.NE.AND UP5, UPT, UR4, URZ, UPT ;  /* 0x0000003f0400728c */ /* 0x000fe2000bfa5270 */
[----:B------:R-:W-:Y:S01]  /*0e50*/  IMAD.U32 R5, RZ, RZ, UR5 ;  /* 0x00000005ff057e24 */ /* 0x000fe2000f8e00ff */
[----:B------:R-:W-:Y:S02]  /*0e60*/  ULDC.64 UR20, c[0x0][0x118] ;  /* 0x0000460000147ab9 */ /* 0x000fe40000000a00 */
[----:B------:R-:W-:Y:S01]  /*0e70*/  @UP4 UIADD3 UR4, UP0, UR13, UR8, URZ ;  /* 0x000000080d044290 */ /* 0x000fe2000ff1e03f */
[----:B------:R-:W-:Y:S01]  /*0e80*/  PLOP3.LUT P0, PT, PT, PT, UP4, 0x80, 0x0 ;  /* 0x000000000000781c */ /* 0x000fe20003f0f048 */
[----:B------:R1:W2:Y:S01]  /*0e90*/  @P2 LDG.E R8, [R4.64] ;  /* 0x0000001404082981 */ /* 0x0002a2000c1e1900 */
[----:B------:R-:W-:Y:S02]  /*0ea0*/  ULDC.64 UR6, c[0x0][0x248] ;  /* 0x0000920000067ab9 */ /* 0x000fe40000000a00 */
[----:B------:R-:W-:Y:S01]  /*0eb0*/  @UP4 UIADD3.X UR5, UR10, UR9, URZ, UP0, !UPT ;  /* 0x000000090a054290 */ /* 0x000fe200087fe43f */
[----:B---3--:R1:W3:Y:S01]  /*0ec0*/  @P2 LDG.E R2, [R4.64+0x4] ;  /* 0x0000041404022981 */ /* 0x0082e2000c1e1900 */
        /* <DEDUP_REMOVED lines=31> */
.L_x_1697:
        /* <DEDUP_REMOVED lines=23> */
[----:B------:R-:W-:Y:S02]  /*1230*/  UIMAD.WIDE.U32 UR8, UR32, UR4, URZ ;  /* 0x00000004200872a5 */ /* 0x000fe4000f8e003f */
[----:B------:R-:W-:Y:S02]  /*1240*/  UIMAD UR5, UR32, UR5, UR6 ;  /* 0x00000005200572a4 */ /* 0x000fe4000f8e0206 */
[----:B------:R-:W-:Y:S02]  /*1250*/  UISETP.NE.AND UP1, UPT, UR12, -0x1, UPT ;  /* 0xffffffff0c00788c */ /* 0x000fe4000bf25270 */
[----:B------:R-:W-:-:S02]  /*1260*/  ULDC.64 UR10, c[0x0][0x190] ;  /* 0x00006400000a7ab9 */ /* 0x000fc40000000a00 */
[----:B------:R-:W-:Y:S02]  /*1270*/  UIADD3 UR33, UR9, UR5, URZ ;  /* 0x0000000509217290 */ /* 0x000fe4000fffe03f */
[----:B------:R-:W-:Y:S02]  /*1280*/  UIMAD.WIDE.U32 UR4, UR12, UR10, URZ ;  /* 0x0000000a0c0472a5 */ /* 0x000fe4000f8e003f */
[----:B-1----:R-:W-:Y:S02]  /*1290*/  UISETP.NE.AND UP0, UPT, UR22, -0x1, UPT ;  /* 0xffffffff1600788c */ /* 0x002fe4000bf05270 */
[----:B------:R-:W-:Y:S02]  /*12a0*/  USEL UR37, UR8, UR4, !UP1 ;  /* 0x0000000408257287 */ /* 0x000fe4000c800000 */
[----:B------:R-:W-:Y:S02]  /*12b0*/  UIMAD UR4, UR12, UR11, URZ ;  /* 0x0000000b0c0472a4 */ /* 0x000fe4000f8e023f */
[----:B------:R-:W-:Y:S01]  /*12c0*/  ULDC.64 UR8, c[0x0][0x198] ;  /* 0x0000660000087ab9 */ /* 0x000fe20000000a00 */
[----:B------:R-:W-:Y:S01]  /*12d0*/  PLOP3.LUT P0, PT, PT, PT, UP0, 0x80, 0x0 ;  /* 0x000000000000781c */ /* 0x000fe20003f0f008 */
[----:B------:R-:W-:-:S02]  /*12e0*/  @UP1 UIADD3 UR33, UR5, UR4, URZ ;  /* 0x0000000405211290 */ /* 0x000fc4000fffe03f */
        /* <DEDUP_REMOVED lines=23> */
.L_x_1699:
        /* <DEDUP_REMOVED lines=18> */
.L_x_1700:
        /* <DEDUP_REMOVED lines=30> */
[----:B------:R-:W-:Y:S01]  /*1760*/  UIMAD UR9, UR11, UR9, UR5 ;  /* 0x000000090b0972a4 */ /* 0x000fe2000f8e0205 */
[----:B------:R-:W-:Y:S01]  /*1770*/  IMAD.MOV.U32 R4, RZ, RZ, RZ ;  /* 0x000000ffff047224 */ /* 0x000fe200078e00ff */
[----:B------:R-:W-:Y:S01]  /*1780*/  USHF.L.U32 UR11, UR32, 0x7, URZ ;  /* 0x00000007200b7899 */ /* 0x000fe2000800063f */
[----:B------:R-:W-:Y:S01]  /*1790*/  IMAD R0, R0, R6, RZ ;  /* 0x0000000600007224 */ /* 0x000fe200078e02ff */
[----:B------:R-:W-:Y:S02]  /*17a0*/  USEL UR14, UR4, URZ, UP3 ;  /* 0x0000003f040e7287 */ /* 0x000fe40009800000 */
[----:B------:R-:W-:Y:S01]  /*17b0*/  USHF.L.U64.HI UR4, UR32, 0x7, UR18 ;  /* 0x0000000720047899 */ /* 0x000fe20008010212 */
[----:B------:R-:W-:Y:S01]  /*17c0*/  IMAD.HI.U32 R0, R5, R0, R4 ;  /* 0x0000000005007227 */ /* 0x000fe200078e0004 */
[----:B------:R-:W-:Y:S02]  /*17d0*/  USEL UR5, UR11, URZ, UP6 ;  /* 0x0000003f0b057287 */ /* 0x000fe4000b000000 */
[----:B------:R-:W-:-:S02]  /*17e0*/  USEL UR4, UR4, URZ, UP6 ;  /* 0x0000003f04047287 */ /* 0x000fc4000b000000 */
[----:B------:R-:W-:Y:S01]  /*17f0*/  UIADD3 UR6, UP0, UR13, UR5, URZ ;  /* 0x000000050d067290 */ /* 0x000fe2000ff1e03f */
[----:B------:R-:W-:Y:S01]  /*1800*/  IMAD.HI.U32 R0, R0, R2, RZ ;  /* 0x0000000200007227 */ /* 0x000fe200078e00ff */
[----:B------:R-:W-:Y:S02]  /*1810*/  ULDC UR11, c[0x0][0x234] ;  /* 0x00008d00000b7ab9 */ /* 0x000fe40000000800 */
[----:B------:R-:W-:Y:S01]  /*1820*/  UIADD3.X UR5, UR30, UR4, URZ, UP0, !UPT ;  /* 0x000000041e057290 */ /* 0x000fe200087fe43f */
[----:B------:R-:W-:Y:S01]  /*1830*/  IMAD.MOV R4, RZ, RZ, -R0 ;  /* 0x000000ffff047224 */ /* 0x000fe200078e0a00 */
[----:B------:R-:W-:Y:S02]  /*1840*/  UIMAD UR4, UR35, UR6, URZ ;  /* 0x00000006230472a4 */ /* 0x000fe4000f8e023f */
[----:B------:R-:W-:Y:S01]  /*1850*/  USEL UR9, UR9, URZ, UP3 ;  /* 0x0000003f09097287 */ /* 0x000fe20009800000 */
[----:B------:R-:W-:Y:S01]  /*1860*/  IMAD R2, R6, R4, R2 ;  /* 0x0000000406027224 */ /* 0x000fe200078e0202 */
[----:B------:R-:W-:-:S02]  /*1870*/  UIMAD UR8, UR34, UR5, UR4 ;  /* 0x00000005220872a4 */ /* 0x000fc4000f8e0204 */
[----:B------:R-:W-:Y:S02]  /*1880*/  @UP2 USEL UR4, UR56, UR12, !UP1 ;  /* 0x0000000c38042287 */ /* 0x000fe4000c800000 */
[----:B------:R-:W-:Y:S01]  /*1890*/  ISETP.GT.U32.AND P0, PT, R6, R2, PT ;  /* 0x000000020600720c */ /* 0x000fe20003f04070 */
[----:B------:R-:W-:Y:S02]  /*18a0*/  USHF.R.S32.HI UR18, URZ, 0x1f, UR19 ;  /* 0x0000001f3f127899 */ /* 0x000fe40008011413 */
[----:B------:R-:W-:Y:S02]  /*18b0*/  @UP2 UIMAD UR11, UR36, UR11, UR4 ;  /* 0x0000000b240b22a4 */ /* 0x000fe4000f8e0204 */
[----:B------:R-:W-:-:S04]  /*18c0*/  UIMAD.WIDE.U32 UR4, UR34, UR6, URZ ;  /* 0x00000006220472a5 */ /* 0x000fc8000f8e003f */
[----:B------:R-:W-:Y:S02]  /*18d0*/  UIADD3 UR8, UR5, UR8, URZ ;  /* 0x0000000805087290 */ /* 0x000fe4000fffe03f */
[----:B------:R-:W-:Y:S02]  /*18e0*/  @!UP2 UMOV UR11, UR51 ;  /* 0x00000033000bac82 */ /* 0x000fe40008000000 */
        /* <DEDUP_REMOVED lines=16> */
.L_x_1701:
[----:B------:R-:W-:Y:S02]  /*19f0*/  UMOV UR6, UR52 ;  /* 0x0000003400067c82 */ /* 0x000fe40008000000 */
.L_x_1702:
[----:B------:R-:W1:Y:S01]  /*1a00*/  S2R R19, SR_TID.X ;  /* 0x0000000000137919 */ /* 0x000e620000002100 */
[----:B------:R-:W-:Y:S01]  /*1a10*/  UIADD3 UR4, UP5, UP4, UR4, UR46, UR48 ;  /* 0x0000002e04047290 */ /* 0x000fe2000fcbe030 */
[----:B------:R-:W-:Y:S01]  /*1a20*/  SHF.R.S32.HI R239, RZ, 0x1f, R238 ;  /* 0x0000001fffef7819 */ /* 0x000fe200000114ee */
[----:B------:R-:W-:Y:S01]  /*1a30*/  USHF.R.S32.HI UR12, URZ, 0x1f, UR36 ;  /* 0x0000001f3f0c7899 */ /* 0x000fe20008011424 */
[----:B------:R-:W-:Y:S01]  /*1a40*/  IMAD.U32 R9, RZ, RZ, UR13 ;  /* 0x0000000dff097e24 */ /* 0x000fe2000f8e00ff */
[----:B------:R-:W-:Y:S01]  /*1a50*/  UIADD3 UR14, UP1, UP0, UR14, UR4, UR15 ;  /* 0x000000040e0e7290 */ /* 0x000fe2000f83e00f */
[----:B------:R-:W-:Y:S01]  /*1a60*/  BSSY B1, `(.L_x_1698) ;  /* 0x0000b9c000017945 */ /* 0x000fe20003800000 */
[----:B------:R-:W-:Y:S02]  /*1a70*/  UIADD3.X UR4, UR8, UR50, UR55, UP5, UP4 ;  /* 0x0000003208047290 */ /* 0x000fe4000afe8437 */
[----:B------:R-:W-:-:S02]  /*1a80*/  UIADD3 UR6, UR13, UR6, URZ ;  /* 0x000000060d067290 */ /* 0x000fc4000fffe03f */
[----:B------:R-:W-:Y:S02]  /*1a90*/  UIADD3.X UR10, UR9, UR4, UR10, UP1, UP0 ;  /* 0x00000004090a7290 */ /* 0x000fe40008fe040a */
[----:B------:R-:W-:Y:S02]  /*1aa0*/  UISETP.GE.AND UP0, UPT, UR29, 0x1, UPT ;  /* 0x000000011d00788c */ /* 0x000fe4000bf06270 */
[----:B------:R-:W-:Y:S02]  /*1ab0*/  ULDC.64 UR4, c[0x0][0x1a8] ;  /* 0x00006a0000047ab9 */ /* 0x000fe40000000a00 */
[----:B------:R-:W-:Y:S02]  /*1ac0*/  UIMAD UR4, UR12, UR4, URZ ;  /* 0x000000040c0472a4 */ /* 0x000fe4000f8e023f */
[----:B------:R-:W-:Y:S02]  /*1ad0*/  UMOV UR15, 0x4 ;  /* 0x00000004000f7882 */ /* 0x000fe40000000000 */
[----:B------:R-:W-:Y:S01]  /*1ae0*/  UIMAD UR9, UR36, UR5, UR4 ;  /* 0x00000005240972a4 */ /* 0x000fe2000f8e0204 */
[----:B-1----:R-:W-:-:S02]  /*1af0*/  SHF.R.S32.HI R20, RZ, 0x1f, R19 ;  /* 0x0000001fff147819 */ /* 0x002fc40000011413 */
[----:B------:R-:W-:Y:S02]  /*1b00*/  ULDC.64 UR4, c[0x0][0x378] ;  /* 0x0000de0000047ab9 */ /* 0x000fe40000000a00 */
[----:B------:R-:W-:Y:S01]  /*1b10*/  UIMAD UR4, UR12, UR4, URZ ;  /* 0x000000040c0472a4 */ /* 0x000fe2000f8e023f */
[CC--:B------:R-:W-:Y:S02]  /*1b20*/  LEA.HI R2, R20.reuse, R19.reuse, RZ, 0x3 ;  /* 0x0000001314027211 */ /* 0x0c0fe400078f18ff */
[----:B------:R-:W-:Y:S01]  /*1b30*/  LEA.HI R8, R20, R19, RZ, 0x5 ;  /* 0x0000001314087211 */ /* 0x000fe200078f28ff */
[----:B------:R-:W-:Y:S01]  /*1b40*/  UIMAD UR8, UR36, UR5, UR4 ;  /* 0x00000005240872a4 */ /* 0x000fe2000f8e0204 */
[----:B------:R-:W-:Y:S02]  /*1b50*/  SHF.R.S32.HI R2, RZ, 0x3, R2 ;  /* 0x00000003ff027819 */ /* 0x000fe40000011402 */
[----:B------:R-:W-:Y:S02]  /*1b60*/  ULDC.64 UR4, c[0x0][0x370] ;  /* 0x0000dc0000047ab9 */ /* 0x000fe40000000a00 */
[----:B------:R-:W-:Y:S01]  /*1b70*/  SHF.R.S32.HI R18, RZ, 0x1f, R2 ;  /* 0x0000001fff127819 */ /* 0x000fe20000011402 */
[----:B------:R-:W-:Y:S01]  /*1b80*/  UIMAD UR4, UR30, UR4, URZ ;  /* 0x000000041e0472a4 */ /* 0x000fe2000f8e023f */
[----:B------:R-:W-:-:S03]  /*1b90*/  IADD3 R0, P0, R2, UR13, RZ ;  /* 0x0000000d02007c10 */ /* 0x000fc6000ff1e0ff */
[----:B------:R-:W-:Y:S01]  /*1ba0*/  UIMAD UR4, UR13, UR5, UR4 ;  /* 0x000000050d0472a4 */ /* 0x000fe2000f8e0204 */
[----:B------:R-:W-:Y:S01]  /*1bb0*/  IADD3.X R7, R18, UR30, RZ, P0, !PT ;  /* 0x0000001e12077c10 */ /* 0x000fe200087fe4ff */
[----:B------:R-:W-:Y:S01]  /*1bc0*/  IMAD.WIDE.U32 R4, R0, c[0x0][0x190], R238 ;  /* 0x0000640000047a25 */ /* 0x000fe200078e00ee */
[----:B------:R-:W-:-:S03]  /*1bd0*/  UIADD3 UR5, UR13, UR11, URZ ;  /* 0x0000000b0d057290 */ /* 0x000fc6000fffe03f */
[----:B------:R-:W-:Y:S01]  /*1be0*/  IMAD R7, R7, c[0x0][0x190], RZ ;  /* 0x0000640007077a24 */ /* 0x000fe200078e02ff */
[----:B------:R-:W-:Y:S01]  /*1bf0*/  IADD3 R6, P0, R4, UR37, RZ ;  /* 0x0000002504067c10 */ /* 0x000fe2000ff1e0ff */
[----:B------:R-:W-:Y:S02]  /*1c00*/  ULDC.64 UR12, c[0x0][0x200] ;  /* 0x00008000000c7ab9 */ /* 0x000fe40000000a00 */
[----:B------:R-:W-:Y:S01]  /*1c10*/  IMAD R0, R0, c[0x0][0x194], R7 ;  /* 0x0000650000007a24 */ /* 0x000fe200078e0207 */
[----:B------:R-:W-:-:S04]  /*1c20*/  UIMAD.WIDE UR12, UR5, UR15, UR12 ;  /* 0x0000000f050c72a5 */ /* 0x000fc8000f8e020c */
        /* <DEDUP_REMOVED lines=9> */
[----:B------:R-:W-:Y:S02]  /*1cc0*/  IADD3 R5, R5, UR4, RZ ;  /* 0x0000000405057c10 */ /* 0x000fe4000fffe0ff */
[----:B------:R-:W-:Y:S01]  /*1cd0*/  LEA.HI.X.SX32 R10, R0, UR10, 0x1, P0 ;  /* 0x0000000a000a7c11 */ /* 0x000fe200080f0eff */
[----:B------:R-:W-:Y:S01]  /*1ce0*/  IMAD.U32 R0, RZ, RZ, UR36 ;  /* 0x00000024ff007e24 */ /* 0x000fe2000f8e00ff */
[----:B------:R-:W-:Y:S01]  /*1cf0*/  LEA R9, P0, R8, c[0x0][0x350], 0x2 ;  /* 0x0000d40008097a11 */ /* 0x000fe200078010ff */
[----:B------:R-:W-:Y:S02]  /*1d00*/  ULDC.64 UR10, c[0x0][0x3c8] ;  /* 0x0000f200000a7ab9 */ /* 0x000fe40000000a00 */
[----:B------:R-:W-:Y:S01]  /*1d10*/  IMAD.WIDE.U32 R4, R0, c[0x0][0x378], R4 ;  /* 0x0000de0000047a25 */ /* 0x000fe200078e0004 */
[----:B------:R-:W-:Y:S01]  /*1d20*/  LEA.HI.X R8, R8, c[0x0][0x354], R10, 0x2, P0 ;  /* 0x0000d50008087a11 */ /* 0x000fe200000f140a */
[----:B------:R-:W-:Y:S01]  /*1d30*/  UIMAD.WIDE UR4, UR6, UR15, UR10 ;  /* 0x0000000f060472a5 */ /* 0x000fe2000f8e020a */
[----:B------:R-:W-:Y:S01]  /*1d40*/  PLOP3.LUT P0, PT, PT, PT, UP0, 0x80, 0x0 ;  /* 0x000000000000781c */ /* 0x000fe20003f0f008 */
[----:B------:R-:W-:Y:S01]  /*1d50*/  IMAD.WIDE.U32 R6, R0, c[0x0][0x1a8], R6 ;  /* 0x00006a0000067a25 */ /* 0x000fe200078e0006 */
[----:B------:R-:W-:Y:S01]  /*1d60*/  IADD3 R5, R5, UR8, RZ ;  /* 0x0000000805057c10 */ /* 0x000fe2000fffe0ff */
[----:B------:R-:W-:-:S02]  /*1d70*/  ULEA.HI.SX32 UR8, UR31, 0xffffffff, 0x19 ;  /* 0xffffffff1f087891 */ /* 0x000fc4000f8fca3f */
[----:B------:R-:W-:Y:S01]  /*1d80*/  IMAD R0, R18, c[0x0][0x370], RZ ;  /* 0x0000dc0012007a24 */ /* 0x000fe200078e02ff */
[----:B------:R-:W-:Y:S01]  /*1d90*/  IADD3 R11, R7, UR9, RZ ;  /* 0x00000009070b7c10 */ /* 0x000fe2000fffe0ff */
[----:B------:R-:W-:-:S04]  /*1da0*/  IMAD.WIDE.U32 R4, R2, c[0x0][0x370], R4 ;  /* 0x0000dc0002047a25 */ /* 0x000fc800078e0004 */
        /* <DEDUP_REMOVED lines=11> */
[----:B------:R-:W-:Y:S01]  /*1e60*/  ULEA.HI UR4, UR8, UR8, URZ, 0x1 ;  /* 0x0000000808047291 */ /* 0x000fe2000f8f083f */
[----:B------:R-:W-:Y:S01]  /*1e70*/  MOV R242, R5 ;  /* 0x0000000500f27202 */ /* 0x000fe20000000f00 */
[----:B------:R-:W-:Y:S01]  /*1e80*/  UMOV UR14, UR5 ;  /* 0x00000005000e7c82 */ /* 0x000fe20008000000 */
[----:B------:R-:W-:Y:S01]  /*1e90*/  IMAD.MOV.U32 R244, RZ, RZ, R6 ;  /* 0x000000fffff47224 */ /* 0x000fe200078e0006 */
[----:B------:R-:W-:Y:S01]  /*1ea0*/  ULOP3.LUT UR4, UR4, 0xfffffffe, URZ, 0xc0, !UPT ;  /* 0xfffffffe04047892 */ /* 0x000fe2000f8ec03f */
[----:B------:R-:W-:Y:S01]  /*1eb0*/  MOV R241, R7 ;  /* 0x0000000700f17202 */ /* 0x000fe20000000f00 */
[----:B------:R-:W-:Y:S01]  /*1ec0*/  IMAD.MOV.U32 R243, RZ, RZ, R4 ;  /* 0x000000fffff37224 */ /* 0x000fe200078e0004 */
[----:B------:R-:W-:Y:S01]  /*1ed0*/  MOV R237, R9 ;  /* 0x0000000900ed7202 */ /* 0x000fe20000000f00 */
[----:B------:R-:W-:Y:S01]  /*1ee0*/  UIADD3 UR4, UR8, -UR4, URZ ;  /* 0x8000000408047290 */ /* 0x000fe2000fffe03f */
[----:B------:R-:W-:-:S03]  /*1ef0*/  IMAD.MOV.U32 R236, RZ, RZ, R8 ;  /* 0x000000ffffec7224 */ /* 0x000fc600078e0008 */
        /* <DEDUP_REMOVED lines=16> */
.L_x_1705:
[----:B------:R-:W-:Y:S05]  /*2000*/  BSYNC B0 ;  /* 0x0000000000007941 */ /* 0x000fea0003800000 */
.L_x_1704:
        /* <DEDUP_REMOVED lines=16> */
.L_x_1707:
[----:B------:R-:W-:Y:S05]  /*2110*/  BSYNC B0 ;  /* 0x0000000000007941 */ /* 0x000fea0003800000 */
.L_x_1706:
        /* <DEDUP_REMOVED lines=16> */
.L_x_1709:
[----:B------:R-:W-:Y:S05]  /*2220*/  BSYNC B0 ;  /* 0x0000000000007941 */ /* 0x000fea0003800000 */
.L_x_1708:
        /* <DEDUP_REMOVED lines=17> */
.L_x_1711:
[----:B------:R-:W-:Y:S05]  /*2340*/  BSYNC B0 ;  /* 0x0000000000007941 */ /* 0x000fea0003800000 */
.L_x_1710:
        /* <DEDUP_REMOVED lines=22> */
.L_x_1713:
[----:B------:R-:W-:Y:S05]  /*24b0*/  BSYNC B0 ;  /* 0x0000000000007941 */ /* 0x000fea0003800000 */
.L_x_1712:
        /* <DEDUP_REMOVED lines=20> */
.L_x_1715:
[----:B------:R-:W-:Y:S05]  /*2600*/  BSYNC B0 ;  /* 0x0000000000007941 */ /* 0x000fea0003800000 */
.L_x_1714:
        /* <DEDUP_REMOVED lines=20> */
.L_x_1717:
[----:B------:R-:W-:Y:S05]  /*2750*/  BSYNC B0 ;  /* 0x0000000000007941 */ /* 0x000fea0003800000 */
.L_x_1716:
        /* <DEDUP_REMOVED lines=21> */
.L_x_1719:
[----:B------:R-:W-:Y:S05]  /*28b0*/  BSYNC B0 ;  /* 0x0000000000007941 */ /* 0x000fea0003800000 */
.L_x_1718:
[----:B------:R-:W-:Y:S01]  /*28c0*/  ULDC.64 UR10, c[0x0][0x198] ;  /* 0x00006600000a7ab9 */ /* 0x000fe20000000a00 */
[----:B------:R-:W-:Y:S01]  /*28d0*/  IMAD.U32 R13, RZ, RZ, UR19 ;  /* 0x00000013ff0d7e24 */ /* 0x000fe2000f8e00ff */
[----:B------:R-:W-:Y:S01]  /*28e0*/  UIMAD UR5, UR18, UR10, URZ ;  /* 0x0000000a120572a4 */ /* 0x000fe2000f8e023f */
[C---:B------:R-:W-:Y:S01]  /*28f0*/  IADD3 R8, R251.reuse, 0x48, RZ ;  /* 0x00000048fb087810 */ /* 0x040fe20007ffe0ff */
[----:B------:R-:W-:Y:S01]  /*2900*/  IMAD.MOV.U32 R249, RZ, RZ, 0x7f800000 ;  /* 0x7f800000fff97424 */ /* 0x000fe200078e00ff */
[----:B------:R-:W-:Y:S01]  /*2910*/  IADD3 R7, R251, 0x8, RZ ;  /* 0x00000008fb077810 */ /* 0x000fe20007ffe0ff */
[----:B------:R-:W-:Y:S01]  /*2920*/  UIMAD UR5, UR19, UR11, UR5 ;  /* 0x0000000b130572a4 */ /* 0x000fe2000f8e0205 */
[----:B-1----:R-:W-:Y:S01]  /*2930*/  IMAD.WIDE.U32 R4, R13, c[0x0][0x198], R238 ;  /* 0x000066000d047a25 */ /* 0x002fe200078e00ee */
[----:B------:R-:W-:Y:S02]  /*2940*/  ISETP.GE.AND P1, PT, R8, UR4, PT ;  /* 0x0000000408007c0c */ /* 0x000fe4000bf26270 */
[----:B------:R-:W-:Y:S01]  /*2950*/  ISETP.GE.AND P4, PT, R7, UR4, PT ;  /* 0x0000000407007c0c */ /* 0x000fe2000bf86270 */
[----:B------:R-:W-:Y:S01]  /*2960*/  IMAD.MOV.U32 R245, RZ, RZ, 0x7f800000 ;  /* 0x7f800000fff57424 */ /* 0x000fe200078e00ff */
[----:B------:R-:W-:Y:S01]  /*2970*/  IADD3 R6, P0, R4, UR26, RZ ;  /* 0x0000001a04067c10 */ /* 0x000fe2000ff1e0ff */
[----:B------:R-:W-:Y:S01]  /*2980*/  IMAD.U32 R9, RZ, RZ, UR5 ;  /* 0x00000005ff097e24 */ /* 0x000fe2000f8e00ff */
[----:B------:R-:W-:-:S02]  /*2990*/  MOV R248, 0x7f800000 ;  /* 0x7f80000000f87802 */ /* 0x000fc40000000f00 */
[----:B------:R-:W-:Y:S02]  /*29a0*/  IADD3 R4, R251, 0x40, RZ ;  /* 0x00000040fb047810 */ /* 0x000fe40007ffe0ff */
[----:B------:R-:W-:Y:S01]  /*29b0*/  IADD3.X R7, R5, UR27, R9, P0, !PT ;  /* 0x0000001b05077c10 */ /* 0x000fe200087fe409 */
[----:B------:R-:W-:Y:S01]  /*29c0*/  IMAD.MOV.U32 R9, RZ, RZ, 0x4 ;  /* 0x00000004ff097424 */ /* 0x000fe200078e00ff */
[----:B------:R-:W-:Y:S02]  /*29d0*/  ISETP.GE.AND P5, PT, R251, UR4, PT ;  /* 0x00000004fb007c0c */ /* 0x000fe4000bfa6270 */
[----:B------:R-:W-:Y:S01]  /*29e0*/  ISETP.GE.AND P3, PT, R4, UR4, PT ;  /* 0x0000000404007c0c */ /* 0x000fe2000bf66270 */
[----:B------:R-:W-:Y:S01]  /*29f0*/  @!P1 IMAD.WIDE R8, R8, R9, UR12 ;  /* 0x0000000c08089e25 */ /* 0x000fe2000f8e0209 */
[----:B------:R-:W-:Y:S02]  /*2a00*/  MOV R4, 0x4 ;  /* 0x0000000400047802 */ /* 0x000fe40000000f00 */
[----:B------:R-:W-:-:S02]  /*2a10*/  MOV R250, 0x7f800000 ;  /* 0x7f80000000fa7802 */ /* 0x000fc40000000f00 */
[----:B------:R1:W5:Y:S01]  /*2a20*/  @!P1 LDG.E R248, [R8.64] ;  /* 0x0000001408f89981 */ /* 0x000362000c1e1900 */
[----:B------:R-:W-:Y:S01]  /*2a30*/  IMAD.WIDE R4, R251, R4, UR12 ;  /* 0x0000000cfb047e25 */ /* 0x000fe2000f8e0204 */
[----:B------:R-:W-:-:S04]  /*2a40*/  UIMAD UR4, UR16, -0x80, UR7 ;  /* 0xffffff80100478a4 */ /* 0x000fc8000f8e0207 */
[----:B------:R2:W5:Y:S02]  /*2a50*/  @!P5 LDG.E R249, [R4.64] ;  /* 0x0000001404f9d981 */ /* 0x000564000c1e1900 */
[----:B------:R-:W-:Y:S02]  /*2a60*/  ISETP.GE.AND P5, PT, R2, UR4, PT ;  /* 0x0000000402007c0c */ /* 0x000fe4000bfa6270 */
[----:B------:R2:W5:Y:S04]  /*2a70*/  @!P4 LDG.E R250, [R4.64+0x20] ;  /* 0x0000201404fac981 */ /* 0x000568000c1e1900 */
[----:B------:R2:W5:Y:S07]  /*2a80*/  @!P3 LDG.E R245, [R4.64+0x100] ;  /* 0x0001001404f5b981 */ /* 0x00056e000c1e1900 */
[----:B------:R1:W-:Y:S01]  /*2a90*/  @P5 STS.128 [R0+0xc000], RZ ;  /* 0x00c000ff00005388 */ /* 0x0003e20000000c00 */
[----:B------:R-:W-:Y:S01]  /*2aa0*/  BSSY B0, `(.L_x_1720) ;  /* 0x0000015000007945 */ /* 0x000fe20003800000 */
[----:B--2---:R-:W-:-:S04]  /*2ab0*/  IMAD R4, R15, c[0x0][0x1b0], RZ ;  /* 0x00006c000f047a24 */ /* 0x004fc800078e02ff */
[C---:B------:R-:W-:Y:S02]  /*2ac0*/  IMAD R10, R12.reuse, c[0x0][0x1b4], R4 ;  /* 0x00006d000c0a7a24 */ /* 0x040fe400078e0204 */
[----:B------:R-:W-:-:S05]  /*2ad0*/  IMAD.WIDE.U32 R4, R12, c[0x0][0x1b0], R6 ;  /* 0x00006c000c047a25 */ /* 0x000fca00078e0006 */
[----:B------:R-:W-:Y:S01]  /*2ae0*/  IADD3 R10, R5, R10, RZ ;  /* 0x0000000a050a7210 */ /* 0x000fe20007ffe0ff */
        /* <DEDUP_REMOVED lines=16> */
.L_x_1721:
[----:B-1----:R-:W-:Y:S05]  /*2bf0*/  BSYNC B0 ;  /* 0x0000000000007941 */ /* 0x002fea0003800000 */
.L_x_1720:
        /* <DEDUP_REMOVED lines=21> */
.L_x_1723:
[----:B------:R-:W-:Y:S05]  /*2d50*/  BSYNC B0 ;  /* 0x0000000000007941 */ /* 0x000fea0003800000 */
.L_x_1722:
        /* <DEDUP_REMOVED lines=21> */
.L_x_1725:
[----:B------:R-:W-:Y:S05]  /*2eb0*/  BSYNC B0 ;  /* 0x0000000000007941 */ /* 0x000fea0003800000 */
.L_x_1724:
        /* <DEDUP_REMOVED lines=21> */
.L_x_1727:
[----:B------:R-:W-:Y:S05]  /*3010*/  BSYNC B0 ;  /* 0x0000000000007941 */ /* 0x000fea0003800000 */
.L_x_1726:
        /* <DEDUP_REMOVED lines=29> */
.L_x_1729:
[----:B------:R-:W-:Y:S05]  /*31f0*/  BSYNC B0 ;  /* 0x0000000000007941 */ /* 0x000fea0003800000 */
.L_x_1728:
        /* <DEDUP_REMOVED lines=20> */
.L_x_1731:
[----:B------:R-:W-:Y:S05]  /*3340*/  BSYNC B0 ;  /* 0x0000000000007941 */ /* 0x000fea0003800000 */
.L_x_1730:
        /* <DEDUP_REMOVED lines=20> */
.L_x_1733:
[----:B------:R-:W-:Y:S05]  /*3490*/  BSYNC B0 ;  /* 0x0000000000007941 */ /* 0x000fea0003800000 */
.L_x_1732:
        /* <DEDUP_REMOVED lines=19> */
.L_x_1735:
[----:B------:R-:W-:Y:S05]  /*35d0*/  BSYNC B0 ;  /* 0x0000000000007941 */ /* 0x000fea0003800000 */
.L_x_1734:
[----:B------:R-:W-:Y:S02]  /*35e0*/  IMAD.MOV.U32 R6, RZ, RZ, c[0x0][0x308] ;  /* 0x0000c200ff067624 */ /* 0x000fe400078e00ff */
[----:B------:R-:W-:Y:S01]  /*35f0*/  IMAD.MOV.U32 R7, RZ, RZ, c[0x0][0x30c] ;  /* 0x0000c300ff077624 */ /* 0x000fe200078e00ff */
[----:B-12-4-:R-:W-:Y:S01]  /*3600*/  LEA.HI R0, R20, R19, RZ, 0x4 ;  /* 0x0000001314007211 */ /* 0x016fe200078f20ff */
[----:B------:R-:W0:Y:S04]  /*3610*/  LDGDEPBAR ;  /* 0x00000000000079af */ /* 0x000e280000000000 */
[----:B------:R1:W2:Y:S04]  /*3620*/  LDG.E.64 R4, [R6.64+0x8] ;  /* 0x0000081406047981 */ /* 0x0002a8000c1e1b00 */
[----:B-1----:R-:W4:Y:S01]  /*3630*/  LDG.E.64 R6, [R6.64] ;  /* 0x0000001406067981 */ /* 0x002f22000c1e1b00 */
[----:B------:R-:W-:Y:S01]  /*3640*/  LOP3.LUT R0, R0, 0xfffffff0, RZ, 0xc0, !PT ;  /* 0xfffffff000007812 */ /* 0x000fe200078ec0ff */
[----:B------:R-:W-:Y:S01]  /*3650*/  IMAD.MOV.U32 R178, RZ, RZ, 0x20 ;  /* 0x00000020ffb27424 */ /* 0x000fe200078e00ff */
[----:B------:R-:W-:Y:S01]  /*3660*/  UIADD3 UR4, UR19, 0x80, URZ ;  /* 0x0000008013047890 */ /* 0x000fe2000fffe03f */
[----:B------:R-:W-:Y:S01]  /*3670*/  IMAD.MOV.U32 R169, RZ, RZ, 0x40 ;  /* 0x00000040ffa97424 */ /* 0x000fe200078e00ff */
[----:B------:R-:W-:Y:S01]  /*3680*/  CS2R R126, SRZ ;  /* 0x00000000007e7805 */ /* 0x000fe2000001ff00 */
[----:B------:R-:W-:Y:S01]  /*3690*/  IMAD.IADD R0, R19, 0x1, -R0 ;  /* 0x0000000113007824 */ /* 0x000fe200078e0a00 */
[----:B------:R-:W-:Y:S01]  /*36a0*/  CS2R R124, SRZ ;  /* 0x00000000007c7805 */ /* 0x000fe2000001ff00 */
[----:B------:R-:W-:Y:S01]  /*36b0*/  IMAD.SHL.U32 R177, R180, 0x2, RZ ;  /* 0x00000002b4b17824 */ /* 0x000fe200078e00ff */
[----:B------:R-:W-:Y:S01]  /*36c0*/  CS2R R130, SRZ ;  /* 0x0000000000827805 */ /* 0x000fe2000001ff00 */
[----:B------:R-:W-:Y:S01]  /*36d0*/  IMAD.MOV.U32 R240, RZ, RZ, R199 ;  /* 0x000000fffff07224 */ /* 0x000fe200078e00c7 */
        /* <DEDUP_REMOVED lines=12> */
[----:B------:R-:W-:Y:S01]  /*37a0*/  IADD3 R0, R0, -R2, RZ ;  /* 0x8000000200007210 */ /* 0x000fe20007ffe0ff */
[----:B------:R-:W-:Y:S01]  /*37b0*/  CS2R R106, SRZ ;  /* 0x00000000006a7805 */ /* 0x000fe2000001ff00 */
[--C-:B------:R-:W-:Y:S01]  /*37c0*/  SHF.R.S32.HI R2, RZ, 0x1f, R14.reuse ;  /* 0x0000001fff027819 */ /* 0x100fe2000001140e */
[----:B------:R-:W-:Y:S01]  /*37d0*/  CS2R R104, SRZ ;  /* 0x0000000000687805 */ /* 0x000fe2000001ff00 */
[C---:B------:R-:W-:Y:S01]  /*37e0*/  LOP3.LUT P0, RZ, R0.reuse, 0x2, RZ, 0xc0, !PT ;  /* 0x0000000200ff7812 */ /* 0x040fe2000780c0ff */
[----:B------:R-:W-:Y:S01]  /*37f0*/  CS2R R102, SRZ ;  /* 0x0000000000667805 */ /* 0x000fe2000001ff00 */
[----:B------:R-:W-:Y:S01]  /*3800*/  LOP3.LUT P1, RZ, R0, 0x4, RZ, 0xc0, !PT ;  /* 0x0000000400ff7812 */ /* 0x000fe2000782c0ff */
        /* <DEDUP_REMOVED lines=20> */
[----:B------:R-:W-:Y:S01]  /*3950*/  SHF.L.U32 R176, R180, 0x1, RZ ;  /* 0x00000001b4b07819 */ /* 0x000fe200000006ff */
[----:B------:R-:W-:Y:S01]  /*3960*/  UISETP.GE.AND UP1, UPT, UR4, UR7, UPT ;  /* 0x000000070400728c */ /* 0x000fe2000bf26270 */
[----:B--2---:R-:W-:-:S04]  /*3970*/  IADD3 R246, P4, P3, R4, UR39, R14 ;  /* 0x0000002704f67c10 */ /* 0x004fc8000fb9e00e */
[----:B------:R-:W-:Y:S01]  /*3980*/  IADD3.X R0, R5, UR49, R2, P4, P3 ;  /* 0x0000003105007c10 */ /* 0x000fe2000a7e6402 */
[----:B------:R-:W-:Y:S01]  /*3990*/  IMAD.WIDE.U32 R246, R246, -0x2daee0ad, RZ ;  /* 0xd2511f53f6f67825 */ /* 0x000fe200078e00ff */
[----:B------:R-:W-:-:S03]  /*39a0*/  IADD3 R2, R179, 0x2000, RZ ;  /* 0x00002000b3027810 */ /* 0x000fc60007ffe0ff */
[----:B------:R1:W-:Y:S01]  /*39b0*/  STL [R1+0x20], R0 ;  /* 0x0000200001007387 */ /* 0x0003e20000100800 */
[----:B------:R-:W-:-:S05]  /*39c0*/  SEL R2, R2, R179, !P2 ;  /* 0x000000b302027207 */ /* 0x000fca0005000000 */
[----:B------:R-:W-:Y:S01]  /*39d0*/  IMAD.SHL.U32 R168, R2, 0x2, RZ ;  /* 0x0000000202a87824 */ /* 0x000fe200078e00ff */
[----:B----4-:R2:W4:Y:S08]  /*39e0*/  R2UR UR9, R7 ;  /* 0x00000000070973c2 */ /* 0x01053000000e0000 */
[----:B------:R2:W3:Y:S01]  /*39f0*/  R2UR UR10, R6 ;  /* 0x00000000060a73c2 */ /* 0x0004e200000e0000 */
[----:B-1----:R-:W-:-:S04]  /*3a00*/  IADD3 R0, R180, 0x2000, RZ ;  /* 0x00002000b4007810 */ /* 0x002fc80007ffe0ff */
[----:B------:R-:W-:-:S04]  /*3a10*/  SEL R0, R0, R180, !P2 ;  /* 0x000000b400007207 */ /* 0x000fc80005000000 */
[----:B------:R-:W-:Y:S01]  /*3a20*/  SHF.L.U32 R175, R0, 0x1, RZ ;  /* 0x0000000100af7819 */ /* 0x000fe200000006ff */
[----:B------:R-:W-:-:S04]  /*3a30*/  IMAD.MOV.U32 R0, RZ, RZ, c[0x0][0x22c] ;  /* 0x00008b00ff007624 */ /* 0x000fc800078e00ff */
[----:B------:R-:W-:-:S04]  /*3a40*/  IMAD R0, R0, c[0x0][0x1c0], RZ ;  /* 0x0000700000007a24 */ /* 0x000fc800078e02ff */
[C---:B------:R-:W-:Y:S01]  /*3a50*/  IMAD.SHL.U32 R9, R0.reuse, 0x10, RZ ;  /* 0x0000001000097824 */ /* 0x040fe200078e00ff */
[----:B------:R-:W-:-:S04]  /*3a60*/  SHF.L.U32 R8, R0, 0x3, RZ ;  /* 0x0000000300087819 */ /* 0x000fc800000006ff */
[----:B------:R-:W-:-:S05]  /*3a70*/  IADD3 R2, R9, 0x20, RZ ;  /* 0x0000002009027810 */ /* 0x000fca0007ffe0ff */
[----:B------:R-:W-:-:S04]  /*3a80*/  IMAD.IADD R0, R8, 0x1, R2 ;  /* 0x0000000108007824 */ /* 0x000fc800078e0202 */
[----:B------:R-:W-:-:S05]  /*3a90*/  IMAD.IADD R0, R8, 0x1, R0 ;  /* 0x0000000108007824 */ /* 0x000fca00078e0200 */
[----:B------:R-:W-:-:S05]  /*3aa0*/  IADD3 R0, R8, R0, RZ ;  /* 0x0000000008007210 */ /* 0x000fca0007ffe0ff */
[----:B------:R-:W-:-:S05]  /*3ab0*/  IMAD.IADD R0, R8, 0x1, R0 ;  /* 0x0000000108007824 */ /* 0x000fca00078e0200 */
[----:B------:R1:W-:Y:S02]  /*3ac0*/  STL [R1+0x1c], R0 ;  /* 0x00001c0001007387 */ /* 0x0003e40000100800 */
[----:B-1----:R-:W-:-:S05]  /*3ad0*/  IMAD.IADD R0, R8, 0x1, R0 ;  /* 0x0000000108007824 */ /* 0x002fca00078e0200 */
[----:B------:R1:W-:Y:S02]  /*3ae0*/  STL [R1+0x18], R0 ;  /* 0x0000180001007387 */ /* 0x0003e40000100800 */
[----:B-1----:R-:W-:-:S05]  /*3af0*/  IADD3 R0, R8, R0, RZ ;  /* 0x0000000008007210 */ /* 0x002fca0007ffe0ff */
[----:B------:R1:W-:Y:S02]  /*3b00*/  STL [R1+0x14], R0 ;  /* 0x0000140001007387 */ /* 0x0003e40000100800 */
[----:B-1----:R-:W-:-:S04]  /*3b10*/  IMAD.IADD R0, R8, 0x1, R0 ;  /* 0x0000000108007824 */ /* 0x002fc800078e0200 */
[C---:B------:R-:W-:Y:S01]  /*3b20*/  IMAD.IADD R2, R8.reuse, 0x1, R0 ;  /* 0x0000000108027824 */ /* 0x040fe200078e0200 */
[----:B------:R-:W-:Y:S04]  /*3b30*/  STL [R1+0x10], R0 ;  /* 0x0000100001007387 */ /* 0x000fe80000100800 */
[----:B------:R1:W-:Y:S02]  /*3b40*/  STL [R1+0xc], R2 ;  /* 0x00000c0201007387 */ /* 0x0003e40000100800 */
[----:B-1----:R-:W-:-:S05]  /*3b50*/  IADD3 R2, R8, R2, RZ ;  /* 0x0000000208027210 */ /* 0x002fca0007ffe0ff */
[----:B------:R1:W-:Y:S02]  /*3b60*/  STL [R1+0x8], R2 ;  /* 0x0000080201007387 */ /* 0x0003e40000100800 */
[----:B-1----:R-:W-:-:S05]  /*3b70*/  IMAD.IADD R2, R8, 0x1, R2 ;  /* 0x0000000108027824 */ /* 0x002fca00078e0202 */
[----:B------:R1:W-:Y:S02]  /*3b80*/  STL [R1+0x4], R2 ;  /* 0x0000040201007387 */ /* 0x0003e40000100800 */
[----:B-1----:R-:W-:-:S05]  /*3b90*/  IMAD.IADD R2, R8, 0x1, R2 ;  /* 0x0000000108027824 */ /* 0x002fca00078e0202 */
[----:B------:R2:W-:Y:S01]  /*3ba0*/  STL [R1], R2 ;  /* 0x0000000201007387 */ /* 0x0005e20000100800 */
[----:B------:R-:W-:-:S05]  /*3bb0*/  IADD3 R252, R8, R2, RZ ;  /* 0x0000000208fc7210 */ /* 0x000fca0007ffe0ff */
[----:B--234-:R-:W-:Y:S02]  /*3bc0*/  IMAD.IADD R0, R8, 0x1, R252 ;  /* 0x0000000108007824 */ /* 0x01cfe400078e02fc */
.L_x_1738:
[----:B------:R-:W-:Y:S01]  /*3bd0*/  PLOP3.LUT P0, PT, PT, PT, UP1, 0x80, 0x0 ;  /* 0x000000000000781c */ /* 0x000fe20003f0f018 */
[----:B------:R-:W0:Y:S01]  /*3be0*/  LDGDEPBAR ;  /* 0x00000000000079af */ /* 0x000e220000000000 */
[----:B------:R-:W-:Y:S01]  /*3bf0*/  PLOP3.LUT P4, PT, PT, PT, UP1, 0x80, 0x0 ;  /* 0x000000000000781c */ /* 0x000fe20003f8f018 */
[C---:B------:R-:W-:Y:S01]  /*3c00*/  IMAD.IADD R0, R175.reuse, 0x1, R178 ;  /* 0x00000001af007824 */ /* 0x040fe200078e02b2 */
[----:B------:R-:W-:Y:S01]  /*3c10*/  PLOP3.LUT P3, PT, PT, PT, UP1, 0x80, 0x0 ;  /* 0x000000000000781c */ /* 0x000fe20003f6f018 */
[----:B------:R-:W-:Y:S01]  /*3c20*/  IMAD.IADD R164, R175, 0x1, R169 ;  /* 0x00000001afa47824 */ /* 0x000fe200078e02a9 */
        /* <DEDUP_REMOVED lines=94> */
[C---:B------:R-:W-:Y:S03]  /*4210*/  @P4 ISETP.GE.AND P4, PT, R148.reuse, UR7, PT ;  /* 0x0000000794004c0c */ /* 0x040fe6000bf86270 */
[----:B------:R-:W-:Y:S02]  /*4220*/  @P3 IADD3 R0, R148, 0x1, RZ ;  /* 0x0000000194003810 */ /* 0x000fe40007ffe0ff */
[----:B------:R-:W-:Y:S02]  /*4230*/  PLOP3.LUT P3, PT, PT, PT, UP1, 0x80, 0x0 ;  /* 0x000000000000781c */ /* 0x000fe40003f6f018 */
[----:B------:R-:W-:Y:S01]  /*4240*/  @P6 ISETP.GE.AND P6, PT, R0, UR7, PT ;  /* 0x0000000700006c0c */ /* 0x000fe2000bfc6270 */
[-C--:B------:R-:W-:Y:S08]  /*4250*/  HMMA.16816.F32.BF16 R52, R156, R132.reuse, R52 ;  /* 0x000000849c34723c */ /* 0x080ff00000041834 */
[C---:B------:R-:W-:Y:S08]  /*4260*/  HMMA.16816.F32.BF16 R56, R164.reuse, R132, R56 ;  /* 0x00000084a438723c */ /* 0x040ff00000041838 */
[-C--:B------:R-:W-:Y:S08]  /*4270*/  HMMA.16816.F32.BF16 R60, R164, R134.reuse, R60 ;  /* 0x00000086a43c723c */ /* 0x080ff0000004183c */
[----:B------:R-:W-:Y:S01]  /*4280*/  HMMA.16816.F32.BF16 R64, R156, R134, R64 ;  /* 0x000000869c40723c */ /* 0x000fe20000041840 */
[----:B------:R-:W2:Y:S07]  /*4290*/  LDSM.16.M88.4 R132, [R172+0xc800] ;  /* 0x00c80000ac84783b */ /* 0x000eae0000000200 */
[-C--:B-1----:R-:W-:Y:S08]  /*42a0*/  HMMA.16816.F32.BF16 R4, R136, R140.reuse, R4 ;  /* 0x0000008c8804723c */ /* 0x082ff00000041804 */
[C---:B------:R-:W-:Y:S07]  /*42b0*/  HMMA.16816.F32.BF16 R8, R144.reuse, R140, R8 ;  /* 0x0000008c9008723c */ /* 0x040fee0000041808 */
[----:B------:R-:W-:Y:S01]  /*42c0*/  FMUL.FTZ R141, R249, 1.4426950216293334961 ;  /* 0x3fb8aa3bf98d7820 */ /* 0x000fe20000410000 */
[-C--:B------:R-:W-:Y:S01]  /*42d0*/  HMMA.16816.F32.BF16 R12, R144, R142.reuse, R12 ;  /* 0x0000008e900c723c */ /* 0x080fe2000004180c */
[----:B------:R-:W-:Y:S07]  /*42e0*/  FMUL.FTZ R140, R250, 1.4426950216293334961 ;  /* 0x3fb8aa3bfa8c7820 */ /* 0x000fee0000410000 */
[----:B------:R-:W-:Y:S01]  /*42f0*/  @P0 FSEL R4, R4, -INF , !P4 ;  /* 0xff80000004040808 */ /* 0x000fe20006000000 */
[C---:B------:R-:W-:Y:S01]  /*4300*/  HMMA.16816.F32.BF16 R16, R136.reuse, R142, R16 ;  /* 0x0000008e8810723c */ /* 0x040fe20000041810 */
[----:B------:R-:W-:Y:S02]  /*4310*/  PLOP3.LUT P0, PT, PT, PT, UP1, 0x80, 0x0 ;  /* 0x000000000000781c */ /* 0x000fe40003f0f018 */
[----:B------:R-:W-:Y:S02]  /*4320*/  @P2 FSEL R6, R6, -INF , !P4 ;  /* 0xff80000006062808 */ /* 0x000fe40006000000 */
[----:B------:R-:W-:Y:S02]  /*4330*/  PLOP3.LUT P2, PT, PT, PT, UP1, 0x80, 0x0 ;  /* 0x000000000000781c */ /* 0x000fe40003f4f018 */
[----:B------:R-:W-:Y:S01]  /*4340*/  @P5 FSEL R8, R8, -INF , !P4 ;  /* 0xff80000008085808 */ /* 0x000fe20006000000 */
[-C--:B--2---:R-:W-:Y:S01]  /*4350*/  HMMA.16816.F32.BF16 R20, R136, R132.reuse, R20 ;  /* 0x000000848814723c */ /* 0x084fe20000041814 */
[----:B------:R-:W-:Y:S03]  /*4360*/  PLOP3.LUT P5, PT, PT, PT, UP1, 0x80, 0x0 ;  /* 0x000000000000781c */ /* 0x000fe60003faf018 */
[----:B------:R-:W-:Y:S02]  /*4370*/  @P3 FSEL R10, R10, -INF , !P4 ;  /* 0xff8000000a0a3808 */ /* 0x000fe40006000000 */
[----:B------:R-:W-:Y:S02]  /*4380*/  PLOP3.LUT P4, PT, PT, PT, UP1, 0x80, 0x0 ;  /* 0x000000000000781c */ /* 0x000fe40003f8f018 */
[----:B------:R-:W-:Y:S01]  /*4390*/  @P0 IADD3 R0, R148, 0x8, RZ ;  /* 0x0000000894000810 */ /* 0x000fe20007ffe0ff */
[C---:B------:R-:W-:Y:S01]  /*43a0*/  HMMA.16816.F32.BF16 R24, R144.reuse, R132, R24 ;  /* 0x000000849018723c */ /* 0x040fe20000041818 */
[----:B------:R-:W-:Y:S02]  /*43b0*/  PLOP3.LUT P0, PT, PT, PT, UP1, 0x80, 0x0 ;  /* 0x000000000000781c */ /* 0x000fe40003f0f018 */
[----:B------:R-:W-:Y:S02]  /*43c0*/  PLOP3.LUT P3, PT, PT, PT, UP1, 0x80, 0x0 ;  /* 0x000000000000781c */ /* 0x000fe40003f6f018 */
[----:B------:R-:W-:Y:S02]  /*43d0*/  @P2 FSEL R5, R5, -INF , !P6 ;  /* 0xff80000005052808 */ /* 0x000fe40007000000 */
[----:B------:R-:W-:Y:S01]  /*43e0*/  PLOP3.LUT P2, PT, PT, PT, UP1, 0x80, 0x0 ;  /* 0x000000000000781c */ /* 0x000fe20003f4f018 */
[-C--:B------:R-:W-:Y:S01]  /*43f0*/  HMMA.16816.F32.BF16 R28, R144, R134.reuse, R28 ;  /* 0x00000086901c723c */ /* 0x080fe2000004181c */
[----:B------:R-:W-:Y:S03]  /*4400*/  @P5 ISETP.GE.AND P5, PT, R0, UR7, PT ;  /* 0x0000000700005c0c */ /* 0x000fe6000bfa6270 */
[----:B------:R-:W-:Y:S02]  /*4410*/  @P4 FSEL R9, R9, -INF , !P6 ;  /* 0xff80000009094808 */ /* 0x000fe40007000000 */
[----:B------:R-:W-:Y:S02]  /*4420*/  PLOP3.LUT P4, PT, PT, PT, UP1, 0x80, 0x0 ;  /* 0x000000000000781c */ /* 0x000fe40003f8f018 */
[----:B------:R-:W-:Y:S01]  /*4430*/  @P0 FSEL R11, R11, -INF , !P6 ;  /* 0xff8000000b0b0808 */ /* 0x000fe20007000000 */
[C---:B------:R-:W-:Y:S01]  /*4440*/  HMMA.16816.F32.BF16 R32, R136.reuse, R134, R32 ;  /* 0x000000868820723c */ /* 0x040fe20000041820 */
[----:B------:R-:W-:Y:S01]  /*4450*/  PLOP3.LUT P0, PT, PT, PT, UP1, 0x80, 0x0 ;  /* 0x000000000000781c */ /* 0x000fe20003f0f018 */
[----:B------:R-:W1:Y:S01]  /*4460*/  LDSM.16.M88.4 R132, [R172+0xd000] ;  /* 0x00d00000ac84783b */ /* 0x000e620000000200 */
[----:B------:R-:W-:Y:S02]  /*4470*/  @P3 FSEL R7, R7, -INF , !P6 ;  /* 0xff80000007073808 */ /* 0x000fe40007000000 */
[----:B------:R-:W-:Y:S02]  /*4480*/  PLOP3.LUT P3, PT, PT, PT, UP1, 0x80, 0x0 ;  /* 0x000000000000781c */ /* 0x000fe40003f6f018 */
[----:B------:R-:W-:Y:S02]  /*4490*/  @P2 IADD3 R0, R148, 0x9, RZ ;  /* 0x0000000994002810 */ /* 0x000fe40007ffe0ff */
[----:B------:R-:W-:Y:S02]  /*44a0*/  PLOP3.LUT P6, PT, PT, PT, UP1, 0x80, 0x0 ;  /* 0x000000000000781c */ /* 0x000fe40003fcf018 */
[----:B------:R-:W-:Y:S02]  /*44b0*/  PLOP3.LUT P2, PT, PT, PT, UP1, 0x80, 0x0 ;  /* 0x000000000000781c */ /* 0x000fe40003f4f018 */
[----:B------:R-:W-:Y:S02]  /*44c0*/  @P4 ISETP.GE.AND P4, PT, R0, UR7, PT ;  /* 0x0000000700004c0c */ /* 0x000fe4000bf86270 */
[----:B------:R-:W-:Y:S02]  /*44d0*/  @P0 FSEL R14, R14, -INF , !P5 ;  /* 0xff8000000e0e0808 */ /* 0x000fe40006800000 */
[----:B------:R-:W-:Y:S02]  /*44e0*/  PLOP3.LUT P0, PT, PT, PT, UP1, 0x80, 0x0 ;  /* 0x000000000000781c */ /* 0x000fe40003f0f018 */
[----:B------:R-:W-:Y:S02]  /*44f0*/  @P3 FSEL R12, R12, -INF , !P5 ;  /* 0xff8000000c0c3808 */ /* 0x000fe40006800000 */
[----:B------:R-:W-:Y:S02]  /*4500*/  PLOP3.LUT P3, PT, PT, PT, UP1, 0x80, 0x0 ;  /* 0x000000000000781c */ /* 0x000fe40003f6f018 */
[----:B------:R-:W-:Y:S02]  /*4510*/  @P6 FSEL R16, R16, -INF , !P5 ;  /* 0xff80000010106808 */ /* 0x000fe40006800000 */
[----:B------:R-:W-:Y:S02]  /*4520*/  PLOP3.LUT P6, PT, PT, PT, UP1, 0x80, 0x0 ;  /* 0x000000000000781c */ /* 0x000fe40003fcf018 */
[----:B------:R-:W-:Y:S02]  /*4530*/  @P2 FSEL R18, R18, -INF , !P5 ;  /* 0xff80000012122808 */ /* 0x000fe40006800000 */
[----:B------:R-:W-:Y:S02]  /*4540*/  PLOP3.LUT P2, PT, PT, PT, UP1, 0x80, 0x0 ;  /* 0x000000000000781c */ /* 0x000fe40003f4f018 */
[----:B------:R-:W-:Y:S02]  /*4550*/  PLOP3.LUT P5, PT, PT, PT, UP1, 0x80, 0x0 ;  /* 0x000000000000781c */ /* 0x000fe40003faf018 */
[----:B------:R-:W-:Y:S02]  /*4560*/  @P0 FSEL R13, R13, -INF , !P4 ;  /* 0xff8000000d0d0808 */ /* 0x000fe40006000000 */
[----:B------:R-:W-:Y:S02]  /*4570*/  PLOP3.LUT P0, PT, PT, PT, UP1, 0x80, 0x0 ;  /* 0x000000000000781c */ /* 0x000fe40003f0f018 */
[----:B------:R-:W-:Y:S02]  /*4580*/  @P3 IADD3 R0, R148, 0x10, RZ ;  /* 0x0000001094003810 */ /* 0x000fe40007ffe0ff */
[----:B------:R-:W-:Y:S02]  /*4590*/  PLOP3.LUT P3, PT, PT, PT, UP1, 0x80, 0x0 ;  /* 0x000000000000781c */ /* 0x000fe40003f6f018 */
[----:B------:R-:W-:Y:S01]  /*45a0*/  @P6 ISETP.GE.AND P6, PT, R0, UR7, PT ;  /* 0x0000000700006c0c */ /* 0x000fe2000bfc6270 */
[-C--:B-1----:R-:W-:Y:S01]  /*45b0*/  HMMA.16816.F32.BF16 R36, R136, R132.reuse, R36 ;  /* 0x000000848824723c */ /* 0x082fe20000041824 */
[----:B------:R-:W-:Y:S02]  /*45c0*/  @P2 FSEL R17, R17, -INF , !P4 ;  /* 0xff80000011112808 */ /* 0x000fe40006000000 */
[----:B------:R-:W-:Y:S02]  /*45d0*/  PLOP3.LUT P2, PT, PT, PT, UP1, 0x80, 0x0 ;  /* 0x000000000000781c */ /* 0x000fe40003f4f018 */
[----:B------:R-:W-:Y:S02]  /*45e0*/  @P5 FSEL R15, R15, -INF , !P4 ;  /* 0xff8000000f0f5808 */ /* 0x000fe40006000000 */
[----:B------:R-:W-:Y:S01]  /*45f0*/  PLOP3.LUT P5, PT, PT, PT, UP1, 0x80, 0x0 ;  /* 0x000000000000781c */ /* 0x000fe20003faf018 */
[C---:B------:R-:W-:Y:S01]  /*4600*/  HMMA.16816.F32.BF16 R40, R144.reuse, R132, R40 ;  /* 0x000000849028723c */ /* 0x040fe20000041828 */
[----:B------:R-:W-:Y:S02]  /*4610*/  @P0 IADD3 R0, R148, 0x11, RZ ;  /* 0x0000001194000810 */ /* 0x000fe40007ffe0ff */
[----:B------:R-:W-:Y:S02]  /*4620*/  PLOP3.LUT P0, PT, PT, PT, UP1, 0x80, 0x0 ;  /* 0x000000000000781c */ /* 0x000fe40003f0f018 */
[----:B------:R-:W-:Y:S02]  /*4630*/  @P3 FSEL R19, R19, -INF , !P4 ;  /* 0xff80000013133808 */ /* 0x000fe40006000000 */
[----:B------:R-:W-:Y:S01]  /*4640*/  PLOP3.LUT P3, PT, PT, PT, UP1, 0x80, 0x0 ;  /* 0x000000000000781c */ /* 0x000fe20003f6f018 */
[-C--:B------:R-:W-:Y:S01]  /*4650*/  HMMA.16816.F32.BF16 R44, R144, R134.reuse, R44 ;  /* 0x00000086902c723c */ /* 0x080fe2000004182c */
[----:B------:R-:W-:Y:S03]  /*4660*/  PLOP3.LUT P4, PT, PT, PT, UP1, 0x80, 0x0 ;  /* 0x000000000000781c */ /* 0x000fe60003f8f018 */
[----:B------:R-:W-:Y:S02]  /*4670*/  @P2 FSEL R20, R20, -INF , !P6 ;  /* 0xff80000014142808 */ /* 0x000fe40007000000 */
[----:B------:R-:W-:Y:S02]  /*4680*/  PLOP3.LUT P2, PT, PT, PT, UP1, 0x80, 0x0 ;  /* 0x000000000000781c */ /* 0x000fe40003f4f018 */
[----:B------:R-:W-:Y:S01]  /*4690*/  @P5 ISETP.GE.AND P5, PT, R0, UR7, PT ;  /* 0x0000000700005c0c */ /* 0x000fe2000bfa6270 */
[C---:B------:R-:W-:Y:S03]  /*46a0*/  HMMA.16816.F32.BF16 R48, R136.reuse, R134, R48 ;  /* 0x000000868830723c */ /* 0x040fe60000041830 */
[----:B------:R-:W-:Y:S02]  /*46b0*/  @P0 FSEL R26, R26, -INF , !P6 ;  /* 0xff8000001a1a0808 */ /* 0x000fe40007000000 */
[----:B------:R-:W-:Y:S02]  /*46c0*/  PLOP3.LUT P0, PT, PT, PT, UP1, 0x80, 0x0 ;  /* 0x000000000000781c */ /* 0x000fe40003f0f018 */
[----:B------:R-:W-:Y:S02]  /*46d0*/  @P3 FSEL R22, R22, -INF , !P6 ;  /* 0xff80000016163808 */ /* 0x000fe40007000000 */
[----:B------:R-:W-:Y:S03]  /*46e0*/  FSETP.NEU.FTZ.AND P3, PT, R249, -INF , PT ;  /* 0xff800000f900780b */ /* 0x000fe60003f7d000 */
[----:B------:R-:W-:Y:S02]  /*46f0*/  @P4 FSEL R24, R24, -INF , !P6 ;  /* 0xff80000018184808 */ /* 0x000fe40007000000 */
[----:B------:R-:W-:Y:S02]  /*4700*/  PLOP3.LUT P6, PT, PT, PT, UP1, 0x80, 0x0 ;  /* 0x000000000000781c */ /* 0x000fe40003fcf018 */
[----:B------:R-:W-:Y:S02]  /*4710*/  PLOP3.LUT P4, PT, PT, PT, UP1, 0x80, 0x0 ;  /* 0x000000000000781c */ /* 0x000fe40003f8f018 */
[----:B------:R-:W-:Y:S02]  /*4720*/  FSEL R141, R141, RZ, P3 ;  /* 0x000000ff8d8d7208 */ /* 0x000fe40001800000 */
[----:B------:R-:W-:Y:S02]  /*4730*/  PLOP3.LUT P3, PT, PT, PT, UP1, 0x80, 0x0 ;  /* 0x000000000000781c */ /* 0x000fe40003f6f018 */
        /* <DEDUP_REMOVED lines=9> */
[--C-:B------:R-:W-:Y:S01]  /*47d0*/  FFMA.FTZ R20, R20, c[0x0][0x23c], -R141.reuse ;  /* 0x00008f0014147a23 */ /* 0x100fe2000001088d */
[----:B------:R-:W-:Y:S01]  /*47e0*/  FSETP.NEU.FTZ.AND P6, PT, R250, -INF , PT ;  /* 0xff800000fa00780b */ /* 0x000fe20003fdd000 */
[--C-:B------:R-:W-:Y:S01]  /*47f0*/  FFMA.FTZ R21, R21, c[0x0][0x23c], -R141.reuse ;  /* 0x00008f0015157a23 */ /* 0x100fe2000001088d */
[----:B------:R-:W-:Y:S01]  /*4800*/  @P4 ISETP.GE.AND P4, PT, R0, UR7, PT ;  /* 0x0000000700004c0c */ /* 0x000fe2000bf86270 */
[----:B------:R1:W-:Y:S01]  /*4810*/  MUFU.EX2 R206, R5 ;  /* 0x0000000500ce7308 */ /* 0x0003e20000000800 */
[----:B------:R-:W-:Y:S02]  /*4820*/  @P3 FSEL R25, R25, -INF , !P5 ;  /* 0xff80000019193808 */ /* 0x000fe40006800000 */
[----:B------:R-:W-:Y:S02]  /*4830*/  @P2 FSEL R27, R27, -INF , !P5 ;  /* 0xff8000001b1b2808 */ /* 0x000fe40006800000 */
[----:B------:R-:W-:Y:S02]  /*4840*/  PLOP3.LUT P5, PT, PT, PT, UP1, 0x80, 0x0 ;  /* 0x000000000000781c */ /* 0x000fe40003faf018 */
[----:B------:R-:W-:Y:S02]  /*4850*/  PLOP3.LUT P3, PT, PT, PT, UP1, 0x80, 0x0 ;  /* 0x000000000000781c */ /* 0x000fe40003f6f018 */
[----:B------:R-:W-:Y:S01]  /*4860*/  PLOP3.LUT P2, PT, PT, PT, UP1, 0x80, 0x0 ;  /* 0x000000000000781c */ /* 0x000fe20003f4f018 */
[----:B------:R2:W4:Y:S01]  /*4870*/  MUFU.EX2 R207, R4 ;  /* 0x0000000400cf7308 */ /* 0x0005220000000800 */
        /* <DEDUP_REMOVED lines=11> */
[--C-:B------:R-:W-:Y:S01]  /*4930*/  FFMA.FTZ R22, R22, c[0x0][0x23c], -R140.reuse ;  /* 0x00008f0016167a23 */ /* 0x100fe2000001088c */
[----:B------:R-:W-:Y:S01]  /*4940*/  @P2 FSEL R30, R30, -INF , !P4 ;  /* 0xff8000001e1e2808 */ /* 0x000fe20006000000 */
[----:B------:R-:W-:Y:S01]  /*4950*/  FFMA.FTZ R23, R23, c[0x0][0x23c], -R140 ;  /* 0x00008f0017177a23 */ /* 0x000fe2000001088c */
[----:B------:R-:W-:Y:S01]  /*4960*/  @P6 FSEL R32, R32, -INF , !P4 ;  /* 0xff80000020206808 */ /* 0x000fe20006000000 */
[----:B------:R-:W2:Y:S01]  /*4970*/  MUFU.EX2 R203, R6 ;  /* 0x0000000600cb7308 */ /* 0x000ea20000000800 */
[----:B------:R-:W-:Y:S01]  /*4980*/  FSEL R2, R2, RZ, P5 ;  /* 0x000000ff02027208 */ /* 0x000fe20002800000 */
[----:B------:R-:W-:Y:S01]  /*4990*/  FMUL.FTZ R0, R248, 1.4426950216293334961 ;  /* 0x3fb8aa3bf8007820 */ /* 0x000fe20000410000 */
[----:B------:R-:W-:Y:S01]  /*49a0*/  @P0 FSEL R34, R34, -INF , !P4 ;  /* 0xff80000022220808 */ /* 0x000fe20006000000 */
[--C-:B------:R-:W-:Y:S01]  /*49b0*/  FFMA.FTZ R32, R32, c[0x0][0x23c], -R141.reuse ;  /* 0x00008f0020207a23 */ /* 0x100fe2000001088d */
[----:B------:R-:W-:Y:S01]  /*49c0*/  PLOP3.LUT P4, PT, PT, PT, UP1, 0x80, 0x0 ;  /* 0x000000000000781c */ /* 0x000fe20003f8f018 */
[----:B------:R-:W-:Y:S01]  /*49d0*/  FFMA.FTZ R8, R8, c[0x0][0x23c], -R2 ;  /* 0x00008f0008087a23 */ /* 0x000fe20000010802 */
[----:B------:R-:W-:Y:S01]  /*49e0*/  PLOP3.LUT P0, PT, PT, PT, UP1, 0x80, 0x0 ;  /* 0x000000000000781c */ /* 0x000fe20003f0f018 */
[----:B------:R-:W-:Y:S01]  /*49f0*/  FFMA.FTZ R34, R34, c[0x0][0x23c], -R140 ;  /* 0x00008f0022227a23 */ /* 0x000fe2000001088c */
[----:B------:R-:W-:Y:S01]  /*4a00*/  FSETP.NEU.FTZ.AND P2, PT, R248, -INF , PT ;  /* 0xff800000f800780b */ /* 0x000fe20003f5d000 */
[----:B------:R-:W-:Y:S01]  /*4a10*/  MUFU.EX2 R191, R32 ;  /* 0x0000002000bf7308 */ /* 0x000fe20000000800 */
[----:B------:R-:W-:Y:S01]  /*4a20*/  PLOP3.LUT P6, PT, PT, PT, UP1, 0x80, 0x0 ;  /* 0x000000000000781c */ /* 0x000fe20003fcf018 */
[--C-:B------:R-:W-:Y:S01]  /*4a30*/  FFMA.FTZ R9, R9, c[0x0][0x23c], -R2.reuse ;  /* 0x00008f0009097a23 */ /* 0x100fe20000010802 */
[----:B------:R-:W-:Y:S01]  /*4a40*/  PLOP3.LUT P5, PT, PT, PT, UP1, 0x80, 0x0 ;  /* 0x000000000000781c */ /* 0x000fe20003faf018 */
[--C-:B------:R-:W-:Y:S01]  /*4a50*/  FFMA.FTZ R12, R12, c[0x0][0x23c], -R2.reuse ;  /* 0x00008f000c0c7a23 */ /* 0x100fe20000010802 */
[----:B------:R-:W-:Y:S01]  /*4a60*/  FSEL R0, R0, RZ, P2 ;  /* 0x000000ff00007208 */ /* 0x000fe20001000000 */
[--C-:B------:R-:W-:Y:S01]  /*4a70*/  FFMA.FTZ R13, R13, c[0x0][0x23c], -R2.reuse ;  /* 0x00008f000d0d7a23 */ /* 0x100fe20000010802 */
[----:B------:R-:W-:Y:S01]  /*4a80*/  PLOP3.LUT P2, PT, PT, PT, UP1, 0x80, 0x0 ;  /* 0x000000000000781c */ /* 0x000fe20003f4f018 */
[----:B------:R-:W-:Y:S01]  /*4a90*/  FFMA.FTZ R24, R24, c[0x0][0x23c], -R2 ;  /* 0x00008f0018187a23 */ /* 0x000fe20000010802 */
[----:B-1----:R-:W-:Y:S01]  /*4aa0*/  @P4 IADD3 R5, R148, 0x21, RZ ;  /* 0x0000002194054810 */ /* 0x002fe20007ffe0ff */
[----:B------:R1:W-:Y:S01]  /*4ab0*/  MUFU.EX2 R222, R8 ;  /* 0x0000000800de7308 */ /* 0x0003e20000000800 */
[----:B------:R-:W-:Y:S01]  /*4ac0*/  PLOP3.LUT P4, PT, PT, PT, UP1, 0x80, 0x0 ;  /* 0x000000000000781c */ /* 0x000fe20003f8f018 */
[--C-:B------:R-:W-:Y:S01]  /*4ad0*/  FFMA.FTZ R10, R10, c[0x0][0x23c], -R0.reuse ;  /* 0x00008f000a0a7a23 */ /* 0x100fe20000010800 */
[----:B------:R-:W-:Y:S01]  /*4ae0*/  @P0 FSEL R29, R29, -INF , !P3 ;  /* 0xff8000001d1d0808 */ /* 0x000fe20005800000 */
[--C-:B------:R-:W-:Y:S01]  /*4af0*/  FFMA.FTZ R11, R11, c[0x0][0x23c], -R0.reuse ;  /* 0x00008f000b0b7a23 */ /* 0x100fe20000010800 */
[----:B------:R-:W-:Y:S01]  /*4b00*/  PLOP3.LUT P0, PT, PT, PT, UP1, 0x80, 0x0 ;  /* 0x000000000000781c */ /* 0x000fe20003f0f018 */
[--C-:B------:R-:W-:Y:S01]  /*4b10*/  FFMA.FTZ R14, R14, c[0x0][0x23c], -R0.reuse ;  /* 0x00008f000e0e7a23 */ /* 0x100fe20000010800 */
[----:B--2---:R-:W-:Y:S01]  /*4b20*/  @P6 IADD3 R4, R148, 0x20, RZ ;  /* 0x0000002094046810 */ /* 0x004fe20007ffe0ff */
[----:B------:R-:W-:Y:S01]  /*4b30*/  FFMA.FTZ R15, R15, c[0x0][0x23c], -R0 ;  /* 0x00008f000f0f7a23 */ /* 0x000fe20000010800 */
[----:B------:R-:W-:Y:S01]  /*4b40*/  PLOP3.LUT P6, PT, PT, PT, UP1, 0x80, 0x0 ;  /* 0x000000000000781c */ /* 0x000fe20003fcf018 */
[----:B------:R3:W-:Y:S01]  /*4b50*/  MUFU.EX2 R223, R9 ;  /* 0x0000000900df7308 */ /* 0x0007e20000000800 */
[----:B------:R-:W-:Y:S01]  /*4b60*/  @P5 ISETP.GE.AND P5, PT, R4, UR7, PT ;  /* 0x0000000704005c0c */ /* 0x000fe2000bfa6270 */
[----:B------:R-:W-:Y:S01]  /*4b70*/  FFMA.FTZ R25, R25, c[0x0][0x23c], -R2 ;  /* 0x00008f0019197a23 */ /* 0x000fe20000010802 */
[----:B------:R-:W-:Y:S01]  /*4b80*/  @P2 FSEL R31, R31, -INF , !P3 ;  /* 0xff8000001f1f2808 */ /* 0x000fe20005800000 */
[--C-:B------:R-:W-:Y:S01]  /*4b90*/  FFMA.FTZ R26, R26, c[0x0][0x23c], -R0.reuse ;  /* 0x00008f001a1a7a23 */ /* 0x100fe20000010800 */
[----:B------:R-:W-:Y:S01]  /*4ba0*/  PLOP3.LUT P2, PT, PT, PT, UP1, 0x80, 0x0 ;  /* 0x000000000000781c */ /* 0x000fe20003f4f018 */
[--C-:B------:R-:W-:Y:S01]  /*4bb0*/  FFMA.FTZ R27, R27, c[0x0][0x23c], -R0.reuse ;  /* 0x00008f001b1b7a23 */ /* 0x100fe20000010800 */
[----:B------:R-:W-:Y:S01]  /*4bc0*/  @P4 FSEL R33, R33, -INF , !P3 ;  /* 0xff80000021214808 */ /* 0x000fe20005800000 */
[----:B------:R-:W-:Y:S01]  /*4bd0*/  FFMA.FTZ R30, R30, c[0x0][0x23c], -R0 ;  /* 0x00008f001e1e7a23 */ /* 0x000fe20000010800 */
[----:B------:R-:W-:Y:S01]  /*4be0*/  @P0 FSEL R35, R35, -INF , !P3 ;  /* 0xff80000023230808 */ /* 0x000fe20005800000 */
[----:B------:R-:W-:Y:S01]  /*4bf0*/  MUFU.EX2 R192, R34 ;  /* 0x0000002200c07308 */ /* 0x000fe20000000800 */
[----:B------:R-:W-:Y:S01]  /*4c00*/  PLOP3.LUT P3, PT, PT, PT, UP1, 0x80, 0x0 ;  /* 0x000000000000781c */ /* 0x000fe20003f6f018 */
[----:B------:R-:W-:Y:S01]  /*4c10*/  FFMA.FTZ R33, R33, c[0x0][0x23c], -R141 ;  /* 0x00008f0021217a23 */ /* 0x000fe2000001088d */
[----:B------:R-:W-:Y:S01]  /*4c20*/  PLOP3.LUT P4, PT, PT, PT, UP1, 0x80, 0x0 ;  /* 0x000000000000781c */ /* 0x000fe20003f8f018 */
[----:B------:R-:W-:Y:S01]  /*4c30*/  FFMA.FTZ R35, R35, c[0x0][0x23c], -R140 ;  /* 0x00008f0023237a23 */ /* 0x000fe2000001088c */
[----:B------:R-:W-:Y:S01]  /*4c40*/  PLOP3.LUT P0, PT, PT, PT, UP1, 0x80, 0x0 ;  /* 0x000000000000781c */ /* 0x000fe20003f0f018 */
[----:B------:R-:W-:Y:S01]  /*4c50*/  FFMA.FTZ R31, R31, c[0x0][0x23c], -R0 ;  /* 0x00008f001f1f7a23 */ /* 0x000fe20000010800 */
[----:B------:R-:W-:Y:S01]  /*4c60*/  @P6 ISETP.GE.AND P6, PT, R5, UR7, PT ;  /* 0x0000000705006c0c */ /* 0x000fe2000bfc6270 */
[----:B------:R-:W-:Y:S01]  /*4c70*/  FFMA.FTZ R28, R28, c[0x0][0x23c], -R2 ;  /* 0x00008f001c1c7a23 */ /* 0x000fe20000010802 */
[----:B------:R-:W-:Y:S01]  /*4c80*/  @P2 FSEL R36, R36, -INF , !P5 ;  /* 0xff80000024242808 */ /* 0x000fe20006800000 */
[----:B------:R2:W2:Y:S01]  /*4c90*/  MUFU.EX2 R219, R7 ;  /* 0x0000000700db7308 */ /* 0x0004a20000000800 */
[----:B------:R-:W-:Y:S01]  /*4ca0*/  PLOP3.LUT P2, PT, PT, PT, UP1, 0x80, 0x0 ;  /* 0x000000000000781c */ /* 0x000fe20003f4f018 */
[----:B-1----:R-:W-:Y:S02]  /*4cb0*/  IMAD.U32 R8, RZ, RZ, UR8 ;  /* 0x00000008ff087e24 */ /* 0x002fe4000f8e00ff */
[----:B------:R-:W-:Y:S01]  /*4cc0*/  @P3 FSEL R40, R40, -INF , !P5 ;  /* 0xff80000028283808 */ /* 0x000fe20006800000 */
[----:B------:R-:W-:Y:S01]  /*4cd0*/  IMAD.U32 R4, RZ, RZ, UR16 ;  /* 0x00000010ff047e24 */ /* 0x000fe2000f8e00ff */
[----:B------:R-:W-:Y:S01]  /*4ce0*/  PLOP3.LUT P3, PT, PT, PT, UP1, 0x80, 0x0 ;  /* 0x000000000000781c */ /* 0x000fe20003f6f018 */
[----:B------:R-:W-:Y:S01]  /*4cf0*/  IMAD R8, R8, 0x8, R182 ;  /* 0x0000000808087824 */ /* 0x000fe200078e02b6 */
[----:B------:R-:W-:Y:S01]  /*4d00*/  @P4 FSEL R38, R38, -INF , !P5 ;  /* 0xff80000026264808 */ /* 0x000fe20006800000 */
[----:B------:R-:W-:Y:S01]  /*4d10*/  IMAD R4, R4, 0x2, R183 ;  /* 0x0000000204047824 */ /* 0x000fe200078e02b7 */
[----:B------:R-:W-:Y:S01]  /*4d20*/  PLOP3.LUT P4, PT, PT, PT, UP1, 0x80, 0x0 ;  /* 0x000000000000781c */ /* 0x000fe20003f8f018 */
[----:B------:R1:W-:Y:S01]  /*4d30*/  MUFU.EX2 R226, R10 ;  /* 0x0000000a00e27308 */ /* 0x0003e20000000800 */
[----:B------:R-:W-:Y:S01]  /*4d40*/  @P0 FSEL R42, R42, -INF , !P5 ;  /* 0xff8000002a2a0808 */ /* 0x000fe20006800000 */
[----:B------:R-:W-:Y:S01]  /*4d50*/  IMAD.SHL.U32 R6, R4, 0x2, RZ ;  /* 0x0000000204067824 */ /* 0x000fe200078e00ff */
[----:B------:R-:W-:Y:S01]  /*4d60*/  PLOP3.LUT P0, PT, PT, PT, UP1, 0x80, 0x0 ;  /* 0x000000000000781c */ /* 0x000fe20003f0f018 */
[----:B------:R-:W-:Y:S01]  /*4d70*/  IMAD.WIDE.U32 R4, R8, -0x326172a9, RZ ;  /* 0xcd9e8d5708047825 */ /* 0x000fe200078e00ff */
[----:B---3--:R-:W-:Y:S02]  /*4d80*/  LOP3.LUT R9, R181, UR10, RZ, 0x3c, !PT ;  /* 0x0000000ab5097c12 */ /* 0x008fe4000f8e3cff */
[----:B------:R-:W-:Y:S01]  /*4d90*/  PLOP3.LUT P5, PT, PT, PT, UP1, 0x80, 0x0 ;  /* 0x000000000000781c */ /* 0x000fe20003faf018 */
[----:B------:R-:W-:Y:S01]  /*4da0*/  FFMA.FTZ R29, R29, c[0x0][0x23c], -R2 ;  /* 0x00008f001d1d7a23 */ /* 0x000fe20000010802 */
[-C--:B------:R-:W-:Y:S01]  /*4db0*/  LOP3.LUT R132, R5, R9.reuse, RZ, 0x3c, !PT ;  /* 0x0000000905847212 */ /* 0x080fe200078e3cff */
[----:B------:R3:W3:Y:S01]  /*4dc0*/  MUFU.EX2 R227, R11 ;  /* 0x0000000b00e37308 */ /* 0x0006e20000000800 */
[----:B------:R-:W-:Y:S01]  /*4dd0*/  @P2 IADD3 R5, R148, 0x28, RZ ;  /* 0x0000002894052810 */ /* 0x000fe20007ffe0ff */
[----:B------:R-:W-:Y:S01]  /*4de0*/  FFMA.FTZ R36, R36, c[0x0][0x23c], -R141 ;  /* 0x00008f0024247a23 */ /* 0x000fe2000001088d */
[----:B------:R-:W-:Y:S01]  /*4df0*/  PLOP3.LUT P2, PT, PT, PT, UP1, 0x80, 0x0 ;  /* 0x000000000000781c */ /* 0x000fe20003f4f018 */
[----:B------:R-:W-:Y:S01]  /*4e00*/  FFMA.FTZ R38, R38, c[0x0][0x23c], -R140 ;  /* 0x00008f0026267a23 */ /* 0x000fe2000001088c */
[----:B--2---:R-:W-:Y:S01]  /*4e10*/  IADD3 R7, R6, 0x1, RZ ;  /* 0x0000000106077810 */ /* 0x004fe20007ffe0ff */
[----:B------:R-:W-:Y:S01]  /*4e20*/  FFMA.FTZ R40, R40, c[0x0][0x23c], -R2 ;  /* 0x00008f0028287a23 */ /* 0x000fe20000010802 */
[----:B------:R-:W-:Y:S01]  /*4e30*/  @P3 FSEL R37, R37, -INF , !P6 ;  /* 0xff80000025253808 */ /* 0x000fe20007000000 */
[----:B------:R-:W-:Y:S01]  /*4e40*/  FFMA.FTZ R42, R42, c[0x0][0x23c], -R0 ;  /* 0x00008f002a2a7a23 */ /* 0x000fe20000010800 */
[----:B------:R-:W-:Y:S01]  /*4e50*/  PLOP3.LUT P3, PT, PT, PT, UP1, 0x80, 0x0 ;  /* 0x000000000000781c */ /* 0x000fe20003f6f018 */
[----:B------:R-:W-:Y:S01]  /*4e60*/  MUFU.EX2 R189, R33 ;  /* 0x0000002100bd7308 */ /* 0x000fe20000000800 */
[----:B------:R-:W-:Y:S01]  /*4e70*/  LOP3.LUT R7, R247, UR9, R7, 0x96, !PT ;  /* 0x00000009f7077c12 */ /* 0x000fe2000f8e9607 */
[--C-:B------:R-:W-:Y:S01]  /*4e80*/  FFMA.FTZ R37, R37, c[0x0][0x23c], -R141.reuse ;  /* 0x00008f0025257a23 */ /* 0x100fe2000001088d */
[----:B------:R-:W-:Y:S02]  /*4e90*/  @P4 ISETP.GE.AND P4, PT, R5, UR7, PT ;  /* 0x0000000705004c0c */ /* 0x000fe4000bf86270 */
[----:B-1----:R-:W-:Y:S01]  /*4ea0*/  LOP3.LUT R10, R247, UR9, R6, 0x96, !PT ;  /* 0x00000009f70a7c12 */ /* 0x002fe2000f8e9606 */
[----:B------:R-:W-:Y:S01]  /*4eb0*/  IMAD.WIDE.U32 R6, R7, -0x326172a9, RZ ;  /* 0xcd9e8d5707067825 */ /* 0x000fe200078e00ff */
[----:B------:R-:W-:Y:S02]  /*4ec0*/  @P0 FSEL R39, R39, -INF , !P6 ;  /* 0xff80000027270808 */ /* 0x000fe40007000000 */
[----:B------:R-:W-:Y:S01]  /*4ed0*/  PLOP3.LUT P0, PT, PT, PT, UP1, 0x80, 0x0 ;  /* 0x000000000000781c */ /* 0x000fe20003f0f018 */
[----:B------:R1:W-:Y:S01]  /*4ee0*/  MUFU.EX2 R221, R12 ;  /* 0x0000000c00dd7308 */ /* 0x0003e20000000800 */
[----:B------:R-:W-:Y:S01]  /*4ef0*/  LOP3.LUT R149, R7, UR4, R4, 0x96, !PT ;  /* 0x0000000407957c12 */ /* 0x000fe2000f8e9604 */
[----:B------:R-:W-:Y:S01]  /*4f00*/  FFMA.FTZ R39, R39, c[0x0][0x23c], -R140 ;  /* 0x00008f0027277a23 */ /* 0x000fe2000001088c */
[----:B------:R-:W-:Y:S01]  /*4f10*/  @P5 FSEL R41, R41, -INF , !P6 ;  /* 0xff80000029295808 */ /* 0x000fe20007000000 */
[----:B---3--:R-:W-:Y:S01]  /*4f20*/  IMAD.WIDE.U32 R10, R10, -0x326172a9, RZ ;  /* 0xcd9e8d570a0a7825 */ /* 0x008fe200078e00ff */
[----:B------:R-:W-:Y:S02]  /*4f30*/  @P2 FSEL R43, R43, -INF , !P6 ;  /* 0xff8000002b2b2808 */ /* 0x000fe40007000000 */
[----:B------:R-:W-:Y:S01]  /*4f40*/  PLOP3.LUT P6, PT, PT, PT, UP1, 0x80, 0x0 ;  /* 0x000000000000781c */ /* 0x000fe20003fcf018 */
[----:B------:R-:W-:Y:S01]  /*4f50*/  FFMA.FTZ R41, R41, c[0x0][0x23c], -R2 ;  /* 0x00008f0029297a23 */ /* 0x000fe20000010802 */
[----:B------:R-:W-:Y:S01]  /*4f60*/  LOP3.LUT R143, R11, UR4, R4, 0x96, !PT ;  /* 0x000000040b8f7c12 */ /* 0x000fe2000f8e9604 */
[----:B------:R-:W2:Y:S01]  /*4f70*/  MUFU.EX2 R225, R14 ;  /* 0x0000000e00e17308 */ /* 0x000ea20000000800 */
[----:B------:R-:W-:Y:S01]  /*4f80*/  IADD3 R4, R8, 0x4, RZ ;  /* 0x0000000408047810 */ /* 0x000fe20007ffe0ff */
[----:B------:R-:W-:Y:S01]  /*4f90*/  FFMA.FTZ R43, R43, c[0x0][0x23c], -R0 ;  /* 0x00008f002b2b7a23 */ /* 0x000fe20000010800 */
[----:B------:R-:W-:Y:S02]  /*4fa0*/  @P3 IADD3 R8, R148, 0x29, RZ ;  /* 0x0000002994083810 */ /* 0x000fe40007ffe0ff */
[----:B------:R-:W-:Y:S01]  /*4fb0*/  PLOP3.LUT P3, PT, PT, PT, UP1, 0x80, 0x0 ;  /* 0x000000000000781c */ /* 0x000fe20003f6f018 */
[----:B------:R-:W-:Y:S01]  /*4fc0*/  IMAD.WIDE.U32 R4, R4, -0x326172a9, RZ ;  /* 0xcd9e8d5704047825 */ /* 0x000fe200078e00ff */
[----:B------:R-:W-:Y:S02]  /*4fd0*/  PLOP3.LUT P5, PT, PT, PT, UP1, 0x80, 0x0 ;  /* 0x000000000000781c */ /* 0x000fe40003faf018 */
[----:B------:R-:W-:Y:S01]  /*4fe0*/  @P0 FSEL R44, R44, -INF , !P4 ;  /* 0xff8000002c2c0808 */ /* 0x000fe20006000000 */
[----:B------:R3:W-:Y:S01]  /*4ff0*/  MUFU.EX2 R224, R15 ;  /* 0x0000000f00e07308 */ /* 0x0007e20000000800 */
[----:B------:R-:W-:Y:S02]  /*5000*/  PLOP3.LUT P0, PT, PT, PT, UP1, 0x80, 0x0 ;  /* 0x000000000000781c */ /* 0x000fe40003f0f018 */
[----:B------:R-:W-:Y:S01]  /*5010*/  @P6 FSEL R48, R48, -INF , !P4 ;  /* 0xff80000030306808 */ /* 0x000fe20006000000 */
[----:B------:R-:W-:Y:S01]  /*5020*/  FFMA.FTZ R44, R44, c[0x0][0x23c], -R2 ;  /* 0x00008f002c2c7a23 */ /* 0x000fe20000010802 */
[----:B------:R-:W-:Y:S02]  /*5030*/  PLOP3.LUT P6, PT, PT, PT, UP1, 0x80, 0x0 ;  /* 0x000000000000781c */ /* 0x000fe40003fcf018 */
[----:B------:R-:W-:Y:S01]  /*5040*/  LOP3.LUT R133, R11, UR4, R4, 0x96, !PT ;  /* 0x000000040b857c12 */ /* 0x000fe2000f8e9604 */
[--C-:B------:R-:W-:Y:S01]  /*5050*/  FFMA.FTZ R48, R48, c[0x0][0x23c], -R141.reuse ;  /* 0x00008f0030307a23 */ /* 0x100fe2000001088d */
[----:B------:R-:W-:Y:S01]  /*5060*/  @P3 FSEL R50, R50, -INF , !P4 ;  /* 0xff80000032323808 */ /* 0x000fe20006000000 */
[----:B------:R2:W2:Y:S01]  /*5070*/  MUFU.EX2 R220, R13 ;  /* 0x0000000d00dc7308 */ /* 0x0004a20000000800 */
[----:B------:R-:W-:Y:S02]  /*5080*/  PLOP3.LUT P3, PT, PT, PT, UP1, 0x80, 0x0 ;  /* 0x000000000000781c */ /* 0x000fe40003f6f018 */
[----:B------:R-:W-:Y:S01]  /*5090*/  @P5 FSEL R46, R46, -INF , !P4 ;  /* 0xff8000002e2e5808 */ /* 0x000fe20006000000 */
[----:B------:R-:W-:Y:S01]  /*50a0*/  FFMA.FTZ R50, R50, c[0x0][0x23c], -R140 ;  /* 0x00008f0032327a23 */ /* 0x000fe2000001088c */
[----:B------:R-:W-:Y:S02]  /*50b0*/  PLOP3.LUT P5, PT, PT, PT, UP1, 0x80, 0x0 ;  /* 0x000000000000781c */ /* 0x000fe40003faf018 */
[----:B------:R-:W-:Y:S01]  /*50c0*/  LOP3.LUT R135, R7, UR4, R4, 0x96, !PT ;  /* 0x0000000407877c12 */ /* 0x000fe2000f8e9604 */
[----:B------:R-:W-:Y:S01]  /*50d0*/  UIADD3 UR4, UR9, -0x4498517b, URZ ;  /* 0xbb67ae8509047890 */ /* 0x000fe2000fffe03f */
[----:B------:R-:W-:Y:S01]  /*50e0*/  PLOP3.LUT P2, PT, PT, PT, UP1, 0x80, 0x0 ;  /* 0x000000000000781c */ /* 0x000fe20003f4f018 */
[----:B------:R-:W-:Y:S01]  /*50f0*/  MUFU.EX2 R213, R16 ;  /* 0x0000001000d57308 */ /* 0x000fe20000000800 */
[----:B-1----:R-:W-:Y:S01]  /*5100*/  LOP3.LUT R12, R5, R9, RZ, 0x3c, !PT ;  /* 0x00000009050c7212 */ /* 0x002fe200078e3cff */
[----:B------:R-:W-:Y:S01]  /*5110*/  FFMA.FTZ R46, R46, c[0x0][0x23c], -R0 ;  /* 0x00008f002e2e7a23 */ /* 0x000fe20000010800 */
[----:B------:R-:W-:Y:S01]  /*5120*/  @P0 IADD3 R5, R148, 0x30, RZ ;  /* 0x0000003094050810 */ /* 0x000fe20007ffe0ff */
[----:B---3--:R-:W-:Y:S01]  /*5130*/  IMAD.WIDE.U32 R14, R132, -0x2daee0ad, RZ ;  /* 0xd2511f53840e7825 */ /* 0x008fe200078e00ff */
[----:B------:R-:W-:Y:S02]  /*5140*/  PLOP3.LUT P0, PT, PT, PT, UP1, 0x80, 0x0 ;  /* 0x000000000000781c */ /* 0x000fe40003f0f018 */
[----:B------:R-:W-:Y:S01]  /*5150*/  LOP3.LUT R4, R246, UR4, RZ, 0x3c, !PT ;  /* 0x00000004f6047c12 */ /* 0x000fe2000f8e3cff */
[----:B------:R-:W-:Y:S01]  /*5160*/  UIADD3 UR4, UR10, 0x3c6ef372, URZ ;  /* 0x3c6ef3720a047890 */ /* 0x000fe2000fffe03f */
[----:B------:R-:W-:Y:S01]  /*5170*/  @P6 IADD3 R11, R148, 0x38, RZ ;  /* 0x00000038940b6810 */ /* 0x000fe20007ffe0ff */
[----:B------:R1:W-:Y:S01]  /*5180*/  MUFU.EX2 R212, R17 ;  /* 0x0000001100d47308 */ /* 0x0003e20000000800 */
[----:B------:R-:W-:Y:S02]  /*5190*/  PLOP3.LUT P6, PT, PT, PT, UP1, 0x80, 0x0 ;  /* 0x000000000000781c */ /* 0x000fe40003fcf018 */
[----:B------:R-:W-:Y:S01]  /*51a0*/  @P3 ISETP.GE.AND P3, PT, R5, UR7, PT ;  /* 0x0000000705003c0c */ /* 0x000fe2000bf66270 */
[----:B--2---:R-:W-:Y:S01]  /*51b0*/  IMAD.WIDE.U32 R12, R12, -0x2daee0ad, RZ ;  /* 0xd2511f530c0c7825 */ /* 0x004fe200078e00ff */
[----:B------:R-:W-:Y:S02]  /*51c0*/  LOP3.LUT R5, R4, R15, RZ, 0x3c, !PT ;  /* 0x0000000f04057212 */ /* 0x000fe400078e3cff */
[----:B------:R-:W-:Y:S02]  /*51d0*/  PLOP3.LUT P4, PT, PT, PT, UP1, 0x80, 0x0 ;  /* 0x000000000000781c */ /* 0x000fe40003f8f018 */
[----:B------:R-:W-:Y:S01]  /*51e0*/  @P5 IADD3 R7, R148, 0x31, RZ ;  /* 0x0000003194075810 */ /* 0x000fe20007ffe0ff */
[----:B------:R-:W-:Y:S01]  /*51f0*/  MUFU.EX2 R216, R18 ;  /* 0x0000001200d87308 */ /* 0x000fe20000000800 */
[----:B------:R-:W-:Y:S02]  /*5200*/  PLOP3.LUT P5, PT, PT, PT, UP1, 0x80, 0x0 ;  /* 0x000000000000781c */ /* 0x000fe40003faf018 */
[----:B------:R-:W-:Y:S02]  /*5210*/  @P2 ISETP.GE.AND P2, PT, R8, UR7, PT ;  /* 0x0000000708002c0c */ /* 0x000fe4000bf46270 */
[----:B------:R-:W-:Y:S01]  /*5220*/  LOP3.LUT R8, R4, R13, RZ, 0x3c, !PT ;  /* 0x0000000d04087212 */ /* 0x000fe200078e3cff */
[----:B------:R-:W-:Y:S01]  /*5230*/  IMAD.WIDE.U32 R4, R5, -0x326172a9, RZ ;  /* 0xcd9e8d5705047825 */ /* 0x000fe200078e00ff */
[----:B------:R-:W-:Y:S02]  /*5240*/  @P0 IADD3 R148, R148, 0x39, RZ ;  /* 0x0000003994940810 */ /* 0x000fe40007ffe0ff */
[----:B------:R-:W-:Y:S01]  /*5250*/  PLOP3.LUT P0, PT, PT, PT, UP1, 0x80, 0x0 ;  /* 0x000000000000781c */ /* 0x000fe20003f0f018 */
[----:B------:R2:W3:Y:S01]  /*5260*/  MUFU.EX2 R215, R19 ;  /* 0x0000001300d77308 */ /* 0x0004e20000000800 */
[----:B------:R-:W-:Y:S01]  /*5270*/  @P6 ISETP.GE.AND P6, PT, R148, UR7, PT ;  /* 0x0000000794006c0c */ /* 0x000fe2000bfc6270 */
[----:B------:R-:W-:Y:S01]  /*5280*/  IMAD.WIDE.U32 R8, R8, -0x326172a9, RZ ;  /* 0xcd9e8d5708087825 */ /* 0x000fe200078e00ff */
[C---:B------:R-:W-:Y:S02]  /*5290*/  LOP3.LUT R142, R5.reuse, UR4, R10, 0x96, !PT ;  /* 0x00000004058e7c12 */ /* 0x040fe4000f8e960a */
[----:B------:R-:W-:Y:S01]  /*52a0*/  LOP3.LUT R148, R5, UR4, R6, 0x96, !PT ;  /* 0x0000000405947c12 */ /* 0x000fe2000f8e9606 */
[----:B-1----:R-:W-:Y:S01]  /*52b0*/  IMAD.WIDE.U32 R16, R149, -0x2daee0ad, RZ ;  /* 0xd2511f5395107825 */ /* 0x002fe200078e00ff */
[----:B------:R-:W-:Y:S02]  /*52c0*/  @P4 ISETP.GE.AND P4, PT, R7, UR7, PT ;  /* 0x0000000707004c0c */ /* 0x000fe4000bf86270 */
[----:B------:R-:W-:Y:S01]  /*52d0*/  @P5 ISETP.GE.AND P5, PT, R11, UR7, PT ;  /* 0x000000070b005c0c */ /* 0x000fe2000bfa6270 */
[----:B------:R1:W1:Y:S01]  /*52e0*/  MUFU.EX2 R204, R20 ;  /* 0x0000001400cc7308 */ /* 0x0002620000000800 */
[C---:B------:R-:W-:Y:S01]  /*52f0*/  LOP3.LUT R132, R9.reuse, UR4, R10, 0x96, !PT ;  /* 0x0000000409847c12 */ /* 0x040fe2000f8e960a */
[----:B------:R-:W-:Y:S01]  /*5300*/  IMAD.WIDE.U32 R148, R148, -0x2daee0ad, RZ ;  /* 0xd2511f5394947825 */ /* 0x000fe200078e00ff */
[----:B------:R-:W-:Y:S01]  /*5310*/  LOP3.LUT R134, R9, UR4, R6, 0x96, !PT ;  /* 0x0000000409867c12 */ /* 0x000fe2000f8e9606 */
[----:B------:R-:W-:Y:S01]  /*5320*/  UIADD3 UR4, UR9, 0x32370b8f, URZ ;  /* 0x32370b8f09047890 */ /* 0x000fe2000fffe03f */
[----:B------:R-:W-:Y:S01]  /*5330*/  @P0 FSEL R45, R45, -INF , !P2 ;  /* 0xff8000002d2d0808 */ /* 0x000fe20005000000 */
[----:B------:R-:W-:Y:S01]  /*5340*/  IMAD.WIDE.U32 R6, R135, -0x2daee0ad, RZ ;  /* 0xd2511f5387067825 */ /* 0x000fe200078e00ff */
[----:B------:R-:W-:Y:S03]  /*5350*/  PLOP3.LUT P0, PT, PT, PT, UP1, 0x80, 0x0 ;  /* 0x000000000000781c */ /* 0x000fe60003f0f018 */
[----:B------:R-:W-:Y:S01]  /*5360*/  LOP3.LUT R150, R149, UR4, R16, 0x96, !PT ;  /* 0x0000000495967c12 */ /* 0x000fe2000f8e9610 */
[----:B------:R-:W-:Y:S01]  /*5370*/  IMAD.WIDE.U32 R10, R133, -0x2daee0ad, RZ ;  /* 0xd2511f53850a7825 */ /* 0x000fe200078e00ff */
[----:B------:R-:W-:Y:S03]  /*5380*/  MUFU.EX2 R190, R35 ;  /* 0x0000002300be7308 */ /* 0x000fe60000000800 */
[----:B--2---:R-:W-:Y:S04]  /*5390*/  IMAD.WIDE.U32 R18, R143, -0x2daee0ad, RZ ;  /* 0xd2511f538f127825 */ /* 0x004fe800078e00ff */
[----:B------:R-:W-:Y:S01]  /*53a0*/  IMAD.WIDE.U32 R142, R142, -0x2daee0ad, RZ ;  /* 0xd2511f538e8e7825 */ /* 0x000fe200078e00ff */
[--C-:B------:R-:W-:Y:S02]  /*53b0*/  LOP3.LUT R5, R19, UR5, R14.reuse, 0x96, !PT ;  /* 0x0000000513057c12 */ /* 0x100fe4000f8e960e */
[----:B------:R-:W-:Y:S01]  /*53c0*/  LOP3.LUT R19, R17, UR5, R14, 0x96, !PT ;  /* 0x0000000511137c12 */ /* 0x000fe2000f8e960e */
[----:B------:R-:W-:Y:S01]  /*53d0*/  MUFU.EX2 R161, R48 ;  /* 0x0000003000a17308 */ /* 0x000fe20000000800 */
[--C-:B------:R-:W-:Y:S01]  /*53e0*/  LOP3.LUT R14, R11, UR5, R12.reuse, 0x96, !PT ;  /* 0x000000050b0e7c12 */ /* 0x100fe2000f8e960c */
[----:B------:R-:W-:Y:S01]  /*53f0*/  IMAD.WIDE.U32 R16, R5, -0x326172a9, RZ ;  /* 0xcd9e8d5705107825 */ /* 0x000fe200078e00ff */
[----:B------:R-:W-:Y:S01]  /*5400*/  LOP3.LUT R12, R7, UR5, R12, 0x96, !PT ;  /* 0x00000005070c7c12 */ /* 0x000fe2000f8e960c */
[----:B------:R-:W-:Y:S01]  /*5410*/  UIADD3 UR5, UR10, -0x255992d5, URZ ;  /* 0xdaa66d2b0a057890 */ /* 0x000fe2000fffe03f */
[----:B------:R-:W-:Y:S01]  /*5420*/  LOP3.LUT R152, R143, UR4, R18, 0x96, !PT ;  /* 0x000000048f987c12 */ /* 0x000fe2000f8e9612 */
[----:B------:R-:W-:Y:S01]  /*5430*/  IMAD.WIDE.U32 R132, R132, -0x2daee0ad, RZ ;  /* 0xd2511f5384847825 */ /* 0x000fe200078e00ff */
[----:B------:R-:W-:Y:S02]  /*5440*/  @P0 FSEL R47, R47, -INF , !P2 ;  /* 0xff8000002f2f0808 */ /* 0x000fe40005000000 */
[----:B------:R-:W-:Y:S01]  /*5450*/  PLOP3.LUT P0, PT, PT, PT, UP1, 0x80, 0x0 ;  /* 0x000000000000781c */ /* 0x000fe20003f0f018 */
[----:B------:R-:W-:Y:S01]  /*5460*/  IMAD.WIDE.U32 R134, R134, -0x2daee0ad, RZ ;  /* 0xd2511f5386867825 */ /* 0x000fe200078e00ff */
[----:B-1----:R-:W-:Y:S01]  /*5470*/  LOP3.LUT R20, R133, UR4, R10, 0x96, !PT ;  /* 0x0000000485147c12 */ /* 0x002fe2000f8e960a */
[----:B------:R-:W-:Y:S01]  /*5480*/  MUFU.EX2 R167, R50 ;  /* 0x0000003200a77308 */ /* 0x000fe20000000800 */
[----:B------:R-:W-:Y:S01]  /*5490*/  LOP3.LUT R17, R17, UR5, R4, 0x96, !PT ;  /* 0x0000000511117c12 */ /* 0x000fe2000f8e9604 */
[----:B------:R-:W-:Y:S01]  /*54a0*/  IMAD.WIDE.U32 R18, R19, -0x326172a9, RZ ;  /* 0xcd9e8d5713127825 */ /* 0x000fe200078e00ff */
[----:B------:R-:W-:Y:S01]  /*54b0*/  LOP3.LUT R10, R135, UR4, R6, 0x96, !PT ;  /* 0x00000004870a7c12 */ /* 0x000fe2000f8e9606 */
[----:B------:R-:W-:Y:S02]  /*54c0*/  UIADD3 UR4, UR10, 0x78dde6e4, URZ ;  /* 0x78dde6e40a047890 */ /* 0x000fe4000fffe03f */
[----:B------:R-:W-:Y:S01]  /*54d0*/  IMAD.WIDE.U32 R150, R150, -0x326172a9, RZ ;  /* 0xcd9e8d5796967825 */ /* 0x000fe200078e00ff */
[----:B------:R-:W-:Y:S02]  /*54e0*/  LOP3.LUT R11, R19, UR5, R4, 0x96, !PT ;  /* 0x00000005130b7c12 */ /* 0x000fe4000f8e9604 */
[----:B------:R-:W1:Y:S01]  /*54f0*/  LDSM.16.M88.4 R4, [R172+0xd800] ;  /* 0x00d80000ac04783b */ /* 0x000e620000000200 */
[----:B------:R-:W-:Y:S01]  /*5500*/  @P0 FSEL R49, R49, -INF , !P2 ;  /* 0xff80000031310808 */ /* 0x000fe20005000000 */
[----:B------:R-:W-:Y:S01]  /*5510*/  IMAD.WIDE.U32 R152, R152, -0x326172a9, RZ ;  /* 0xcd9e8d5798987825 */ /* 0x000fe200078e00ff */
[----:B------:R-:W-:Y:S01]  /*5520*/  PLOP3.LUT P0, PT, PT, PT, UP1, 0x80, 0x0 ;  /* 0x000000000000781c */ /* 0x000fe20003f0f018 */
[----:B------:R-:W-:Y:S01]  /*5530*/  MUFU.EX2 R210, R30 ;  /* 0x0000001e00d27308 */ /* 0x000fe20000000800 */
[----:B------:R-:W-:Y:S01]  /*5540*/  LOP3.LUT R143, R151, UR4, R18, 0x96, !PT ;  /* 0x00000004978f7c12 */ /* 0x000fe2000f8e9612 */
[--C-:B------:R-:W-:Y:S02]  /*5550*/  FFMA.FTZ R49, R49, c[0x0][0x23c], -R141.reuse ;  /* 0x00008f0031317a23 */ /* 0x100fe4000001088d */
[----:B------:R-:W-:Y:S04]  /*5560*/  IMAD.WIDE.U32 R18, R10, -0x326172a9, RZ ;  /* 0xcd9e8d570a127825 */ /* 0x000fe800078e00ff */
[----:B------:R-:W-:Y:S02]  /*5570*/  FFMA.FTZ R45, R45, c[0x0][0x23c], -R2 ;  /* 0x00008f002d2d7a23 */ /* 0x000fe40000010802 */
[----:B------:R-:W-:Y:S01]  /*5580*/  MUFU.EX2 R160, R49 ;  /* 0x0000003100a07308 */ /* 0x000fe20000000800 */
[----:B------:R-:W-:Y:S01]  /*5590*/  FFMA.FTZ R47, R47, c[0x0][0x23c], -R0 ;  /* 0x00008f002f2f7a23 */ /* 0x000fe20000010800 */
[----:B------:R-:W-:Y:S01]  /*55a0*/  @P0 FSEL R51, R51, -INF , !P2 ;  /* 0xff80000033330808 */ /* 0x000fe20005000000 */
[----:B------:R-:W-:Y:S01]  /*55b0*/  IMAD.WIDE.U32 R10, R11, -0x2daee0ad, RZ ;  /* 0xd2511f530b0a7825 */ /* 0x000fe200078e00ff */
[----:B------:R-:W-:Y:S02]  /*55c0*/  PLOP3.LUT P0, PT, PT, PT, UP1, 0x80, 0x0 ;  /* 0x000000000000781c */ /* 0x000fe40003f0f018 */
[----:B------:R-:W-:Y:S01]  /*55d0*/  PLOP3.LUT P2, PT, PT, PT, UP1, 0x80, 0x0 ;  /* 0x000000000000781c */ /* 0x000fe20003f4f018 */
[----:B------:R-:W-:Y:S03]  /*55e0*/  IMAD.WIDE.U32 R14, R14, -0x326172a9, RZ ;  /* 0xcd9e8d570e0e7825 */ /* 0x000fe600078e00ff */
[----:B------:R2:W-:Y:S01]  /*55f0*/  MUFU.EX2 R201, R21 ;  /* 0x0000001500c97308 */ /* 0x0005e20000000800 */
[----:B------:R-:W-:Y:S01]  /*5600*/  IMAD.WIDE.U32 R12, R12, -0x326172a9, RZ ;  /* 0xcd9e8d570c0c7825 */ /* 0x000fe200078e00ff */
[----:B------:R-:W-:Y:S02]  /*5610*/  LOP3.LUT R9, R15, UR5, R8, 0x96, !PT ;  /* 0x000000050f097c12 */ /* 0x000fe4000f8e9608 */
[----:B------:R-:W-:Y:S01]  /*5620*/  LOP3.LUT R15, R153, UR4, R16, 0x96, !PT ;  /* 0x00000004990f7c12 */ /* 0x000fe2000f8e9610 */
[----:B------:R-:W-:Y:S01]  /*5630*/  FFMA.FTZ R51, R51, c[0x0][0x23c], -R140 ;  /* 0x00008f0033337a23 */ /* 0x000fe2000001088c */
[----:B------:R-:W-:Y:S01]  /*5640*/  LOP3.LUT R13, R13, UR5, R8, 0x96, !PT ;  /* 0x000000050d0d7c12 */ /* 0x000fe2000f8e9608 */
[----:B------:R-:W-:Y:S01]  /*5650*/  UIADD3 UR5, UR9, -0x126145ec, URZ ;  /* 0xed9eba1409057890 */ /* 0x000fe2000fffe03f */
[----:B------:R-:W-:Y:S02]  /*5660*/  IMAD.WIDE.U32 R8, R9, -0x2daee0ad, RZ ;  /* 0xd2511f5309087825 */ /* 0x000fe400078e00ff */
[----:B------:R3:W-:Y:S02]  /*5670*/  MUFU.EX2 R208, R22 ;  /* 0x0000001600d07308 */ /* 0x0007e40000000800 */
[----:B------:R-:W-:Y:S01]  /*5680*/  IMAD.WIDE.U32 R16, R17, -0x2daee0ad, RZ ;  /* 0xd2511f5311107825 */ /* 0x000fe200078e00ff */
[-C--:B-1----:R-:W-:Y:S07]  /*5690*/  HMMA.16816.F32.BF16 R52, R136, R4.reuse, R52 ;  /* 0x000000048834723c */ /* 0x082fee0000041834 */
[----:B------:R-:W-:Y:S01]  /*56a0*/  MUFU.EX2 R166, R51 ;  /* 0x0000003300a67308 */ /* 0x000fe20000000800 */
[C---:B------:R-:W-:Y:S01]  /*56b0*/  HMMA.16816.F32.BF16 R56, R144.reuse, R4, R56 ;  /* 0x000000049038723c */ /* 0x040fe20000041838 */
[----:B--2---:R-:W-:Y:S08]  /*56c0*/  IMAD.WIDE.U32 R20, R20, -0x326172a9, RZ ;  /* 0xcd9e8d5714147825 */ /* 0x004ff000078e00ff */
[----:B------:R-:W-:Y:S01]  /*56d0*/  MUFU.EX2 R209, R31 ;  /* 0x0000001f00d17308 */ /* 0x000fe20000000800 */
[-C--:B------:R-:W-:Y:S02]  /*56e0*/  HMMA.16816.F32.BF16 R60, R144, R6.reuse, R60 ;  /* 0x00000006903c723c */ /* 0x080fe4000004183c */
[----:B---3--:R-:W-:Y:S02]  /*56f0*/  LOP3.LUT R22, R9, UR5, R132, 0x96, !PT ;  /* 0x0000000509167c12 */ /* 0x008fe4000f8e9684 */
[----:B------:R-:W-:Y:S01]  /*5700*/  LOP3.LUT R9, R19, UR4, R12, 0x96, !PT ;  /* 0x0000000413097c12 */ /* 0x000fe2000f8e960c */
[----:B------:R-:W-:Y:S01]  /*5710*/  IMAD.WIDE.U32 R12, R13, -0x2daee0ad, RZ ;  /* 0xd2511f530d0c7825 */ /* 0x000fe200078e00ff */
[----:B------:R-:W-:Y:S02]  /*5720*/  @P0 FSEL R52, R52, -INF , !P3 ;  /* 0xff80000034340808 */ /* 0x000fe40005800000 */
[----:B------:R-:W-:Y:S01]  /*5730*/  HMMA.16816.F32.BF16 R64, R136, R6, R64 ;  /* 0x000000068840723c */ /* 0x000fe20000041840 */
[----:B------:R-:W-:Y:S01]  /*5740*/  PLOP3.LUT P0, PT, PT, PT, UP1, 0x80, 0x0 ;  /* 0x000000000000781c */ /* 0x000fe20003f0f018 */
[----:B------:R1:W2:Y:S02]  /*5750*/  MUFU.EX2 R214, R24 ;  /* 0x0000001800d67308 */ /* 0x0002a40000000800 */
[----:B------:R-:W-:Y:S01]  /*5760*/  @P2 FSEL R54, R54, -INF , !P3 ;  /* 0xff80000036362808 */ /* 0x000fe20005800000 */
[----:B------:R-:W-:Y:S01]  /*5770*/  IMAD.WIDE.U32 R132, R9, -0x2daee0ad, RZ ;  /* 0xd2511f5309847825 */ /* 0x000fe200078e00ff */
[----:B------:R-:W-:Y:S03]  /*5780*/  PLOP3.LUT P2, PT, PT, PT, UP1, 0x80, 0x0 ;  /* 0x000000000000781c */ /* 0x000fe60003f4f018 */
[--C-:B------:R-:W-:Y:S03]  /*5790*/  FFMA.FTZ R52, R52, c[0x0][0x23c], -R141.reuse ;  /* 0x00008f0034347a23 */ /* 0x100fe6000001088d */
[----:B------:R3:W-:Y:S01]  /*57a0*/  MUFU.EX2 R205, R23 ;  /* 0x0000001700cd7308 */ /* 0x0007e20000000800 */
[----:B------:R-:W-:Y:S01]  /*57b0*/  FFMA.FTZ R54, R54, c[0x0][0x23c], -R140 ;  /* 0x00008f0036367a23 */ /* 0x000fe2000001088c */
[----:B------:R-:W-:Y:S02]  /*57c0*/  @P0 FSEL R56, R56, -INF , !P3 ;  /* 0xff80000038380808 */ /* 0x000fe40005800000 */
[----:B------:R-:W-:Y:S03]  /*57d0*/  PLOP3.LUT P0, PT, PT, PT, UP1, 0x80, 0x0 ;  /* 0x000000000000781c */ /* 0x000fe60003f0f018 */
[----:B------:R-:W-:Y:S01]  /*57e0*/  @P2 FSEL R58, R58, -INF , !P3 ;  /* 0xff8000003a3a2808 */ /* 0x000fe20005800000 */
[----:B------:R-:W-:Y:S01]  /*57f0*/  FFMA.FTZ R56, R56, c[0x0][0x23c], -R2 ;  /* 0x00008f0038387a23 */ /* 0x000fe20000010802 */
[----:B------:R-:W-:Y:S02]  /*5800*/  PLOP3.LUT P2, PT, PT, PT, UP1, 0x80, 0x0 ;  /* 0x000000000000781c */ /* 0x000fe40003f4f018 */
[----:B------:R-:W-:Y:S01]  /*5810*/  PLOP3.LUT P3, PT, PT, PT, UP1, 0x80, 0x0 ;  /* 0x000000000000781c */ /* 0x000fe20003f6f018 */
[----:B------:R2:W-:Y:S01]  /*5820*/  MUFU.EX2 R211, R25 ;  /* 0x0000001900d37308 */ /* 0x0005e20000000800 */
[----:B------:R-:W-:Y:S01]  /*5830*/  FFMA.FTZ R58, R58, c[0x0][0x23c], -R0 ;  /* 0x00008f003a3a7a23 */ /* 0x000fe20000010800 */
[----:B-1----:R-:W-:Y:S01]  /*5840*/  LOP3.LUT R24, R21, UR4, R14, 0x96, !PT ;  /* 0x0000000415187c12 */ /* 0x002fe2000f8e960e */
[----:B------:R-:W-:Y:S01]  /*5850*/  UIADD3 UR4, UR9, -0x56f99767, URZ ;  /* 0xa906689909047890 */ /* 0x000fe2000fffe03f */
[----:B------:R-:W-:Y:S01]  /*5860*/  IMAD.WIDE.U32 R14, R15, -0x2daee0ad, RZ ;  /* 0xd2511f530f0e7825 */ /* 0x000fe200078e00ff */
[----:B------:R-:W-:Y:S02]  /*5870*/  @P0 FSEL R53, R53, -INF , !P4 ;  /* 0xff80000035350808 */ /* 0x000fe40006000000 */
[----:B------:R-:W-:Y:S03]  /*5880*/  PLOP3.LUT P0, PT, PT, PT, UP1, 0x80, 0x0 ;  /* 0x000000000000781c */ /* 0x000fe60003f0f018 */
[----:B------:R-:W-:Y:S01]  /*5890*/  @P2 FSEL R55, R55, -INF , !P4 ;  /* 0xff80000037372808 */ /* 0x000fe20006000000 */
[----:B------:R1:W-:Y:S01]  /*58a0*/  MUFU.EX2 R218, R26 ;  /* 0x0000001a00da7308 */ /* 0x0003e20000000800 */
[----:B------:R-:W-:Y:S01]  /*58b0*/  PLOP3.LUT P2, PT, PT, PT, UP1, 0x80, 0x0 ;  /* 0x000000000000781c */ /* 0x000fe20003f4f018 */
[--C-:B------:R-:W-:Y:S01]  /*58c0*/  FFMA.FTZ R53, R53, c[0x0][0x23c], -R141.reuse ;  /* 0x00008f0035357a23 */ /* 0x100fe2000001088d */
[----:B---3--:R-:W-:Y:S01]  /*58d0*/  LOP3.LUT R23, R17, UR5, R142, 0x96, !PT ;  /* 0x0000000511177c12 */ /* 0x008fe2000f8e968e */
[----:B------:R-:W-:Y:S01]  /*58e0*/  IMAD.WIDE.U32 R142, R143, -0x2daee0ad, RZ ;  /* 0xd2511f538f8e7825 */ /* 0x000fe200078e00ff */
[----:B------:R-:W-:Y:S02]  /*58f0*/  LOP3.LUT R17, R11, UR5, R148, 0x96, !PT ;  /* 0x000000050b117c12 */ /* 0x000fe4000f8e9694 */
[----:B------:R-:W-:Y:S01]  /*5900*/  LOP3.LUT R11, R15, UR4, R16, 0x96, !PT ;  /* 0x000000040f0b7c12 */ /* 0x000fe2000f8e9610 */
[----:B------:R-:W-:Y:S01]  /*5910*/  FFMA.FTZ R55, R55, c[0x0][0x23c], -R140 ;  /* 0x00008f0037377a23 */ /* 0x000fe2000001088c */
[----:B------:R-:W-:Y:S01]  /*5920*/  @P3 FSEL R57, R57, -INF , !P4 ;  /* 0xff80000039393808 */ /* 0x000fe20006000000 */
[----:B------:R3:W3:Y:S01]  /*5930*/  MUFU.EX2 R217, R27 ;  /* 0x0000001b00d97308 */ /* 0x0006e20000000800 */
[----:B------:R-:W-:Y:S01]  /*5940*/  @P0 FSEL R59, R59, -INF , !P4 ;  /* 0xff8000003b3b0808 */ /* 0x000fe20006000000 */
[----:B------:R-:W-:Y:S01]  /*5950*/  IMAD.WIDE.U32 R16, R17, -0x326172a9, RZ ;  /* 0xcd9e8d5711107825 */ /* 0x000fe200078e00ff */
[----:B------:R-:W-:Y:S02]  /*5960*/  PLOP3.LUT P0, PT, PT, PT, UP1, 0x80, 0x0 ;  /* 0x000000000000781c */ /* 0x000fe40003f0f018 */
[----:B------:R-:W-:Y:S01]  /*5970*/  PLOP3.LUT P3, PT, PT, PT, UP1, 0x80, 0x0 ;  /* 0x000000000000781c */ /* 0x000fe20003f6f018 */
[----:B--2---:R-:W-:Y:S01]  /*5980*/  IMAD.WIDE.U32 R24, R24, -0x2daee0ad, RZ ;  /* 0xd2511f5318187825 */ /* 0x004fe200078e00ff */
[----:B------:R-:W-:Y:S02]  /*5990*/  PLOP3.LUT P4, PT, PT, PT, UP1, 0x80, 0x0 ;  /* 0x000000000000781c */ /* 0x000fe40003f8f018 */
[----:B------:R-:W-:Y:S01]  /*59a0*/  @P2 FSEL R60, R60, -INF , !P5 ;  /* 0xff8000003c3c2808 */ /* 0x000fe20006800000 */
[----:B------:R-:W-:Y:S01]  /*59b0*/  MUFU.EX2 R158, R52 ;  /* 0x00000034009e7308 */ /* 0x000fe20000000800 */
[----:B------:R-:W-:Y:S01]  /*59c0*/  LOP3.LUT R21, R25, UR4, R8, 0x96, !PT ;  /* 0x0000000419157c12 */ /* 0x000fe2000f8e9608 */
[----:B------:R-:W-:Y:S01]  /*59d0*/  FFMA.FTZ R57, R57, c[0x0][0x23c], -R2 ;  /* 0x00008f0039397a23 */ /* 0x000fe20000010802 */
[----:B------:R-:W-:Y:S01]  /*59e0*/  LOP3.LUT R25, R133, UR4, R12, 0x96, !PT ;  /* 0x0000000485197c12 */ /* 0x000fe2000f8e960c */
[----:B------:R-:W-:Y:S01]  /*59f0*/  FFMA.FTZ R60, R60, c[0x0][0x23c], -R2 ;  /* 0x00008f003c3c7a23 */ /* 0x000fe20000010802 */
[----:B-1----:R-:W-:Y:S01]  /*5a00*/  LOP3.LUT R26, R13, UR5, R134, 0x96, !PT ;  /* 0x000000050d1a7c12 */ /* 0x002fe2000f8e9686 */
[----:B------:R-:W-:Y:S01]  /*5a10*/  UIADD3 UR5, UR9, 0x646e171e, URZ ;  /* 0x646e171e09057890 */ /* 0x000fe2000fffe03f */
[----:B------:R-:W-:Y:S01]  /*5a20*/  LOP3.LUT R13, R143, UR4, R10, 0x96, !PT ;  /* 0x000000048f0d7c12 */ /* 0x000fe2000f8e960a */
[----:B------:R-:W-:Y:S01]  /*5a30*/  IMAD.WIDE.U32 R8, R23, -0x326172a9, RZ ;  /* 0xcd9e8d5717087825 */ /* 0x000fe200078e00ff */
[----:B------:R-:W-:Y:S01]  /*5a40*/  PLOP3.LUT P2, PT, PT, PT, UP1, 0x80, 0x0 ;  /* 0x000000000000781c */ /* 0x000fe20003f4f018 */
[----:B------:R-:W-:Y:S01]  /*5a50*/  UIADD3 UR4, UR10, 0x1715609d, URZ ;  /* 0x1715609d0a047890 */ /* 0x000fe2000fffe03f */
[----:B------:R-:W-:Y:S01]  /*5a60*/  @P0 FSEL R66, R66, -INF , !P5 ;  /* 0xff80000042420808 */ /* 0x000fe20006800000 */
[----:B------:R-:W-:Y:S01]  /*5a70*/  IMAD.WIDE.U32 R10, R11, -0x326172a9, RZ ;  /* 0xcd9e8d570b0a7825 */ /* 0x000fe200078e00ff */
[----:B------:R-:W-:Y:S01]  /*5a80*/  PLOP3.LUT P0, PT, PT, PT, UP1, 0x80, 0x0 ;  /* 0x000000000000781c */ /* 0x000fe20003f0f018 */
[----:B------:R-:W-:Y:S01]  /*5a90*/  MUFU.EX2 R155, R60 ;  /* 0x0000003c009b7308 */ /* 0x000fe20000000800 */
[----:B------:R-:W-:Y:S01]  /*5aa0*/  @P3 FSEL R62, R62, -INF , !P5 ;  /* 0xff8000003e3e3808 */ /* 0x000fe20006800000 */
[----:B------:R-:W-:Y:S01]  /*5ab0*/  IMAD.WIDE.U32 R22, R22, -0x326172a9, RZ ;  /* 0xcd9e8d5716167825 */ /* 0x000fe200078e00ff */
[----:B------:R-:W-:Y:S02]  /*5ac0*/  LOP3.LUT R15, R11, UR6, R8, 0x96, !PT ;  /* 0x000000060b0f7c12 */ /* 0x000fe4000f8e9608 */
[----:B------:R-:W-:Y:S01]  /*5ad0*/  LOP3.LUT R9, R9, UR4, R152, 0x96, !PT ;  /* 0x0000000409097c12 */ /* 0x000fe2000f8e9698 */
[----:B---3--:R-:W-:Y:S01]  /*5ae0*/  IMAD.WIDE.U32 R26, R26, -0x326172a9, RZ ;  /* 0xcd9e8d571a1a7825 */ /* 0x008fe200078e00ff */
[----:B------:R-:W-:Y:S02]  /*5af0*/  LOP3.LUT R20, R23, UR4, R20, 0x96, !PT ;  /* 0x0000000417147c12 */ /* 0x000fe4000f8e9614 */
[----:B------:R-:W-:Y:S01]  /*5b00*/  LOP3.LUT R6, R15, 0xff, RZ, 0xc0, !PT ;  /* 0x000000ff0f067812 */ /* 0x000fe200078ec0ff */
[----:B------:R1:W2:Y:S01]  /*5b10*/  MUFU.EX2 R202, R28 ;  /* 0x0000001c00ca7308 */ /* 0x0002a20000000800 */
[----:B------:R-:W-:Y:S01]  /*5b20*/  LOP3.LUT R150, R17, UR4, R150, 0x96, !PT ;  /* 0x0000000411967c12 */ /* 0x000fe2000f8e9696 */
[----:B------:R-:W-:Y:S01]  /*5b30*/  FFMA.FTZ R62, R62, c[0x0][0x23c], -R0 ;  /* 0x00008f003e3e7a23 */ /* 0x000fe20000010800 */
[----:B------:R-:W-:Y:S01]  /*5b40*/  LOP3.LUT R143, R27, UR4, R18, 0x96, !PT ;  /* 0x000000041b8f7c12 */ /* 0x000fe2000f8e9612 */
[----:B------:R-:W-:Y:S01]  /*5b50*/  ULDC.U8 UR4, c[0x0][0x2d8] ;  /* 0x0000b60000047ab9 */ /* 0x000fe20000000000 */
[----:B------:R-:W-:Y:S01]  /*5b60*/  SHF.R.U32.HI R27, RZ, 0x10, R10 ;  /* 0x00000010ff1b7819 */ /* 0x000fe2000001160a */
[----:B------:R-:W-:Y:S01]  /*5b70*/  IMAD.WIDE.U32 R8, R9, -0x2daee0ad, RZ ;  /* 0xd2511f5309087825 */ /* 0x000fe200078e00ff */
[----:B------:R-:W-:Y:S02]  /*5b80*/  @P4 FSEL R64, R64, -INF , !P5 ;  /* 0xff80000040404808 */ /* 0x000fe40006800000 */
[----:B------:R-:W-:Y:S01]  /*5b90*/  ISETP.LE.U32.AND P5, PT, R6, UR4, PT ;  /* 0x0000000406007c0c */ /* 0x000fe2000bfa3070 */
[----:B------:R-:W-:Y:S01]  /*5ba0*/  IMAD.WIDE.U32 R4, R20, -0x2daee0ad, RZ ;  /* 0xd2511f5314047825 */ /* 0x000fe200078e00ff */
[--C-:B------:R-:W-:Y:S01]  /*5bb0*/  SHF.R.U32.HI R30, RZ, 0x18, R8.reuse ;  /* 0x00000018ff1e7819 */ /* 0x100fe20000011608 */
[----:B------:R-:W-:Y:S01]  /*5bc0*/  MUFU.EX2 R163, R62 ;  /* 0x0000003e00a37308 */ /* 0x000fe20000000800 */
[----:B------:R-:W-:Y:S01]  /*5bd0*/  LOP3.LUT R6, R15, 0xffff, RZ, 0xc0, !PT ;  /* 0x0000ffff0f067812 */ /* 0x000fe200078ec0ff */
[----:B------:R-:W-:Y:S01]  /*5be0*/  FFMA.FTZ R64, R64, c[0x0][0x23c], -R141 ;  /* 0x00008f0040407a23 */ /* 0x000fe2000001088d */
[----:B------:R-:W-:Y:S01]  /*5bf0*/  SHF.R.U32.HI R31, RZ, 0x10, R8 ;  /* 0x00000010ff1f7819 */ /* 0x000fe20000011608 */
[----:B------:R-:W-:Y:S01]  /*5c00*/  FFMA.FTZ R66, R66, c[0x0][0x23c], -R140 ;  /* 0x00008f0042427a23 */ /* 0x000fe2000001088c */
[----:B------:R-:W-:Y:S01]  /*5c10*/  PLOP3.LUT P3, PT, PT, PT, UP1, 0x80, 0x0 ;  /* 0x000000000000781c */ /* 0x000fe20003f6f018 */
[----:B------:R-:W-:Y:S01]  /*5c20*/  FFMA.FTZ R59, R59, c[0x0][0x23c], -R0 ;  /* 0x00008f003b3b7a23 */ /* 0x000fe20000010800 */
[----:B------:R-:W-:Y:S02]  /*5c30*/  @P2 FSEL R61, R61, -INF , !P6 ;  /* 0xff8000003d3d2808 */ /* 0x000fe40007000000 */
[----:B------:R-:W-:Y:S01]  /*5c40*/  PLOP3.LUT P2, PT, PT, PT, UP1, 0x80, 0x0 ;  /* 0x000000000000781c */ /* 0x000fe20003f4f018 */
[----:B------:R-:W-:Y:S01]  /*5c50*/  MUFU.EX2 R153, R64 ;  /* 0x0000004000997308 */ /* 0x000fe20000000800 */
[----:B------:R-:W-:Y:S01]  /*5c60*/  LOP3.LUT R14, R9, UR5, R14, 0x96, !PT ;  /* 0x00000005090e7c12 */ /* 0x000fe2000f8e960e */
[----:B------:R-:W-:Y:S01]  /*5c70*/  FFMA.FTZ R2, R61, c[0x0][0x23c], -R2 ;  /* 0x00008f003d027a23 */ /* 0x000fe20000010802 */
[----:B-1----:R-:W-:Y:S01]  /*5c80*/  SHF.R.U32.HI R28, RZ, 0x18, R4 ;  /* 0x00000018ff1c7819 */ /* 0x002fe20000011604 */
[----:B----4-:R-:W-:Y:S01]  /*5c90*/  @!P5 FADD.FTZ R207, -R207, -RZ ;  /* 0x800000ffcfcfd221 */ /* 0x010fe20000010100 */
[----:B------:R-:W-:Y:S02]  /*5ca0*/  LOP3.LUT R12, R5, UR5, R24, 0x96, !PT ;  /* 0x00000005050c7c12 */ /* 0x000fe4000f8e9618 */
[C---:B------:R-:W-:Y:S02]  /*5cb0*/  LOP3.LUT R24, R8.reuse, 0xff, RZ, 0xc0, !PT ;  /* 0x000000ff08187812 */ /* 0x040fe400078ec0ff */
[----:B------:R-:W-:Y:S01]  /*5cc0*/  LOP3.LUT R135, R8, 0xffff, RZ, 0xc0, !PT ;  /* 0x0000ffff08877812 */ /* 0x000fe200078ec0ff */
[----:B------:R-:W-:Y:S01]  /*5cd0*/  MUFU.EX2 R151, R66 ;  /* 0x0000004200977308 */ /* 0x000fe20000000800 */
[----:B------:R-:W-:Y:S01]  /*5ce0*/  SHF.R.U32.HI R6, RZ, 0x8, R6 ;  /* 0x00000008ff067819 */ /* 0x000fe20000011606 */
[----:B------:R-:W-:Y:S01]  /*5cf0*/  IMAD.WIDE.U32 R8, R21, -0x326172a9, RZ ;  /* 0xcd9e8d5715087825 */ /* 0x000fe200078e00ff */
[--C-:B------:R-:W-:Y:S02]  /*5d00*/  SHF.R.U32.HI R7, RZ, 0x18, R15.reuse ;  /* 0x00000018ff077819 */ /* 0x100fe4000001160f */
[----:B------:R-:W-:Y:S02]  /*5d10*/  LOP3.LUT R6, R6, 0xffff, RZ, 0xc0, !PT ;  /* 0x0000ffff06067812 */ /* 0x000fe400078ec0ff */
[----:B------:R-:W-:Y:S02]  /*5d20*/  SHF.R.U32.HI R15, RZ, 0x10, R15 ;  /* 0x00000010ff0f7819 */ /* 0x000fe4000001160f */
[----:B------:R-:W-:Y:S01]  /*5d30*/  LOP3.LUT R20, R10, 0xffff, RZ, 0xc0, !PT ;  /* 0x0000ffff0a147812 */ /* 0x000fe200078ec0ff */
[----:B------:R-:W-:Y:S01]  /*5d40*/  MUFU.EX2 R154, R2 ;  /* 0x00000002009a7308 */ /* 0x000fe20000000800 */
[----:B------:R-:W-:Y:S02]  /*5d50*/  LOP3.LUT R11, R9, UR6, R22, 0x96, !PT ;  /* 0x00000006090b7c12 */ /* 0x000fe4000f8e9616 */
[----:B------:R-:W-:Y:S02]  /*5d60*/  @P0 FSEL R65, R65, -INF , !P6 ;  /* 0xff80000041410808 */ /* 0x000fe40007000000 */
[----:B------:R-:W-:Y:S02]  /*5d70*/  ISETP.LE.U32.AND P0, PT, R6, UR4, PT ;  /* 0x0000000406007c0c */ /* 0x000fe4000bf03070 */
[----:B------:R-:W-:Y:S01]  /*5d80*/  LOP3.LUT R15, R15, 0xff, RZ, 0xc0, !PT ;  /* 0x000000ff0f0f7812 */ /* 0x000fe200078ec0ff */
[----:B------:R-:W-:Y:S01]  /*5d90*/  FFMA.FTZ R141, R65, c[0x0][0x23c], -R141 ;  /* 0x00008f00418d7a23 */ /* 0x000fe2000001088d */
[----:B------:R-:W-:Y:S01]  /*5da0*/  LOP3.LUT R6, R11, 0xffff, RZ, 0xc0, !PT ;  /* 0x0000ffff0b067812 */ /* 0x000fe200078ec0ff */
[----:B------:R-:W-:Y:S01]  /*5db0*/  MUFU.EX2 R162, R54 ;  /* 0x0000003600a27308 */ /* 0x000fe20000000800 */
[----:B------:R-:W-:Y:S02]  /*5dc0*/  @P3 FSEL R63, R63, -INF , !P6 ;  /* 0xff8000003f3f3808 */ /* 0x000fe40007000000 */
[----:B------:R-:W-:Y:S02]  /*5dd0*/  @P2 FSEL R67, R67, -INF , !P6 ;  /* 0xff80000043432808 */ /* 0x000fe40007000000 */
[----:B------:R-:W-:Y:S01]  /*5de0*/  ISETP.LE.U32.AND P6, PT, R15, UR4, PT ;  /* 0x000000040f007c0c */ /* 0x000fe2000bfc3070 */
[----:B------:R-:W-:Y:S01]  /*5df0*/  FFMA.FTZ R0, R63, c[0x0][0x23c], -R0 ;  /* 0x00008f003f007a23 */ /* 0x000fe20000010800 */
[----:B------:R-:W-:Y:S01]  /*5e00*/  ISETP.LE.U32.AND P3, PT, R7, UR4, PT ;  /* 0x0000000407007c0c */ /* 0x000fe2000bf63070 */
[----:B------:R-:W-:Y:S01]  /*5e10*/  FFMA.FTZ R140, R67, c[0x0][0x23c], -R140 ;  /* 0x00008f00438c7a23 */ /* 0x000fe2000001088c */
[----:B------:R-:W-:Y:S01]  /*5e20*/  LOP3.LUT R7, R11, 0xff, RZ, 0xc0, !PT ;  /* 0x000000ff0b077812 */ /* 0x000fe200078ec0ff */
[----:B------:R-:W-:Y:S01]  /*5e30*/  MUFU.EX2 R152, R141 ;  /* 0x0000008d00987308 */ /* 0x000fe20000000800 */
[----:B------:R-:W-:Y:S01]  /*5e40*/  SHF.R.U32.HI R6, RZ, 0x8, R6 ;  /* 0x00000008ff067819 */ /* 0x000fe20000011606 */
[----:B------:R-:W-:Y:S01]  /*5e50*/  @!P0 FADD.FTZ R206, -R206, -RZ ;  /* 0x800000ffcece8221 */ /* 0x000fe20000010100 */
[C---:B------:R-:W-:Y:S02]  /*5e60*/  LOP3.LUT R19, R4.reuse, 0xff, RZ, 0xc0, !PT ;  /* 0x000000ff04137812 */ /* 0x040fe400078ec0ff */
[----:B------:R-:W-:Y:S02]  /*5e70*/  LOP3.LUT R133, R4, 0xffff, RZ, 0xc0, !PT ;  /* 0x0000ffff04857812 */ /* 0x000fe400078ec0ff */
[----:B------:R-:W-:Y:S01]  /*5e80*/  SHF.R.U32.HI R134, RZ, 0x10, R4 ;  /* 0x00000010ff867819 */ /* 0x000fe20000011604 */
[----:B------:R-:W-:Y:S01]  /*5e90*/  @!P6 FADD.FTZ R203, -R203, -RZ ;  /* 0x800000ffcbcbe221 */ /* 0x000fe20000010100 */
[----:B------:R-:W-:Y:S01]  /*5ea0*/  ISETP.LE.U32.AND P2, PT, R7, UR4, PT ;  /* 0x0000000407007c0c */ /* 0x000fe2000bf43070 */
[----:B------:R-:W-:Y:S01]  /*5eb0*/  IMAD.WIDE.U32 R4, R13, -0x326172a9, RZ ;  /* 0xcd9e8d570d047825 */ /* 0x000fe200078e00ff */
[--C-:B------:R-:W-:Y:S01]  /*5ec0*/  SHF.R.U32.HI R7, RZ, 0x18, R11.reuse ;  /* 0x00000018ff077819 */ /* 0x100fe2000001160b */
[----:B------:R-:W-:Y:S01]  /*5ed0*/  MUFU.EX2 R156, R53 ;  /* 0x00000035009c7308 */ /* 0x000fe20000000800 */
[----:B------:R-:W-:Y:S01]  /*5ee0*/  SHF.R.U32.HI R11, RZ, 0x10, R11 ;  /* 0x00000010ff0b7819 */ /* 0x000fe2000001160b */
[----:B------:R-:W-:Y:S01]  /*5ef0*/  @!P3 FADD.FTZ R219, -R219, -RZ ;  /* 0x800000ffdbdbb221 */ /* 0x000fe20000010100 */
[----:B------:R-:W-:Y:S02]  /*5f00*/  LOP3.LUT R13, R5, UR6, R16, 0x96, !PT ;  /* 0x00000006050d7c12 */ /* 0x000fe4000f8e9610 */
[----:B------:R-:W-:Y:S02]  /*5f10*/  LOP3.LUT R6, R6, 0xffff, RZ, 0xc0, !PT ;  /* 0x0000ffff06067812 */ /* 0x000fe400078ec0ff */
[----:B------:R-:W-:Y:S02]  /*5f20*/  ISETP.LE.U32.AND P5, PT, R7, UR4, PT ;  /* 0x0000000407007c0c */ /* 0x000fe4000bfa3070 */
[----:B------:R-:W-:Y:S01]  /*5f30*/  LOP3.LUT R11, R11, 0xff, RZ, 0xc0, !PT ;  /* 0x000000ff0b0b7812 */ /* 0x000fe200078ec0ff */
[----:B------:R-:W-:Y:S01]  /*5f40*/  @!P2 FADD.FTZ R222, -R222, -RZ ;  /* 0x800000ffdedea221 */ /* 0x000fe20000010100 */
[----:B------:R-:W-:Y:S01]  /*5f50*/  ISETP.LE.U32.AND P0, PT, R6, UR4, PT ;  /* 0x0000000406007c0c */ /* 0x000fe2000bf03070 */
[----:B------:R-:W-:Y:S01]  /*5f60*/  MUFU.EX2 R164, R57 ;  /* 0x0000003900a47308 */ /* 0x000fe20000000800 */
[----:B------:R-:W-:Y:S02]  /*5f70*/  LOP3.LUT R9, R8, 0xffff, RZ, 0xc0, !PT ;  /* 0x0000ffff08097812 */ /* 0x000fe400078ec0ff */
[--C-:B------:R-:W-:Y:S02]  /*5f80*/  SHF.R.U32.HI R16, RZ, 0x10, R8.reuse ;  /* 0x00000010ff107819 */ /* 0x100fe40000011608 */
[----:B------:R-:W-:Y:S02]  /*5f90*/  ISETP.LE.U32.AND P6, PT, R11, UR4, PT ;  /* 0x000000040b007c0c */ /* 0x000fe4000bfc3070 */
[----:B------:R-:W-:Y:S01]  /*5fa0*/  SHF.R.U32.HI R6, RZ, 0x8, R9 ;  /* 0x00000008ff067819 */ /* 0x000fe20000011609 */
[----:B------:R-:W-:Y:S01]  /*5fb0*/  @!P5 FADD.FTZ R227, -R227, -RZ ;  /* 0x800000ffe3e3d221 */ /* 0x000fe20000010100 */
[----:B------:R-:W-:Y:S01]  /*5fc0*/  LOP3.LUT R7, R16, 0xff, RZ, 0xc0, !PT ;  /* 0x000000ff10077812 */ /* 0x000fe200078ec0ff */
[----:B------:R-:W-:Y:S01]  /*5fd0*/  MUFU.EX2 R182, R58 ;  /* 0x0000003a00b67308 */ /* 0x000fe20000000800 */
[----:B------:R-:W-:Y:S01]  /*5fe0*/  LOP3.LUT R17, R8, 0xff, RZ, 0xc0, !PT ;  /* 0x000000ff08117812 */ /* 0x000fe200078ec0ff */
[----:B------:R-:W-:Y:S01]  /*5ff0*/  @!P0 FADD.FTZ R223, -R223, -RZ ;  /* 0x800000ffdfdf8221 */ /* 0x000fe20000010100 */
[----:B------:R-:W-:Y:S02]  /*6000*/  ISETP.LE.U32.AND P2, PT, R7, UR4, PT ;  /* 0x0000000407007c0c */ /* 0x000fe4000bf43070 */
[----:B------:R-:W-:Y:S02]  /*6010*/  SHF.R.U32.HI R8, RZ, 0x18, R8 ;  /* 0x00000018ff087819 */ /* 0x000fe40000011608 */
[----:B------:R-:W-:Y:S01]  /*6020*/  LOP3.LUT R7, R27, 0xff, RZ, 0xc0, !PT ;  /* 0x000000ff1b077812 */ /* 0x000fe200078ec0ff */
[----:B------:R-:W-:Y:S01]  /*6030*/  @!P6 FADD.FTZ R226, -R226, -RZ ;  /* 0x800000ffe2e2e221 */ /* 0x000fe20000010100 */
[----:B------:R-:W-:Y:S01]  /*6040*/  LOP3.LUT R6, R6, 0xffff, RZ, 0xc0, !PT ;  /* 0x0000ffff06067812 */ /* 0x000fe200078ec0ff */
[----:B------:R-:W-:Y:S01]  /*6050*/  MUFU.EX2 R181, R59 ;  /* 0x0000003b00b57308 */ /* 0x000fe20000000800 */
[----:B------:R-:W-:Y:S02]  /*6060*/  SHF.R.U32.HI R23, RZ, 0x18, R10 ;  /* 0x00000018ff177819 */ /* 0x000fe4000001160a */
[----:B------:R-:W-:Y:S02]  /*6070*/  ISETP.LE.U32.AND P0, PT, R6, UR4, PT ;  /* 0x0000000406007c0c */ /* 0x000fe4000bf03070 */
[----:B------:R-:W-:Y:S01]  /*6080*/  ISETP.LE.U32.AND P5, PT, R8, UR4, PT ;  /* 0x0000000408007c0c */ /* 0x000fe2000bfa3070 */
[----:B------:R-:W-:Y:S01]  /*6090*/  @!P2 FADD.FTZ R225, -R225, -RZ ;  /* 0x800000ffe1e1a221 */ /* 0x000fe20000010100 */
[----:B------:R-:W-:Y:S02]  /*60a0*/  SHF.R.U32.HI R6, RZ, 0x8, R20 ;  /* 0x00000008ff067819 */ /* 0x000fe40000011614 */
[----:B------:R-:W-:Y:S01]  /*60b0*/  ISETP.LE.U32.AND P6, PT, R23, UR4, PT ;  /* 0x0000000417007c0c */ /* 0x000fe2000bfc3070 */
[----:B------:R-:W-:Y:S01]  /*60c0*/  MUFU.EX2 R157, R0 ;  /* 0x00000000009d7308 */ /* 0x000fe20000000800 */
[----:B------:R-:W-:Y:S02]  /*60d0*/  LOP3.LUT R6, R6, 0xffff, RZ, 0xc0, !PT ;  /* 0x0000ffff06067812 */ /* 0x000fe400078ec0ff */
[----:B------:R-:W-:Y:S02]  /*60e0*/  LOP3.LUT R8, R14, 0xffff, RZ, 0xc0, !PT ;  /* 0x0000ffff0e087812 */ /* 0x000fe400078ec0ff */
[----:B------:R-:W-:Y:S01]  /*60f0*/  ISETP.LE.U32.AND P2, PT, R6, UR4, PT ;  /* 0x0000000406007c0c */ /* 0x000fe2000bf43070 */
[----:B------:R-:W-:Y:S01]  /*6100*/  @!P0 FADD.FTZ R220, -R220, -RZ ;  /* 0x800000ffdcdc8221 */ /* 0x000fe20000010100 */
[----:B------:R-:W-:Y:S01]  /*6110*/  LOP3.LUT R6, R14, 0xff, RZ, 0xc0, !PT ;  /* 0x000000ff0e067812 */ /* 0x000fe200078ec0ff */
[----:B------:R-:W-:Y:S01]  /*6120*/  @!P5 FADD.FTZ R224, -R224, -RZ ;  /* 0x800000ffe0e0d221 */ /* 0x000fe20000010100 */
[----:B------:R-:W-:Y:S01]  /*6130*/  ISETP.LE.U32.AND P0, PT, R7, UR4, PT ;  /* 0x0000000407007c0c */ /* 0x000fe2000bf03070 */
[----:B------:R-:W-:Y:S01]  /*6140*/  MUFU.EX2 R159, R55 ;  /* 0x00000037009f7308 */ /* 0x000fe20000000800 */
[----:B------:R-:W-:Y:S01]  /*6150*/  ISETP.LE.U32.AND P5, PT, R6, UR4, PT ;  /* 0x0000000406007c0c */ /* 0x000fe2000bfa3070 */
[----:B------:R-:W-:Y:S01]  /*6160*/  @!P6 FADD.FTZ R215, -R215, -RZ ;  /* 0x800000ffd7d7e221 */ /* 0x000fe20000010100 */
[----:B------:R-:W-:Y:S02]  /*6170*/  SHF.R.U32.HI R6, RZ, 0x8, R8 ;  /* 0x00000008ff067819 */ /* 0x000fe40000011608 */
[----:B------:R-:W-:Y:S02]  /*6180*/  LOP3.LUT R8, R12, 0xff, RZ, 0xc0, !PT ;  /* 0x000000ff0c087812 */ /* 0x000fe400078ec0ff */
[----:B------:R-:W-:Y:S01]  /*6190*/  LOP3.LUT R18, R10, 0xff, RZ, 0xc0, !PT ;  /* 0x000000ff0a127812 */ /* 0x000fe200078ec0ff */
[----:B------:R-:W-:Y:S01]  /*61a0*/  @!P2 FADD.FTZ R212, -R212, -RZ ;  /* 0x800000ffd4d4a221 */ /* 0x000fe20000010100 */
[----:B------:R-:W-:Y:S01]  /*61b0*/  ISETP.LE.U32.AND P6, PT, R8, UR4, PT ;  /* 0x0000000408007c0c */ /* 0x000fe2000bfc3070 */
[----:B------:R-:W-:Y:S01]  /*61c0*/  MUFU.EX2 R165, R56 ;  /* 0x0000003800a57308 */ /* 0x000fe20000000800 */
[----:B------:R-:W-:Y:S01]  /*61d0*/  SHF.R.U32.HI R7, RZ, 0x10, R14 ;  /* 0x00000010ff077819 */ /* 0x000fe2000001160e */
[----:B------:R-:W-:Y:S01]  /*61e0*/  @!P0 FADD.FTZ R216, -R216, -RZ ;  /* 0x800000ffd8d88221 */ /* 0x000fe20000010100 */
[----:B------:R-:W-:Y:S01]  /*61f0*/  ISETP.LE.U32.AND P4, PT, R18, UR4, PT ;  /* 0x0000000412007c0c */ /* 0x000fe2000bf83070 */
[----:B------:R-:W-:Y:S01]  /*6200*/  @!P5 FADD.FTZ R204, -R204, -RZ ;  /* 0x800000ffccccd221 */ /* 0x000fe20000010100 */
[----:B------:R-:W-:Y:S02]  /*6210*/  LOP3.LUT R7, R7, 0xff, RZ, 0xc0, !PT ;  /* 0x000000ff07077812 */ /* 0x000fe400078ec0ff */
[----:B------:R-:W-:Y:S02]  /*6220*/  LOP3.LUT R6, R6, 0xffff, RZ, 0xc0, !PT ;  /* 0x0000ffff06067812 */ /* 0x000fe400078ec0ff */
[----:B------:R-:W-:Y:S01]  /*6230*/  ISETP.LE.U32.AND P2, PT, R7, UR4, PT ;  /* 0x0000000407007c0c */ /* 0x000fe2000bf43070 */
[----:B------:R1:W3:Y:S01]  /*6240*/  MUFU.EX2 R200, R29 ;  /* 0x0000001d00c87308 */ /* 0x0002e20000000800 */
[----:B------:R-:W-:Y:S01]  /*6250*/  ISETP.LE.U32.AND P0, PT, R6, UR4, PT ;  /* 0x0000000406007c0c */ /* 0x000fe2000bf03070 */
[----:B------:R-:W-:Y:S01]  /*6260*/  @!P6 FADD.FTZ R214, -R214, -RZ ;  /* 0x800000ffd6d6e221 */ /* 0x000fe20000010100 */
[----:B------:R-:W-:Y:S02]  /*6270*/  LOP3.LUT R6, R12, 0xffff, RZ, 0xc0, !PT ;  /* 0x0000ffff0c067812 */ /* 0x000fe400078ec0ff */
[--C-:B------:R-:W-:Y:S01]  /*6280*/  SHF.R.U32.HI R7, RZ, 0x10, R12.reuse ;  /* 0x00000010ff077819 */ /* 0x100fe2000001160c */
[----:B------:R-:W-:Y:S01]  /*6290*/  @!P4 FADD.FTZ R213, -R213, -RZ ;  /* 0x800000ffd5d5c221 */ /* 0x000fe20000010100 */
[----:B------:R-:W-:Y:S02]  /*62a0*/  SHF.R.U32.HI R12, RZ, 0x18, R12 ;  /* 0x00000018ff0c7819 */ /* 0x000fe4000001160c */
[----:B------:R-:W-:Y:S01]  /*62b0*/  SHF.R.U32.HI R9, RZ, 0x18, R14 ;  /* 0x00000018ff097819 */ /* 0x000fe2000001160e */
[----:B------:R-:W4:Y:S01]  /*62c0*/  MUFU.EX2 R184, R36 ;  /* 0x0000002400b87308 */ /* 0x000f220000000800 */
[----:B------:R-:W-:Y:S01]  /*62d0*/  ISETP.LE.U32.AND P6, PT, R12, UR4, PT ;  /* 0x000000040c007c0c */ /* 0x000fe2000bfc3070 */
[----:B------:R-:W-:Y:S01]  /*62e0*/  @!P2 FADD.FTZ R208, -R208, -RZ ;  /* 0x800000ffd0d0a221 */ /* 0x000fe20000010100 */
[----:B------:R-:W-:Y:S01]  /*62f0*/  ISETP.LE.U32.AND P2, PT, R28, UR4, PT ;  /* 0x000000041c007c0c */ /* 0x000fe2000bf43070 */
[----:B------:R-:W-:Y:S01]  /*6300*/  @!P0 FADD.FTZ R201, -R201, -RZ ;  /* 0x800000ffc9c98221 */ /* 0x000fe20000010100 */
[----:B------:R-:W-:Y:S02]  /*6310*/  ISETP.LE.U32.AND P4, PT, R9, UR4, PT ;  /* 0x0000000409007c0c */ /* 0x000fe4000bf83070 */
[----:B------:R-:W-:Y:S02]  /*6320*/  LOP3.LUT R12, R31, 0xff, RZ, 0xc0, !PT ;  /* 0x000000ff1f0c7812 */ /* 0x000fe400078ec0ff */
[----:B------:R-:W-:Y:S01]  /*6330*/  ISETP.LE.U32.AND P3, PT, R17, UR4, PT ;  /* 0x0000000411007c0c */ /* 0x000fe2000bf63070 */
[----:B------:R-:W-:Y:S01]  /*6340*/  MUFU.EX2 R193, R41 ;  /* 0x0000002900c17308 */ /* 0x000fe20000000800 */
[----:B------:R-:W-:Y:S02]  /*6350*/  SHF.R.U32.HI R6, RZ, 0x8, R6 ;  /* 0x00000008ff067819 */ /* 0x000fe40000011606 */
[----:B------:R-:W-:Y:S01]  /*6360*/  LOP3.LUT R7, R7, 0xff, RZ, 0xc0, !PT ;  /* 0x000000ff07077812 */ /* 0x000fe200078ec0ff */
[----:B------:R-:W-:Y:S01]  /*6370*/  @!P6 FADD.FTZ R217, -R217, -RZ ;  /* 0x800000ffd9d9e221 */ /* 0x000fe20000010100 */
[--C-:B-1----:R-:W-:Y:S01]  /*6380*/  SHF.R.U32.HI R29, RZ, 0x18, R4.reuse ;  /* 0x00000018ff1d7819 */ /* 0x102fe20000011604 */
[----:B------:R-:W-:Y:S01]  /*6390*/  @!P2 FADD.FTZ R209, -R209, -RZ ;  /* 0x800000ffd1d1a221 */ /* 0x000fe20000010100 */
[----:B------:R-:W-:Y:S01]  /*63a0*/  LOP3.LUT R6, R6, 0xffff, RZ, 0xc0, !PT ;  /* 0x0000ffff06067812 */ /* 0x000fe200078ec0ff */
[----:B------:R-:W-:Y:S01]  /*63b0*/  @!P4 FADD.FTZ R205, -R205, -RZ ;  /* 0x800000ffcdcdc221 */ /* 0x000fe20000010100 */
[----:B------:R-:W-:Y:S01]  /*63c0*/  ISETP.LE.U32.AND P4, PT, R24, UR4, PT ;  /* 0x0000000418007c0c */ /* 0x000fe2000bf83070 */
[----:B------:R-:W1:Y:S01]  /*63d0*/  MUFU.EX2 R185, R39 ;  /* 0x0000002700b97308 */ /* 0x000e620000000800 */
[----:B------:R-:W-:Y:S01]  /*63e0*/  LOP3.LUT R8, R134, 0xff, RZ, 0xc0, !PT ;  /* 0x000000ff86087812 */ /* 0x000fe200078ec0ff */
[----:B------:R-:W-:Y:S01]  /*63f0*/  @!P3 FADD.FTZ R221, -R221, -RZ ;  /* 0x800000ffddddb221 */ /* 0x000fe20000010100 */
[----:B------:R-:W-:Y:S02]  /*6400*/  ISETP.LE.U32.AND P5, PT, R7, UR4, PT ;  /* 0x0000000407007c0c */ /* 0x000fe4000bfa3070 */
[----:B------:R-:W-:Y:S02]  /*6410*/  ISETP.LE.U32.AND P0, PT, R6, UR4, PT ;  /* 0x0000000406007c0c */ /* 0x000fe4000bf03070 */
[----:B------:R-:W-:Y:S02]  /*6420*/  ISETP.LE.U32.AND P6, PT, R8, UR4, PT ;  /* 0x0000000408007c0c */ /* 0x000fe4000bfc3070 */
[----:B------:R-:W-:Y:S01]  /*6430*/  SHF.R.U32.HI R11, RZ, 0x8, R135 ;  /* 0x00000008ff0b7819 */ /* 0x000fe20000011687 */
[----:B------:R-:W-:Y:S01]  /*6440*/  MUFU.EX2 R194, R40 ;  /* 0x0000002800c27308 */ /* 0x000fe20000000800 */
[----:B------:R-:W-:Y:S01]  /*6450*/  ISETP.LE.U32.AND P3, PT, R19, UR4, PT ;  /* 0x0000000413007c0c */ /* 0x000fe2000bf63070 */
[----:B------:R-:W-:Y:S01]  /*6460*/  @!P4 FADD.FTZ R191, -R191, -RZ ;  /* 0x800000ffbfbfc221 */ /* 0x000fe20000010100 */
[----:B------:R-:W-:Y:S02]  /*6470*/  SHF.R.U32.HI R6, RZ, 0x8, R133 ;  /* 0x00000008ff067819 */ /* 0x000fe40000011685 */
[----:B------:R-:W-:Y:S01]  /*6480*/  LOP3.LUT R11, R11, 0xffff, RZ, 0xc0, !PT ;  /* 0x0000ffff0b0b7812 */ /* 0x000fe200078ec0ff */
[----:B------:R-:W-:Y:S01]  /*6490*/  @!P5 FADD.FTZ R218, -R218, -RZ ;  /* 0x800000ffdadad221 */ /* 0x000fe20000010100 */
[----:B------:R-:W-:Y:S01]  /*64a0*/  LOP3.LUT R6, R6, 0xffff, RZ, 0xc0, !PT ;  /* 0x0000ffff06067812 */ /* 0x000fe200078ec0ff */
[----:B------:R-:W-:Y:S01]  /*64b0*/  @!P0 FADD.FTZ R211, -R211, -RZ ;  /* 0x800000ffd3d38221 */ /* 0x000fe20000010100 */
[----:B------:R-:W-:Y:S01]  /*64c0*/  ISETP.LE.U32.AND P2, PT, R11, UR4, PT ;  /* 0x000000040b007c0c */ /* 0x000fe2000bf43070 */
[----:B------:R-:W-:Y:S01]  /*64d0*/  @!P6 FADD.FTZ R210, -R210, -RZ ;  /* 0x800000ffd2d2e221 */ /* 0x000fe20000010100 */
[----:B------:R-:W-:Y:S01]  /*64e0*/  ISETP.LE.U32.AND P5, PT, R6, UR4, PT ;  /* 0x0000000406007c0c */ /* 0x000fe2000bfa3070 */
[----:B------:R-:W-:Y:S01]  /*64f0*/  IMAD.WIDE.U32 R6, R150, -0x2daee0ad, RZ ;  /* 0xd2511f5396067825 */ /* 0x000fe200078e00ff */
[----:B------:R-:W-:Y:S01]  /*6500*/  ISETP.LE.U32.AND P0, PT, R30, UR4, PT ;  /* 0x000000041e007c0c */ /* 0x000fe2000bf03070 */
[----:B------:R-:W-:Y:S01]  /*6510*/  MUFU.EX2 R183, R37 ;  /* 0x0000002500b77308 */ /* 0x000fe20000000800 */
[----:B------:R-:W-:Y:S01]  /*6520*/  ISETP.LE.U32.AND P6, PT, R12, UR4, PT ;  /* 0x000000040c007c0c */ /* 0x000fe2000bfc3070 */
[----:B--2---:R-:W-:Y:S01]  /*6530*/  @!P3 FADD.FTZ R202, -R202, -RZ ;  /* 0x800000ffcacab221 */ /* 0x004fe20000010100 */
[----:B------:R-:W-:Y:S02]  /*6540*/  LOP3.LUT R12, R13, 0xff, RZ, 0xc0, !PT ;  /* 0x000000ff0d0c7812 */ /* 0x000fe400078ec0ff */
[C---:B------:R-:W-:Y:S02]  /*6550*/  LOP3.LUT R21, R4.reuse, 0xff, RZ, 0xc0, !PT ;  /* 0x000000ff04157812 */ /* 0x040fe400078ec0ff */
[----:B------:R-:W-:Y:S01]  /*6560*/  LOP3.LUT R144, R4, 0xffff, RZ, 0xc0, !PT ;  /* 0x0000ffff04907812 */ /* 0x000fe200078ec0ff */
[----:B------:R-:W-:Y:S01]  /*6570*/  @!P2 FADD.FTZ R189, -R189, -RZ ;  /* 0x800000ffbdbda221 */ /* 0x000fe20000010100 */
[----:B------:R-:W-:Y:S01]  /*6580*/  SHF.R.U32.HI R32, RZ, 0x10, R4 ;  /* 0x00000010ff207819 */ /* 0x000fe20000011604 */
[----:B------:R-:W-:Y:S01]  /*6590*/  IMAD.WIDE.U32 R4, R25, -0x326172a9, RZ ;  /* 0xcd9e8d5719047825 */ /* 0x000fe200078e00ff */
[----:B------:R-:W-:Y:S01]  /*65a0*/  LOP3.LUT R11, R13, 0xffff, RZ, 0xc0, !PT ;  /* 0x0000ffff0d0b7812 */ /* 0x000fe200078ec0ff */
[----:B------:R-:W2:Y:S01]  /*65b0*/  MUFU.EX2 R188, R38 ;  /* 0x0000002600bc7308 */ /* 0x000ea20000000800 */
[----:B------:R-:W-:Y:S01]  /*65c0*/  ISETP.LE.U32.AND P4, PT, R12, UR4, PT ;  /* 0x000000040c007c0c */ /* 0x000fe2000bf83070 */
[----:B------:R-:W-:Y:S01]  /*65d0*/  @!P0 FADD.FTZ R190, -R190, -RZ ;  /* 0x800000ffbebe8221 */ /* 0x000fe20000010100 */
[----:B------:R-:W-:Y:S01]  /*65e0*/  LOP3.LUT R19, R6, 0xffff, RZ, 0xc0, !PT ;  /* 0x0000ffff06137812 */ /* 0x000fe200078ec0ff */
[----:B------:R-:W-:Y:S01]  /*65f0*/  @!P6 FADD.FTZ R192, -R192, -RZ ;  /* 0x800000ffc0c0e221 */ /* 0x000fe20000010100 */
[--C-:B------:R-:W-:Y:S01]  /*6600*/  SHF.R.U32.HI R18, RZ, 0x10, R6.reuse ;  /* 0x00000010ff127819 */ /* 0x100fe20000011606 */
[----:B---3--:R-:W-:Y:S01]  /*6610*/  @!P5 FADD.FTZ R200, -R200, -RZ ;  /* 0x800000ffc8c8d221 */ /* 0x008fe20000010100 */
[----:B------:R-:W-:Y:S02]  /*6620*/  ISETP.LE.U32.AND P3, PT, R21, UR4, PT ;  /* 0x0000000415007c0c */ /* 0x000fe4000bf63070 */
[----:B------:R-:W-:Y:S01]  /*6630*/  LOP3.LUT R20, R6, 0xff, RZ, 0xc0, !PT ;  /* 0x000000ff06147812 */ /* 0x000fe200078ec0ff */
[----:B------:R-:W-:Y:S01]  /*6640*/  MUFU.EX2 R198, R42 ;  /* 0x0000002a00c67308 */ /* 0x000fe20000000800 */
[----:B------:R-:W-:Y:S02]  /*6650*/  SHF.R.U32.HI R21, RZ, 0x18, R6 ;  /* 0x00000018ff157819 */ /* 0x000fe40000011606 */
[----:B------:R-:W-:Y:S01]  /*6660*/  SHF.R.U32.HI R6, RZ, 0x10, R13 ;  /* 0x00000010ff067819 */ /* 0x000fe2000001160d */
[----:B----4-:R-:W-:Y:S01]  /*6670*/  @!P4 FADD.FTZ R184, -R184, -RZ ;  /* 0x800000ffb8b8c221 */ /* 0x010fe20000010100 */
[----:B------:R-:W-:Y:S02]  /*6680*/  LOP3.LUT R9, R7, UR5, R142, 0x96, !PT ;  /* 0x0000000507097c12 */ /* 0x000fe4000f8e968e */
[----:B------:R-:W-:Y:S02]  /*6690*/  SHF.R.U32.HI R7, RZ, 0x8, R11 ;  /* 0x00000008ff077819 */ /* 0x000fe4000001160b */
[----:B------:R-:W-:Y:S01]  /*66a0*/  SHF.R.U32.HI R11, RZ, 0x18, R13 ;  /* 0x00000018ff0b7819 */ /* 0x000fe2000001160d */
[----:B------:R-:W-:Y:S01]  /*66b0*/  MUFU.EX2 R187, R45 ;  /* 0x0000002d00bb7308 */ /* 0x000fe20000000800 */
[----:B------:R-:W-:Y:S01]  /*66c0*/  LOP3.LUT R10, R5, UR6, R26, 0x96, !PT ;  /* 0x00000006050a7c12 */ /* 0x000fe2000f8e961a */
[----:B------:R-:W-:Y:S01]  /*66d0*/  @!P3 FADD.FTZ R161, -R161, -RZ ;  /* 0x800000ffa1a1b221 */ /* 0x000fe20000010100 */
[----:B------:R-:W-:Y:S02]  /*66e0*/  LOP3.LUT R6, R6, 0xff, RZ, 0xc0, !PT ;  /* 0x000000ff06067812 */ /* 0x000fe400078ec0ff */
[----:B------:R-:W-:Y:S02]  /*66f0*/  ISETP.LE.U32.AND P2, PT, R11, UR4, PT ;  /* 0x000000040b007c0c */ /* 0x000fe4000bf43070 */
[----:B------:R-:W-:Y:S02]  /*6700*/  ISETP.LE.U32.AND P0, PT, R6, UR4, PT ;  /* 0x0000000406007c0c */ /* 0x000fe4000bf03070 */
[C---:B------:R-:W-:Y:S01]  /*6710*/  LOP3.LUT R6, R10.reuse, 0xff, RZ, 0xc0, !PT ;  /* 0x000000ff0a067812 */ /* 0x040fe200078ec0ff */
[----:B------:R-:W-:Y:S01]  /*6720*/  MUFU.EX2 R186, R44 ;  /* 0x0000002c00ba7308 */ /* 0x000fe20000000800 */
[----:B------:R-:W-:Y:S02]  /*6730*/  LOP3.LUT R11, R10, 0xffff, RZ, 0xc0, !PT ;  /* 0x0000ffff0a0b7812 */ /* 0x000fe400078ec0ff */
[----:B------:R-:W-:Y:S02]  /*6740*/  LOP3.LUT R7, R7, 0xffff, RZ, 0xc0, !PT ;  /* 0x0000ffff07077812 */ /* 0x000fe400078ec0ff */
[----:B------:R-:W-:Y:S02]  /*6750*/  ISETP.LE.U32.AND P4, PT, R6, UR4, PT ;  /* 0x0000000406007c0c */ /* 0x000fe4000bf83070 */
[----:B------:R-:W-:Y:S01]  /*6760*/  ISETP.LE.U32.AND P6, PT, R7, UR4, PT ;  /* 0x0000000407007c0c */ /* 0x000fe2000bfc3070 */
[----:B-1----:R-:W-:Y:S01]  /*6770*/  @!P2 FADD.FTZ R185, -R185, -RZ ;  /* 0x800000ffb9b9a221 */ /* 0x002fe20000010100 */
[----:B------:R-:W-:Y:S01]  /*6780*/  SHF.R.U32.HI R6, RZ, 0x8, R11 ;  /* 0x00000008ff067819 */ /* 0x000fe2000001160b */
[----:B--2---:R-:W-:Y:S01]  /*6790*/  @!P0 FADD.FTZ R188, -R188, -RZ ;  /* 0x800000ffbcbc8221 */ /* 0x004fe20000010100 */
[----:B------:R-:W-:Y:S01]  /*67a0*/  SHF.R.U32.HI R7, RZ, 0x10, R10 ;  /* 0x00000010ff077819 */ /* 0x000fe2000001160a */
[----:B------:R-:W1:Y:S01]  /*67b0*/  MUFU.EX2 R197, R43 ;  /* 0x0000002b00c57308 */ /* 0x000e620000000800 */
[----:B------:R-:W-:Y:S02]  /*67c0*/  LOP3.LUT R6, R6, 0xffff, RZ, 0xc0, !PT ;  /* 0x0000ffff06067812 */ /* 0x000fe400078ec0ff */
[--C-:B------:R-:W-:Y:S02]  /*67d0*/  SHF.R.U32.HI R17, RZ, 0x10, R4.reuse ;  /* 0x00000010ff117819 */ /* 0x100fe40000011604 */
[----:B------:R-:W-:Y:S01]  /*67e0*/  SHF.R.U32.HI R16, RZ, 0x18, R4 ;  /* 0x00000018ff107819 */ /* 0x000fe20000011604 */
[----:B------:R-:W-:Y:S01]  /*67f0*/  @!P4 FADD.FTZ R194, -R194, -RZ ;  /* 0x800000ffc2c2c221 */ /* 0x000fe20000010100 */
[C---:B------:R-:W-:Y:S01]  /*6800*/  LOP3.LUT R14, R4.reuse, 0xffff, RZ, 0xc0, !PT ;  /* 0x0000ffff040e7812 */ /* 0x040fe200078ec0ff */
[----:B------:R-:W-:Y:S01]  /*6810*/  @!P6 FADD.FTZ R183, -R183, -RZ ;  /* 0x800000ffb7b7e221 */ /* 0x000fe20000010100 */
[----:B------:R-:W-:Y:S01]  /*6820*/  LOP3.LUT R15, R4, 0xff, RZ, 0xc0, !PT ;  /* 0x000000ff040f7812 */ /* 0x000fe200078ec0ff */
[----:B------:R-:W-:Y:S01]  /*6830*/  IMAD.WIDE.U32 R4, R143, -0x2daee0ad, RZ ;  /* 0xd2511f538f047825 */ /* 0x000fe200078e00ff */
[----:B------:R-:W-:Y:S01]  /*6840*/  ISETP.LE.U32.AND P2, PT, R6, UR4, PT ;  /* 0x0000000406007c0c */ /* 0x000fe2000bf43070 */
[----:B------:R-:W2:Y:S01]  /*6850*/  MUFU.EX2 R195, R46 ;  /* 0x0000002e00c37308 */ /* 0x000ea20000000800 */
[----:B------:R-:W-:Y:S02]  /*6860*/  SHF.R.U32.HI R12, RZ, 0x18, R10 ;  /* 0x00000018ff0c7819 */ /* 0x000fe4000001160a */
[----:B------:R-:W-:Y:S02]  /*6870*/  LOP3.LUT R7, R7, 0xff, RZ, 0xc0, !PT ;  /* 0x000000ff07077812 */ /* 0x000fe400078ec0ff */
[----:B------:R-:W-:Y:S02]  /*6880*/  LOP3.LUT R8, R5, UR5, R132, 0x96, !PT ;  /* 0x0000000505087c12 */ /* 0x000fe4000f8e9684 */
[----:B------:R-:W-:Y:S02]  /*6890*/  ISETP.LE.U32.AND P6, PT, R12, UR4, PT ;  /* 0x000000040c007c0c */ /* 0x000fe4000bfc3070 */
[C---:B------:R-:W-:Y:S01]  /*68a0*/  LOP3.LUT R12, R4.reuse, 0xffff, RZ, 0xc0, !PT ;  /* 0x0000ffff040c7812 */ /* 0x040fe200078ec0ff */
[----:B------:R-:W3:Y:S01]  /*68b0*/  MUFU.EX2 R196, R47 ;  /* 0x0000002f00c47308 */ /* 0x000ee20000000800 */
[----:B------:R-:W-:Y:S01]  /*68c0*/  SHF.R.U32.HI R5, RZ, 0x8, R14 ;  /* 0x00000008ff057819 */ /* 0x000fe2000001160e */
[----:B------:R-:W-:Y:S01]  /*68d0*/  @!P2 FADD.FTZ R193, -R193, -RZ ;  /* 0x800000ffc1c1a221 */ /* 0x000fe20000010100 */
[----:B------:R-:W-:Y:S02]  /*68e0*/  ISETP.LE.U32.AND P0, PT, R7, UR4, PT ;  /* 0x0000000407007c0c */ /* 0x000fe4000bf03070 */
[----:B------:R-:W-:Y:S02]  /*68f0*/  LOP3.LUT R5, R5, 0xffff, RZ, 0xc0, !PT ;  /* 0x0000ffff05057812 */ /* 0x000fe400078ec0ff */
[----:B------:R-:W-:Y:S02]  /*6900*/  LOP3.LUT R11, R4, 0xff, RZ, 0xc0, !PT ;  /* 0x000000ff040b7812 */ /* 0x000fe400078ec0ff */
[----:B------:R-:W-:Y:S01]  /*6910*/  ISETP.LE.U32.AND P2, PT, R5, UR4, PT ;  /* 0x0000000405007c0c */ /* 0x000fe2000bf43070 */
[----:B-1----:R-:W-:Y:S01]  /*6920*/  @!P6 FADD.FTZ R197, -R197, -RZ ;  /* 0x800000ffc5c5e221 */ /* 0x002fe20000010100 */
[--C-:B------:R-:W-:Y:S01]  /*6930*/  SHF.R.U32.HI R7, RZ, 0x18, R4.reuse ;  /* 0x00000018ff077819 */ /* 0x100fe20000011604 */
[----:B------:R-:W1:Y:S01]  /*6940*/  MUFU.EX2 R150, R140 ;  /* 0x0000008c00967308 */ /* 0x000e620000000800 */
        /* <DEDUP_REMOVED lines=77> */
[----:B------:R-:W-:Y:S01]  /*6e20*/  ISETP.LE.U32.AND P4, PT, R11, UR4, PT ;  /* 0x000000040b007c0c */ /* 0x000fe2000bf83070 */
[----:B------:R-:W-:Y:S01]  /*6e30*/  ULDC.64 UR4, c[0x0][0x118] ;  /* 0x0000460000047ab9 */ /* 0x000fe20000000a00 */
[----:B------:R-:W-:Y:S01]  /*6e40*/  FSETP.GE.FTZ.AND P3, PT, R207, RZ, PT ;  /* 0x000000ffcf00720b */ /* 0x000fe20003f76000 */
[----:B------:R-:W-:Y:S01]  /*6e50*/  @!P0 FADD.FTZ R154, -R154, -RZ ;  /* 0x800000ff9a9a8221 */ /* 0x000fe20000010100 */
[----:B------:R-:W-:Y:S02]  /*6e60*/  FSETP.GE.FTZ.AND P2, PT, R206, RZ, PT ;  /* 0x000000ffce00720b */ /* 0x000fe40003f56000 */
[----:B------:R-:W-:Y:S05]  /*6e70*/  FSETP.GE.FTZ.AND P5, PT, R191, RZ, PT ;  /* 0x000000ffbf00720b */ /* 0x000fea0003fb6000 */
[----:B-1----:R-:W-:Y:S02]  /*6e80*/  @!P6 FADD.FTZ R150, -R150, -RZ ;  /* 0x800000ff9696e221 */ /* 0x002fe40000010100 */
[----:B------:R-:W-:Y:S01]  /*6e90*/  @!P4 FADD.FTZ R155, -R155, -RZ ;  /* 0x800000ff9b9bc221 */ /* 0x000fe20000010100 */
[----:B--2---:R-:W-:Y:S02]  /*6ea0*/  F2FP.RELU.BF16.PACK_AB R6, R223, R222 ;  /* 0x000000dedf06723e */ /* 0x004fe400000018ff */
[----:B------:R-:W-:Y:S02]  /*6eb0*/  FSETP.GE.FTZ.AND P4, PT, R213, RZ, PT ;  /* 0x000000ffd500720b */ /* 0x000fe40003f96000 */
[----:B---3--:R-:W-:Y:S01]  /*6ec0*/  F2FP.RELU.BF16.PACK_AB R5, R227, R226 ;  /* 0x000000e2e305723e */ /* 0x008fe200000018ff */
[----:B------:R1:W-:Y:S01]  /*6ed0*/  STS [R228+0x1e000], R6 ;  /* 0x01e00006e4007388 */ /* 0x0003e20000000800 */
[----:B----4-:R-:W-:Y:S03]  /*6ee0*/  F2FP.RELU.BF16.PACK_AB R4, R220, R221 ;  /* 0x000000dddc04723e */ /* 0x010fe600000018ff */
        /* <DEDUP_REMOVED lines=98> */
[C---:B------:R-:W-:Y:S01]  /*7510*/  LEA R148, P0, R251.reuse, R146, 0x2 ;  /* 0x00000092fb947211 */ /* 0x040fe200078010ff */
        /* <DEDUP_REMOVED lines=31> */
[C---:B----4-:R-:W-:Y:S02]  /*7710*/  FADD.FTZ R140, -R146.reuse, R4 ;  /* 0x00000004928c7221 */ /* 0x050fe40000010100 */
[C---:B---3--:R-:W-:Y:S02]  /*7720*/  FADD.FTZ R2, -R145.reuse, R6 ;  /* 0x0000000691027221 */ /* 0x048fe40000010100 */
[----:B------:R-:W-:Y:S01]  /*7730*/  FADD.FTZ R4, -R146, R5 ;  /* 0x0000000592047221 */ /* 0x000fe20000010100 */
[-C--:B------:R-:W-:Y:S01]  /*7740*/  FSEL R5, R140, R146.reuse, P3 ;  /* 0x000000928c057208 */ /* 0x080fe20001800000 */
        /* <DEDUP_REMOVED lines=22> */
[C---:B------:R-:W-:Y:S01]  /*78b0*/  FADD.FTZ R19, -R145.reuse, R19 ;  /* 0x0000001391137221 */ /* 0x040fe20000010100 */
        /* <DEDUP_REMOVED lines=15> */
[----:B------:R-:W-:Y:S01]  /*79b0*/  FADD.FTZ R23, -R145, R23 ;  /* 0x0000001791177221 */ /* 0x000fe20000010100 */
        /* <DEDUP_REMOVED lines=8> */
[C---:B------:R-:W-:Y:S01]  /*7a40*/  FADD.FTZ R35, -R145.reuse, R35 ;  /* 0x0000002391237221 */ /* 0x040fe20000010100 */
        /* <DEDUP_REMOVED lines=44> */
[----:B------:R-:W-:Y:S01]  /*7d10*/  FSEL R6, R6, R145, P4 ;  /* 0x0000009106067208 */ /* 0x000fe20002000000 */
[----:B------:R-:W-:Y:S01]  /*7d20*/  FMUL.FTZ R156, R156, R53 ;  /* 0x000000359c9c7220 */ /* 0x000fe20000410000 */
[-C--:B------:R-:W-:Y:S02]  /*7d30*/  FSEL R7, R7, R145.reuse, P2 ;  /* 0x0000009107077208 */ /* 0x080fe40001000000 */
[----:B------:R-:W-:Y:S01]  /*7d40*/  FSETP.GE.FTZ.AND P2, PT, R216, RZ, PT ;  /* 0x000000ffd800720b */ /* 0x000fe20003f56000 */
[----:B------:R-:W-:Y:S01]  /*7d50*/  FMUL.FTZ R159, R159, R6 ;  /* 0x000000069f9f7220 */ /* 0x000fe20000410000 */
[----:B------:R-:W-:Y:S02]  /*7d60*/  FSETP.GE.FTZ.AND P4, PT, R221, RZ, PT ;  /* 0x000000ffdd00720b */ /* 0x000fe40003f96000 */
[-C--:B------:R-:W-:Y:S01]  /*7d70*/  FSEL R18, R18, R145.reuse, P2 ;  /* 0x0000009112127208 */ /* 0x080fe20001000000 */
[----:B------:R-:W-:Y:S01]  /*7d80*/  FADD.FTZ R64, -R146, R64 ;  /* 0x0000004092407221 */ /* 0x000fe20000010100 */
[----:B------:R-:W-:Y:S01]  /*7d90*/  FSETP.GE.FTZ.AND P2, PT, R208, RZ, PT ;  /* 0x000000ffd000720b */ /* 0x000fe20003f56000 */
[----:B------:R-:W-:Y:S02]  /*7da0*/  FADD.FTZ R5, -R145, R66 ;  /* 0x0000004291057221 */ /* 0x000fe40000010100 */
[----:B------:R-:W-:Y:S01]  /*7db0*/  FMUL.FTZ R216, R216, R18 ;  /* 0x00000012d8d87220 */ /* 0x000fe20000410000 */
[----:B------:R-:W-:Y:S01]  /*7dc0*/  FSEL R64, R64, R146, P3 ;  /* 0x0000009240407208 */ /* 0x000fe20001800000 */
[----:B------:R-:W-:Y:S01]  /*7dd0*/  @P0 FADD.FTZ R146, -R146, R65 ;  /* 0x0000004192920221 */ /* 0x000fe20000010100 */
[----:B------:R-:W-:Y:S02]  /*7de0*/  FSETP.GE.FTZ.AND P0, PT, R215, RZ, PT ;  /* 0x000000ffd700720b */ /* 0x000fe40003f16000 */
[-C--:B------:R-:W-:Y:S01]  /*7df0*/  FSEL R22, R22, R145.reuse, P2 ;  /* 0x0000009116167208 */ /* 0x080fe20001000000 */
        /* <DEDUP_REMOVED lines=43> */
[----:B------:R-:W-:Y:S01]  /*80b0*/  FADD.FTZ R26, -R0, R26 ;  /* 0x0000001a001a7221 */ /* 0x000fe20000010100 */
        /* <DEDUP_REMOVED lines=41> */
[C---:B------:R-:W-:Y:S01]  /*8350*/  FADD.FTZ R4, -R0.reuse, R14 ;  /* 0x0000000e00047221 */ /* 0x040fe20000010100 */
[-C--:B------:R-:W-:Y:S01]  /*8360*/  FSEL R7, R7, R2.reuse, P4 ;  /* 0x0000000207077208 */ /* 0x080fe20002000000 */
        /* <DEDUP_REMOVED lines=90> */
[C---:B------:R-:W-:Y:S02]  /*8910*/  IADD3 R14, R240.reuse, UR6, RZ ;  /* 0x00000006f00e7c10 */ /* 0x040fe4000fffe0ff */
[C---:B------:R-:W-:Y:S01]  /*8920*/  @!P2 IADD3 R17, R240.reuse, UR6, RZ ;  /* 0x00000006f011ac10 */ /* 0x040fe2000fffe0ff */
[----:B------:R1:W-:Y:S01]  /*8930*/  @P2 STS [R199], RZ ;  /* 0x000000ffc7002388 */ /* 0x0003e20000000800 */
[C---:B------:R-:W-:Y:S02]  /*8940*/  @!P2 IADD3 R16, R240.reuse, UR6, RZ ;  /* 0x00000006f010ac10 */ /* 0x040fe4000fffe0ff */
[----:B------:R-:W-:Y:S01]  /*8950*/  @!P2 IADD3 R15, R240, UR6, RZ ;  /* 0x00000006f00fac10 */ /* 0x000fe2000fffe0ff */
[----:B------:R1:W-:Y:S01]  /*8960*/  @P2 STS [R199+0x4], RZ ;  /* 0x000004ffc7002388 */ /* 0x0003e20000000800 */
[CC--:B------:R-:W-:Y:S01]  /*8970*/  @!P2 LEA.HI.X R8, R11.reuse, R5.reuse, R8, 0x5, P4 ;  /* 0x000000050b08a211 */ /* 0x0c0fe200020f2c08 */
[----:B------:R-:W-:Y:S01]  /*8980*/  IMAD.MOV.U32 R240, RZ, RZ, R14 ;  /* 0x000000fffff07224 */ /* 0x000fe200078e000e */
[C---:B------:R-:W-:Y:S01]  /*8990*/  @!P2 LEA R12, P4, R0.reuse, R242, 0x1 ;  /* 0x000000f2000ca211 */ /* 0x040fe200078808ff */
[----:B------:R1:W-:Y:S01]  /*89a0*/  @P2 STS [R199+0x8], RZ ;  /* 0x000008ffc7002388 */ /* 0x0003e20000000800 */
[C---:B------:R-:W-:Y:S02]  /*89b0*/  @!P2 LEA R2, P3, R11.reuse, R4, 0x6 ;  /* 0x000000040b02a211 */ /* 0x040fe400078630ff */
[----:B------:R-:W-:Y:S01]  /*89c0*/  @!P2 LEA.HI.X R13, R0, R244, R8, 0x1, P4 ;  /* 0x000000f4000da211 */ /* 0x000fe200020f0c08 */
[----:B------:R1:W-:Y:S01]  /*89d0*/  @P2 STS [R199+0xc], RZ ;  /* 0x00000cffc7002388 */ /* 0x0003e20000000800 */
[C---:B------:R-:W-:Y:S01]  /*89e0*/  @!P2 LEA.HI.X R9, R11.reuse, R5, R9, 0x6, P3 ;  /* 0x000000050b09a211 */ /* 0x040fe200018f3409 */
[----:B------:R-:W-:Y:S01]  /*89f0*/  @!P2 IMAD.WIDE.U32 R4, R11, 0x60, R4 ;  /* 0x000000600b04a825 */ /* 0x000fe200078e0004 */
[----:B------:R-:W-:Y:S01]  /*8a00*/  @!P2 LEA R10, P3, R2, R242, 0x1 ;  /* 0x000000f2020aa211 */ /* 0x000fe200078608ff */
[----:B------:R-:W-:Y:S01]  /*8a10*/  @!PT LDS RZ, [RZ] ;  /* 0x00000000fffff984 */ /* 0x000fe20000000800 */
[----:B------:R-:W-:Y:S01]  /*8a20*/  @!PT LDS RZ, [RZ] ;  /* 0x00000000fffff984 */ /* 0x000fe20000000800 */
[----:B------:R-:W-:Y:S01]  /*8a30*/  @!PT LDS RZ, [RZ] ;  /* 0x00000000fffff984 */ /* 0x000fe20000000800 */
[----:B------:R1:W-:Y:S01]  /*8a40*/  @!P2 LDGSTS.E.BYPASS.LTC128B.128 [R14], [R6.64] ;  /* 0x00000000060eafae */ /* 0x0003e2000b901d44 */
[----:B------:R-:W-:Y:S01]  /*8a50*/  IADD3 R175, R175, UR6, RZ ;  /* 0x00000006afaf7c10 */ /* 0x000fe2000fffe0ff */
[----:B------:R-:W-:Y:S01]  /*8a60*/  @!P2 IMAD R0, R20, 0x60, RZ ;  /* 0x000000601400a824 */ /* 0x000fe200078e02ff */
[----:B------:R-:W-:Y:S01]  /*8a70*/  @!P2 LEA.HI.X R11, R2, R244, R9, 0x1, P3 ;  /* 0x000000f4020ba211 */ /* 0x000fe200018f0c09 */
[----:B------:R1:W-:Y:S01]  /*8a80*/  @P2 STS [R199+0x1000], RZ ;  /* 0x001000ffc7002388 */ /* 0x0003e20000000800 */
[C---:B------:R-:W-:Y:S01]  /*8a90*/  @!P2 LEA R8, P3, R4.reuse, R242, 0x1 ;  /* 0x000000f20408a211 */ /* 0x040fe200078608ff */
[----:B------:R-:W-:Y:S02]  /*8aa0*/  @!P2 IMAD.IADD R0, R5, 0x1, R0 ;  /* 0x000000010500a824 */ /* 0x000fe400078e0200 */
[----:B------:R1:W-:Y:S01]  /*8ab0*/  @P2 STS [R199+0x1004], RZ ;  /* 0x001004ffc7002388 */ /* 0x0003e20000000800 */
[----:B------:R-:W-:Y:S02]  /*8ac0*/  IMAD.MOV.U32 R242, RZ, RZ, R6 ;  /* 0x000000fffff27224 */ /* 0x000fe400078e0006 */
[----:B------:R-:W-:Y:S01]  /*8ad0*/  @!P2 LEA.HI.X R9, R4, R244, R0, 0x1, P3 ;  /* 0x000000f40409a211 */ /* 0x000fe200018f0c00 */
[----:B------:R1:W-:Y:S01]  /*8ae0*/  @P2 STS [R199+0x1008], RZ ;  /* 0x001008ffc7002388 */ /* 0x0003e20000000800 */
[----:B------:R-:W-:Y:S03]  /*8af0*/  IMAD.MOV.U32 R244, RZ, RZ, R7 ;  /* 0x000000fffff47224 */ /* 0x000fe600078e0007 */
        /* <DEDUP_REMOVED lines=22> */
.L_x_1736:
        /* <DEDUP_REMOVED lines=174> */
[-C--:B------:R-:W-:Y:S01]  /*9740*/  @!P2 LEA R11, P4, R8, R4.reuse, 0x5 ;  /* 0x00000004080ba211 */ /* 0x080fe200078828ff */
        /* <DEDUP_REMOVED lines=15> */
[C---:B------:R-:W-:Y:S01]  /*9840*/  @!P2 LEA R10, P3, R14.reuse, R241, 0x1 ;  /* 0x000000f10e0aa211 */ /* 0x040fe200078608ff */
[----:B------:R-:W-:Y:S01]  /*9850*/  @!PT LDS RZ, [RZ] ;  /* 0x00000000fffff984 */ /* 0x000fe20000000800 */
[----:B------:R-:W-:Y:S01]  /*9860*/  @!PT LDS RZ, [RZ] ;  /* 0x00000000fffff984 */ /* 0x000fe20000000800 */
[----:B------:R-:W-:Y:S01]  /*9870*/  @!PT LDS RZ, [RZ] ;  /* 0x00000000fffff984 */ /* 0x000fe20000000800 */
[----:B------:R1:W-:Y:S02]  /*9880*/  @!P2 LDGSTS.E.BYPASS.LTC128B.128 [R141+0x9000], [R12.64] ;  /* 0x090000000c8dafae */ /* 0x0003e4000b901d44 */
[----:B------:R-:W-:Y:S01]  /*9890*/  @!P2 IMAD.IADD R5, R9, 0x1, R16 ;  /* 0x000000010905a824 */ /* 0x000fe200078e0210 */
[----:B------:R-:W-:Y:S01]  /*98a0*/  @!P2 LEA.HI.X R11, R14, R243, R15, 0x1, P3 ;  /* 0x000000f30e0ba211 */ /* 0x000fe200018f0c0f */
        /* <DEDUP_REMOVED lines=15> */
.L_x_1737:
[----:B------:R-:W-:Y:S01]  /*99a0*/  LDSM.16.M88.4 R32, [R176+0x14000] ;  /* 0x01400000b020783b */ /* 0x000fe20000000200 */
[----:B-1----:R-:W-:Y:S01]  /*99b0*/  @P0 IADD3 R4, R251, -0x80, RZ ;  /* 0xffffff80fb040810 */ /* 0x002fe20007ffe0ff */
[----:B------:R-:W-:Y:S01]  /*99c0*/  IMAD.MOV.U32 R5, RZ, RZ, 0x4 ;  /* 0x00000004ff057424 */ /* 0x000fe200078e00ff */
[----:B------:R-:W-:Y:S01]  /*99d0*/  @UP4 UIADD3 UR11, UP0, UR12, -0x200, URZ ;  /* 0xfffffe000c0b4890 */ /* 0x000fe2000ff1e03f */
[----:B------:R-:W-:Y:S01]  /*99e0*/  IMAD.IADD R140, R169, 0x1, R174 ;  /* 0x00000001a98c7824 */ /* 0x000fe200078e02ae */
[----:B------:R-:W1:Y:S01]  /*99f0*/  LDSM.16.MT88.4 R16, [R0+0xc000] ;  /* 0x00c000000010783b */ /* 0x000e620000004200 */
[----:B------:R-:W-:Y:S01]  /*9a00*/  @P0 IMAD.WIDE R142, R4, R5, UR12 ;  /* 0x0000000c048e0e25 */ /* 0x000fe2000f8e0205 */
[----:B------:R-:W-:Y:S03]  /*9a10*/  @UP4 UIADD3.X UR6, UR13, -0x1, URZ, UP0, !UPT ;  /* 0xffffffff0d064890 */ /* 0x000fe600087fe43f */
[----:B------:R-:W2:Y:S01]  /*9a20*/  LDSM.16.M88.4 R28, [R176+0x16000] ;  /* 0x01600000b01c783b */ /* 0x000ea20000000200 */
[----:B------:R-:W-:Y:S01]  /*9a30*/  IMAD.MOV.U32 R147, RZ, RZ, c[0x0][0x22c] ;  /* 0x00008b00ff937624 */ /* 0x000fe200078e00ff */
[----:B------:R-:W-:Y:S01]  /*9a40*/  @UP4 UMOV UR12, UR11 ;  /* 0x0000000b000c4c82 */ /* 0x000fe20008000000 */
[----:B------:R-:W-:Y:S01]  /*9a50*/  IMAD.MOV.U32 R146, RZ, RZ, c[0x0][0x22c] ;  /* 0x00008b00ff927624 */ /* 0x000fe200078e00ff */
[----:B------:R-:W-:Y:S01]  /*9a60*/  @UP4 UMOV UR13, UR6 ;  /* 0x00000006000d4c82 */ /* 0x000fe20008000000 */
[----:B------:R-:W3:Y:S01]  /*9a70*/  LDSM.16.MT88.4 R36, [R2+0xc000] ;  /* 0x00c000000224783b */ /* 0x000ee20000004200 */
[----:B------:R-:W-:Y:S01]  /*9a80*/  IMAD R147, R147, c[0x0][0x1c0], RZ ;  /* 0x0000700093937a24 */ /* 0x000fe200078e02ff */
[----:B------:R-:W-:Y:S01]  /*9a90*/  ULOP3.LUT UR6, UR8, 0x1, URZ, 0xc0, !UPT ;  /* 0x0000000108067892 */ /* 0x000fe2000f8ec03f */
[----:B------:R-:W-:Y:S02]  /*9aa0*/  IMAD R146, R146, c[0x0][0x1c0], RZ ;  /* 0x0000700092927a24 */ /* 0x000fe400078e02ff */
[----:B------:R-:W-:Y:S01]  /*9ab0*/  LDSM.16.M88.4 R40, [R174+0x14000] ;  /* 0x01400000ae28783b */ /* 0x000fe20000000200 */
[----:B------:R-:W-:Y:S01]  /*9ac0*/  IMAD.SHL.U32 R147, R147, 0x10, RZ ;  /* 0x0000001093937824 */ /* 0x000fe200078e00ff */
[----:B------:R-:W-:Y:S01]  /*9ad0*/  UISETP.NE.U32.AND UP0, UPT, UR6, 0x1, UPT ;  /* 0x000000010600788c */ /* 0x000fe2000bf05070 */
[----:B------:R-:W-:Y:S01]  /*9ae0*/  IMAD R146, R146, 0x18, RZ ;  /* 0x0000001892927824 */ /* 0x000fe200078e02ff */
[----:B------:R-:W-:Y:S01]  /*9af0*/  UIADD3 UR6, UR8, -0x1, URZ ;  /* 0xffffffff08067890 */ /* 0x000fe2000fffe03f */
[----:B------:R-:W4:Y:S01]  /*9b00*/  LDSM.16.MT88.4 R44, [R0+0xc800] ;  /* 0x00c80000002c783b */ /* 0x000f220000004200 */
[----:B------:R-:W-:Y:S02]  /*9b10*/  IMAD.MOV.U32 R151, RZ, RZ, c[0x0][0x22c] ;  /* 0x00008b00ff977624 */ /* 0x000fe400078e00ff */
[----:B------:R-:W-:Y:S02]  /*9b20*/  IMAD.MOV.U32 R150, RZ, RZ, c[0x0][0x22c] ;  /* 0x00008b00ff967624 */ /* 0x000fe400078e00ff */
[----:B------:R-:W3:Y:S01]  /*9b30*/  LDSM.16.M88.4 R48, [R174+0x16000] ;  /* 0x01600000ae30783b */ /* 0x000ee20000000200 */
[----:B------:R-:W-:Y:S02]  /*9b40*/  IMAD R151, R151, c[0x0][0x1c0], RZ ;  /* 0x0000700097977a24 */ /* 0x000fe400078e02ff */
[----:B------:R-:W-:Y:S02]  /*9b50*/  IMAD R150, R150, c[0x0][0x1c0], RZ ;  /* 0x0000700096967a24 */ /* 0x000fe400078e02ff */
[----:B------:R-:W3:Y:S01]  /*9b60*/  LDSM.16.MT88.4 R52, [R2+0xc800] ;  /* 0x00c800000234783b */ /* 0x000ee20000004200 */
[----:B------:R-:W-:Y:S02]  /*9b70*/  IMAD.SHL.U32 R151, R151, 0x20, RZ ;  /* 0x0000002097977824 */ /* 0x000fe400078e00ff */
[----:B------:R-:W-:Y:S02]  /*9b80*/  IMAD R150, R150, 0x28, RZ ;  /* 0x0000002896967824 */ /* 0x000fe400078e02ff */
[----:B------:R-:W-:Y:S01]  /*9b90*/  LDSM.16.M88.4 R56, [R144+0x14000] ;  /* 0x014000009038783b */ /* 0x000fe20000000200 */
[----:B------:R-:W-:Y:S01]  /*9ba0*/  IMAD.MOV.U32 R145, RZ, RZ, c[0x0][0x22c] ;  /* 0x00008b00ff917624 */ /* 0x000fe200078e00ff */
[-C--:B-1----:R-:W-:Y:S03]  /*9bb0*/  HMMA.16816.F32.BF16 R4, R32, R16.reuse, RZ ;  /* 0x000000102004723c */ /* 0x082fe600000418ff */
[----:B------:R-:W1:Y:S01]  /*9bc0*/  LDSM.16.MT88.4 R60, [R0+0xd000] ;  /* 0x00d00000003c783b */ /* 0x000e620000004200 */
[----:B------:R-:W-:Y:S04]  /*9bd0*/  IMAD R145, R145, c[0x0][0x1c0], RZ ;  /* 0x0000700091917a24 */ /* 0x000fe800078e02ff */
[----:B------:R-:W1:Y:S01]  /*9be0*/  LDSM.16.M88.4 R64, [R144+0x16000] ;  /* 0x016000009040783b */ /* 0x000e620000000200 */
[----:B------:R-:W-:Y:S01]  /*9bf0*/  IMAD.U32 R145, R145, -0x80, RZ ;  /* 0xffffff8091917824 */ /* 0x000fe200078e00ff */
[C---:B--2---:R-:W-:Y:S03]  /*9c00*/  HMMA.16816.F32.BF16 R8, R28.reuse, R16, RZ ;  /* 0x000000101c08723c */ /* 0x044fe600000418ff */
[----:B------:R-:W2:Y:S01]  /*9c10*/  LDSM.16.MT88.4 R132, [R2+0xd000] ;  /* 0x00d000000284783b */ /* 0x000ea20000004200 */
[C---:B------:R-:W-:Y:S04]  /*9c20*/  LEA R237, P2, R145.reuse, R148, 0x2 ;  /* 0x0000009491ed7211 */ /* 0x040fe800078410ff */
[-C--:B------:R-:W-:Y:S01]  /*9c30*/  HMMA.16816.F32.BF16 R12, R28, R18.reuse, RZ ;  /* 0x000000121c0c723c */ /* 0x080fe200000418ff */
[----:B------:R-:W-:Y:S03]  /*9c40*/  LDSM.16.M88.4 R136, [R140+0x16000] ;  /* 0x016000008c88783b */ /* 0x000fe60000000200 */
[----:B------:R-:W-:Y:S01]  /*9c50*/  LEA.HI.X.SX32 R236, R145, R149, 0x2, P2 ;  /* 0x0000009591ec7211 */ /* 0x000fe200010f16ff */
[----:B------:R-:W-:Y:S01]  /*9c60*/  IMAD.MOV.U32 R145, RZ, RZ, c[0x0][0x22c] ;  /* 0x00008b00ff917624 */ /* 0x000fe200078e00ff */
[----:B------:R1:W5:Y:S02]  /*9c70*/  @P0 LDG.E R249, [R142.64] ;  /* 0x000000048ef90981 */ /* 0x000364000c1e1900 */
[C---:B------:R-:W-:Y:S03]  /*9c80*/  HMMA.16816.F32.BF16 R16, R32.reuse, R18, RZ ;  /* 0x000000122010723c */ /* 0x040fe600000418ff */
[----:B------:R1:W5:Y:S01]  /*9c90*/  @P0 LDG.E R250, [R142.64+0x20] ;  /* 0x000020048efa0981 */ /* 0x000362000c1e1900 */
[----:B------:R-:W-:Y:S04]  /*9ca0*/  IMAD R145, R145, c[0x0][0x1c0], RZ ;  /* 0x0000700091917a24 */ /* 0x000fe800078e02ff */
[-C--:B---3--:R-:W-:Y:S01]  /*9cb0*/  HMMA.16816.F32.BF16 R20, R32, R36.reuse, RZ ;  /* 0x000000242014723c */ /* 0x088fe200000418ff */
[----:B------:R3:W5:Y:S03]  /*9cc0*/  @P0 LDG.E R245, [R142.64+0x100] ;  /* 0x000100048ef50981 */ /* 0x000766000c1e1900 */
[----:B------:R-:W-:Y:S02]  /*9cd0*/  IMAD.SHL.U32 R145, R145, 0x8, RZ ;  /* 0x0000000891917824 */ /* 0x000fe400078e00ff */
[----:B------:R3:W5:Y:S02]  /*9ce0*/  @P0 LDG.E R248, [R142.64+0x120] ;  /* 0x000120048ef80981 */ /* 0x000764000c1e1900 */
[C---:B------:R-:W-:Y:S08]  /*9cf0*/  HMMA.16816.F32.BF16 R24, R28.reuse, R36, RZ ;  /* 0x000000241c18723c */ /* 0x040ff000000418ff */
[-C--:B------:R-:W-:Y:S08]  /*9d00*/  HMMA.16816.F32.BF16 R28, R28, R38.reuse, RZ ;  /* 0x000000261c1c723c */ /* 0x080ff000000418ff */
[----:B------:R-:W-:Y:S01]  /*9d10*/  HMMA.16816.F32.BF16 R32, R32, R38, RZ ;  /* 0x000000262020723c */ /* 0x000fe200000418ff */
[----:B------:R-:W-:Y:S07]  /*9d20*/  LDSM.16.M88.4 R36, [R140+0x14000] ;  /* 0x014000008c24783b */ /* 0x000fee0000000200 */
[-C--:B----4-:R-:W-:Y:S08]  /*9d30*/  HMMA.16816.F32.BF16 R4, R40, R44.reuse, R4 ;  /* 0x0000002c2804723c */ /* 0x090ff00000041804 */
[C---:B------:R-:W-:Y:S08]  /*9d40*/  HMMA.16816.F32.BF16 R8, R48.reuse, R44, R8 ;  /* 0x0000002c3008723c */ /* 0x040ff00000041808 */
[-C--:B------:R-:W-:Y:S08]  /*9d50*/  HMMA.16816.F32.BF16 R12, R48, R46.reuse, R12 ;  /* 0x0000002e300c723c */ /* 0x080ff0000004180c */
[C---:B------:R-:W-:Y:S01]  /*9d60*/  HMMA.16816.F32.BF16 R16, R40.reuse, R46, R16 ;  /* 0x0000002e2810723c */ /* 0x040fe20000041810 */
[----:B------:R-:W4:Y:S07]  /*9d70*/  LDSM.16.MT88.4 R44, [R0+0xd800] ;  /* 0x00d80000002c783b */ /* 0x000f2e0000004200 */
[-C--:B------:R-:W-:Y:S08]  /*9d80*/  HMMA.16816.F32.BF16 R20, R40, R52.reuse, R20 ;  /* 0x000000342814723c */ /* 0x080ff00000041814 */
[C---:B------:R-:W-:Y:S08]  /*9d90*/  HMMA.16816.F32.BF16 R24, R48.reuse, R52, R24 ;  /* 0x000000343018723c */ /* 0x040ff00000041818 */
[-C--:B------:R-:W-:Y:S01]  /*9da0*/  HMMA.16816.F32.BF16 R28, R48, R54.reuse, R28 ;  /* 0x00000036301c723c */ /* 0x080fe2000004181c */
[----:B------:R-:W2:Y:S07]  /*9db0*/  LDSM.16.MT88.4 R48, [R2+0xd800] ;  /* 0x00d800000230783b */ /* 0x000eae0000004200 */
[----:B------:R-:W-:Y:S01]  /*9dc0*/  HMMA.16816.F32.BF16 R32, R40, R54, R32 ;  /* 0x000000362820723c */ /* 0x000fe20000041820 */
[----:B------:R-:W-:Y:S05]  /*9dd0*/  LDSM.16.M88.4 R40, [R176+0x18000] ;  /* 0x01800000b028783b */ /* 0x000fea0000000200 */
[----:B------:R-:W3:Y:S02]  /*9de0*/  LDSM.16.MT88.4 R52, [R0+0xe000] ;  /* 0x00e000000034783b */ /* 0x000ee40000004200 */
[-C--:B-1----:R-:W-:Y:S08]  /*9df0*/  HMMA.16816.F32.BF16 R4, R56, R60.reuse, R4 ;  /* 0x0000003c3804723c */ /* 0x082ff00000041804 */
[C---:B------:R-:W-:Y:S08]  /*9e00*/  HMMA.16816.F32.BF16 R8, R64.reuse, R60, R8 ;  /* 0x0000003c4008723c */ /* 0x040ff00000041808 */
[-C--:B------:R-:W-:Y:S08]  /*9e10*/  HMMA.16816.F32.BF16 R12, R64, R62.reuse, R12 ;  /* 0x0000003e400c723c */ /* 0x080ff0000004180c */
[C---:B------:R-:W-:Y:S01]  /*9e20*/  HMMA.16816.F32.BF16 R16, R56.reuse, R62, R16 ;  /* 0x0000003e3810723c */ /* 0x040fe20000041810 */
[----:B------:R-:W1:Y:S07]  /*9e30*/  LDSM.16.M88.4 R60, [R176+0x1a000] ;  /* 0x01a00000b03c783b */ /* 0x000e6e0000000200 */
[-C--:B--2---:R-:W-:Y:S08]  /*9e40*/  HMMA.16816.F32.BF16 R20, R56, R132.reuse, R20 ;  /* 0x000000843814723c */ /* 0x084ff00000041814 */
[C---:B------:R-:W-:Y:S08]  /*9e50*/  HMMA.16816.F32.BF16 R24, R64.reuse, R132, R24 ;  /* 0x000000844018723c */ /* 0x040ff00000041818 */
[-C--:B------:R-:W-:Y:S01]  /*9e60*/  HMMA.16816.F32.BF16 R28, R64, R134.reuse, R28 ;  /* 0x00000086401c723c */ /* 0x080fe2000004181c */
[----:B------:R-:W2:Y:S07]  /*9e70*/  LDSM.16.MT88.4 R64, [R2+0xe000] ;  /* 0x00e000000240783b */ /* 0x000eae0000004200 */
[----:B------:R-:W-:Y:S01]  /*9e80*/  HMMA.16816.F32.BF16 R32, R56, R134, R32 ;  /* 0x000000863820723c */ /* 0x000fe20000041820 */
[----:B------:R-:W-:Y:S05]  /*9e90*/  LDSM.16.MT88.4 R56, [R0+0xe800] ;  /* 0x00e800000038783b */ /* 0x000fea0000004200 */
[----:B------:R-:W-:Y:S02]  /*9ea0*/  LDSM.16.M88.4 R132, [R174+0x1a000] ;  /* 0x01a00000ae84783b */ /* 0x000fe40000000200 */
        /* <DEDUP_REMOVED lines=8> */
[----:B------:R-:W2:Y:S07]  /*9f30*/  LDSM.16.MT88.4 R136, [R2+0xe800] ;  /* 0x00e800000288783b */ /* 0x000eae0000004200 */
[----:B------:R-:W-:Y:S01]  /*9f40*/  HMMA.16816.F32.BF16 R32, R36, R50, R32 ;  /* 0x000000322420723c */ /* 0x000fe20000041820 */
[----:B------:R-:W-:Y:S05]  /*9f50*/  LDSM.16.M88.4 R36, [R144+0x18000] ;  /* 0x018000009024783b */ /* 0x000fea0000000200 */
[----:B------:R-:W4:Y:S02]  /*9f60*/  LDSM.16.MT88.4 R48, [R0+0xf000] ;  /* 0x00f000000030783b */ /* 0x000f240000004200 */
[-C--:B---3--:R-:W-:Y:S08]  /*9f70*/  HMMA.16816.F32.BF16 R4, R40, R52.reuse, R4 ;  /* 0x000000342804723c */ /* 0x088ff00000041804 */
[C---:B-1----:R-:W-:Y:S08]  /*9f80*/  HMMA.16816.F32.BF16 R8, R60.reuse, R52, R8 ;  /* 0x000000343c08723c */ /* 0x042ff00000041808 */
        /* <DEDUP_REMOVED lines=8> */
[----:B------:R-:W-:Y:S05]  /*a010*/  LDSM.16.M88.4 R40, [R140+0x18000] ;  /* 0x018000008c28783b */ /* 0x000fea0000000200 */
[----:B------:R-:W-:Y:S02]  /*a020*/  LDSM.16.M88.4 R64, [R140+0x1a000] ;  /* 0x01a000008c40783b */ /* 0x000fe40000000200 */
[-C--:B----4-:R-:W-:Y:S08]  /*a030*/  HMMA.16816.F32.BF16 R4, R44, R56.reuse, R4 ;  /* 0x000000382c04723c */ /* 0x090ff00000041804 */
[C---:B------:R-:W-:Y:S08]  /*a040*/  HMMA.16816.F32.BF16 R8, R132.reuse, R56, R8 ;  /* 0x000000388408723c */ /* 0x040ff00000041808 */
[-C--:B------:R-:W-:Y:S08]  /*a050*/  HMMA.16816.F32.BF16 R12, R132, R58.reuse, R12 ;  /* 0x0000003a840c723c */ /* 0x080ff0000004180c */
[C---:B------:R-:W-:Y:S01]  /*a060*/  HMMA.16816.F32.BF16 R16, R44.reuse, R58, R16 ;  /* 0x0000003a2c10723c */ /* 0x040fe20000041810 */
[----:B------:R3:W4:Y:S07]  /*a070*/  LDSM.16.MT88.4 R56, [R0+0xf800] ;  /* 0x00f800000038783b */ /* 0x00072e0000004200 */
[-C--:B------:R-:W-:Y:S08]  /*a080*/  HMMA.16816.F32.BF16 R20, R44, R136.reuse, R20 ;  /* 0x000000882c14723c */ /* 0x080ff00000041814 */
[C---:B------:R-:W-:Y:S08]  /*a090*/  HMMA.16816.F32.BF16 R24, R132.reuse, R136, R24 ;  /* 0x000000888418723c */ /* 0x040ff00000041818 */
[-C--:B------:R-:W-:Y:S01]  /*a0a0*/  HMMA.16816.F32.BF16 R28, R132, R138.reuse, R28 ;  /* 0x0000008a841c723c */ /* 0x080fe2000004181c */
[----:B------:R1:W2:Y:S03]  /*a0b0*/  LDSM.16.MT88.4 R132, [R2+0xf800] ;  /* 0x00f800000284783b */ /* 0x0002a60000004200 */
[----:B---3--:R-:W-:Y:S04]  /*a0c0*/  IMAD.MOV.U32 R0, RZ, RZ, c[0x0][0x22c] ;  /* 0x00008b00ff007624 */ /* 0x008fe800078e00ff */
[----:B------:R-:W-:Y:S04]  /*a0d0*/  HMMA.16816.F32.BF16 R32, R44, R138, R32 ;  /* 0x0000008a2c20723c */ /* 0x000fe80000041820 */
[----:B------:R-:W-:Y:S03]  /*a0e0*/  IMAD R0, R0, c[0x0][0x1c0], RZ ;  /* 0x0000700000007a24 */ /* 0x000fe600078e02ff */
[----:B------:R-:W-:Y:S01]  /*a0f0*/  IMAD.MOV.U32 R46, RZ, RZ, c[0x0][0x22c] ;  /* 0x00008b00ff2e7624 */ /* 0x000fe200078e00ff */
[-C--:B------:R-:W-:Y:S05]  /*a100*/  HMMA.16816.F32.BF16 R4, R36, R48.reuse, R4 ;  /* 0x000000302404723c */ /* 0x080fea0000041804 */
[----:B------:R-:W-:Y:S02]  /*a110*/  IMAD R0, R0, 0x38, RZ ;  /* 0x0000003800007824 */ /* 0x000fe400078e02ff */
[----:B------:R-:W-:Y:S01]  /*a120*/  IMAD R46, R46, c[0x0][0x1c0], RZ ;  /* 0x000070002e2e7a24 */ /* 0x000fe200078e02ff */
[C---:B-1----:R-:W-:Y:S01]  /*a130*/  HMMA.16816.F32.BF16 R8, R52.reuse, R48, R8 ;  /* 0x000000303408723c */ /* 0x042fe20000041808 */
[----:B------:R-:W-:Y:S03]  /*a140*/  IMAD.MOV.U32 R2, RZ, RZ, c[0x0][0x22c] ;  /* 0x00008b00ff027624 */ /* 0x000fe600078e00ff */
[----:B------:R-:W-:Y:S02]  /*a150*/  IMAD R46, R46, 0x50, RZ ;  /* 0x000000502e2e7824 */ /* 0x000fe400078e02ff */
[----:B------:R-:W-:Y:S02]  /*a160*/  IMAD R2, R2, c[0x0][0x1c0], RZ ;  /* 0x0000700002027a24 */ /* 0x000fe400078e02ff */
[-C--:B------:R-:W-:Y:S04]  /*a170*/  HMMA.16816.F32.BF16 R12, R52, R50.reuse, R12 ;  /* 0x00000032340c723c */ /* 0x080fe8000004180c */
[----:B------:R-:W-:Y:S04]  /*a180*/  IMAD.SHL.U32 R2, R2, 0x40, RZ ;  /* 0x0000004002027824 */ /* 0x000fe800078e00ff */
[C---:B------:R-:W-:Y:S08]  /*a190*/  HMMA.16816.F32.BF16 R16, R36.reuse, R50, R16 ;  /* 0x000000322410723c */ /* 0x040ff00000041810 */
[-C--:B--2---:R-:W-:Y:S08]  /*a1a0*/  HMMA.16816.F32.BF16 R20, R36, R60.reuse, R20 ;  /* 0x0000003c2414723c */ /* 0x084ff00000041814 */
[C---:B------:R-:W-:Y:S07]  /*a1b0*/  HMMA.16816.F32.BF16 R24, R52.reuse, R60, R24 ;  /* 0x0000003c3418723c */ /* 0x040fee0000041818 */
[C---:B------:R-:W-:Y:S01]  /*a1c0*/  IADD3 R61, R147.reuse, 0x20, RZ ;  /* 0x00000020933d7810 */ /* 0x040fe20007ffe0ff */
[-C--:B------:R-:W-:Y:S01]  /*a1d0*/  HMMA.16816.F32.BF16 R28, R52, R62.reuse, R28 ;  /* 0x0000003e341c723c */ /* 0x080fe2000004181c */
[----:B------:R-:W2:Y:S03]  /*a1e0*/  LDL R55, [R1+0x10] ;  /* 0x0000100001377983 */ /* 0x000ea60000100800 */
[----:B------:R-:W-:Y:S02]  /*a1f0*/  IADD3 R60, R147, 0x20, RZ ;  /* 0x00000020933c7810 */ /* 0x000fe40007ffe0ff */
[----:B------:R-:W3:Y:S02]  /*a200*/  LDL R54, [R1+0xc] ;  /* 0x00000c0001367983 */ /* 0x000ee40000100800 */
[----:B------:R-:W-:Y:S03]  /*a210*/  HMMA.16816.F32.BF16 R32, R36, R62, R32 ;  /* 0x0000003e2420723c */ /* 0x000fe60000041820 */
[----:B------:R-:W3:Y:S04]  /*a220*/  LDL R53, [R1+0x8] ;  /* 0x0000080001357983 */ /* 0x000ee80000100800 */
[----:B------:R-:W-:Y:S01]  /*a230*/  IMAD.MOV.U32 R36, RZ, RZ, R237 ;  /* 0x000000ffff247224 */ /* 0x000fe200078e00ed */
[-C--:B----4-:R-:W-:Y:S01]  /*a240*/  HMMA.16816.F32.BF16 R4, R40, R56.reuse, R4 ;  /* 0x000000382804723c */ /* 0x090fe20000041804 */
[----:B------:R-:W3:Y:S04]  /*a250*/  LDL R52, [R1+0x4] ;  /* 0x0000040001347983 */ /* 0x000ee80000100800 */
[----:B------:R-:W-:Y:S01]  /*a260*/  IMAD.MOV.U32 R37, RZ, RZ, R236 ;  /* 0x000000ffff257224 */ /* 0x000fe200078e00ec */
[CC--:B------:R-:W-:Y:S02]  /*a270*/  LEA R38, P2, R145.reuse, R36.reuse, 0x2 ;  /* 0x0000002491267211 */ /* 0x0c0fe400078410ff */
[C---:B------:R-:W-:Y:S01]  /*a280*/  HMMA.16816.F32.BF16 R8, R64.reuse, R56, R8 ;  /* 0x000000384008723c */ /* 0x040fe20000041808 */
[----:B------:R-:W3:Y:S03]  /*a290*/  LDL R57, [R1+0x1c] ;  /* 0x00001c0001397983 */ /* 0x000ee60000100800 */
[-C--:B------:R-:W-:Y:S02]  /*a2a0*/  LEA.HI.X.SX32 R39, R145, R37.reuse, 0x2, P2 ;  /* 0x0000002591277211 */ /* 0x080fe400010f16ff */
[----:B------:R-:W3:Y:S01]  /*a2b0*/  LDL R56, [R1+0x14] ;  /* 0x0000140001387983 */ /* 0x000ee20000100800 */
[CC--:B------:R-:W-:Y:S01]  /*a2c0*/  LEA R44, P0, R147.reuse, R36.reuse, 0x2 ;  /* 0x00000024932c7211 */ /* 0x0c0fe200078010ff */
[-C--:B------:R-:W-:Y:S04]  /*a2d0*/  HMMA.16816.F32.BF16 R12, R64, R58.reuse, R12 ;  /* 0x0000003a400c723c */ /* 0x080fe8000004180c */
[CC--:B------:R-:W-:Y:S03]  /*a2e0*/  LEA.HI.X.SX32 R45, R147.reuse, R37.reuse, 0x2, P0 ;  /* 0x00000025932d7211 */ /* 0x0c0fe600000f16ff */
[----:B------:R1:W-:Y:S01]  /*a2f0*/  RED.E.ADD.F32.FTZ.RN.STRONG.GPU [R36.64], R4 ;  /* 0x000000042400798e */ /* 0x0003e2000c10e784 */
[C---:B------:R-:W-:Y:S04]  /*a300*/  HMMA.16816.F32.BF16 R16, R40.reuse, R58, R16 ;  /* 0x0000003a2810723c */ /* 0x040fe80000041810 */
[----:B------:R1:W-:Y:S03]  /*a310*/  RED.E.ADD.F32.FTZ.RN.STRONG.GPU [R38.64], R5 ;  /* 0x000000052600798e */ /* 0x0003e6000c10e784 */
[C---:B------:R-:W-:Y:S01]  /*a320*/  IADD3 R59, R147.reuse, 0x20, RZ ;  /* 0x00000020933b7810 */ /* 0x040fe20007ffe0ff */
[-C--:B------:R-:W-:Y:S01]  /*a330*/  HMMA.16816.F32.BF16 R20, R40, R132.reuse, R20 ;  /* 0x000000842814723c */ /* 0x080fe20000041814 */
[----:B------:R1:W-:Y:S03]  /*a340*/  RED.E.ADD.F32.FTZ.RN.STRONG.GPU [R44.64], R6 ;  /* 0x000000062c00798e */ /* 0x0003e6000c10e784 */
[----:B------:R-:W-:Y:S04]  /*a350*/  IADD3 R58, R147, 0x20, RZ ;  /* 0x00000020933a7810 */ /* 0x000fe80007ffe0ff */
[C---:B------:R-:W-:Y:S08]  /*a360*/  HMMA.16816.F32.BF16 R24, R64.reuse, R132, R24 ;  /* 0x000000844018723c */ /* 0x040ff00000041818 */
[-C--:B------:R-:W-:Y:S04]  /*a370*/  HMMA.16816.F32.BF16 R28, R64, R134.reuse, R28 ;  /* 0x00000086401c723c */ /* 0x080fe8000004181c */
[CC--:B-1----:R-:W-:Y:S04]  /*a380*/  LEA R4, P0, R151.reuse, R36.reuse, 0x2 ;  /* 0x0000002497047211 */ /* 0x0c2fe800078010ff */
[----:B------:R-:W-:Y:S04]  /*a390*/  HMMA.16816.F32.BF16 R32, R40, R134, R32 ;  /* 0x000000862820723c */ /* 0x000fe80000041820 */
[-C--:B------:R-:W-:Y:S01]  /*a3a0*/  LEA.HI.X.SX32 R5, R151, R37.reuse, 0x2, P0 ;  /* 0x0000002597057211 */ /* 0x080fe200000f16ff */
[----:B------:R-:W-:Y:S02]  /*a3b0*/  IMAD.MOV.U32 R44, RZ, RZ, c[0x0][0x22c] ;  /* 0x00008b00ff2c7624 */ /* 0x000fe400078e00ff */
[-C--:B------:R-:W-:Y:S02]  /*a3c0*/  LEA R42, P2, R146, R36.reuse, 0x2 ;  /* 0x00000024922a7211 */ /* 0x080fe400078410ff */
[----:B------:R-:W-:Y:S03]  /*a3d0*/  IMAD R44, R44, c[0x0][0x1c0], RZ ;  /* 0x000070002c2c7a24 */ /* 0x000fe600078e02ff */
[-C--:B------:R-:W-:Y:S01]  /*a3e0*/  LEA.HI.X.SX32 R43, R146, R37.reuse, 0x2, P2 ;  /* 0x00000025922b7211 */ /* 0x080fe200010f16ff */
[----:B------:R-:W-:Y:S01]  /*a3f0*/  IMAD.MOV.U32 R146, RZ, RZ, c[0x0][0x22c] ;  /* 0x00008b00ff927624 */ /* 0x000fe200078e00ff */
[-C--:B------:R-:W-:Y:S01]  /*a400*/  LEA R40, P2, R150, R36.reuse, 0x2 ;  /* 0x0000002496287211 */ /* 0x080fe200078410ff */
[----:B------:R-:W-:Y:S02]  /*a410*/  IMAD R44, R44, 0x68, RZ ;  /* 0x000000682c2c7824 */ /* 0x000fe400078e02ff */
[----:B------:R1:W-:Y:S01]  /*a420*/  RED.E.ADD.F32.FTZ.RN.STRONG.GPU [R42.64], R7 ;  /* 0x000000072a00798e */ /* 0x0003e2000c10e784 */
[----:B------:R-:W-:Y:S01]  /*a430*/  IMAD R146, R146, c[0x0][0x1c0], RZ ;  /* 0x0000700092927a24 */ /* 0x000fe200078e02ff */
[-C--:B------:R-:W-:Y:S03]  /*a440*/  LEA.HI.X.SX32 R41, R150, R37.reuse, 0x2, P2 ;  /* 0x0000002596297211 */ /* 0x080fe600010f16ff */
[----:B------:R1:W-:Y:S01]  /*a450*/  RED.E.ADD.F32.FTZ.RN.STRONG.GPU [R4.64], R8 ;  /* 0x000000080400798e */ /* 0x0003e2000c10e784 */
[----:B------:R-:W-:Y:S04]  /*a460*/  IMAD R146, R146, 0x30, RZ ;  /* 0x0000003092927824 */ /* 0x000fe800078e02ff */
[----:B------:R1:W-:Y:S01]  /*a470*/  RED.E.ADD.F32.FTZ.RN.STRONG.GPU [R40.64], R9 ;  /* 0x000000092800798e */ /* 0x0003e2000c10e784 */
[CC--:B------:R-:W-:Y:S04]  /*a480*/  LEA R6, P0, R146.reuse, R36.reuse, 0x2 ;  /* 0x0000002492067211 */ /* 0x0c0fe800078010ff */
[-C--:B-1----:R-:W-:Y:S01]  /*a490*/  LEA.HI.X.SX32 R7, R146, R37.reuse, 0x2, P0 ;  /* 0x0000002592077211 */ /* 0x082fe200000f16ff */
[----:B------:R-:W-:Y:S02]  /*a4a0*/  IMAD.MOV.U32 R43, RZ, RZ, c[0x0][0x22c] ;  /* 0x00008b00ff2b7624 */ /* 0x000fe400078e00ff */
[----:B------:R-:W-:Y:S02]  /*a4b0*/  IMAD.MOV.U32 R42, RZ, RZ, c[0x0][0x22c] ;  /* 0x00008b00ff2a7624 */ /* 0x000fe400078e00ff */
[----:B------:R1:W-:Y:S01]  /*a4c0*/  RED.E.ADD.F32.FTZ.RN.STRONG.GPU [R6.64], R10 ;  /* 0x0000000a0600798e */ /* 0x0003e2000c10e784 */
[-C--:B------:R-:W-:Y:S01]  /*a4d0*/  LEA R4, P2, R0, R36.reuse, 0x2 ;  /* 0x0000002400047211 */ /* 0x080fe200078410ff */
[----:B------:R-:W-:Y:S01]  /*a4e0*/  IMAD R43, R43, c[0x0][0x1c0], RZ ;  /* 0x000070002b2b7a24 */ /* 0x000fe200078e02ff */
[-C--:B------:R-:W-:Y:S01]  /*a4f0*/  LEA R8, P0, R2, R36.reuse, 0x2 ;  /* 0x0000002402087211 */ /* 0x080fe200078010ff */
[----:B------:R-:W-:Y:S01]  /*a500*/  IMAD R42, R42, c[0x0][0x1c0], RZ ;  /* 0x000070002a2a7a24 */ /* 0x000fe200078e02ff */
[-C--:B------:R-:W-:Y:S01]  /*a510*/  LEA.HI.X.SX32 R5, R0, R37.reuse, 0x2, P2 ;  /* 0x0000002500057211 */ /* 0x080fe200010f16ff */
[----:B------:R-:W-:Y:S01]  /*a520*/  IMAD.MOV.U32 R0, RZ, RZ, c[0x0][0x22c] ;  /* 0x00008b00ff007624 */ /* 0x000fe200078e00ff */
[-C--:B------:R-:W-:Y:S01]  /*a530*/  LEA.HI.X.SX32 R9, R2, R37.reuse, 0x2, P0 ;  /* 0x0000002502097211 */ /* 0x080fe200000f16ff */
[----:B------:R-:W-:Y:S02]  /*a540*/  IMAD.MOV.U32 R2, RZ, RZ, c[0x0][0x22c] ;  /* 0x00008b00ff027624 */ /* 0x000fe400078e00ff */
[----:B------:R-:W-:Y:S01]  /*a550*/  IMAD R0, R0, c[0x0][0x1c0], RZ ;  /* 0x0000700000007a24 */ /* 0x000fe200078e02ff */
[----:B------:R1:W-:Y:S01]  /*a560*/  RED.E.ADD.F32.FTZ.RN.STRONG.GPU [R4.64], R11 ;  /* 0x0000000b0400798e */ /* 0x0003e2000c10e784 */
[----:B------:R-:W-:Y:S02]  /*a570*/  IMAD R2, R2, c[0x0][0x1c0], RZ ;  /* 0x0000700002027a24 */ /* 0x000fe400078e02ff */
[----:B------:R-:W-:Y:S02]  /*a580*/  IMAD R0, R0, 0x48, RZ ;  /* 0x0000004800007824 */ /* 0x000fe400078e02ff */
[----:B------:R1:W-:Y:S01]  /*a590*/  RED.E.ADD.F32.FTZ.RN.STRONG.GPU [R8.64], R16 ;  /* 0x000000100800798e */ /* 0x0003e2000c10e784 */
[----:B------:R-:W-:Y:S02]  /*a5a0*/  IMAD R2, R2, 0x58, RZ ;  /* 0x0000005802027824 */ /* 0x000fe400078e02ff */
[----:B------:R-:W-:Y:S02]  /*a5b0*/  IMAD R43, R43, 0x70, RZ ;  /* 0x000000702b2b7824 */ /* 0x000fe400078e02ff */
[----:B------:R-:W-:Y:S02]  /*a5c0*/  IMAD R42, R42, 0x78, RZ ;  /* 0x000000782a2a7824 */ /* 0x000fe400078e02ff */
[----:B------:R-:W-:Y:S01]  /*a5d0*/  IMAD.MOV.U32 R146, RZ, RZ, c[0x0][0x22c] ;  /* 0x00008b00ff927624 */ /* 0x000fe200078e00ff */
[-C--:B-1----:R-:W-:Y:S03]  /*a5e0*/  LEA R6, P2, R0, R36.reuse, 0x2 ;  /* 0x0000002400067211 */ /* 0x082fe600078410ff */
[----:B------:R-:W-:Y:S01]  /*a5f0*/  IMAD R146, R146, c[0x0][0x1c0], RZ ;  /* 0x0000700092927a24 */ /* 0x000fe200078e02ff */
[-C--:B------:R-:W-:Y:S03]  /*a600*/  LEA.HI.X.SX32 R7, R0, R37.reuse, 0x2, P2 ;  /* 0x0000002500077211 */ /* 0x080fe600010f16ff */
[----:B------:R-:W-:Y:S01]  /*a610*/  IMAD.SHL.U32 R146, R146, 0x8, RZ ;  /* 0x0000000892927824 */ /* 0x000fe200078e00ff */
[----:B------:R-:W4:Y:S03]  /*a620*/  LDL R0, [R1+0x18] ;  /* 0x0000180001007983 */ /* 0x000f260000100800 */
[----:B------:R-:W-:Y:S02]  /*a630*/  IMAD.IADD R60, R146, 0x1, R60 ;  /* 0x00000001923c7824 */ /* 0x000fe400078e023c */
[----:B------:R1:W-:Y:S01]  /*a640*/  RED.E.ADD.F32.FTZ.RN.STRONG.GPU [R6.64], R17 ;  /* 0x000000110600798e */ /* 0x0003e2000c10e784 */
[-C--:B------:R-:W-:Y:S01]  /*a650*/  LEA R4, P0, R46, R36.reuse, 0x2 ;  /* 0x000000242e047211 */ /* 0x080fe200078010ff */
[C---:B------:R-:W-:Y:S02]  /*a660*/  IMAD.IADD R59, R146.reuse, 0x1, R59 ;  /* 0x00000001923b7824 */ /* 0x040fe400078e023b */
[----:B------:R-:W-:Y:S01]  /*a670*/  IMAD.IADD R58, R146, 0x1, R58 ;  /* 0x00000001923a7824 */ /* 0x000fe200078e023a */
[-C--:B------:R-:W-:Y:S01]  /*a680*/  LEA R16, P2, R2, R36.reuse, 0x2 ;  /* 0x0000002402107211 */ /* 0x080fe200078410ff */
[----:B------:R-:W-:Y:S01]  /*a690*/  IMAD.IADD R59, R146, 0x1, R59 ;  /* 0x00000001923b7824 */ /* 0x000fe200078e023b */
[-C--:B------:R-:W-:Y:S01]  /*a6a0*/  LEA.HI.X.SX32 R5, R46, R37.reuse, 0x2, P0 ;  /* 0x000000252e057211 */ /* 0x080fe200000f16ff */
[----:B------:R-:W-:Y:S01]  /*a6b0*/  IMAD.MOV.U32 R46, RZ, RZ, c[0x0][0x22c] ;  /* 0x00008b00ff2e7624 */ /* 0x000fe200078e00ff */
[-C--:B------:R-:W-:Y:S01]  /*a6c0*/  LEA R8, P3, R44, R36.reuse, 0x2 ;  /* 0x000000242c087211 */ /* 0x080fe200078610ff */
[----:B------:R-:W-:Y:S02]  /*a6d0*/  IMAD.IADD R58, R146, 0x1, R58 ;  /* 0x00000001923a7824 */ /* 0x000fe400078e023a */
[----:B------:R1:W-:Y:S01]  /*a6e0*/  RED.E.ADD.F32.FTZ.RN.STRONG.GPU [R4.64], R18 ;  /* 0x000000120400798e */ /* 0x0003e2000c10e784 */
[----:B------:R-:W-:Y:S01]  /*a6f0*/  IMAD R46, R46, c[0x0][0x1c0], RZ ;  /* 0x000070002e2e7a24 */ /* 0x000fe200078e02ff */
[-C--:B------:R-:W-:Y:S01]  /*a700*/  LEA.HI.X.SX32 R9, R44, R37.reuse, 0x2, P3 ;  /* 0x000000252c097211 */ /* 0x080fe200018f16ff */
[----:B------:R-:W-:Y:S02]  /*a710*/  IMAD.IADD R58, R146, 0x1, R58 ;  /* 0x00000001923a7824 */ /* 0x000fe400078e023a */
[----:B------:R-:W-:Y:S03]  /*a720*/  IMAD R46, R46, 0x60, RZ ;  /* 0x000000602e2e7824 */ /* 0x000fe600078e02ff */
[-C--:B------:R-:W-:Y:S02]  /*a730*/  LEA R44, P5, R58, R36.reuse, 0x2 ;  /* 0x000000243a2c7211 */ /* 0x080fe400078a10ff */
[-C--:B------:R-:W-:Y:S02]  /*a740*/  LEA R10, P0, R46, R36.reuse, 0x2 ;  /* 0x000000242e0a7211 */ /* 0x080fe400078010ff */
[-C--:B------:R-:W-:Y:S02]  /*a750*/  LEA.HI.X.SX32 R45, R58, R37.reuse, 0x2, P5 ;  /* 0x000000253a2d7211 */ /* 0x080fe400028f16ff */
[-C--:B------:R-:W-:Y:S02]  /*a760*/  LEA.HI.X.SX32 R11, R46, R37.reuse, 0x2, P0 ;  /* 0x000000252e0b7211 */ /* 0x080fe400000f16ff */
[-C--:B-1----:R-:W-:Y:S02]  /*a770*/  LEA.HI.X.SX32 R17, R2, R37.reuse, 0x2, P2 ;  /* 0x0000002502117211 */ /* 0x082fe400010f16ff */
[----:B------:R-:W4:Y:S01]  /*a780*/  LDL R2, [R1] ;  /* 0x0000000001027983 */ /* 0x000f220000100800 */
[-C--:B------:R-:W-:Y:S02]  /*a790*/  LEA R6, P2, R43, R36.reuse, 0x2 ;  /* 0x000000242b067211 */ /* 0x080fe400078410ff */
[-C--:B------:R-:W-:Y:S02]  /*a7a0*/  LEA R46, P6, R59, R36.reuse, 0x2 ;  /* 0x000000243b2e7211 */ /* 0x080fe400078c10ff */
[----:B------:R2:W-:Y:S01]  /*a7b0*/  RED.E.ADD.F32.FTZ.RN.STRONG.GPU [R16.64], R19 ;  /* 0x000000131000798e */ /* 0x0005e2000c10e784 */
[-C--:B------:R-:W-:Y:S02]  /*a7c0*/  LEA.HI.X.SX32 R7, R43, R37.reuse, 0x2, P2 ;  /* 0x000000252b077211 */ /* 0x080fe400010f16ff */
[CC--:B------:R-:W-:Y:S02]  /*a7d0*/  LEA R50, P2, R61.reuse, R36.reuse, 0x2 ;  /* 0x000000243d327211 */ /* 0x0c0fe400078410ff */
[----:B------:R-:W-:Y:S01]  /*a7e0*/  RED.E.ADD.F32.FTZ.RN.STRONG.GPU [R10.64], R12 ;  /* 0x0000000c0a00798e */ /* 0x000fe2000c10e784 */
[CC--:B------:R-:W-:Y:S02]  /*a7f0*/  LEA R4, P0, R42.reuse, R36.reuse, 0x2 ;  /* 0x000000242a047211 */ /* 0x0c0fe400078010ff */
[-C--:B------:R-:W-:Y:S02]  /*a800*/  LEA.HI.X.SX32 R51, R61, R37.reuse, 0x2, P2 ;  /* 0x000000253d337211 */ /* 0x080fe400010f16ff */
[----:B------:R-:W-:Y:S01]  /*a810*/  RED.E.ADD.F32.FTZ.RN.STRONG.GPU [R8.64], R13 ;  /* 0x0000000d0800798e */ /* 0x000fe2000c10e784 */
[-C--:B------:R-:W-:Y:S02]  /*a820*/  LEA.HI.X.SX32 R5, R42, R37.reuse, 0x2, P0 ;  /* 0x000000252a057211 */ /* 0x080fe400000f16ff */
[CC--:B------:R-:W-:Y:S02]  /*a830*/  LEA R48, P0, R60.reuse, R36.reuse, 0x2 ;  /* 0x000000243c307211 */ /* 0x0c0fe400078010ff */
[----:B------:R3:W-:Y:S01]  /*a840*/  RED.E.ADD.F32.FTZ.RN.STRONG.GPU [R6.64], R14 ;  /* 0x0000000e0600798e */ /* 0x0007e2000c10e784 */
[-C--:B------:R-:W-:Y:S02]  /*a850*/  LEA.HI.X.SX32 R47, R59, R37.reuse, 0x2, P6 ;  /* 0x000000253b2f7211 */ /* 0x080fe400030f16ff */
[-C--:B------:R-:W-:Y:S02]  /*a860*/  LEA.HI.X.SX32 R49, R60, R37.reuse, 0x2, P0 ;  /* 0x000000253c317211 */ /* 0x080fe400000f16ff */
[----:B------:R1:W-:Y:S05]  /*a870*/  RED.E.ADD.F32.FTZ.RN.STRONG.GPU [R4.64], R15 ;  /* 0x0000000f0400798e */ /* 0x0003ea000c10e784 */
        /* <DEDUP_REMOVED lines=11> */
[CC--:B------:R-:W-:Y:S04]  /*a930*/  LEA R12, P5, R53.reuse, R36.reuse, 0x2 ;  /* 0x00000024350c7211 */ /* 0x0c0fe800078a10ff */
[-C--:B------:R-:W-:Y:S02]  /*a940*/  LEA.HI.X.SX32 R13, R53, R37.reuse, 0x2, P5 ;  /* 0x00000025350d7211 */ /* 0x080fe400028f16ff */
[CC--:B------:R-:W-:Y:S04]  /*a950*/  LEA R42, P4, R57.reuse, R36.reuse, 0x2 ;  /* 0x00000024392a7211 */ /* 0x0c0fe800078810ff */
        /* <DEDUP_REMOVED lines=11> */
[-C--:B------:R-:W-:Y:S01]  /*aa10*/  LEA.HI.X.SX32 R41, R0, R37.reuse, 0x2, P3 ;  /* 0x0000002500297211 */ /* 0x080fe200018f16ff */
[----:B------:R-:W-:Y:S04]  /*aa20*/  IMAD.IADD R0, R145, 0x1, R252 ;  /* 0x0000000191007824 */ /* 0x000fe800078e02fc */
[----:B------:R-:W-:Y:S01]  /*aa30*/  RED.E.ADD.F32.FTZ.RN.STRONG.GPU [R40.64], R27 ;  /* 0x0000001b2800798e */ /* 0x000fe2000c10e784 */
[CC--:B------:R-:W-:Y:S04]  /*aa40*/  LEA R4, P0, R0.reuse, R36.reuse, 0x2 ;  /* 0x0000002400047211 */ /* 0x0c0fe800078010ff */
[----:B------:R-:W-:Y:S01]  /*aa50*/  RED.E.ADD.F32.FTZ.RN.STRONG.GPU [R18.64], R32 ;  /* 0x000000201200798e */ /* 0x000fe2000c10e784 */
[-C--:B------:R-:W-:Y:S01]  /*aa60*/  LEA.HI.X.SX32 R5, R0, R37.reuse, 0x2, P0 ;  /* 0x0000002500057211 */ /* 0x080fe200000f16ff */
[----:B------:R-:W-:Y:S01]  /*aa70*/  IMAD.MOV.U32 R0, RZ, RZ, 0x40 ;  /* 0x00000040ff007424 */ /* 0x000fe200078e00ff */
[----:B------:R-:W-:Y:S01]  /*aa80*/  PLOP3.LUT P0, PT, PT, PT, UP0, 0x80, 0x0 ;  /* 0x000000000000781c */ /* 0x000fe20003f0f008 */
[----:B------:R-:W-:Y:S01]  /*aa90*/  @UP4 UIADD3 UR15, UP0, UR15, -0x200, URZ ;  /* 0xfffffe000f0f4890 */ /* 0x000fe2000ff1e03f */
[----:B------:R-:W-:Y:S02]  /*aaa0*/  RED.E.ADD.F32.FTZ.RN.STRONG.GPU [R16.64], R33 ;  /* 0x000000211000798e */ /* 0x000fe4000c10e784 */
[----:B------:R-:W-:Y:S01]  /*aab0*/  SEL R169, R0, 0xffffffc0, !P1 ;  /* 0xffffffc000a97807 */ /* 0x000fe20004800000 */
[----:B------:R-:W-:Y:S02]  /*aac0*/  @UP4 UIADD3.X UR14, UR14, -0x1, URZ, UP0, !UPT ;  /* 0xffffffff0e0e4890 */ /* 0x000fe400087fe43f */
[----:B------:R-:W-:Y:S02]  /*aad0*/  RED.E.ADD.F32.FTZ.RN.STRONG.GPU [R14.64], R34 ;  /* 0x000000220e00798e */ /* 0x000fe4000c10e784 */
[----:B------:R-:W-:Y:S03]  /*aae0*/  IMAD.IADD R0, R169, 0x1, R168 ;  /* 0x00000001a9007824 */ /* 0x000fe600078e02a8 */
[----:B------:R-:W-:Y:S05]  /*aaf0*/  RED.E.ADD.F32.FTZ.RN.STRONG.GPU [R12.64], R35 ;  /* 0x000000230c00798e */ /* 0x000fea000c10e784 */
[----:B------:R-:W-:Y:S01]  /*ab00*/  RED.E.ADD.F32.FTZ.RN.STRONG.GPU [R10.64], R28 ;  /* 0x0000001c0a00798e */ /* 0x000fe2000c10e784 */
[C---:B------:R-:W-:Y:S04]  /*ab10*/  LEA R8, P3, R2.reuse, R36, 0x2 ;  /* 0x0000002402087211 */ /* 0x040fe800078610ff */
[----:B------:R-:W-:Y:S01]  /*ab20*/  LEA.HI.X.SX32 R9, R2, R37, 0x2, P3 ;  /* 0x0000002502097211 */ /* 0x000fe200018f16ff */
[----:B------:R-:W-:Y:S05]  /*ab30*/  LDSM.16.MT88.4 R12, [R3+0x18000] ;  /* 0x01800000030c783b */ /* 0x000fea0000004200 */
[----:B------:R-:W-:Y:S05]  /*ab40*/  RED.E.ADD.F32.FTZ.RN.STRONG.GPU [R8.64], R29 ;  /* 0x0000001d0800798e */ /* 0x000fea000c10e784 */
[----:B------:R-:W-:Y:S05]  /*ab50*/  RED.E.ADD.F32.FTZ.RN.STRONG.GPU [R6.64], R30 ;  /* 0x0000001e0600798e */ /* 0x000fea000c10e784 */
[----:B------:R-:W-:Y:S05]  /*ab60*/  LDSM.16.MT88.4 R8, [R168] ;  /* 0x00000000a808783b */ /* 0x000fea0000004200 */
[----:B------:R-:W-:Y:S05]  /*ab70*/  RED.E.ADD.F32.FTZ.RN.STRONG.GPU [R4.64], R31 ;  /* 0x0000001f0400798e */ /* 0x000fea000c10e784 */
[----:B------:R-:W1:Y:S05]  /*ab80*/  LDSM.16.MT88.4 R4, [R3+0x14000] ;  /* 0x014000000304783b */ /* 0x000e6a0000004200 */
[----:B------:R-:W2:Y:S05]  /*ab90*/  LDSM.16.MT88.4 R16, [R0] ;  /* 0x000000000010783b */ /* 0x000eaa0000004200 */
[----:B------:R-:W3:Y:S05]  /*aba0*/  LDSM.16.MT88.4 R24, [R168+0x800] ;  /* 0x00080000a818783b */ /* 0x000eea0000004200 */
[----:B------:R-:W4:Y:S05]  /*abb0*/  LDSM.16.MT88.4 R32, [R3+0x18800] ;  /* 0x018800000320783b */ /* 0x000f2a0000004200 */
[----:B------:R-:W2:Y:S01]  /*abc0*/  LDSM.16.MT88.4 R28, [R0+0x800] ;  /* 0x00080000001c783b */ /* 0x000ea20000004200 */
        /* <DEDUP_REMOVED lines=10> */
[----:B------:R-:W1:Y:S05]  /*ac70*/  LDSM.16.MT88.4 R4, [R3+0x15000] ;  /* 0x015000000304783b */ /* 0x000e6a0000004200 */
[----:B------:R-:W2:Y:S02]  /*ac80*/  LDSM.16.MT88.4 R16, [R0+0x1000] ;  /* 0x001000000010783b */ /* 0x000ea40000004200 */
[-C--:B---3--:R-:W-:Y:S08]  /*ac90*/  HMMA.16816.F32.BF16 R100, R20, R24.reuse, R100 ;  /* 0x000000181464723c */ /* 0x088ff00000041864 */
[C---:B----4-:R-:W-:Y:S08]  /*aca0*/  HMMA.16816.F32.BF16 R104, R32.reuse, R24, R104 ;  /* 0x000000182068723c */ /* 0x050ff00000041868 */
        /* <DEDUP_REMOVED lines=8> */
[----:B------:R-:W3:Y:S05]  /*ad30*/  LDSM.16.MT88.4 R20, [R3+0x15800] ;  /* 0x015800000314783b */ /* 0x000eea0000004200 */
[----:B------:R-:W4:Y:S02]  /*ad40*/  LDSM.16.MT88.4 R28, [R3+0x19800] ;  /* 0x01980000031c783b */ /* 0x000f240000004200 */
        /* <DEDUP_REMOVED lines=46> */
[----:B------:R-:W3:Y:S05]  /*b030*/  LDSM.16.MT88.4 R20, [R3+0x17800] ;  /* 0x017800000314783b */ /* 0x000eea0000004200 */
[----:B------:R4:W3:Y:S02]  /*b040*/  LDSM.16.MT88.4 R32, [R0+0x3800] ;  /* 0x003800000020783b */ /* 0x0008e40000004200 */
[-C--:B-1----:R-:W-:Y:S08]  /*b050*/  HMMA.16816.F32.BF16 R100, R4, R8.reuse, R100 ;  /* 0x000000080464723c */ /* 0x082ff00000041864 */
[C---:B------:R-:W-:Y:S08]  /*b060*/  HMMA.16816.F32.BF16 R104, R12.reuse, R8, R104 ;  /* 0x000000080c68723c */ /* 0x040ff00000041868 */
[-C--:B------:R-:W-:Y:S04]  /*b070*/  HMMA.16816.F32.BF16 R108, R12, R10.reuse, R108 ;  /* 0x0000000a0c6c723c */ /* 0x080fe8000004186c */
[C---:B----4-:R-:W-:Y:S02]  /*b080*/  IADD3 R0, R168.reuse, -0x4000, RZ ;  /* 0xffffc000a8007810 */ /* 0x050fe40007ffe0ff */
[----:B------:R-:W-:Y:S02]  /*b090*/  @P0 IADD3 R0, R168, 0x4000, RZ ;  /* 0x00004000a8000810 */ /* 0x000fe40007ffe0ff */
[C---:B------:R-:W-:Y:S04]  /*b0a0*/  HMMA.16816.F32.BF16 R112, R4.reuse, R10, R112 ;  /* 0x0000000a0470723c */ /* 0x040fe80000041870 */
[----:B------:R-:W-:Y:S04]  /*b0b0*/  IMAD.MOV.U32 R168, RZ, RZ, R0 ;  /* 0x000000ffffa87224 */ /* 0x000fe800078e0000 */
        /* <DEDUP_REMOVED lines=201> */
.L_x_1739:
        /* <DEDUP_REMOVED lines=19> */
.L_x_1740:
[----:B------:R-:W-:Y:S01]  /*be80*/  BAR.SYNC.DEFER_BLOCKING 0x0 ;  /* 0x0000000000007b1d */ /* 0x000fe20000010000 */
[----:B------:R-:W-:Y:S01]  /*be90*/  USHF.L.U32 UR6, UR16, 0x7, URZ ;  /* 0x0000000710067899 */ /* 0x000fe2000800063f */
[--C-:B-1----:R-:W-:Y:S01]  /*bea0*/  SHF.R.S32.HI R7, RZ, 0x1f, R238.reuse ;  /* 0x0000001fff077819 */ /* 0x102fe200000114ee */
[----:B------:R-:W-:Y:S01]  /*beb0*/  IMAD.MOV.U32 R6, RZ, RZ, R238 ;  /* 0x000000ffff067224 */ /* 0x000fe200078e00ee */
[----:B------:R-:W-:Y:S01]  /*bec0*/  LEA.HI R2, R49, R48, RZ, 0x3 ;  /* 0x0000003031027211 */ /* 0x000fe200078f18ff */
[----:B------:R-:W-:Y:S01]  /*bed0*/  USHF.R.S32.HI UR10, URZ, 0x1f, UR6 ;  /* 0x0000001f3f0a7899 */ /* 0x000fe20008011406 */
[----:B------:R-:W-:Y:S01]  /*bee0*/  ISETP.GE.AND P1, PT, R238, c[0x0][0x220], PT ;  /* 0x00008800ee007a0c */ /* 0x000fe20003f26270 */
[----:B------:R-:W-:Y:S01]  /*bef0*/  ULDC.64 UR8, c[0x0][0x3a0] ;  /* 0x0000e80000087ab9 */ /* 0x000fe20000000a00 */
[----:B------:R-:W-:Y:S01]  /*bf00*/  IMAD.U32 R17, RZ, RZ, UR6 ;  /* 0x00000006ff117e24 */ /* 0x000fe2000f8e00ff */
[----:B------:R-:W-:Y:S01]  /*bf10*/  UIMAD UR8, UR10, UR8, URZ ;  /* 0x000000080a0872a4 */ /* 0x000fe2000f8e023f */
[----:B------:R-:W-:Y:S01]  /*bf20*/  BSSY B0, `(.L_x_1741) ;  /* 0x0000023000007945 */ /* 0x000fe20003800000 */
[----:B------:R-:W-:Y:S01]  /*bf30*/  UIMAD UR7, UR16, -0x80, UR7 ;  /* 0xffffff80100778a4 */ /* 0x000fe2000f8e0207 */
[----:B------:R-:W-:Y:S01]  /*bf40*/  IMAD.WIDE.U32 R4, R17, c[0x0][0x3a0], R6 ;  /* 0x0000e80011047a25 */ /* 0x000fe200078e0006 */
[----:B------:R-:W-:-:S02]  /*bf50*/  UIMAD UR8, UR6, UR9, UR8 ;  /* 0x00000009060872a4 */ /* 0x000fc4000f8e0208 */
[----:B------:R-:W-:Y:S02]  /*bf60*/  USHF.R.S32.HI UR13, URZ, 0x1f, UR36 ;  /* 0x0000001f3f0d7899 */ /* 0x000fe40008011424 */
[----:B------:R-:W-:Y:S02]  /*bf70*/  IADD3 R4, P0, R4, UR14, RZ ;  /* 0x0000000e04047c10 */ /* 0x000fe4000ff1e0ff */
[----:B------:R-:W-:Y:S01]  /*bf80*/  IMAD.U32 R0, RZ, RZ, UR8 ;  /* 0x00000008ff007e24 */ /* 0x000fe2000f8e00ff */
[----:B------:R-:W-:Y:S02]  /*bf90*/  ULDC.64 UR8, c[0x0][0x3b8] ;  /* 0x0000ee0000087ab9 */ /* 0x000fe40000000a00 */
[----:B------:R-:W-:Y:S01]  /*bfa0*/  UIMAD UR8, UR13, UR8, URZ ;  /* 0x000000080d0872a4 */ /* 0x000fe2000f8e023f */
[----:B------:R1:W2:Y:S01]  /*bfb0*/  LDS.128 R20, [R141+0xd000] ;  /* 0x00d000008d147984 */ /* 0x0002a20000000c00 */
[----:B------:R-:W-:Y:S02]  /*bfc0*/  IADD3.X R5, R5, UR15, R0, P0, !PT ;  /* 0x0000000f05057c10 */ /* 0x000fe400087fe400 */
[----:B------:R-:W-:Y:S01]  /*bfd0*/  UIMAD UR8, UR36, UR9, UR8 ;  /* 0x00000009240872a4 */ /* 0x000fe2000f8e0208 */
[----:B------:R-:W-:Y:S01]  /*bfe0*/  SHF.R.S32.HI R0, RZ, 0x3, R2 ;  /* 0x00000003ff007819 */ /* 0x000fe20000011402 */
[----:B------:R1:W3:Y:S01]  /*bff0*/  LDS.128 R24, [R141+0xe000] ;  /* 0x00e000008d187984 */ /* 0x0002e20000000c00 */
[----:B------:R-:W-:-:S02]  /*c000*/  IMAD.U32 R2, RZ, RZ, UR36 ;  /* 0x00000024ff027e24 */ /* 0x000fc4000f8e00ff */
[----:B------:R-:W-:Y:S01]  /*c010*/  ISETP.GE.OR P4, PT, R0, UR7, P1 ;  /* 0x0000000700007c0c */ /* 0x000fe20008f86670 */
[----:B------:R1:W4:Y:S01]  /*c020*/  LDS.128 R28, [R141+0xf000] ;  /* 0x00f000008d1c7984 */ /* 0x0003220000000c00 */
[----:B------:R-:W-:Y:S01]  /*c030*/  IMAD.WIDE.U32 R4, R2, c[0x0][0x3b8], R4 ;  /* 0x0000ee0002047a25 */ /* 0x000fe200078e0004 */
[----:B------:R-:W-:Y:S02]  /*c040*/  SHF.R.S32.HI R18, RZ, 0x1f, R0 ;  /* 0x0000001fff127819 */ /* 0x000fe40000011400 */
[----:B------:R1:W1:Y:S02]  /*c050*/  LDS.128 R32, [R141+0x10000] ;  /* 0x010000008d207984 */ /* 0x0002640000000c00 */
[----:B------:R-:W-:Y:S02]  /*c060*/  IADD3 R16, R5, UR8, RZ ;  /* 0x0000000805107c10 */ /* 0x000fe4000fffe0ff */
        /* <DEDUP_REMOVED lines=14> */
.L_x_1742:
[----:B------:R-:W-:Y:S05]  /*c150*/  BSYNC B0 ;  /* 0x0000000000007941 */ /* 0x000fea0003800000 */
.L_x_1741:
[----:B------:R-:W-:Y:S01]  /*c160*/  IADD3 R2, R0, 0x20, RZ ;  /* 0x0000002000027810 */ /* 0x000fe20007ffe0ff */
[----:B------:R-:W-:Y:S03]  /*c170*/  BSSY B0, `(.L_x_1743) ;  /* 0x000000e000007945 */ /* 0x000fe60003800000 */
[----:B------:R-:W-:-:S13]  /*c180*/  ISETP.GE.OR P3, PT, R2, UR7, P1 ;  /* 0x0000000702007c0c */ /* 0x000fda0008f66670 */
        /* <DEDUP_REMOVED lines=12> */
.L_x_1744:
[----:B------:R-:W-:Y:S05]  /*c250*/  BSYNC B0 ;  /* 0x0000000000007941 */ /* 0x000fea0003800000 */
.L_x_1743:
[----:B------:R-:W-:Y:S01]  /*c260*/  IADD3 R2, R0, 0x40, RZ ;  /* 0x0000004000027810 */ /* 0x000fe20007ffe0ff */
[----:B------:R-:W-:Y:S03]  /*c270*/  BSSY B0, `(.L_x_1745) ;  /* 0x000000e000007945 */ /* 0x000fe60003800000 */
[----:B------:R-:W-:-:S13]  /*c280*/  ISETP.GE.OR P2, PT, R2, UR7, P1 ;  /* 0x0000000702007c0c */ /* 0x000fda0008f46670 */
        /* <DEDUP_REMOVED lines=12> */
.L_x_1746:
[----:B------:R-:W-:Y:S05]  /*c350*/  BSYNC B0 ;  /* 0x0000000000007941 */ /* 0x000fea0003800000 */
.L_x_1745:
[----:B------:R-:W-:Y:S01]  /*c360*/  IADD3 R2, R0, 0x60, RZ ;  /* 0x0000006000027810 */ /* 0x000fe20007ffe0ff */
[----:B------:R-:W-:Y:S03]  /*c370*/  BSSY B0, `(.L_x_1747) ;  /* 0x000000d000007945 */ /* 0x000fe60003800000 */
[----:B------:R-:W-:-:S13]  /*c380*/  ISETP.GE.OR P1, PT, R2, UR7, P1 ;  /* 0x0000000702007c0c */ /* 0x000fda0008f26670 */
        /* <DEDUP_REMOVED lines=11> */
.L_x_1748:
[----:B------:R-:W-:Y:S05]  /*c440*/  BSYNC B0 ;  /* 0x0000000000007941 */ /* 0x000fea0003800000 */
.L_x_1747:
        /* <DEDUP_REMOVED lines=25> */
.L_x_1750:
[----:B------:R-:W-:Y:S05]  /*c5e0*/  BSYNC B0 ;  /* 0x0000000000007941 */ /* 0x000fea0003800000 */
.L_x_1749:
        /* <DEDUP_REMOVED lines=13> */
.L_x_1752:
[----:B------:R-:W-:Y:S05]  /*c6c0*/  BSYNC B0 ;  /* 0x0000000000007941 */ /* 0x000fea0003800000 */
.L_x_1751:
        /* <DEDUP_REMOVED lines=13> */
.L_x_1754:
[----:B------:R-:W-:Y:S05]  /*c7a0*/  BSYNC B0 ;  /* 0x0000000000007941 */ /* 0x000fea0003800000 */
.L_x_1753:
        /* <DEDUP_REMOVED lines=12> */
.L_x_1703:
        /* <DEDUP_REMOVED lines=21> */
.L_x_1756:
        /* <DEDUP_REMOVED lines=19> */
.L_x_1757:
[----:B------:R-:W1:Y:S01]  /*caf0*/  S2R R6, SR_TID.X ;  /* 0x0000000000067919 */ /* 0x000e620000002100 */
[----:B------:R-:W-:Y:S01]  /*cb00*/  USHF.L.U32 UR8, UR16, 0x7, URZ ;  /* 0x0000000710087899 */ /* 0x000fe2000800063f */
[----:B------:R-:W-:Y:S01]  /*cb10*/  ISETP.GE.AND P1, PT, R238, c[0x0][0x220], PT ;  /* 0x00008800ee007a0c */ /* 0x000fe20003f26270 */
[----:B------:R-:W-:Y:S01]  /*cb20*/  ULDC.64 UR4, c[0x0][0x3a0] ;  /* 0x0000e80000047ab9 */ /* 0x000fe20000000a00 */
[----:B------:R-:W-:Y:S01]  /*cb30*/  BSSY B0, `(.L_x_1758) ;  /* 0x000001f000007945 */ /* 0x000fe20003800000 */
[----:B------:R-:W-:Y:S02]  /*cb40*/  USHF.R.S32.HI UR9, URZ, 0x1f, UR8 ;  /* 0x0000001f3f097899 */ /* 0x000fe40008011408 */
[----:B------:R-:W-:Y:S02]  /*cb50*/  IMAD.U32 R11, RZ, RZ, UR8 ;  /* 0x00000008ff0b7e24 */ /* 0x000fe4000f8e00ff */
[----:B------:R-:W-:-:S02]  /*cb60*/  UIMAD UR4, UR9, UR4, URZ ;  /* 0x00000004090472a4 */ /* 0x000fc4000f8e023f */
[----:B------:R-:W-:Y:S02]  /*cb70*/  IMAD.WIDE.U32 R4, R11, c[0x0][0x3a0], R238 ;  /* 0x0000e8000b047a25 */ /* 0x000fe400078e00ee */
[----:B------:R-:W-:-:S03]  /*cb80*/  UIMAD UR4, UR8, UR5, UR4 ;  /* 0x00000005080472a4 */ /* 0x000fc6000f8e0204 */
[----:B------:R-:W-:-:S03]  /*cb90*/  IADD3 R4, P0, R4, UR12, RZ ;  /* 0x0000000c04047c10 */ /* 0x000fc6000ff1e0ff */
[----:B------:R-:W-:Y:S01]  /*cba0*/  IMAD.U32 R2, RZ, RZ, UR4 ;  /* 0x00000004ff027e24 */ /* 0x000fe2000f8e00ff */
[----:B------:R-:W-:-:S03]  /*cbb0*/  UIMAD UR4, UR16, -0x80, UR7 ;  /* 0xffffff80100478a4 */ /* 0x000fc6000f8e0207 */
[----:B------:R-:W-:Y:S01]  /*cbc0*/  ULDC.64 UR6, c[0x0][0x3b8] ;  /* 0x0000ee0000067ab9 */ /* 0x000fe20000000a00 */
[----:B-1----:R-:W-:Y:S01]  /*cbd0*/  SHF.R.S32.HI R0, RZ, 0x1f, R6 ;  /* 0x0000001fff007819 */ /* 0x002fe20000011406 */
[----:B------:R-:W-:Y:S01]  /*cbe0*/  UIMAD UR5, UR61, UR6, URZ ;  /* 0x000000063d0572a4 */ /* 0x000fe2000f8e023f */
        /* <DEDUP_REMOVED lines=19> */
.L_x_1759:
[----:B------:R-:W-:Y:S05]  /*cd20*/  BSYNC B0 ;  /* 0x0000000000007941 */ /* 0x000fea0003800000 */
.L_x_1758:
        /* <DEDUP_REMOVED lines=15> */
.L_x_1761:
[----:B------:R-:W-:Y:S05]  /*ce20*/  BSYNC B0 ;  /* 0x0000000000007941 */ /* 0x000fea0003800000 */
.L_x_1760:
        /* <DEDUP_REMOVED lines=15> */
.L_x_1763:
[----:B------:R-:W-:Y:S05]  /*cf20*/  BSYNC B0 ;  /* 0x0000000000007941 */ /* 0x000fea0003800000 */
.L_x_1762:
        /* <DEDUP_REMOVED lines=14> */
.L_x_1765:
[----:B------:R-:W-:Y:S05]  /*d010*/  BSYNC B0 ;  /* 0x0000000000007941 */ /* 0x000fea0003800000 */
.L_x_1764:
[----:B------:R-:W-:Y:S01]  /*d020*/  ULDC.64 UR4, c[0x0][0x3a8] ;  /* 0x0000ea0000047ab9 */ /* 0x000fe20000000a00 */
[----:B-1----:R-:W-:Y:S01]  /*d030*/  IMAD.WIDE.U32 R4, R11, c[0x0][0x3a8], R238 ;  /* 0x0000ea000b047a25 */ /* 0x002fe200078e00ee */
        /* <DEDUP_REMOVED lines=22> */
.L_x_1767:
[----:B------:R-:W-:Y:S05]  /*d1a0*/  BSYNC B0 ;  /* 0x0000000000007941 */ /* 0x000fea0003800000 */
.L_x_1766:
        /* <DEDUP_REMOVED lines=13> */
.L_x_1769:
[----:B------:R-:W-:Y:S05]  /*d280*/  BSYNC B0 ;  /* 0x0000000000007941 */ /* 0x000fea0003800000 */
.L_x_1768:
        /* <DEDUP_REMOVED lines=13> */
.L_x_1771:
[----:B------:R-:W-:Y:S05]  /*d360*/  BSYNC B0 ;  /* 0x0000000000007941 */ /* 0x000fea0003800000 */
.L_x_1770:
        /* <DEDUP_REMOVED lines=11> */
.L_x_1755:
[----:B------:R-:W-:Y:S05]  /*d420*/  BSYNC B1 ;  /* 0x0000000000017941 */ /* 0x000fea0003800000 */
.L_x_1698:
        /* <DEDUP_REMOVED lines=11> */
.L_x_1772:
[----:B------:R-:W-:Y:S05]  /*d4e0*/  EXIT ;  /* 0x000000000000794d */ /* 0x000fea0003800000 */
.L_x_1774:
        /* <DEDUP_REMOVED lines=9> */
.L_x_2485:


//--------------------- .text._ZN5flash44flash_bwd_dq_dk_dv_loop_seqk_parallel_kernelI23Flash_bwd_kernel_traitsILi64ELi128ELi128ELi8ELi4ELi4ELi4ELb0ELb0EN7cutlass10bfloat16_tE19Flash_kernel_traitsILi64ELi128ELi128ELi8ES3_EELb0ELb0ELb0ELb0ELb0ELb0ELb1EEEvNS_16Flash_bwd_paramsE --------------------------
	.section	.text._ZN5flash44flash_bwd_dq_dk_dv_loop_seqk_parallel_kernelI23Flash_bwd_kernel_traitsILi64ELi128ELi128ELi8ELi4ELi4ELi4ELb0ELb0EN7cutlass10bfloat16_tE19Flash_kernel_traitsILi64ELi128ELi128ELi8ES3_EELb0ELb0ELb0ELb0ELb0ELb0ELb1EEEvNS_16Flash_bwd_paramsE,"ax",@progbits
	.sectioninfo	@"SHI_REGISTERS=255"
	.align	128
        .global         _ZN5flash44flash_bwd_dq_dk_dv_loop_seqk_parallel_kernelI23Flash_bwd_kernel_traitsILi64ELi128ELi128ELi8ELi4ELi4ELi4ELb0ELb0EN7cutlass10bfloat16_tE19Flash_kernel_traitsILi64ELi128ELi128ELi8ES3_EELb0ELb0ELb0ELb0ELb0ELb0ELb1EEEvNS_16Flash_bwd_paramsE
        .type           _ZN5flash44flash_bwd_dq_dk_dv_loop_seqk_parallel_kernelI23Flash_bwd_kernel_traitsILi64ELi128ELi128ELi8ELi4ELi4ELi4ELb0ELb0EN7cutlass10bfloat16_tE19Flash_kernel_traitsILi64ELi128ELi128ELi8ES3_EELb0ELb0ELb0ELb0ELb0ELb0ELb1EEEvNS_16Flash_bwd_paramsE,@function
        .size           _ZN5flash44flash_bwd_dq_dk_dv_loop_seqk_parallel_kernelI23Flash_bwd_kernel_traitsILi64ELi128ELi128ELi8ELi4ELi4ELi4ELb0ELb0EN7cutlass10bfloat16_tE19Flash_kernel_traitsILi64ELi128ELi128ELi8ES3_EELb0ELb0ELb0ELb0ELb0ELb0ELb1EEEvNS_16Flash_bwd_paramsE,(.L_x_2486 - _ZN5flash44flash_bwd_dq_dk_dv_loop_seqk_parallel_kernelI23Flash_bwd_kernel_traitsILi64ELi128ELi128ELi8ELi4ELi4ELi4ELb0ELb0EN7cutlass10bfloat16_tE19Flash_kernel_traitsILi64ELi128ELi128ELi8ES3_EELb0ELb0ELb0ELb0ELb0ELb0ELb1EEEvNS_16Flash_bwd_paramsE)
        .other          _ZN5flash44flash_bwd_dq_dk_dv_loop_seqk_parallel_kernelI23Flash_bwd_kernel_traitsILi64ELi128ELi128ELi8ELi4ELi4ELi4ELb0ELb0EN7cutlass10bfloat16_tE19Flash_kernel_traitsILi64ELi128ELi128ELi8ES3_EELb0ELb0ELb0ELb0ELb0ELb0ELb1EEEvNS_16Flash_bwd_paramsE,@"STO_CUDA_ENTRY STV_DEFAULT"
_ZN5flash44flash_bwd_dq_dk_dv_loop_seqk_parallel_kernelI23Flash_bwd_kernel_traitsILi64ELi128ELi128ELi8ELi4ELi4ELi4ELb0ELb0EN7cutlass10bfloat16_tE19Flash_kernel_traitsILi64ELi128ELi128ELi8ES3_EELb0ELb0ELb0ELb0ELb0ELb0ELb1EEEvNS_16Flash_bwd_paramsE:
.text._ZN5flash44flash_bwd_dq_dk_dv_loop_seqk_parallel_kernelI23Flash_bwd_kernel_traitsILi64ELi128ELi128ELi8ELi4ELi4ELi4ELb0ELb0EN7cutlass10bfloat16_tE19Flash_kernel_traitsILi64ELi128ELi128ELi8ES3_EELb0ELb0ELb0ELb0ELb0ELb0ELb1EEEvNS_16Flash_bwd_paramsE:
        /* <DEDUP_REMOVED lines=57> */
[----:B------:R-:W-:-:S02]  /*0390*/  USHF.L.U32 UR48, UR49, 0x7, URZ ;  /* 0x0000000731307899 */ /* 0x000fc4000800063f */
[----:B------:R-:W-:Y:S01]  /*03a0*/  IMAD.IADD R0, R13, 0x1, -R0 ;  /* 0x000000010d007824 */ /* 0x000fe200078e0a00 */
[----:B------:R-:W-:Y:S01]  /*03b0*/  LEA.HI R2, R2, R5, RZ, 0x3 ;  /* 0x0000000502027211 */ /* 0x000fe200078f18ff */
[----:B------:R-:W-:Y:S02]  /*03c0*/  ULDC UR52, c[0x0][0x214] ;  /* 0x0000850000347ab9 */ /* 0x000fe40000000800 */
[----:B------:R-:W-:Y:S01]  /*03d0*/  ULDC UR59, c[0x0][0x1c8] ;  /* 0x00007200003b7ab9 */ /* 0x000fe20000000800 */
[----:B------:R-:W-:Y:S01]  /*03e0*/  LOP3.LUT R2, R2, 0xfffffff8, RZ, 0xc0, !PT ;  /* 0xfffffff802027812 */ /* 0x000fe200078ec0ff */
[----:B------:R-:W-:Y:S01]  /*03f0*/  ULDC.U8 UR10, c[0x0][0x3d0] ;  /* 0x0000f400000a7ab9 */ /* 0x000fe20000000000 */
[----:B------:R-:W-:Y:S01]  /*0400*/  SHF.R.S32.HI R3, RZ, 0x1f, R0 ;  /* 0x0000001fff037819 */ /* 0x000fe20000011400 */
[----:B------:R-:W-:Y:S02]  /*0410*/  ULDC UR53, c[0x0][0x224] ;  /* 0x0000890000357ab9 */ /* 0x000fe40000000800 */
[----:B------:R-:W-:Y:S01]  /*0420*/  IMAD.IADD R7, R5, 0x1, -R2 ;  /* 0x0000000105077824 */ /* 0x000fe200078e0a02 */
[----:B------:R-:W-:Y:S01]  /*0430*/  LEA.HI R8, R3, R0, RZ, 0x2 ;  /* 0x0000000003087211 */ /* 0x000fe200078f10ff */
[----:B------:R-:W-:Y:S01]  /*0440*/  ULDC UR61, c[0x0][0x374] ;  /* 0x0000dd00003d7ab9 */ /* 0x000fe20000000800 */
[----:B------:R-:W-:Y:S01]  /*0450*/  SHF.R.S32.HI R0, RZ, 0x3, R14 ;  /* 0x00000003ff007819 */ /* 0x000fe2000001140e */
[----:B------:R-:W-:Y:S01]  /*0460*/  ULDC UR60, c[0x0][0x194] ;  /* 0x00006500003c7ab9 */ /* 0x000fe20000000800 */
[----:B------:R-:W-:Y:S01]  /*0470*/  LOP3.LUT R2, R14, 0xfffffff8, RZ, 0xc0, !PT ;  /* 0xfffffff80e027812 */ /* 0x000fe200078ec0ff */
[----:B------:R-:W-:-:S02]  /*0480*/  @UP2 UIMAD UR57, UR34, UR52, URZ ;  /* 0x00000034223922a4 */ /* 0x000fc4000f8e023f */
[----:B------:R-:W-:Y:S01]  /*0490*/  IMAD.SHL.U32 R3, R0, 0x40, RZ ;  /* 0x0000004000037824 */ /* 0x000fe200078e00ff */
[----:B------:R-:W-:Y:S01]  /*04a0*/  ULDC.64 UR6, c[0x0][0x118] ;  /* 0x0000460000067ab9 */ /* 0x000fe20000000a00 */
[----:B------:R-:W-:Y:S01]  /*04b0*/  IMAD.IADD R0, R13, 0x1, -R2 ;  /* 0x000000010d007824 */ /* 0x000fe200078e0a02 */
[----:B------:R-:W-:Y:S01]  /*04c0*/  LOP3.LUT R2, R6, 0xfffffff0, RZ, 0xc0, !PT ;  /* 0xfffffff006027812 */ /* 0x000fe200078ec0ff */
[----:B------:R-:W-:Y:S01]  /*04d0*/  UMOV UR41, 0xffffc000 ;  /* 0xffffc00000297882 */ /* 0x000fe20000000000 */
[----:B------:R-:W-:Y:S01]  /*04e0*/  LOP3.LUT R3, R3, 0x1c0, RZ, 0xc0, !PT ;  /* 0x000001c003037812 */ /* 0x000fe200078ec0ff */
[C---:B------:R-:W-:Y:S01]  /*04f0*/  IMAD.SHL.U32 R204, R0.reuse, 0x8, RZ ;  /* 0x0000000800cc7824 */ /* 0x040fe200078e00ff */
[----:B------:R-:W-:Y:S01]  /*0500*/  LOP3.LUT P4, RZ, R0, 0x2, RZ, 0xc0, !PT ;  /* 0x0000000200ff7812 */ /* 0x000fe2000788c0ff */
[----:B------:R-:W-:Y:S01]  /*0510*/  IMAD.IADD R2, R13, 0x1, -R2 ;  /* 0x000000010d027824 */ /* 0x000fe200078e0a02 */
[----:B------:R-:W-:Y:S01]  /*0520*/  SHF.R.U32.HI R4, RZ, 0x3, R3 ;  /* 0x00000003ff047819 */ /* 0x000fe20000011603 */
[----:B------:R-:W-:Y:S01]  /*0530*/  ULOP3.LUT UR59, UR37, UR59, URZ, 0x3c, !UPT ;  /* 0x0000003b253b7292 */ /* 0x000fe2000f8e3c3f */
[----:B------:R-:W-:Y:S01]  /*0540*/  LOP3.LUT R3, R3, 0x38, R204, 0xf8, !PT ;  /* 0x0000003803037812 */ /* 0x000fe200078ef8cc */
[----:B------:R-:W-:Y:S01]  /*0550*/  UISETP.NE.AND UP3, UPT, UR10, URZ, UPT ;  /* 0x0000003f0a00728c */ /* 0x000fe2000bf65270 */
[----:B------:R-:W-:Y:S01]  /*0560*/  SHF.R.S32.HI R5, RZ, 0x1f, R2 ;  /* 0x0000001fff057819 */ /* 0x000fe20000011402 */
[----:B------:R-:W-:Y:S01]  /*0570*/  UIMAD UR61, UR61, 0xc0, URZ ;  /* 0x000000c03d3d78a4 */ /* 0x000fe2000f8e023f */
[----:B------:R-:W-:Y:S01]  /*0580*/  LOP3.LUT R4, R3, R4, RZ, 0x3c, !PT ;  /* 0x0000000403047212 */ /* 0x000fe200078e3cff */
[----:B------:R-:W-:Y:S01]  /*0590*/  UIMAD UR60, UR60, 0xc0, URZ ;  /* 0x000000c03c3c78a4 */ /* 0x000fe2000f8e023f */
[----:B------:R-:W-:Y:S01]  /*05a0*/  LEA.HI R10, R5, R2, RZ, 0x3 ;  /* 0x00000002050a7211 */ /* 0x000fe200078f18ff */
[----:B------:R-:W-:Y:S01]  /*05b0*/  UIMAD.WIDE.U32 UR42, UR38, UR46, URZ ;  /* 0x0000002e262a72a5 */ /* 0x000fe2000f8e003f */
[-C--:B------:R-:W-:Y:S01]  /*05c0*/  LEA.HI R5, R11, R13.reuse, RZ, 0x6 ;  /* 0x0000000d0b057211 */ /* 0x080fe200078f30ff */
[----:B------:R-:W-:Y:S01]  /*05d0*/  UIMAD UR54, UR39, UR46, URZ ;  /* 0x0000002e273672a4 */ /* 0x000fe2000f8e023f */
[----:B------:R-:W-:Y:S01]  /*05e0*/  LOP3.LUT R3, R10, 0xfffffff8, RZ, 0xc0, !PT ;  /* 0xfffffff80a037812 */ /* 0x000fe200078ec0ff */
[----:B------:R-:W-:Y:S01]  /*05f0*/  USHF.R.S32.HI UR56, URZ, 0x1f, UR50 ;  /* 0x0000001f3f387899 */ /* 0x000fe20008011432 */
[----:B------:R-:W-:Y:S01]  /*0600*/  LOP3.LUT P3, RZ, R0, 0x4, RZ, 0xc0, !PT ;  /* 0x0000000400ff7812 */ /* 0x000fe2000786c0ff */
[----:B------:R-:W-:Y:S01]  /*0610*/  IMAD.SHL.U32 R5, R5, 0x8, RZ ;  /* 0x0000000805057824 */ /* 0x000fe200078e00ff */
[----:B------:R-:W-:Y:S01]  /*0620*/  SEL R184, R197, 0xffffffe0, !P4 ;  /* 0xffffffe0c5b87807 */ /* 0x000fe20006000000 */
[----:B------:R-:W-:Y:S01]  /*0630*/  IMAD.IADD R12, R2, 0x1, -R3 ;  /* 0x00000001020c7824 */ /* 0x000fe200078e0a03 */
[----:B------:R-:W-:Y:S01]  /*0640*/  UIMAD UR53, UR4, UR53, URZ ;  /* 0x00000035043572a4 */ /* 0x000fe2000f8e023f */
[----:B------:R-:W-:Y:S01]  /*0650*/  IMAD.SHL.U32 R0, R0, 0x40, RZ ;  /* 0x0000004000007824 */ /* 0x000fe200078e00ff */
[----:B------:R-:W-:Y:S01]  /*0660*/  LOP3.LUT R2, R4, 0xfffffe00, R5, 0xf8, !PT ;  /* 0xfffffe0004027812 */ /* 0x000fe200078ef805 */
[----:B------:R-:W-:Y:S01]  /*0670*/  IMAD.U32 R3, RZ, RZ, UR15 ;  /* 0x0000000fff037e24 */ /* 0x000fe2000f8e00ff */
[----:B------:R-:W-:Y:S01]  /*0680*/  LEA.HI R4, R11, R13, RZ, 0x7 ;  /* 0x0000000d0b047211 */ /* 0x000fe200078f38ff */
[----:B------:R-:W-:Y:S01]  /*0690*/  IMAD.SHL.U32 R5, R191, 0x200, RZ ;  /* 0x00000200bf057824 */ /* 0x000fe200078e00ff */
[----:B------:R-:W-:Y:S01]  /*06a0*/  LOP3.LUT R0, R0, 0x1c0, RZ, 0xc0, !PT ;  /* 0x000001c000007812 */ /* 0x000fe200078ec0ff */
[----:B------:R1:W-:Y:S01]  /*06b0*/  STL [R1+0x44], R2 ;  /* 0x0000440201007387 */ /* 0x0003e20000100800 */
[----:B------:R-:W-:Y:S01]  /*06c0*/  SHF.R.S32.HI R4, RZ, 0x7, R4 ;  /* 0x00000007ff047819 */ /* 0x000fe20000011404 */
[----:B------:R-:W-:Y:S01]  /*06d0*/  @!UP2 UIMAD UR52, UR5, UR52, URZ ;  /* 0x000000340534a2a4 */ /* 0x000fe2000f8e023f */
[----:B------:R-:W-:Y:S01]  /*06e0*/  LOP3.LUT R182, R0, 0x8, R14, 0xf8, !PT ;  /* 0x0000000800b67812 */ /* 0x000fe200078ef80e */
[----:B------:R-:W-:Y:S01]  /*06f0*/  USHF.R.S32.HI UR51, URZ, 0x1f, UR48 ;  /* 0x0000001f3f337899 */ /* 0x000fe20008011430 */
[----:B------:R-:W-:Y:S01]  /*0700*/  SHF.R.U32.HI R3, RZ, 0x3, R0 ;  /* 0x00000003ff037819 */ /* 0x000fe20000011600 */
[----:B------:R-:W-:-:S03]  /*0710*/  ULDC.64 UR44, c[0x0][0x118] ;  /* 0x00004600002c7ab9 */ /* 0x000fc60000000a00 */
[----:B------:R-:W-:Y:S02]  /*0720*/  LOP3.LUT R182, R182, R3, RZ, 0x3c, !PT ;  /* 0x00000003b6b67212 */ /* 0x000fe400078e3cff */
[----:B-1----:R-:W-:-:S04]  /*0730*/  LOP3.LUT R2, R7, 0x1, RZ, 0xc0, !PT ;  /* 0x0000000107027812 */ /* 0x002fc800078ec0ff */
[----:B------:R-:W-:Y:S01]  /*0740*/  ISETP.NE.U32.AND P0, PT, R2, 0x1, PT ;  /* 0x000000010200780c */ /* 0x000fe20003f05070 */
[----:B------:R-:W-:-:S03]  /*0750*/  IMAD.SHL.U32 R2, R9, 0x10, RZ ;  /* 0x0000001009027824 */ /* 0x000fc600078e00ff */
[----:B------:R-:W-:Y:S02]  /*0760*/  R2P PR, R7, 0x6 ;  /* 0x0000000607007804 */ /* 0x000fe40000000000 */
        /* <DEDUP_REMOVED lines=10> */
[----:B------:R-:W-:Y:S01]  /*0810*/  SEL R197, R197, 0xffffffe0, !P1 ;  /* 0xffffffe0c5c57807 */ /* 0x000fe20004800000 */
[----:B------:R-:W-:Y:S01]  /*0820*/  IMAD.IADD R6, R13, 0x1, -R0 ;  /* 0x000000010d067824 */ /* 0x000fe200078e0a00 */
[----:B------:R-:W-:Y:S01]  /*0830*/  LOP3.LUT R8, R8, 0x6, RZ, 0xc0, !PT ;  /* 0x0000000608087812 */ /* 0x000fe200078ec0ff */
[----:B------:R-:W-:Y:S01]  /*0840*/  IMAD.SHL.U32 R0, R7, 0x40, RZ ;  /* 0x0000004007007824 */ /* 0x000fe200078e00ff */
[----:B------:R-:W-:Y:S01]  /*0850*/  LOP3.LUT R2, R2, 0x8, RZ, 0xc0, !PT ;  /* 0x0000000802027812 */ /* 0x000fe200078ec0ff */
[----:B------:R-:W-:Y:S01]  /*0860*/  IMAD.SHL.U32 R6, R6, 0x2, RZ ;  /* 0x0000000206067824 */ /* 0x000fe200078e00ff */
[----:B------:R-:W-:Y:S01]  /*0870*/  STL [R1+0x50], R16 ;  /* 0x0000501001007387 */ /* 0x000fe20000100800 */
[----:B------:R-:W-:Y:S01]  /*0880*/  IMAD.SHL.U32 R7, R191, 0x10, RZ ;  /* 0x00000010bf077824 */ /* 0x000fe200078e00ff */
[----:B------:R-:W-:Y:S01]  /*0890*/  LOP3.LUT R0, R0, 0x1c0, RZ, 0xc0, !PT ;  /* 0x000001c000007812 */ /* 0x000fe200078ec0ff */
[C---:B------:R-:W-:Y:S01]  /*08a0*/  IMAD R11, R4.reuse, 0x40, R8 ;  /* 0x00000040040b7824 */ /* 0x040fe200078e0208 */
[----:B------:R-:W-:Y:S01]  /*08b0*/  SEL R195, R195, 0x10, !P0 ;  /* 0x00000010c3c37807 */ /* 0x000fe20004000000 */
[----:B------:R-:W-:Y:S01]  /*08c0*/  IMAD R8, R4, 0x2000, R6 ;  /* 0x0000200004087824 */ /* 0x000fe200078e0206 */
[----:B------:R-:W-:Y:S01]  /*08d0*/  SHF.R.U32.HI R5, RZ, 0x3, R0 ;  /* 0x00000003ff057819 */ /* 0x000fe20000011600 */
[----:B------:R-:W-:Y:S01]  /*08e0*/  IMAD.SHL.U32 R191, R191, 0x8, RZ ;  /* 0x00000008bfbf7824 */ /* 0x000fe200078e00ff */
[----:B------:R-:W-:Y:S01]  /*08f0*/  LOP3.LUT R7, R2, 0x10, R7, 0xf8, !PT ;  /* 0x0000001002077812 */ /* 0x000fe200078ef807 */
[----:B------:R1:W-:Y:S01]  /*0900*/  STL [R1+0x4c], R11 ;  /* 0x00004c0b01007387 */ /* 0x0003e20000100800 */
[-C--:B------:R-:W-:Y:S01]  /*0910*/  LOP3.LUT R4, R5, R0.reuse, R2, 0x1e, !PT ;  /* 0x0000000005047212 */ /* 0x080fe200078e1e02 */
[----:B------:R-:W-:Y:S01]  /*0920*/  IMAD R2, R9, 0x400, R8 ;  /* 0x0000040009027824 */ /* 0x000fe200078e0208 */
[----:B------:R-:W-:Y:S01]  /*0930*/  LOP3.LUT R5, R5, R0, RZ, 0xfc, !PT ;  /* 0x0000000005057212 */ /* 0x000fe200078efcff */
[----:B------:R-:W-:-:S02]  /*0940*/  IMAD R0, R9, 0x400, R6 ;  /* 0x0000040009007824 */ /* 0x000fc400078e0206 */
[----:B------:R-:W-:Y:S02]  /*0950*/  IMAD.SHL.U32 R182, R182, 0x2, RZ ;  /* 0x00000002b6b67824 */ /* 0x000fe400078e00ff */
[----:B------:R-:W-:Y:S02]  /*0960*/  IMAD.IADD R193, R5, 0x1, R2 ;  /* 0x0000000105c17824 */ /* 0x000fe400078e0202 */
[----:B------:R-:W-:Y:S02]  /*0970*/  IMAD.U32 R2, RZ, RZ, UR8 ;  /* 0x00000008ff027e24 */ /* 0x000fe4000f8e00ff */
[----:B------:R-:W-:Y:S02]  /*0980*/  IMAD.SHL.U32 R2, R12, 0x40, RZ ;  /* 0x000000400c027824 */ /* 0x000fe400078e00ff */
[----:B------:R-:W-:Y:S02]  /*0990*/  IMAD.IADD R8, R0, 0x1, R4 ;  /* 0x0000000100087824 */ /* 0x000fe400078e0204 */
[----:B------:R-:W-:Y:S01]  /*09a0*/  IMAD.U32 R4, RZ, RZ, UR9 ;  /* 0x00000009ff047e24 */ /* 0x000fe2000f8e00ff */
[----:B------:R-:W-:Y:S01]  /*09b0*/  LOP3.LUT R2, R2, 0x1c0, RZ, 0xc0, !PT ;  /* 0x000001c002027812 */ /* 0x000fe200078ec0ff */
[----:B------:R-:W-:Y:S01]  /*09c0*/  IMAD.SHL.U32 R0, R10, 0x40, RZ ;  /* 0x000000400a007824 */ /* 0x000fe200078e00ff */
[----:B------:R-:W-:Y:S01]  /*09d0*/  IADD3 R4, R16, -0x80, RZ ;  /* 0xffffff8010047810 */ /* 0x000fe20007ffe0ff */
[----:B------:R-:W-:Y:S01]  /*09e0*/  IMAD.U32 R5, RZ, RZ, UR8 ;  /* 0x00000008ff057e24 */ /* 0x000fe2000f8e00ff */
[----:B------:R-:W-:Y:S01]  /*09f0*/  SHF.R.U32.HI R5, RZ, 0x3, R2 ;  /* 0x00000003ff057819 */ /* 0x000fe20000011602 */
[----:B------:R-:W-:Y:S01]  /*0a00*/  USHF.R.S32.HI UR8, URZ, 0x1f, UR37 ;  /* 0x0000001f3f087899 */ /* 0x000fe20008011425 */
[----:B------:R-:W-:Y:S01]  /*0a10*/  SHF.R.S32.HI R6, RZ, 0x1f, R4 ;  /* 0x0000001fff067819 */ /* 0x000fe20000011404 */
[----:B------:R-:W-:Y:S01]  /*0a20*/  IMAD.SHL.U32 R193, R193, 0x2, RZ ;  /* 0x00000002c1c17824 */ /* 0x000fe200078e00ff */
[----:B------:R-:W-:Y:S01]  /*0a30*/  LOP3.LUT R0, R0, 0xfffffe00, RZ, 0xc0, !PT ;  /* 0xfffffe0000007812 */ /* 0x000fe200078ec0ff */
[----:B------:R-:W-:Y:S01]  /*0a40*/  IMAD.IADD R185, R182, 0x1, R184 ;  /* 0x00000001b6b97824 */ /* 0x000fe200078e02b8 */
[----:B------:R-:W-:Y:S01]  /*0a50*/  LOP3.LUT R191, R2, 0x8, R191, 0xf8, !PT ;  /* 0x0000000802bf7812 */ /* 0x000fe200078ef8bf */
[----:B------:R-:W-:Y:S01]  /*0a60*/  IMAD.U32 R10, RZ, RZ, UR8 ;  /* 0x00000008ff0a7e24 */ /* 0x000fe2000f8e00ff */
[----:B------:R-:W-:Y:S01]  /*0a70*/  LOP3.LUT R2, R5, R7, R2, 0x1e, !PT ;  /* 0x0000000705027212 */ /* 0x000fe200078e1e02 */
[----:B------:R-:W-:Y:S01]  /*0a80*/  IMAD.IADD R196, R193, 0x1, R195 ;  /* 0x00000001c1c47824 */ /* 0x000fe200078e02c3 */
[----:B------:R-:W-:Y:S01]  /*0a90*/  SHF.L.U64.HI R6, R4, 0x2, R6 ;  /* 0x0000000204067819 */ /* 0x000fe20000010206 */
[----:B------:R-:W-:Y:S01]  /*0aa0*/  IMAD R4, R9, 0x400, R0 ;  /* 0x0000040009047824 */ /* 0x000fe200078e0200 */
[----:B------:R-:W-:Y:S01]  /*0ab0*/  LOP3.LUT R190, R2, R0, RZ, 0xfc, !PT ;  /* 0x0000000002be7212 */ /* 0x000fe200078efcff */
[----:B------:R-:W-:Y:S01]  /*0ac0*/  IMAD.MOV.U32 R0, RZ, RZ, 0x40 ;  /* 0x00000040ff007424 */ /* 0x000fe200078e00ff */
[----:B------:R-:W-:Y:S01]  /*0ad0*/  LEA R8, R8, 0xc000, 0x1 ;  /* 0x0000c00008087811 */ /* 0x000fe200078e08ff */
[----:B------:R-:W-:Y:S01]  /*0ae0*/  IMAD.MOV.U32 R2, RZ, RZ, 0x440 ;  /* 0x00000440ff027424 */ /* 0x000fe200078e00ff */
[----:B------:R-:W-:Y:S01]  /*0af0*/  LOP3.LUT R191, R191, R5, RZ, 0x3c, !PT ;  /* 0x00000005bfbf7212 */ /* 0x000fe200078e3cff */
[----:B------:R2:W-:Y:S01]  /*0b00*/  STL [R1+0x48], R6 ;  /* 0x0000480601007387 */ /* 0x0005e20000100800 */
[C---:B------:R-:W-:Y:S01]  /*0b10*/  SEL R183, R0.reuse, 0xffffffc0, !P3 ;  /* 0xffffffc000b77807 */ /* 0x040fe20005800000 */
[--C-:B------:R-:W-:Y:S01]  /*0b20*/  IMAD.IADD R5, R197, 0x1, R8.reuse ;  /* 0x00000001c5057824 */ /* 0x100fe200078e0208 */
[----:B------:R-:W-:Y:S01]  /*0b30*/  SEL R0, R0, 0xffffffc0, !P2 ;  /* 0xffffffc000007807 */ /* 0x000fe20005000000 */
[----:B------:R-:W-:Y:S01]  /*0b40*/  IMAD.IADD R191, R4, 0x1, R191 ;  /* 0x0000000104bf7824 */ /* 0x000fe200078e02bf */
[----:B------:R-:W-:Y:S01]  /*0b50*/  SEL R2, R2, 0x3c0, !P2 ;  /* 0x000003c002027807 */ /* 0x000fe20005000000 */
[----:B------:R-:W-:Y:S01]  /*0b60*/  STL [R1+0x54], R8 ;  /* 0x0000540801007387 */ /* 0x000fe20000100800 */
        /* <DEDUP_REMOVED lines=14> */
[----:B------:R-:W-:Y:S01]  /*0c50*/  STL [R1+0x64], R4 ;  /* 0x0000640401007387 */ /* 0x000fe20000100800 */
[----:B------:R-:W-:Y:S01]  /*0c60*/  IMAD.IADD R199, R196, 0x1, R197 ;  /* 0x00000001c4c77824 */ /* 0x000fe200078e02c5 */
[C---:B--2---:R-:W-:Y:S02]  /*0c70*/  IADD3 R6, R8.reuse, 0x2040, RZ ;  /* 0x0000204008067810 */ /* 0x044fe40007ffe0ff */
[----:B------:R-:W-:Y:S01]  /*0c80*/  STL [R1+0x70], R13 ;  /* 0x0000700d01007387 */ /* 0x000fe20000100800 */
[----:B------:R-:W-:Y:S01]  /*0c90*/  @P2 IADD3 R6, R8, 0x1fc0, RZ ;  /* 0x00001fc008062810 */ /* 0x000fe20007ffe0ff */
[----:B------:R-:W-:Y:S02]  /*0ca0*/  IMAD.IADD R198, R197, 0x1, R194 ;  /* 0x00000001c5c67824 */ /* 0x000fe400078e02c2 */
[----:B------:R-:W-:Y:S01]  /*0cb0*/  STL [R1+0x58], R10 ;  /* 0x0000580a01007387 */ /* 0x000fe20000100800 */
[----:B------:R-:W-:-:S02]  /*0cc0*/  IMAD.SHL.U32 R3, R3, 0x2, RZ ;  /* 0x0000000203037824 */ /* 0x000fc400078e00ff */
[----:B------:R-:W-:Y:S01]  /*0cd0*/  IMAD.IADD R184, R184, 0x1, R183 ;  /* 0x00000001b8b87824 */ /* 0x000fe200078e02b7 */
        /* <DEDUP_REMOVED lines=14> */
.L_x_1851:
        /* <DEDUP_REMOVED lines=54> */
.L_x_1775:
        /* <DEDUP_REMOVED lines=58> */
.L_x_1777:
        /* <DEDUP_REMOVED lines=18> */
.L_x_1778:
        /* <DEDUP_REMOVED lines=71> */
.L_x_1779:
[----:B------:R-:W-:Y:S02]  /*1a50*/  UMOV UR12, UR53 ;  /* 0x00000035000c7c82 */ /* 0x000fe40008000000 */
.L_x_1780:
        /* <DEDUP_REMOVED lines=101> */
.L_x_1783:
[----:B------:R-:W-:Y:S05]  /*20b0*/  BSYNC B0 ;  /* 0x0000000000007941 */ /* 0x000fea0003800000 */
.L_x_1782:
        /* <DEDUP_REMOVED lines=16> */
.L_x_1785:
[----:B------:R-:W-:Y:S05]  /*21c0*/  BSYNC B0 ;  /* 0x0000000000007941 */ /* 0x000fea0003800000 */
.L_x_1784:
        /* <DEDUP_REMOVED lines=16> */
.L_x_1787:
[----:B------:R-:W-:Y:S05]  /*22d0*/  BSYNC B0 ;  /* 0x0000000000007941 */ /* 0x000fea0003800000 */
.L_x_1786:
        /* <DEDUP_REMOVED lines=17> */
.L_x_1789:
[----:B------:R-:W-:Y:S05]  /*23f0*/  BSYNC B0 ;  /* 0x0000000000007941 */ /* 0x000fea0003800000 */
.L_x_1788:
        /* <DEDUP_REMOVED lines=22> */
.L_x_1791:
[----:B------:R-:W-:Y:S05]  /*2560*/  BSYNC B0 ;  /* 0x0000000000007941 */ /* 0x000fea0003800000 */
.L_x_1790:
        /* <DEDUP_REMOVED lines=20> */
.L_x_1793:
[----:B------:R-:W-:Y:S05]  /*26b0*/  BSYNC B0 ;  /* 0x0000000000007941 */ /* 0x000fea0003800000 */
.L_x_1792:
        /* <DEDUP_REMOVED lines=20> */
.L_x_1795:
[----:B------:R-:W-:Y:S05]  /*2800*/  BSYNC B0 ;  /* 0x0000000000007941 */ /* 0x000fea0003800000 */
.L_x_1794:
        /* <DEDUP_REMOVED lines=21> */
.L_x_1797:
[----:B------:R-:W-:Y:S05]  /*2960*/  BSYNC B0 ;  /* 0x0000000000007941 */ /* 0x000fea0003800000 */
.L_x_1796:
        /* <DEDUP_REMOVED lines=60> */
.L_x_1799:
[----:B------:R-:W-:Y:S05]  /*2d30*/  BSYNC B0 ;  /* 0x0000000000007941 */ /* 0x000fea0003800000 */
.L_x_1798:
        /* <DEDUP_REMOVED lines=21> */
.L_x_1801:
[----:B------:R-:W-:Y:S05]  /*2e90*/  BSYNC B0 ;  /* 0x0000000000007941 */ /* 0x000fea0003800000 */
.L_x_1800:
        /* <DEDUP_REMOVED lines=21> */
.L_x_1803:
[----:B------:R-:W-:Y:S05]  /*2ff0*/  BSYNC B0 ;  /* 0x0000000000007941 */ /* 0x000fea0003800000 */
.L_x_1802:
        /* <DEDUP_REMOVED lines=21> */
.L_x_1805:
[----:B------:R-:W-:Y:S05]  /*3150*/  BSYNC B0 ;  /* 0x0000000000007941 */ /* 0x000fea0003800000 */
.L_x_1804:
        /* <DEDUP_REMOVED lines=29> */
.L_x_1807:
[----:B------:R-:W-:Y:S05]  /*3330*/  BSYNC B0 ;  /* 0x0000000000007941 */ /* 0x000fea0003800000 */
.L_x_1806:
        /* <DEDUP_REMOVED lines=20> */
.L_x_1809:
[----:B------:R-:W-:Y:S05]  /*3480*/  BSYNC B0 ;  /* 0x0000000000007941 */ /* 0x000fea0003800000 */
.L_x_1808:
        /* <DEDUP_REMOVED lines=20> */
.L_x_1811:
[----:B------:R-:W-:Y:S05]  /*35d0*/  BSYNC B0 ;  /* 0x0000000000007941 */ /* 0x000fea0003800000 */
.L_x_1810:
        /* <DEDUP_REMOVED lines=19> */
.L_x_1813:
[----:B------:R-:W-:Y:S05]  /*3710*/  BSYNC B0 ;  /* 0x0000000000007941 */ /* 0x000fea0003800000 */
.L_x_1812:
[----:B-1234-:R-:W-:Y:S01]  /*3720*/  LEA.HI R0, R20, R19, RZ, 0x4 ;  /* 0x0000001314007211 */ /* 0x01efe200078f20ff */
[----:B------:R-:W0:Y:S01]  /*3730*/  LDGDEPBAR ;  /* 0x00000000000079af */ /* 0x000e220000000000 */
[----:B------:R-:W-:Y:S01]  /*3740*/  SHF.L.U64.HI R6, R21, 0x2, R14 ;  /* 0x0000000215067819 */ /* 0x000fe2000001020e */
[----:B------:R-:W-:Y:S01]  /*3750*/  IMAD.MOV.U32 R189, RZ, RZ, 0x20 ;  /* 0x00000020ffbd7424 */ /* 0x000fe200078e00ff */
[----:B------:R-:W-:Y:S01]  /*3760*/  LOP3.LUT R0, R0, 0xfffffff0, RZ, 0xc0, !PT ;  /* 0xfffffff000007812 */ /* 0x000fe200078ec0ff */
[----:B------:R-:W-:Y:S01]  /*3770*/  IMAD.SHL.U32 R186, R191, 0x2, RZ ;  /* 0x00000002bfba7824 */ /* 0x000fe200078e00ff */
[----:B------:R-:W-:Y:S01]  /*3780*/  MOV R181, 0x40 ;  /* 0x0000004000b57802 */ /* 0x000fe20000000f00 */
[----:B------:R-:W-:Y:S01]  /*3790*/  UIADD3 UR5, UR24, 0x80, URZ ;  /* 0x0000008018057890 */ /* 0x000fe2000fffe03f */
[----:B------:R-:W-:Y:S01]  /*37a0*/  IMAD.MOV.U32 R207, RZ, RZ, R192 ;  /* 0x000000ffffcf7224 */ /* 0x000fe200078e00c0 */
        /* <DEDUP_REMOVED lines=45> */
[----:B------:R-:W-:Y:S01]  /*3a80*/  IMAD.SHL.U32 R5, R21, 0x4, RZ ;  /* 0x0000000415057824 */ /* 0x000fe200078e00ff */
[----:B------:R-:W-:Y:S01]  /*3a90*/  CS2R R82, SRZ ;  /* 0x0000000000527805 */ /* 0x000fe2000001ff00 */
[----:B------:R-:W-:Y:S01]  /*3aa0*/  CS2R R80, SRZ ;  /* 0x0000000000507805 */ /* 0x000fe2000001ff00 */
[----:B------:R-:W-:Y:S01]  /*3ab0*/  CS2R R74, SRZ ;  /* 0x00000000004a7805 */ /* 0x000fe2000001ff00 */
[C---:B------:R-:W-:Y:S01]  /*3ac0*/  IMAD.IADD R0, R4.reuse, 0x1, R0 ;  /* 0x0000000104007824 */ /* 0x040fe200078e0200 */
[----:B------:R-:W-:Y:S01]  /*3ad0*/  CS2R R72, SRZ ;  /* 0x0000000000487805 */ /* 0x000fe2000001ff00 */
[----:B------:R-:W-:Y:S01]  /*3ae0*/  CS2R R70, SRZ ;  /* 0x0000000000467805 */ /* 0x000fe2000001ff00 */
[----:B------:R-:W-:Y:S01]  /*3af0*/  CS2R R68, SRZ ;  /* 0x0000000000447805 */ /* 0x000fe2000001ff00 */
[----:B------:R-:W-:Y:S01]  /*3b00*/  SEL R181, R181, 0xffffffc0, !P1 ;  /* 0xffffffc0b5b57807 */ /* 0x000fe20004800000 */
[----:B------:R-:W-:Y:S01]  /*3b10*/  IMAD.IADD R187, R189, 0x1, R186 ;  /* 0x00000001bdbb7824 */ /* 0x000fe200078e02ba */
[----:B------:R-:W-:Y:S01]  /*3b20*/  IADD3 R0, R4, R0, RZ ;  /* 0x0000000004007210 */ /* 0x000fe20007ffe0ff */
[----:B------:R-:W-:-:S04]  /*3b30*/  UISETP.GE.AND UP0, UPT, UR5, UR4, UPT ;  /* 0x000000040500728c */ /* 0x000fc8000bf06270 */
[----:B------:R-:W-:-:S04]  /*3b40*/  IMAD.IADD R0, R4, 0x1, R0 ;  /* 0x0000000104007824 */ /* 0x000fc800078e0200 */
[----:B------:R-:W-:-:S05]  /*3b50*/  IMAD.IADD R0, R4, 0x1, R0 ;  /* 0x0000000104007824 */ /* 0x000fca00078e0200 */
[----:B------:R1:W-:Y:S02]  /*3b60*/  STL [R1+0x30], R0 ;  /* 0x0000300001007387 */ /* 0x0003e40000100800 */
[----:B-1----:R-:W-:-:S05]  /*3b70*/  IMAD.IADD R0, R4, 0x1, R0 ;  /* 0x0000000104007824 */ /* 0x002fca00078e0200 */
[----:B------:R-:W-:Y:S01]  /*3b80*/  IADD3 R2, R4, R0, RZ ;  /* 0x0000000004027210 */ /* 0x000fe20007ffe0ff */
[----:B------:R1:W-:Y:S04]  /*3b90*/  STL [R1+0x2c], R0 ;  /* 0x00002c0001007387 */ /* 0x0003e80000100800 */
[----:B------:R-:W-:Y:S04]  /*3ba0*/  STL [R1+0x3c], R6 ;  /* 0x00003c0601007387 */ /* 0x000fe80000100800 */
[----:B------:R2:W-:Y:S04]  /*3bb0*/  STL [R1+0x28], R2 ;  /* 0x0000280201007387 */ /* 0x0005e80000100800 */
[----:B------:R3:W-:Y:S01]  /*3bc0*/  STL [R1+0x40], R5 ;  /* 0x0000400501007387 */ /* 0x0007e20000100800 */
[----:B-1----:R-:W-:-:S04]  /*3bd0*/  IADD3 R0, R21, -0x80, RZ ;  /* 0xffffff8015007810 */ /* 0x002fc80007ffe0ff */
[----:B------:R-:W-:Y:S01]  /*3be0*/  SHF.L.U32 R0, R0, 0x2, RZ ;  /* 0x0000000200007819 */ /* 0x000fe200000006ff */
[----:B--2---:R-:W-:-:S04]  /*3bf0*/  IMAD.IADD R2, R4, 0x1, R2 ;  /* 0x0000000104027824 */ /* 0x004fc800078e0202 */
[C---:B---3--:R-:W-:Y:S01]  /*3c00*/  IMAD.IADD R5, R4.reuse, 0x1, R2 ;  /* 0x0000000104057824 */ /* 0x048fe200078e0202 */
        /* <DEDUP_REMOVED lines=13> */
.L_x_1816:
        /* <DEDUP_REMOVED lines=72> */
[----:B------:R-:W4:Y:S08]  /*4160*/  LDSM.16.M88.4 R32, [R182+0xc800] ;  /* 0x00c80000b620783b */ /* 0x000f300000000200 */
[----:B------:R-:W4:Y:S08]  /*4170*/  LDSM.16.M88.4 R48, [R182+0xd000] ;  /* 0x00d00000b630783b */ /* 0x000f300000000200 */
[----:B------:R-:W4:Y:S01]  /*4180*/  LDSM.16.M88.4 R132, [R182+0xd800] ;  /* 0x00d80000b684783b */ /* 0x000f220000000200 */
[----:B---3--:R-:W-:Y:S01]  /*4190*/  FSETP.NEU.FTZ.AND P3, PT, R2, -INF , PT ;  /* 0xff8000000200780b */ /* 0x008fe20003f7d000 */
[-C--:B-1----:R-:W-:Y:S06]  /*41a0*/  HMMA.16816.F32.BF16 R4, R64, R16.reuse, RZ ;  /* 0x000000104004723c */ /* 0x082fec00000418ff */
[----:B------:R-:W-:Y:S02]  /*41b0*/  LDSM.16.M88.4 R136, [R0] ;  /* 0x000000000088783b */ /* 0x000fe40000000200 */
[C---:B--2---:R-:W-:Y:S06]  /*41c0*/  HMMA.16816.F32.BF16 R8, R60.reuse, R16, RZ ;  /* 0x000000103c08723c */ /* 0x044fec00000418ff */
[----:B------:R-:W1:Y:S02]  /*41d0*/  LDSM.16.M88.4 R140, [R185+0xc000] ;  /* 0x00c00000b98c783b */ /* 0x000e640000000200 */
[-C--:B------:R-:W-:Y:S06]  /*41e0*/  HMMA.16816.F32.BF16 R12, R60, R18.reuse, RZ ;  /* 0x000000123c0c723c */ /* 0x080fec00000418ff */
[----:B------:R2:W3:Y:S02]  /*41f0*/  LDSM.16.M88.4 R144, [R0+0x2000] ;  /* 0x002000000090783b */ /* 0x0004e40000000200 */
[C---:B------:R-:W-:Y:S06]  /*4200*/  HMMA.16816.F32.BF16 R16, R64.reuse, R18, RZ ;  /* 0x000000124010723c */ /* 0x040fec00000418ff */
[----:B------:R-:W1:Y:S02]  /*4210*/  LDSM.16.M88.4 R148, [R185+0xc800] ;  /* 0x00c80000b994783b */ /* 0x000e640000000200 */
[-C--:B----4-:R-:W-:Y:S06]  /*4220*/  HMMA.16816.F32.BF16 R20, R64, R32.reuse, RZ ;  /* 0x000000204014723c */ /* 0x090fec00000418ff */
        /* <DEDUP_REMOVED lines=8> */
[-C--:B------:R-:W-:Y:S06]  /*42b0*/  HMMA.16816.F32.BF16 R36, R64, R48.reuse, RZ ;  /* 0x000000304024723c */ /* 0x080fec00000418ff */
        /* <DEDUP_REMOVED lines=12> */
[C---:B---3--:R-:W-:Y:S08]  /*4380*/  HMMA.16816.F32.BF16 R8, R144.reuse, R140, R8 ;  /* 0x0000008c9008723c */ /* 0x048ff00000041808 */
[-C--:B------:R-:W-:Y:S08]  /*4390*/  HMMA.16816.F32.BF16 R12, R144, R142.reuse, R12 ;  /* 0x0000008e900c723c */ /* 0x080ff0000004180c */
[C---:B------:R-:W-:Y:S01]  /*43a0*/  HMMA.16816.F32.BF16 R16, R136.reuse, R142, R16 ;  /* 0x0000008e8810723c */ /* 0x040fe20000041810 */
[----:B------:R-:W1:Y:S07]  /*43b0*/  LDSM.16.M88.4 R140, [R183+0xc800] ;  /* 0x00c80000b78c783b */ /* 0x000e6e0000000200 */
[-C--:B------:R-:W-:Y:S08]  /*43c0*/  HMMA.16816.F32.BF16 R20, R136, R148.reuse, R20 ;  /* 0x000000948814723c */ /* 0x080ff00000041814 */
        /* <DEDUP_REMOVED lines=48> */
[----:B------:R-:W-:Y:S02]  /*46d0*/  FMUL.FTZ R19, R19, c[0x0][0x2ec] ;  /* 0x0000bb0013137a20 */ /* 0x000fe40000410000 */
[----:B------:R-:W-:Y:S02]  /*46e0*/  FMUL.FTZ R18, R18, c[0x0][0x2ec] ;  /* 0x0000bb0012127a20 */ /* 0x000fe40000410000 */
[----:B------:R-:W-:Y:S01]  /*46f0*/  FMUL.FTZ R15, R15, c[0x0][0x2ec] ;  /* 0x0000bb000f0f7a20 */ /* 0x000fe20000410000 */
[----:B------:R-:W4:Y:S01]  /*4700*/  MUFU.TANH R246, R6 ;  /* 0x0000000600f67308 */ /* 0x000f220000002400 */
[----:B------:R-:W-:Y:S09]  /*4710*/  FMUL.FTZ R12, R12, c[0x0][0x2ec] ;  /* 0x0000bb000c0c7a20 */ /* 0x000ff20000410000 */
[----:B------:R-:W-:Y:S10]  /*4720*/  MUFU.TANH R88, R14 ;  /* 0x0000000e00587308 */ /* 0x000ff40000002400 */
[----:B------:R4:W1:Y:S10]  /*4730*/  MUFU.TANH R244, R7 ;  /* 0x0000000700f47308 */ /* 0x0008740000002400 */
[----:B------:R-:W-:Y:S10]  /*4740*/  MUFU.TANH R87, R15 ;  /* 0x0000000f00577308 */ /* 0x000ff40000002400 */
[----:B------:R1:W-:Y:S01]  /*4750*/  MUFU.TANH R89, R11 ;  /* 0x0000000b00597308 */ /* 0x0003e20000002400 */
[----:B----4-:R-:W4:Y:S09]  /*4760*/  LDSM.16.M88.4 R4, [R184+0xc800] ;  /* 0x00c80000b804783b */ /* 0x010f320000000200 */
[----:B------:R2:W-:Y:S10]  /*4770*/  MUFU.TANH R90, R10 ;  /* 0x0000000a005a7308 */ /* 0x0005f40000002400 */
[----:B------:R4:W-:Y:S01]  /*4780*/  MUFU.TANH R109, R9 ;  /* 0x00000009006d7308 */ /* 0x0009e20000002400 */
[----:B-1----:R-:W3:Y:S09]  /*4790*/  LDL R11, [R1] ;  /* 0x00000000010b7983 */ /* 0x002ef20000100800 */
[----:B------:R1:W1:Y:S01]  /*47a0*/  MUFU.TANH R110, R8 ;  /* 0x00000008006e7308 */ /* 0x0002620000002400 */
[----:B--2---:R-:W-:Y:S04]  /*47b0*/  MOV R10, UR17 ;  /* 0x00000011000a7c02 */ /* 0x004fe80008000f00 */
[----:B------:R-:W-:Y:S05]  /*47c0*/  @P2 LEA R10, R10, R206, 0x7 ;  /* 0x000000ce0a0a2211 */ /* 0x000fea00078e38ff */
[----:B------:R-:W-:Y:S01]  /*47d0*/  MUFU.TANH R108, R12 ;  /* 0x0000000c006c7308 */ /* 0x000fe20000002400 */
[----:B------:R-:W-:Y:S02]  /*47e0*/  PLOP3.LUT P2, PT, PT, PT, UP0, 0x80, 0x0 ;  /* 0x000000000000781c */ /* 0x000fe40003f4f008 */
[C---:B------:R-:W-:Y:S01]  /*47f0*/  @P4 ISETP.GE.AND P4, PT, R10.reuse, UR4, PT ;  /* 0x000000040a004c0c */ /* 0x040fe2000bf86270 */
[-C--:B----4-:R-:W-:Y:S01]  /*4800*/  HMMA.16816.F32.BF16 R20, R148, R4.reuse, R20 ;  /* 0x000000049414723c */ /* 0x090fe20000041814 */
[----:B------:R-:W-:Y:S01]  /*4810*/  @P0 IADD3 R0, R10, 0x1, RZ ;  /* 0x000000010a000810 */ /* 0x000fe20007ffe0ff */
[----:B------:R-:W-:Y:S01]  /*4820*/  FMUL.FTZ R9, R2, 1.4426950216293334961 ;  /* 0x3fb8aa3b02097820 */ /* 0x000fe20000410000 */
[----:B------:R-:W-:Y:S02]  /*4830*/  PLOP3.LUT P0, PT, PT, PT, UP0, 0x80, 0x0 ;  /* 0x000000000000781c */ /* 0x000fe40003f0f008 */
[----:B------:R-:W-:Y:S01]  /*4840*/  @P5 ISETP.GE.AND P5, PT, R0, UR4, PT ;  /* 0x0000000400005c0c */ /* 0x000fe2000bfa6270 */
[----:B------:R-:W2:Y:S01]  /*4850*/  MUFU.TANH R217, R16 ;  /* 0x0000001000d97308 */ /* 0x000ea20000002400 */
[----:B------:R-:W-:Y:S01]  /*4860*/  MOV R0, R154 ;  /* 0x0000009a00007202 */ /* 0x000fe20000000f00 */
[C---:B------:R-:W-:Y:S01]  /*4870*/  HMMA.16816.F32.BF16 R24, R132.reuse, R4, R24 ;  /* 0x000000048418723c */ /* 0x040fe20000041818 */
[----:B------:R-:W4:Y:S03]  /*4880*/  LDL R5, [R1+0x4] ;  /* 0x0000040001057983 */ /* 0x000f260000100800 */
[----:B------:R-:W-:Y:S01]  /*4890*/  FSEL R9, R9, RZ, P3 ;  /* 0x000000ff09097208 */ /* 0x000fe20001800000 */
[C---:B-1----:R-:W-:Y:S01]  /*48a0*/  FMUL.FTZ R8, R203.reuse, 1.4426950216293334961 ;  /* 0x3fb8aa3bcb087820 */ /* 0x042fe20000410000 */
[----:B------:R-:W-:Y:S02]  /*48b0*/  @P2 FSEL R0, R154, -INF , !P4 ;  /* 0xff8000009a002808 */ /* 0x000fe40006000000 */
[----:B------:R-:W1:Y:S01]  /*48c0*/  MUFU.TANH R157, R17 ;  /* 0x00000011009d7308 */ /* 0x000e620000002400 */
[----:B------:R-:W-:Y:S01]  /*48d0*/  PLOP3.LUT P2, PT, PT, PT, UP0, 0x80, 0x0 ;  /* 0x000000000000781c */ /* 0x000fe20003f4f008 */
[-C--:B------:R-:W-:Y:S01]  /*48e0*/  HMMA.16816.F32.BF16 R28, R132, R6.reuse, R28 ;  /* 0x00000006841c723c */ /* 0x080fe2000004181c */
[----:B------:R-:W-:Y:S01]  /*48f0*/  FSETP.NEU.FTZ.AND P3, PT, R203, -INF , PT ;  /* 0xff800000cb00780b */ /* 0x000fe20003f7d000 */
[--C-:B------:R-:W-:Y:S01]  /*4900*/  FFMA.FTZ R2, R0, c[0x0][0x23c], -R9.reuse ;  /* 0x00008f0000027a23 */ /* 0x100fe20000010809 */
[----:B------:R-:W-:Y:S02]  /*4910*/  MOV R0, R158 ;  /* 0x0000009e00007202 */ /* 0x000fe40000000f00 */
[----:B------:R-:W-:Y:S01]  /*4920*/  FSEL R8, R8, RZ, P3 ;  /* 0x000000ff08087208 */ /* 0x000fe20001800000 */
[----:B------:R-:W-:Y:S01]  /*4930*/  FMUL.FTZ R20, R20, c[0x0][0x2ec] ;  /* 0x0000bb0014147a20 */ /* 0x000fe20000410000 */
[----:B------:R-:W-:Y:S01]  /*4940*/  @P0 FSEL R0, R158, -INF , !P5 ;  /* 0xff8000009e000808 */ /* 0x000fe20006800000 */
[----:B------:R1:W-:Y:S01]  /*4950*/  MUFU.EX2 R241, R2 ;  /* 0x0000000200f17308 */ /* 0x0003e20000000800 */
[----:B------:R-:W-:Y:S01]  /*4960*/  PLOP3.LUT P0, PT, PT, PT, UP0, 0x80, 0x0 ;  /* 0x000000000000781c */ /* 0x000fe20003f0f008 */
[C---:B------:R-:W-:Y:S02]  /*4970*/  HMMA.16816.F32.BF16 R32, R148.reuse, R6, R32 ;  /* 0x000000069420723c */ /* 0x040fe40000041820 */
[----:B------:R-:W-:Y:S02]  /*4980*/  FMUL.FTZ R21, R21, c[0x0][0x2ec] ;  /* 0x0000bb0015157a20 */ /* 0x000fe40000410000 */
[----:B------:R-:W-:Y:S02]  /*4990*/  FMUL.FTZ R24, R24, c[0x0][0x2ec] ;  /* 0x0000bb0018187a20 */ /* 0x000fe40000410000 */
[----:B------:R-:W-:Y:S02]  /*49a0*/  FMUL.FTZ R25, R25, c[0x0][0x2ec] ;  /* 0x0000bb0019197a20 */ /* 0x000fe40000410000 */
[----:B------:R-:W-:Y:S01]  /*49b0*/  MUFU.TANH R237, R19 ;  /* 0x0000001300ed7308 */ /* 0x000fe20000002400 */
[----:B------:R-:W-:Y:S03]  /*49c0*/  FMUL.FTZ R27, R27, c[0x0][0x2ec] ;  /* 0x0000bb001b1b7a20 */ /* 0x000fe60000410000 */
[----:B------:R-:W-:Y:S02]  /*49d0*/  FMUL.FTZ R26, R26, c[0x0][0x2ec] ;  /* 0x0000bb001a1a7a20 */ /* 0x000fe40000410000 */
[----:B------:R-:W-:Y:S02]  /*49e0*/  FMUL.FTZ R30, R30, c[0x0][0x2ec] ;  /* 0x0000bb001e1e7a20 */ /* 0x000fe40000410000 */
[----:B------:R-:W-:Y:S02]  /*49f0*/  FMUL.FTZ R31, R31, c[0x0][0x2ec] ;  /* 0x0000bb001f1f7a20 */ /* 0x000fe40000410000 */
        /* <DEDUP_REMOVED lines=9> */
[----:B------:R-:W-:Y:S01]  /*4a90*/  FMUL.FTZ R35, R35, c[0x0][0x2ec] ;  /* 0x0000bb0023237a20 */ /* 0x000fe20000410000 */
[----:B------:R-:W-:Y:S01]  /*4aa0*/  PLOP3.LUT P2, PT, PT, PT, UP0, 0x80, 0x0 ;  /* 0x000000000000781c */ /* 0x000fe20003f4f008 */
[----:B------:R-:W-:Y:S02]  /*4ab0*/  FMUL.FTZ R34, R34, c[0x0][0x2ec] ;  /* 0x0000bb0022227a20 */ /* 0x000fe40000410000 */
[----:B------:R-:W-:Y:S02]  /*4ac0*/  FMUL.FTZ R29, R29, c[0x0][0x2ec] ;  /* 0x0000bb001d1d7a20 */ /* 0x000fe40000410000 */
[----:B------:R-:W-:Y:S03]  /*4ad0*/  FMUL.FTZ R23, R23, c[0x0][0x2ec] ;  /* 0x0000bb0017177a20 */ /* 0x000fe60000410000 */
[----:B------:R1:W-:Y:S10]  /*4ae0*/  MUFU.EX2 R159, R2 ;  /* 0x00000002009f7308 */ /* 0x0003f40000000800 */
[----:B------:R-:W2:Y:S10]  /*4af0*/  MUFU.TANH R156, R20 ;  /* 0x00000014009c7308 */ /* 0x000eb40000002400 */
[----:B------:R-:W-:Y:S01]  /*4b00*/  MUFU.TANH R101, R25 ;  /* 0x0000001900657308 */ /* 0x000fe20000002400 */
[--C-:B-1----:R-:W-:Y:S01]  /*4b10*/  FFMA.FTZ R2, R0, c[0x0][0x23c], -R8.reuse ;  /* 0x00008f0000027a23 */ /* 0x102fe20000010808 */
[----:B------:R-:W-:Y:S02]  /*4b20*/  MOV R0, R244 ;  /* 0x000000f400007202 */ /* 0x000fe40000000f00 */
[----:B------:R-:W-:Y:S02]  /*4b30*/  @P0 FSEL R0, R244, -INF , !P5 ;  /* 0xff800000f4000808 */ /* 0x000fe40006800000 */
[----:B------:R-:W-:Y:S04]  /*4b40*/  PLOP3.LUT P0, PT, PT, PT, UP0, 0x80, 0x0 ;  /* 0x000000000000781c */ /* 0x000fe80003f0f008 */
[----:B------:R-:W-:Y:S01]  /*4b50*/  MUFU.EX2 R3, R2 ;  /* 0x0000000200037308 */ /* 0x000fe20000000800 */
[----:B------:R-:W-:Y:S09]  /*4b60*/  FFMA.FTZ R0, R0, c[0x0][0x23c], -R8 ;  /* 0x00008f0000007a23 */ /* 0x000ff20000010808 */
[----:B------:R-:W-:Y:S10]  /*4b70*/  MUFU.TANH R81, R27 ;  /* 0x0000001b00517308 */ /* 0x000ff40000002400 */
        /* <DEDUP_REMOVED lines=8> */
[----:B------:R-:W-:Y:S10]  /*4c00*/  MUFU.TANH R249, R29 ;  /* 0x0000001d00f97308 */ /* 0x000ff40000002400 */
[----:B------:R-:W-:Y:S10]  /*4c10*/  MUFU.TANH R234, R23 ;  /* 0x0000001700ea7308 */ /* 0x000ff40000002400 */
[----:B------:R-:W-:Y:S10]  /*4c20*/  MUFU.TANH R80, R30 ;  /* 0x0000001e00507308 */ /* 0x000ff40000002400 */
[----:B------:R-:W1:Y:S10]  /*4c30*/  MUFU.TANH R176, R32 ;  /* 0x0000002000b07308 */ /* 0x000e740000002400 */
[----:B------:R-:W-:Y:S10]  /*4c40*/  MUFU.TANH R79, R31 ;  /* 0x0000001f004f7308 */ /* 0x000ff40000002400 */
[----:B------:R-:W1:Y:S10]  /*4c50*/  MUFU.TANH R175, R33 ;  /* 0x0000002100af7308 */ /* 0x000e740000002400 */
[----:B------:R-:W-:Y:S10]  /*4c60*/  MUFU.TANH R220, R35 ;  /* 0x0000002300dc7308 */ /* 0x000ff40000002400 */
[----:B------:R-:W1:Y:S01]  /*4c70*/  MUFU.TANH R221, R34 ;  /* 0x0000002200dd7308 */ /* 0x000e620000002400 */
[C---:B---3--:R-:W-:Y:S01]  /*4c80*/  FMUL.FTZ R2, R11.reuse, 1.4426950216293334961 ;  /* 0x3fb8aa3b0b027820 */ /* 0x048fe20000410000 */
        /* <DEDUP_REMOVED lines=9> */
[C---:B----4-:R-:W-:Y:S01]  /*4d20*/  FSETP.NEU.FTZ.AND P3, PT, R5.reuse, -INF , PT ;  /* 0xff8000000500780b */ /* 0x050fe20003f7d000 */
[----:B------:R-:W-:Y:S05]  /*4d30*/  FMUL.FTZ R5, R5, 1.4426950216293334961 ;  /* 0x3fb8aa3b05057820 */ /* 0x000fea0000410000 */
[----:B------:R-:W-:Y:S02]  /*4d40*/  FSEL R0, R5, RZ, P3 ;  /* 0x000000ff05007208 */ /* 0x000fe40001800000 */
[----:B------:R-:W-:Y:S02]  /*4d50*/  PLOP3.LUT P3, PT, PT, PT, UP0, 0x80, 0x0 ;  /* 0x000000000000781c */ /* 0x000fe40003f6f008 */
[----:B---3--:R-:W-:Y:S02]  /*4d60*/  MOV R4, R90 ;  /* 0x0000005a00047202 */ /* 0x008fe40000000f00 */
        /* <DEDUP_REMOVED lines=74> */
[----:B-1----:R-:W-:Y:S03]  /*5210*/  MOV R4, R235 ;  /* 0x000000eb00047202 */ /* 0x002fe60000000f00 */
        /* <DEDUP_REMOVED lines=12> */
[----:B------:R-:W-:Y:S01]  /*52e0*/  MOV R11, R176 ;  /* 0x000000b0000b7202 */ /* 0x000fe20000000f00 */
        /* <DEDUP_REMOVED lines=68> */
[----:B------:R-:W2:Y:S10]  /*5730*/  MUFU.TANH R72, R46 ;  /* 0x0000002e00487308 */ /* 0x000eb40000002400 */
        /* <DEDUP_REMOVED lines=66> */
[----:B------:R-:W-:Y:S01]  /*5b60*/  PLOP3.LUT P0, PT, PT, PT, UP0, 0x80, 0x0 ;  /* 0x000000000000781c */ /* 0x000fe20003f0f008 */
[--C-:B------:R-:W-:Y:S01]  /*5b70*/  FFMA.FTZ R5, R11, c[0x0][0x23c], -R9.reuse ;  /* 0x00008f000b057a23 */ /* 0x100fe20000010809 */
[----:B------:R-:W1:Y:S01]  /*5b80*/  MUFU.TANH R162, R53 ;  /* 0x0000003500a27308 */ /* 0x000e620000002400 */
[----:B------:R-:W-:Y:S02]  /*5b90*/  FMUL.FTZ R60, R60, c[0x0][0x2ec] ;  /* 0x0000bb003c3c7a20 */ /* 0x000fe40000410000 */
[----:B------:R-:W-:Y:S01]  /*5ba0*/  FMUL.FTZ R61, R61, c[0x0][0x2ec] ;  /* 0x0000bb003d3d7a20 */ /* 0x000fe20000410000 */
[----:B------:R-:W-:Y:S01]  /*5bb0*/  @P2 FSEL R4, R218, -INF , !P3 ;  /* 0xff800000da042808 */ /* 0x000fe20005800000 */
[----:B------:R-:W-:Y:S01]  /*5bc0*/  FMUL.FTZ R62, R62, c[0x0][0x2ec] ;  /* 0x0000bb003e3e7a20 */ /* 0x000fe20000410000 */
[----:B------:R-:W-:Y:S01]  /*5bd0*/  PLOP3.LUT P2, PT, PT, PT, UP0, 0x80, 0x0 ;  /* 0x000000000000781c */ /* 0x000fe20003f4f008 */
[----:B------:R-:W-:Y:S02]  /*5be0*/  FMUL.FTZ R64, R64, c[0x0][0x2ec] ;  /* 0x0000bb0040407a20 */ /* 0x000fe40000410000 */
[----:B------:R-:W-:Y:S01]  /*5bf0*/  FMUL.FTZ R65, R65, c[0x0][0x2ec] ;  /* 0x0000bb0041417a20 */ /* 0x000fe20000410000 */
[----:B------:R1:W-:Y:S01]  /*5c00*/  MUFU.EX2 R213, R5 ;  /* 0x0000000500d57308 */ /* 0x0003e20000000800 */
[----:B------:R-:W-:Y:S02]  /*5c10*/  FMUL.FTZ R66, R66, c[0x0][0x2ec] ;  /* 0x0000bb0042427a20 */ /* 0x000fe40000410000 */
[----:B------:R-:W-:Y:S02]  /*5c20*/  FMUL.FTZ R67, R67, c[0x0][0x2ec] ;  /* 0x0000bb0043437a20 */ /* 0x000fe40000410000 */
[----:B------:R-:W-:Y:S05]  /*5c30*/  FMUL.FTZ R63, R63, c[0x0][0x2ec] ;  /* 0x0000bb003f3f7a20 */ /* 0x000fea0000410000 */
        /* <DEDUP_REMOVED lines=339> */
[----:B------:R-:W2:Y:S01]  /*7170*/  LDG.E R4, [R146.64+0x20] ;  /* 0x0000201292047981 */ /* 0x000ea2000c1e1900 */
        /* <DEDUP_REMOVED lines=66> */
[----:B------:R-:W-:Y:S02]  /*75a0*/  FADD.FTZ R33, -R144, R53 ;  /* 0x0000003590217221 */ /* 0x000fe40000010100 */
[----:B------:R-:W-:Y:S02]  /*75b0*/  FMUL.FTZ R16, R16, c[0x0][0x2ec] ;  /* 0x0000bb0010107a20 */ /* 0x000fe40000410000 */
[----:B------:R-:W-:Y:S02]  /*75c0*/  FADD.FTZ R21, -R144, R65 ;  /* 0x0000004190157221 */ /* 0x000fe40000010100 */
[----:B------:R-:W-:Y:S02]  /*75d0*/  FMUL.FTZ R148, R17, R5 ;  /* 0x0000000511947220 */ /* 0x000fe40000410000 */
[----:B------:R-:W-:Y:S01]  /*75e0*/  FFMA.FTZ R5, -R160, R160, 1 ;  /* 0x3f800000a0057423 */ /* 0x000fe200000101a0 */
[----:B------:R-:W-:Y:S01]  /*75f0*/  MOV R160, R202 ;  /* 0x000000ca00a07202 */ /* 0x000fe20000000f00 */
[----:B------:R-:W-:Y:S02]  /*7600*/  FMUL.FTZ R33, R149, R33 ;  /* 0x0000002195217220 */ /* 0x000fe40000410000 */
        /* <DEDUP_REMOVED lines=12> */
[----:B--2---:R-:W-:Y:S02]  /*76d0*/  FADD.FTZ R7, -R4, R7 ;  /* 0x0000000704077221 */ /* 0x004fe40000010100 */
[----:B------:R-:W-:Y:S02]  /*76e0*/  FMUL.FTZ R144, R32, R16 ;  /* 0x0000001020907220 */ /* 0x000fe40000410000 */
[----:B------:R-:W-:Y:S02]  /*76f0*/  FADD.FTZ R16, -R4, R6 ;  /* 0x0000000604107221 */ /* 0x000fe40000010100 */
[----:B------:R-:W-:Y:S02]  /*7700*/  FFMA.FTZ R6, -R246, R246, 1 ;  /* 0x3f800000f6067423 */ /* 0x000fe400000101f6 */
[----:B------:R-:W-:Y:S02]  /*7710*/  FMUL.FTZ R7, R121, R7 ;  /* 0x0000000779077220 */ /* 0x000fe40000410000 */
[----:B------:R-:W-:Y:S01]  /*7720*/  FMUL.FTZ R5, R5, c[0x0][0x2ec] ;  /* 0x0000bb0005057a20 */ /* 0x000fe20000410000 */
[----:B------:R1:W5:Y:S01]  /*7730*/  LDL.LU R121, [R1+0x160] ;  /* 0x0001600001797983 */ /* 0x0003620000300800 */
        /* <DEDUP_REMOVED lines=9> */
[----:B---3--:R-:W-:Y:S02]  /*77d0*/  FMUL.FTZ R146, R33, R17 ;  /* 0x0000001121927220 */ /* 0x008fe40000410000 */
        /* <DEDUP_REMOVED lines=33> */
[----:B------:R-:W-:Y:S01]  /*79f0*/  FMUL.FTZ R17, R243, R17 ;  /* 0x00000011f3117220 */ /* 0x000fe20000410000 */
[----:B------:R1:W5:Y:S01]  /*7a00*/  LDL.LU R116, [R1+0x14c] ;  /* 0x00014c0001747983 */ /* 0x0003620000300800 */
[----:B------:R-:W-:Y:S02]  /*7a10*/  FMUL.FTZ R6, R6, c[0x0][0x2ec] ;  /* 0x0000bb0006067a20 */ /* 0x000fe40000410000 */
[----:B------:R-:W-:Y:S01]  /*7a20*/  FFMA.FTZ R7, -R218, R218, 1 ;  /* 0x3f800000da077423 */ /* 0x000fe200000101da */
[----:B------:R1:W5:Y:S01]  /*7a30*/  LDL.LU R115, [R1+0x148] ;  /* 0x0001480001737983 */ /* 0x0003620000300800 */
[----:B------:R-:W-:Y:S02]  /*7a40*/  FMUL.FTZ R136, R19, R5 ;  /* 0x0000000513887220 */ /* 0x000fe40000410000 */
[----:B------:R-:W-:Y:S02]  /*7a50*/  FMUL.FTZ R5, R16, c[0x0][0x2ec] ;  /* 0x0000bb0010057a20 */ /* 0x000fe40000410000 */
[----:B------:R-:W-:Y:S02]  /*7a60*/  FADD.FTZ R18, -R4, R38 ;  /* 0x0000002604127221 */ /* 0x000fe40000010100 */
[----:B------:R-:W-:Y:S02]  /*7a70*/  FMUL.FTZ R137, R20, R6 ;  /* 0x0000000614897220 */ /* 0x000fe40000410000 */
[----:B------:R-:W-:Y:S02]  /*7a80*/  FMUL.FTZ R6, R7, c[0x0][0x2ec] ;  /* 0x0000bb0007067a20 */ /* 0x000fe40000410000 */
[C---:B------:R-:W-:Y:S02]  /*7a90*/  FADD.FTZ R7, -R4.reuse, R51 ;  /* 0x0000003304077221 */ /* 0x040fe40000010100 */
        /* <DEDUP_REMOVED lines=184> */
[----:B------:R-:W-:Y:S01]  /*8620*/  FMUL.FTZ R17, R9, R5 ;  /* 0x0000000509117220 */ /* 0x000fe20000410000 */
[----:B------:R1:W5:Y:S01]  /*8630*/  LDL.LU R79, [R1+0xb8] ;  /* 0x0000b800014f7983 */ /* 0x0003620000300800 */
        /* <DEDUP_REMOVED lines=64> */
[C---:B------:R-:W-:Y:S01]  /*8a40*/  @!P2 LEA R2, P3, R11.reuse, R4, 0x6 ;  /* 0x000000040b02a211 */ /* 0x040fe200078630ff */
        /* <DEDUP_REMOVED lines=56> */
.L_x_1814:
[----:B------:R-:W-:Y:S01]  /*8dd0*/  F2FP.BF16.PACK_AB R28, R158, R159 ;  /* 0x0000009f9e1c723e */ /* 0x000fe200000010ff */
[----:B------:R-:W3:Y:S01]  /*8de0*/  LDL R42, [R1+0x44] ;  /* 0x00004400012a7983 */ /* 0x000ee20000100800 */
        /* <DEDUP_REMOVED lines=21> */
[----:B--2---:R-:W-:Y:S02]  /*8f40*/  F2FP.BF16.PACK_AB R13, R37, R38 ;  /* 0x00000026250d723e */ /* 0x004fe400000010ff */
        /* <DEDUP_REMOVED lines=42> */
[----:B--2---:R-:W-:Y:S04]  /*91f0*/  IMAD.SHL.U32 R0, R190, 0x2, RZ ;  /* 0x00000002be007824 */ /* 0x004fe800078e00ff */
[----:B------:R-:W-:Y:S01]  /*9200*/  IMAD.IADD R2, R0, 0x1, R181 ;  /* 0x0000000100027824 */ /* 0x000fe200078e02b5 */
[----:B-----5:R-:W-:Y:S04]  /*9210*/  LDSM.16.MT88.4 R4, [R3+0x1c000] ;  /* 0x01c000000304783b */ /* 0x020fe80000004200 */
[----:B------:R-:W2:Y:S04]  /*9220*/  LDSM.16.MT88.4 R8, [R0+0x8000] ;  /* 0x008000000008783b */ /* 0x000ea80000004200 */
[----:B------:R-:W4:Y:S04]  /*9230*/  LDSM.16.MT88.4 R12, [R3+0x20000] ;  /* 0x02000000030c783b */ /* 0x000f280000004200 */
[----:B------:R-:W1:Y:S04]  /*9240*/  LDSM.16.MT88.4 R16, [R2+0x8000] ;  /* 0x008000000210783b */ /* 0x000e680000004200 */
[----:B------:R-:W-:Y:S04]  /*9250*/  LDSM.16.MT88.4 R20, [R3+0x1c800] ;  /* 0x01c800000314783b */ /* 0x000fe80000004200 */
[----:B------:R-:W1:Y:S04]  /*9260*/  LDSM.16.MT88.4 R24, [R0+0x8800] ;  /* 0x008800000018783b */ /* 0x000e680000004200 */
[----:B------:R-:W1:Y:S04]  /*9270*/  LDSM.16.MT88.4 R28, [R3+0x20800] ;  /* 0x02080000031c783b */ /* 0x000e680000004200 */
[----:B------:R-:W1:Y:S01]  /*9280*/  LDSM.16.MT88.4 R32, [R2+0x8800] ;  /* 0x008800000220783b */ /* 0x000e620000004200 */
[-C--:B--2---:R-:W-:Y:S08]  /*9290*/  HMMA.16816.F32.BF16 R68, R4, R8.reuse, R68 ;  /* 0x000000080444723c */ /* 0x084ff00000041844 */
[C---:B----4-:R-:W-:Y:S08]  /*92a0*/  HMMA.16816.F32.BF16 R72, R12.reuse, R8, R72 ;  /* 0x000000080c48723c */ /* 0x050ff00000041848 */
[-C--:B------:R-:W-:Y:S08]  /*92b0*/  HMMA.16816.F32.BF16 R76, R12, R10.reuse, R76 ;  /* 0x0000000a0c4c723c */ /* 0x080ff0000004184c */
[C---:B------:R-:W-:Y:S01]  /*92c0*/  HMMA.16816.F32.BF16 R80, R4.reuse, R10, R80 ;  /* 0x0000000a0450723c */ /* 0x040fe20000041850 */
[----:B------:R-:W-:Y:S07]  /*92d0*/  LDSM.16.MT88.4 R8, [R0+0x9000] ;  /* 0x009000000008783b */ /* 0x000fee0000004200 */
[-C--:B-1----:R-:W-:Y:S08]  /*92e0*/  HMMA.16816.F32.BF16 R84, R4, R16.reuse, R84 ;  /* 0x000000100454723c */ /* 0x082ff00000041854 */
[C---:B------:R-:W-:Y:S08]  /*92f0*/  HMMA.16816.F32.BF16 R88, R12.reuse, R16, R88 ;  /* 0x000000100c58723c */ /* 0x040ff00000041858 */
[-C--:B------:R-:W-:Y:S01]  /*9300*/  HMMA.16816.F32.BF16 R92, R12, R18.reuse, R92 ;  /* 0x000000120c5c723c */ /* 0x080fe2000004185c */
[----:B------:R-:W-:Y:S07]  /*9310*/  LDSM.16.MT88.4 R12, [R3+0x21000] ;  /* 0x02100000030c783b */ /* 0x000fee0000004200 */
[----:B------:R-:W-:Y:S01]  /*9320*/  HMMA.16816.F32.BF16 R96, R4, R18, R96 ;  /* 0x000000120460723c */ /* 0x000fe20000041860 */
[----:B------:R-:W1:Y:S04]  /*9330*/  LDSM.16.MT88.4 R4, [R3+0x1d000] ;  /* 0x01d000000304783b */ /* 0x000e680000004200 */
[----:B------:R-:W2:Y:S03]  /*9340*/  LDSM.16.MT88.4 R16, [R2+0x9000] ;  /* 0x009000000210783b */ /* 0x000ea60000004200 */
[-C--:B------:R-:W-:Y:S08]  /*9350*/  HMMA.16816.F32.BF16 R68, R20, R24.reuse, R68 ;  /* 0x000000181444723c */ /* 0x080ff00000041844 */
[C---:B------:R-:W-:Y:S08]  /*9360*/  HMMA.16816.F32.BF16 R72, R28.reuse, R24, R72 ;  /* 0x000000181c48723c */ /* 0x040ff00000041848 */
[-C--:B------:R-:W-:Y:S08]  /*9370*/  HMMA.16816.F32.BF16 R76, R28, R26.reuse, R76 ;  /* 0x0000001a1c4c723c */ /* 0x080ff0000004184c */
[C---:B------:R-:W-:Y:S01]  /*9380*/  HMMA.16816.F32.BF16 R80, R20.reuse, R26, R80 ;  /* 0x0000001a1450723c */ /* 0x040fe20000041850 */
[----:B------:R-:W-:Y:S07]  /*9390*/  LDSM.16.MT88.4 R24, [R0+0x9800] ;  /* 0x009800000018783b */ /* 0x000fee0000004200 */
[-C--:B------:R-:W-:Y:S04]  /*93a0*/  HMMA.16816.F32.BF16 R84, R20, R32.reuse, R84 ;  /* 0x000000201454723c */ /* 0x080fe80000041854 */
[----:B---3--:R-:W-:Y:S04]  /*93b0*/  IMAD.SHL.U32 R146, R42, 0x2, RZ ;  /* 0x000000022a927824 */ /* 0x008fe800078e00ff */
        /* <DEDUP_REMOVED lines=117> */
.L_x_1815:
        /* <DEDUP_REMOVED lines=519> */
.L_x_1817:
        /* <DEDUP_REMOVED lines=19> */
.L_x_1818:
        /* <DEDUP_REMOVED lines=47> */
.L_x_1820:
[----:B------:R-:W-:Y:S05]  /*bfa0*/  BSYNC B0 ;  /* 0x0000000000007941 */ /* 0x000fea0003800000 */
.L_x_1819:
        /* <DEDUP_REMOVED lines=15> */
.L_x_1822:
[----:B------:R-:W-:Y:S05]  /*c0a0*/  BSYNC B0 ;  /* 0x0000000000007941 */ /* 0x000fea0003800000 */
.L_x_1821:
        /* <DEDUP_REMOVED lines=15> */
.L_x_1824:
[----:B------:R-:W-:Y:S05]  /*c1a0*/  BSYNC B0 ;  /* 0x0000000000007941 */ /* 0x000fea0003800000 */
.L_x_1823:
        /* <DEDUP_REMOVED lines=14> */
.L_x_1826:
[----:B------:R-:W-:Y:S05]  /*c290*/  BSYNC B0 ;  /* 0x0000000000007941 */ /* 0x000fea0003800000 */
.L_x_1825:
        /* <DEDUP_REMOVED lines=25> */
.L_x_1828:
[----:B------:R-:W-:Y:S05]  /*c430*/  BSYNC B0 ;  /* 0x0000000000007941 */ /* 0x000fea0003800000 */
.L_x_1827:
        /* <DEDUP_REMOVED lines=13> */
.L_x_1830:
[----:B------:R-:W-:Y:S05]  /*c510*/  BSYNC B0 ;  /* 0x0000000000007941 */ /* 0x000fea0003800000 */
.L_x_1829:
        /* <DEDUP_REMOVED lines=13> */
.L_x_1832:
[----:B------:R-:W-:Y:S05]  /*c5f0*/  BSYNC B0 ;  /* 0x0000000000007941 */ /* 0x000fea0003800000 */
.L_x_1831:
        /* <DEDUP_REMOVED lines=12> */
.L_x_1781:
        /* <DEDUP_REMOVED lines=21> */
.L_x_1834:
        /* <DEDUP_REMOVED lines=19> */
.L_x_1835:
        /* <DEDUP_REMOVED lines=36> */
.L_x_1837:
[----:B------:R-:W-:Y:S05]  /*cb80*/  BSYNC B0 ;  /* 0x0000000000007941 */ /* 0x000fea0003800000 */
.L_x_1836:
        /* <DEDUP_REMOVED lines=15> */
.L_x_1839:
[----:B------:R-:W-:Y:S05]  /*cc80*/  BSYNC B0 ;  /* 0x0000000000007941 */ /* 0x000fea0003800000 */
.L_x_1838:
        /* <DEDUP_REMOVED lines=15> */
.L_x_1841:
[----:B------:R-:W-:Y:S05]  /*cd80*/  BSYNC B0 ;  /* 0x0000000000007941 */ /* 0x000fea0003800000 */
.L_x_1840:
        /* <DEDUP_REMOVED lines=14> */
.L_x_1843:
[----:B------:R-:W-:Y:S05]  /*ce70*/  BSYNC B0 ;  /* 0x0000000000007941 */ /* 0x000fea0003800000 */
.L_x_1842:
        /* <DEDUP_REMOVED lines=25> */
.L_x_1845:
[----:B------:R-:W-:Y:S05]  /*d010*/  BSYNC B0 ;  /* 0x0000000000007941 */ /* 0x000fea0003800000 */
.L_x_1844:
        /* <DEDUP_REMOVED lines=13> */
.L_x_1847:
[----:B------:R-:W-:Y:S05]  /*d0f0*/  BSYNC B0 ;  /* 0x0000000000007941 */ /* 0x000fea0003800000 */
.L_x_1846:
        /* <DEDUP_REMOVED lines=13> */
.L_x_1849:
[----:B------:R-:W-:Y:S05]  /*d1d0*/  BSYNC B0 ;  /* 0x0000000000007941 */ /* 0x000fea0003800000 */
.L_x_1848:
        /* <DEDUP_REMOVED lines=11> */
.L_x_1833:
[----:B------:R-:W-:Y:S05]  /*d290*/  BSYNC B1 ;  /* 0x0000000000017941 */ /* 0x000fea0003800000 */
.L_x_1776:
        /* <DEDUP_REMOVED lines=11> */
.L_x_1850:
[----:B------:R-:W-:Y:S05]  /*d350*/  EXIT ;  /* 0x000000000000794d */ /* 0x000fea0003800000 */
.L_x_1852:
        /* <DEDUP_REMOVED lines=10> */
.L_x_2486:


//--------------------- .text._ZN5flash44flash_bwd_dq_dk_dv_loop_seqk_parallel_kernelI23Flash_bwd_kernel_traitsILi64ELi128ELi128ELi8ELi4ELi4ELi4ELb0ELb0EN7cutlass10bfloat16_tE19Flash_kernel_traitsILi64ELi128ELi128ELi8ES3_EELb1ELb0ELb1ELb0ELb0ELb0ELb0EEEvNS_16Flash_bwd_paramsE --------------------------
	.section	.text._ZN5flash44flash_bwd_dq_dk_dv_loop_seqk_parallel_kernelI23Flash_bwd_kernel_traitsILi64ELi128ELi128ELi8ELi4ELi4ELi4ELb0ELb0EN7cutlass10bfloat16_tE19Flash_kernel_traitsILi64ELi128ELi128ELi8ES3_EELb1ELb0ELb1ELb0ELb0ELb0ELb0EEEvNS_16Flash_bwd_paramsE,"ax",@progbits
	.sectioninfo	@"SHI_REGISTERS=255"
	.align	128
        .global         _ZN5flash44flash_bwd_dq_dk_dv_loop_seqk_parallel_kernelI23Flash_bwd_kernel_traitsILi64ELi128ELi128ELi8ELi4ELi4ELi4ELb0ELb0EN7cutlass10bfloat16_tE19Flash_kernel_traitsILi64ELi128ELi128ELi8ES3_EELb1ELb0ELb1ELb0ELb0ELb0ELb0EEEvNS_16Flash_bwd_paramsE
        .type           _ZN5flash44flash_bwd_dq_dk_dv_loop_seqk_parallel_kernelI23Flash_bwd_kernel_traitsILi64ELi128ELi128ELi8ELi4ELi4ELi4ELb0ELb0EN7cutlass10bfloat16_tE19Flash_kernel_traitsILi64ELi128ELi128ELi8ES3_EELb1ELb0ELb1ELb0ELb0ELb0ELb0EEEvNS_16Flash_bwd_paramsE,@function
        .size           _ZN5flash44flash_bwd_dq_dk_dv_loop_seqk_parallel_kernelI23Flash_bwd_kernel_traitsILi64ELi128ELi128ELi8ELi4ELi4ELi4ELb0ELb0EN7cutlass10bfloat16_tE19Flash_kernel_traitsILi64ELi128ELi128ELi8ES3_EELb1ELb0ELb1ELb0ELb0ELb0ELb0EEEvNS_16Flash_bwd_paramsE,(.L_x_2487 - _ZN5flash44flash_bwd_dq_dk_dv_loop_seqk_parallel_kernelI23Flash_bwd_kernel_traitsILi64ELi128ELi128ELi8ELi4ELi4ELi4ELb0ELb0EN7cutlass10bfloat16_tE19Flash_kernel_traitsILi64ELi128ELi128ELi8ES3_EELb1ELb0ELb1ELb0ELb0ELb0ELb0EEEvNS_16Flash_bwd_paramsE)
        .other          _ZN5flash44flash_bwd_dq_dk_dv_loop_seqk_parallel_kernelI23Flash_bwd_kernel_traitsILi64ELi128ELi128ELi8ELi4ELi4ELi4ELb0ELb0EN7cutlass10bfloat16_tE19Flash_kernel_traitsILi64ELi128ELi128ELi8ES3_EELb1ELb0ELb1ELb0ELb0ELb0ELb0EEEvNS_16Flash_bwd_paramsE,@"STO_CUDA_ENTRY STV_DEFAULT"
_ZN5flash44flash_bwd_dq_dk_dv_loop_seqk_parallel_kernelI23Flash_bwd_kernel_traitsILi64ELi128ELi128ELi8ELi4ELi4ELi4ELb0ELb0EN7cutlass10bfloat16_tE19Flash_kernel_traitsILi64ELi128ELi128ELi8ES3_EELb1ELb0ELb1ELb0ELb0ELb0ELb0EEEvNS_16Flash_bwd_paramsE:
.text._ZN5flash44flash_bwd_dq_dk_dv_loop_seqk_parallel_kernelI23Flash_bwd_kernel_traitsILi64ELi128ELi128ELi8ELi4ELi4ELi4ELb0ELb0EN7cutlass10bfloat16_tE19Flash_kernel_traitsILi64ELi128ELi128ELi8ES3_EELb1ELb0ELb1ELb0ELb0ELb0ELb0EEEvNS_16Flash_bwd_paramsE:
        /* <DEDUP_REMOVED lines=13> */
[----:B------:R-:W-:Y:S01]  /*00d0*/  UMOV UR5, 0x80 ;  /* 0x0000008000057882 */ /* 0x000fe20000000000 */
[----:B------:R-:W-:Y:S01]  /*00e0*/  IMAD.MOV.U32 R233, RZ, RZ, 0x20 ;  /* 0x00000020ffe97424 */ /* 0x000fe200078e00ff */
[----:B------:R-:W-:Y:S01]  /*00f0*/  ULDC UR4, c[0x0][0x210] ;  /* 0x0000840000047ab9 */ /* 0x000fe20000000800 */
[----:B------:R-:W-:Y:S01]  /*0100*/  IMAD.MOV.U32 R231, RZ, RZ, -0x10 ;  /* 0xfffffff0ffe77424 */ /* 0x000fe200078e00ff */
[----:B------:R-:W-:Y:S02]  /*0110*/  ULDC UR59, c[0x0][0x234] ;  /* 0x00008d00003b7ab9 */ /* 0x000fe40000000800 */
[----:B------:R-:W-:Y:S01]  /*0120*/  ULDC UR11, c[0x0][0x374] ;  /* 0x0000dd00000b7ab9 */ /* 0x000fe20000000800 */
[----:B------:R-:W2:Y:S01]  /*0130*/  S2UR UR39, SR_CTAID.Z ;  /* 0x00000000002779c3 */ /* 0x000ea20000002700 */
[----:B------:R-:W-:-:S02]  /*0140*/  UIMAD UR59, UR5, UR4, UR59 ;  /* 0x00000004053b72a4 */ /* 0x000fc4000f8e023b */
[----:B------:R-:W-:Y:S02]  /*0150*/  UIMAD UR4, UR11, 0xc0, URZ ;  /* 0x000000c00b0478a4 */ /* 0x000fe4000f8e023f */
[----:B------:R-:W-:Y:S02]  /*0160*/  ULDC UR6, c[0x0][0x1c0] ;  /* 0x0000700000067ab9 */ /* 0x000fe40000000800 */
[----:B------:R-:W-:Y:S02]  /*0170*/  ULDC UR12, c[0x0][0x194] ;  /* 0x00006500000c7ab9 */ /* 0x000fe40000000800 */
[----:B------:R-:W-:Y:S02]  /*0180*/  ULDC.U8 UR9, c[0x0][0x3d0] ;  /* 0x0000f40000097ab9 */ /* 0x000fe40000000000 */
[----:B------:R-:W-:Y:S02]  /*0190*/  UISETP.NE.AND UP6, UPT, UR9, URZ, UPT ;  /* 0x0000003f0900728c */ /* 0x000fe4000bfc5270 */
[----:B------:R-:W-:Y:S01]  /*01a0*/  ULDC.U8 UR8, c[0x0][0x328] ;  /* 0x0000ca0000087ab9 */ /* 0x000fe20000000000 */
[----:B-1----:R-:W-:Y:S01]  /*01b0*/  SHF.R.S32.HI R5, RZ, 0x1f, R10 ;  /* 0x0000001fff057819 */ /* 0x002fe2000001140a */
[----:B------:R-:W-:-:S02]  /*01c0*/  UISETP.NE.AND UP5, UPT, UR8, URZ, UPT ;  /* 0x0000003f0800728c */ /* 0x000fc4000bfa5270 */
[----:B------:R-:W-:Y:S01]  /*01d0*/  ULDC UR50, c[0x0][0x22c] ;  /* 0x00008b0000327ab9 */ /* 0x000fe20000000800 */
[CC--:B------:R-:W-:Y:S01]  /*01e0*/  LEA.HI R0, R5.reuse, R10.reuse, RZ, 0x4 ;  /* 0x0000000a05007211 */ /* 0x0c0fe200078f20ff */
[----:B------:R-:W-:Y:S01]  /*01f0*/  ULDC UR40, c[0x0][0x1c0] ;  /* 0x0000700000287ab9 */ /* 0x000fe20000000800 */
[CC--:B------:R-:W-:Y:S01]  /*0200*/  LEA.HI R250, R5.reuse, R10.reuse, RZ, 0x7 ;  /* 0x0000000a05fa7211 */ /* 0x0c0fe200078f38ff */
[----:B------:R-:W-:Y:S01]  /*0210*/  ULDC UR10, c[0x0][0x1c0] ;  /* 0x00007000000a7ab9 */ /* 0x000fe20000000800 */
[CC--:B------:R-:W-:Y:S01]  /*0220*/  LEA.HI R2, R5.reuse, R10.reuse, RZ, 0x5 ;  /* 0x0000000a05027211 */ /* 0x0c0fe200078f28ff */
[----:B--2---:R-:W-:Y:S01]  /*0230*/  UIMAD UR5, UR38, UR6, UR39 ;  /* 0x00000006260572a4 */ /* 0x004fe2000f8e0227 */
[CC--:B------:R-:W-:Y:S01]  /*0240*/  LEA.HI R9, R5.reuse, R10.reuse, RZ, 0x3 ;  /* 0x0000000a05097211 */ /* 0x0c0fe200078f18ff */
[----:B------:R-:W-:Y:S01]  /*0250*/  UIMAD UR6, UR12, 0xc0, URZ ;  /* 0x000000c00c0678a4 */ /* 0x000fe2000f8e023f */
[CC--:B------:R-:W-:Y:S01]  /*0260*/  LEA.HI R13, R5.reuse, R10.reuse, RZ, 0x6 ;  /* 0x0000000a050d7211 */ /* 0x0c0fe200078f30ff */
[----:B------:R-:W-:Y:S01]  /*0270*/  USHF.R.S32.HI UR9, URZ, 0x1f, UR39 ;  /* 0x0000001f3f097899 */ /* 0x000fe20008011427 */
[----:B------:R-:W-:Y:S01]  /*0280*/  LEA.HI R5, R5, R10, RZ, 0x2 ;  /* 0x0000000a05057211 */ /* 0x000fe200078f10ff */
[----:B------:R-:W-:Y:S01]  /*0290*/  ULDC UR13, c[0x0][0x1c0] ;  /* 0x00007000000d7ab9 */ /* 0x000fe20000000800 */
[----:B------:R-:W-:Y:S01]  /*02a0*/  LOP3.LUT R3, R0, 0xfffffff0, RZ, 0xc0, !PT ;  /* 0xfffffff000037812 */ /* 0x000fe200078ec0ff */
[----:B------:R-:W-:Y:S01]  /*02b0*/  UIMAD.WIDE UR40, UR50, UR40, URZ ;  /* 0x00000028322872a5 */ /* 0x000fe2000f8e023f */
[----:B------:R-:W-:Y:S01]  /*02c0*/  LOP3.LUT R4, R5, 0x7ffffffc, RZ, 0xc0, !PT ;  /* 0x7ffffffc05047812 */ /* 0x000fe200078ec0ff */
[----:B------:R-:W-:Y:S01]  /*02d0*/  UIMAD UR51, UR39, UR50, URZ ;  /* 0x00000032273372a4 */ /* 0x000fe2000f8e023f */
[----:B------:R-:W-:Y:S01]  /*02e0*/  LOP3.LUT R6, R2, 0xffffffe0, RZ, 0xc0, !PT ;  /* 0xffffffe002067812 */ /* 0x000fe200078ec0ff */
[C---:B------:R-:W-:Y:S01]  /*02f0*/  IMAD.IADD R8, R10.reuse, 0x1, -R3 ;  /* 0x000000010a087824 */ /* 0x040fe200078e0a03 */
[----:B------:R-:W-:Y:S01]  /*0300*/  SHF.R.S32.HI R3, RZ, 0x4, R0 ;  /* 0x00000004ff037819 */ /* 0x000fe20000011400 */
[C---:B------:R-:W-:Y:S01]  /*0310*/  IMAD.IADD R14, R10.reuse, 0x1, -R4 ;  /* 0x000000010a0e7824 */ /* 0x040fe200078e0a04 */
[----:B------:R-:W-:Y:S01]  /*0320*/  SHF.R.S32.HI R4, RZ, 0x5, R2 ;  /* 0x00000005ff047819 */ /* 0x000fe20000011402 */
[----:B------:R-:W-:Y:S01]  /*0330*/  IMAD.IADD R6, R10, 0x1, -R6 ;  /* 0x000000010a067824 */ /* 0x000fe200078e0a06 */
[----:B------:R-:W-:Y:S01]  /*0340*/  LEA.HI R0, R0, R3, RZ, 0x1 ;  /* 0x0000000300007211 */ /* 0x000fe200078f08ff */
[----:B------:R-:W-:Y:S01]  /*0350*/  UIMAD UR50, UR50, UR10, URZ ;  /* 0x0000000a323272a4 */ /* 0x000fe2000f8e023f */
[----:B------:R-:W-:Y:S01]  /*0360*/  SHF.R.S32.HI R2, RZ, 0x1f, R2 ;  /* 0x0000001fff027819 */ /* 0x000fe20000011402 */
[----:B------:R-:W-:Y:S01]  /*0370*/  ULDC UR15, c[0x0][0x1c0] ;  /* 0x00007000000f7ab9 */ /* 0x000fe20000000800 */
[----:B------:R-:W-:Y:S01]  /*0380*/  LOP3.LUT R7, R9, 0xfffffff8, RZ, 0xc0, !PT ;  /* 0xfffffff809077812 */ /* 0x000fe200078ec0ff */
[----:B------:R-:W-:Y:S01]  /*0390*/  ULDC UR16, c[0x0][0x224] ;  /* 0x0000890000107ab9 */ /* 0x000fe20000000800 */
[----:B------:R-:W-:Y:S01]  /*03a0*/  LOP3.LUT R0, R0, 0xfffffffe, RZ, 0xc0, !PT ;  /* 0xfffffffe00007812 */ /* 0x000fe200078ec0ff */
[----:B------:R-:W-:Y:S01]  /*03b0*/  USHF.R.S32.HI UR8, URZ, 0x1f, UR16 ;  /* 0x0000001f3f087899 */ /* 0x000fe20008011410 */
[----:B------:R-:W-:Y:S01]  /*03c0*/  LEA.HI R2, R2, R4, RZ, 0x2 ;  /* 0x0000000402027211 */ /* 0x000fe200078f10ff */
[----:B------:R-:W-:Y:S01]  /*03d0*/  IMAD.IADD R7, R10, 0x1, -R7 ;  /* 0x000000010a077824 */ /* 0x000fe200078e0a07 */
[----:B------:R-:W-:Y:S01]  /*03e0*/  SHF.R.S32.HI R250, RZ, 0x7, R250 ;  /* 0x00000007fffa7819 */ /* 0x000fe200000114fa */
[----:B------:R-:W-:Y:S01]  /*03f0*/  IMAD.IADD R10, R3, 0x1, -R0 ;  /* 0x00000001030a7824 */ /* 0x000fe200078e0a00 */
[----:B------:R-:W-:Y:S01]  /*0400*/  LOP3.LUT R2, R2, 0xfffffffc, RZ, 0xc0, !PT ;  /* 0xfffffffc02027812 */ /* 0x000fe200078ec0ff */
[C---:B------:R-:W-:Y:S01]  /*0410*/  IMAD.SHL.U32 R238, R7.reuse, 0x8, RZ ;  /* 0x0000000807ee7824 */ /* 0x040fe200078e00ff */
[--C-:B------:R-:W-:Y:S01]  /*0420*/  SHF.R.S32.HI R3, RZ, 0x2, R5.reuse ;  /* 0x00000002ff037819 */ /* 0x100fe20000011405 */
[----:B------:R-:W-:Y:S01]  /*0430*/  UIMAD.WIDE.U32 UR46, UR38, UR16, URZ ;  /* 0x00000010262e72a5 */ /* 0x000fe2000f8e003f */
[----:B------:R-:W-:Y:S01]  /*0440*/  SHF.R.S32.HI R0, RZ, 0x1f, R5 ;  /* 0x0000001fff007819 */ /* 0x000fe20000011405 */
[----:B------:R-:W-:Y:S01]  /*0450*/  IMAD.IADD R15, R4, 0x1, -R2 ;  /* 0x00000001040f7824 */ /* 0x000fe200078e0a02 */
[----:B------:R-:W-:Y:S01]  /*0460*/  SHF.R.S32.HI R2, RZ, 0x1f, R6 ;  /* 0x0000001fff027819 */ /* 0x000fe20000011406 */
[----:B------:R-:W-:Y:S01]  /*0470*/  USHF.L.U32 UR49, UR50, 0x7, URZ ;  /* 0x0000000732317899 */ /* 0x000fe2000800063f */
        /* <DEDUP_REMOVED lines=11> */
[----:B------:R-:W-:Y:S01]  /*0530*/  ULDC UR61, c[0x0][0x1c8] ;  /* 0x00007200003d7ab9 */ /* 0x000fe20000000800 */
[----:B------:R-:W-:Y:S01]  /*0540*/  LOP3.LUT R0, R2, 0x1c0, RZ, 0xc0, !PT ;  /* 0x000001c002007812 */ /* 0x000fe200078ec0ff */
[----:B------:R-:W-:Y:S01]  /*0550*/  @UP5 UIMAD UR60, UR38, UR54, URZ ;  /* 0x00000036263c52a4 */ /* 0x000fe2000f8e023f */
[----:B------:R-:W-:Y:S01]  /*0560*/  LEA.HI R11, R3, R8, RZ, 0x3 ;  /* 0x00000008030b7211 */ /* 0x000fe200078f18ff */
[----:B------:R-:W-:Y:S01]  /*0570*/  UIMAD UR58, UR5, UR58, URZ ;  /* 0x0000003a053a72a4 */ /* 0x000fe2000f8e023f */
[----:B------:R-:W-:Y:S01]  /*0580*/  SHF.R.U32.HI R3, RZ, 0x3, R0 ;  /* 0x00000003ff037819 */ /* 0x000fe20000011600 */
[----:B------:R-:W-:Y:S01]  /*0590*/  ULDC UR43, c[0x0][0x2e8] ;  /* 0x0000ba00002b7ab9 */ /* 0x000fe20000000800 */
[----:B------:R-:W-:Y:S01]  /*05a0*/  LOP3.LUT R2, R0, 0x38, R238, 0xf8, !PT ;  /* 0x0000003800027812 */ /* 0x000fe200078ef8ee */
[----:B------:R-:W-:Y:S01]  /*05b0*/  ULDC UR42, c[0x0][0x2e8] ;  /* 0x0000ba00002a7ab9 */ /* 0x000fe20000000800 */
[----:B------:R-:W-:Y:S01]  /*05c0*/  LOP3.LUT R0, R11, 0xfffffff8, RZ, 0xc0, !PT ;  /* 0xfffffff80b007812 */ /* 0x000fe200078ec0ff */
[----:B------:R-:W-:Y:S01]  /*05d0*/  ULDC.U8 UR7, c[0x0][0x2d8] ;  /* 0x0000b60000077ab9 */ /* 0x000fe20000000000 */
[----:B------:R-:W-:Y:S01]  /*05e0*/  LOP3.LUT R3, R2, R3, RZ, 0x3c, !PT ;  /* 0x0000000302037212 */ /* 0x000fe200078e3cff */
[----:B------:R-:W-:Y:S01]  /*05f0*/  IMAD.SHL.U32 R2, R13, 0x8, RZ ;  /* 0x000000080d027824 */ /* 0x000fe200078e00ff */
[----:B------:R-:W-:Y:S01]  /*0600*/  LOP3.LUT R4, R6, 0x1, RZ, 0xc0, !PT ;  /* 0x0000000106047812 */ /* 0x000fe200078ec0ff */
[----:B------:R-:W-:Y:S01]  /*0610*/  IMAD.IADD R12, R8, 0x1, -R0 ;  /* 0x00000001080c7824 */ /* 0x000fe200078e0a00 */
[C---:B------:R-:W-:Y:S01]  /*0620*/  LOP3.LUT P3, RZ, R7.reuse, 0x4, RZ, 0xc0, !PT ;  /* 0x0000000407ff7812 */ /* 0x040fe2000786c0ff */
[----:B------:R-:W-:Y:S01]  /*0630*/  IMAD.SHL.U32 R0, R7, 0x40, RZ ;  /* 0x0000004007007824 */ /* 0x000fe200078e00ff */
[----:B------:R-:W-:Y:S01]  /*0640*/  LOP3.LUT R2, R3, 0xfffffe00, R2, 0xf8, !PT ;  /* 0xfffffe0003027812 */ /* 0x000fe200078ef802 */
[----:B------:R-:W-:Y:S01]  /*0650*/  IMAD.SHL.U32 R3, R10, 0x200, RZ ;  /* 0x000002000a037824 */ /* 0x000fe200078e00ff */
[----:B------:R-:W-:Y:S01]  /*0660*/  ISETP.NE.U32.AND P0, PT, R4, 0x1, PT ;  /* 0x000000010400780c */ /* 0x000fe20003f05070 */
[----:B------:R-:W-:Y:S01]  /*0670*/  IMAD.SHL.U32 R8, R10, 0x10, RZ ;  /* 0x000000100a087824 */ /* 0x000fe200078e00ff */
[----:B------:R-:W-:Y:S01]  /*0680*/  LOP3.LUT R0, R0, 0x1c0, RZ, 0xc0, !PT ;  /* 0x000001c000007812 */ /* 0x000fe200078ec0ff */
[----:B------:R1:W-:Y:S01]  /*0690*/  STL [R1], R2 ;  /* 0x0000000201007387 */ /* 0x0003e20000100800 */
[----:B------:R-:W-:Y:S01]  /*06a0*/  R2P PR, R6, 0x6 ;  /* 0x0000000606007804 */ /* 0x000fe20000000000 */
[----:B------:R-:W-:Y:S01]  /*06b0*/  ULOP3.LUT UR61, UR39, UR61, URZ, 0x3c, !UPT ;  /* 0x0000003d273d7292 */ /* 0x000fe2000f8e3c3f */
[----:B------:R-:W-:Y:S01]  /*06c0*/  LOP3.LUT R179, R0, 0x8, R9, 0xf8, !PT ;  /* 0x0000000800b37812 */ /* 0x000fe200078ef809 */
[----:B------:R-:W-:Y:S01]  /*06d0*/  UIMAD UR57, UR8, UR38, URZ ;  /* 0x00000026083972a4 */ /* 0x000fe2000f8e023f */
[C---:B------:R-:W-:Y:S01]  /*06e0*/  SEL R181, R233.reuse, 0xffffffe0, !P4 ;  /* 0xffffffe0e9b57807 */ /* 0x040fe20006000000 */
[----:B------:R-:W-:Y:S01]  /*06f0*/  UIMAD UR55, UR41, UR46, URZ ;  /* 0x0000002e293772a4 */ /* 0x000fe2000f8e023f */
[----:B------:R-:W-:Y:S01]  /*0700*/  SEL R233, R233, 0xffffffe0, !P1 ;  /* 0xffffffe0e9e97807 */ /* 0x000fe20004800000 */
[----:B------:R-:W-:Y:S01]  /*0710*/  USHF.R.S32.HI UR56, URZ, 0x1f, UR51 ;  /* 0x0000001f3f387899 */ /* 0x000fe20008011433 */
[----:B------:R-:W-:Y:S01]  /*0720*/  SEL R231, R231, 0x10, !P0 ;  /* 0x00000010e7e77807 */ /* 0x000fe20004000000 */
[----:B------:R-:W-:-:S02]  /*0730*/  UIMAD.WIDE.U32 UR44, UR40, UR46, URZ ;  /* 0x0000002e282c72a5 */ /* 0x000fc4000f8e003f */
[----:B------:R-:W-:Y:S01]  /*0740*/  USHF.R.S32.HI UR53, URZ, 0x1f, UR49 ;  /* 0x0000001f3f357899 */ /* 0x000fe20008011431 */
[----:B-1----:R-:W-:-:S05]  /*0750*/  IMAD.SHL.U32 R2, R15, 0x10, RZ ;  /* 0x000000100f027824 */ /* 0x002fca00078e00ff */
[----:B------:R-:W-:Y:S02]  /*0760*/  LOP3.LUT R5, R0, 0x30, R2, 0xf8, !PT ;  /* 0x0000003000057812 */ /* 0x000fe400078ef802 */
[----:B------:R-:W-:Y:S02]  /*0770*/  SHF.R.U32.HI R0, RZ, 0x3, R0 ;  /* 0x00000003ff007819 */ /* 0x000fe40000011600 */
[----:B------:R-:W-:Y:S01]  /*0780*/  LEA.HI.SX32 R243, R243, R2, 0x1e ;  /* 0x00000002f3f37211 */ /* 0x000fe200078ff2ff */
[----:B------:R-:W-:Y:S01]  /*0790*/  IMAD R2, R250, 0x1000, R3 ;  /* 0x00001000fa027824 */ /* 0x000fe200078e0203 */
[----:B------:R-:W-:Y:S02]  /*07a0*/  LOP3.LUT R179, R179, R0, RZ, 0x3c, !PT ;  /* 0x00000000b3b37212 */ /* 0x000fe400078e3cff */
[----:B------:R-:W-:-:S03]  /*07b0*/  LOP3.LUT R4, R5, 0x8, R9, 0xf8, !PT ;  /* 0x0000000805047812 */ /* 0x000fc600078ef809 */
[----:B------:R-:W-:Y:S01]  /*07c0*/  IMAD.IADD R179, R2, 0x1, R179 ;  /* 0x0000000102b37824 */ /* 0x000fe200078e02b3 */
[----:B------:R-:W-:Y:S01]  /*07d0*/  LOP3.LUT R3, R3, R4, R0, 0xf6, !PT ;  /* 0x0000000403037212 */ /* 0x000fe200078ef600 */
[----:B------:R-:W-:Y:S01]  /*07e0*/  IMAD.U32 R2, RZ, RZ, UR4 ;  /* 0x00000004ff027e24 */ /* 0x000fe2000f8e00ff */
[----:B------:R-:W-:Y:S01]  /*07f0*/  UIMAD UR4, UR38, UR13, UR39 ;  /* 0x0000000d260472a4 */ /* 0x000fe2000f8e0227 */
[----:B------:R-:W-:Y:S02]  /*0800*/  IMAD.SHL.U32 R0, R6, 0x40, RZ ;  /* 0x0000004006007824 */ /* 0x000fe400078e00ff */
[----:B------:R-:W-:Y:S01]  /*0810*/  IMAD.SHL.U32 R6, R14, 0x2, RZ ;  /* 0x000000020e067824 */ /* 0x000fe200078e00ff */
[----:B------:R1:W-:Y:S01]  /*0820*/  STL [R1+0x3c], R2 ;  /* 0x00003c0201007387 */ /* 0x0003e20000100800 */
[----:B------:R-:W-:Y:S01]  /*0830*/  IMAD.SHL.U32 R179, R179, 0x2, RZ ;  /* 0x00000002b3b37824 */ /* 0x000fe200078e00ff */
[----:B------:R-:W-:Y:S01]  /*0840*/  LOP3.LUT R0, R0, 0x1c0, RZ, 0xc0, !PT ;  /* 0x000001c000007812 */ /* 0x000fe200078ec0ff */
[--C-:B------:R-:W-:Y:S01]  /*0850*/  IMAD R5, R250, 0x2000, R6.reuse ;  /* 0x00002000fa057824 */ /* 0x100fe200078e0206 */
[----:B------:R-:W-:Y:S01]  /*0860*/  USHF.L.U32 UR48, UR4, 0x5, URZ ;  /* 0x0000000504307899 */ /* 0x000fe2000800063f */
[----:B------:R-:W-:-:S02]  /*0870*/  IMAD R6, R15, 0x400, R6 ;  /* 0x000004000f067824 */ /* 0x000fc400078e0206 */
[----:B------:R-:W-:Y:S01]  /*0880*/  IMAD R5, R15, 0x400, R5 ;  /* 0x000004000f057824 */ /* 0x000fe200078e0205 */
[----:B------:R-:W-:Y:S01]  /*0890*/  USHF.R.S32.HI UR52, URZ, 0x1f, UR48 ;  /* 0x0000001f3f347899 */ /* 0x000fe20008011430 */
[----:B------:R-:W-:Y:S01]  /*08a0*/  IMAD.IADD R182, R179, 0x1, R181 ;  /* 0x00000001b3b67824 */ /* 0x000fe200078e02b5 */
[----:B------:R-:W-:Y:S01]  /*08b0*/  ULDC.64 UR4, c[0x0][0x118] ;  /* 0x0000460000047ab9 */ /* 0x000fe20000000a00 */
[----:B------:R-:W-:Y:S02]  /*08c0*/  IMAD.SHL.U32 R3, R3, 0x2, RZ ;  /* 0x0000000203037824 */ /* 0x000fe400078e00ff */
[----:B-1----:R-:W-:Y:S01]  /*08d0*/  IMAD.U32 R2, RZ, RZ, UR6 ;  /* 0x00000006ff027e24 */ /* 0x002fe2000f8e00ff */
[----:B------:R-:W-:-:S04]  /*08e0*/  USHF.R.S32.HI UR6, URZ, 0x1f, UR39 ;  /* 0x0000001f3f067899 */ /* 0x000fc80008011427 */
[----:B------:R1:W-:Y:S02]  /*08f0*/  STL [R1+0x38], R2 ;  /* 0x0000380201007387 */ /* 0x0003e40000100800 */
[----:B------:R-:W-:Y:S01]  /*0900*/  IMAD.U32 R4, RZ, RZ, UR6 ;  /* 0x00000006ff047e24 */ /* 0x000fe2000f8e00ff */
[----:B------:R-:W-:Y:S01]  /*0910*/  SHF.R.U32.HI R4, RZ, 0x3, R0 ;  /* 0x00000003ff047819 */ /* 0x000fe20000011600 */
[----:B------:R-:W-:-:S03]  /*0920*/  USHF.L.U32 UR6, UR38, 0x7, URZ ;  /* 0x0000000726067899 */ /* 0x000fc6000800063f */
[----:B------:R-:W-:-:S03]  /*0930*/  LOP3.LUT R7, R4, R0, RZ, 0xfc, !PT ;  /* 0x0000000004077212 */ /* 0x000fc600078efcff */
[----:B------:R-:W-:Y:S01]  /*0940*/  IMAD.U32 R13, RZ, RZ, UR6 ;  /* 0x00000006ff0d7e24 */ /* 0x000fe2000f8e00ff */
[----:B------:R-:W-:Y:S01]  /*0950*/  USHF.R.S32.HI UR6, URZ, 0x1f, UR38 ;  /* 0x0000001f3f067899 */ /* 0x000fe20008011426 */
[----:B------:R-:W-:Y:S02]  /*0960*/  IMAD.IADD R7, R7, 0x1, R5 ;  /* 0x0000000107077824 */ /* 0x000fe400078e0205 */
[----:B------:R-:W-:Y:S02]  /*0970*/  IMAD.SHL.U32 R5, R10, 0x8, RZ ;  /* 0x000000080a057824 */ /* 0x000fe400078e00ff */
[----:B------:R-:W-:-:S04]  /*0980*/  IMAD.SHL.U32 R229, R7, 0x2, RZ ;  /* 0x0000000207e57824 */ /* 0x000fc800078e00ff */
[C---:B------:R-:W-:Y:S02]  /*0990*/  IMAD.IADD R232, R229.reuse, 0x1, R231 ;  /* 0x00000001e5e87824 */ /* 0x040fe400078e02e7 */
[--C-:B------:R-:W-:Y:S02]  /*09a0*/  IMAD.IADD R236, R229, 0x1, R233.reuse ;  /* 0x00000001e5ec7824 */ /* 0x100fe400078e02e9 */
[----:B------:R-:W-:Y:S02]  /*09b0*/  IMAD.IADD R235, R232, 0x1, R233 ;  /* 0x00000001e8eb7824 */ /* 0x000fe400078e02e9 */
[----:B-1----:R-:W-:-:S05]  /*09c0*/  IMAD.SHL.U32 R2, R250, 0x8, RZ ;  /* 0x00000008fa027824 */ /* 0x002fca00078e00ff */
[----:B------:R-:W-:-:S04]  /*09d0*/  LOP3.LUT R2, R2, 0x8, RZ, 0xc0, !PT ;  /* 0x0000000802027812 */ /* 0x000fc800078ec0ff */
[----:B------:R-:W-:Y:S02]  /*09e0*/  LOP3.LUT R9, R2, 0x10, R8, 0xf8, !PT ;  /* 0x0000001002097812 */ /* 0x000fe400078ef808 */
[----:B------:R-:W-:Y:S01]  /*09f0*/  LOP3.LUT R8, R4, R0, R2, 0x1e, !PT ;  /* 0x0000000004087212 */ /* 0x000fe200078e1e02 */
[----:B------:R-:W-:Y:S02]  /*0a00*/  IMAD.SHL.U32 R2, R12, 0x40, RZ ;  /* 0x000000400c027824 */ /* 0x000fe400078e00ff */
[----:B------:R-:W-:Y:S01]  /*0a10*/  IMAD.U32 R0, RZ, RZ, UR6 ;  /* 0x00000006ff007e24 */ /* 0x000fe2000f8e00ff */
[----:B------:R-:W-:Y:S01]  /*0a20*/  @!UP5 UIMAD UR6, UR38, UR15, UR39 ;  /* 0x0000000f2606d2a4 */ /* 0x000fe2000f8e0227 */
[----:B------:R-:W-:Y:S01]  /*0a30*/  IMAD.U32 R4, RZ, RZ, UR9 ;  /* 0x00000009ff047e24 */ /* 0x000fe2000f8e00ff */
[----:B------:R-:W-:Y:S01]  /*0a40*/  LOP3.LUT R2, R2, 0x1c0, RZ, 0xc0, !PT ;  /* 0x000001c002027812 */ /* 0x000fe200078ec0ff */
[----:B------:R-:W-:Y:S01]  /*0a50*/  IMAD.SHL.U32 R0, R11, 0x40, RZ ;  /* 0x000000400b007824 */ /* 0x000fe200078e00ff */
[----:B------:R-:W-:Y:S01]  /*0a60*/  @!UP5 UIMAD UR54, UR6, UR54, URZ ;  /* 0x000000360636d2a4 */ /* 0x000fe2000f8e023f */
[----:B------:R-:W-:Y:S01]  /*0a70*/  IMAD.IADD R6, R6, 0x1, R8 ;  /* 0x0000000106067824 */ /* 0x000fe200078e0208 */
[----:B------:R-:W-:-:S02]  /*0a80*/  LOP3.LUT R5, R2, 0x8, R5, 0xf8, !PT ;  /* 0x0000000802057812 */ /* 0x000fc400078ef805 */
[--C-:B------:R-:W-:Y:S02]  /*0a90*/  SHF.R.U32.HI R4, RZ, 0x3, R2.reuse ;  /* 0x00000003ff047819 */ /* 0x100fe40000011602 */
[----:B------:R-:W-:Y:S02]  /*0aa0*/  LOP3.LUT R0, R0, 0xfffffe00, RZ, 0xc0, !PT ;  /* 0xfffffe0000007812 */ /* 0x000fe400078ec0ff */
[----:B------:R-:W-:Y:S02]  /*0ab0*/  LOP3.LUT R5, R5, R4, RZ, 0x3c, !PT ;  /* 0x0000000405057212 */ /* 0x000fe400078e3cff */
[----:B------:R-:W-:Y:S01]  /*0ac0*/  LOP3.LUT R2, R4, R9, R2, 0x1e, !PT ;  /* 0x0000000904027212 */ /* 0x000fe200078e1e02 */
[----:B------:R-:W-:Y:S02]  /*0ad0*/  IMAD.MOV.U32 R4, RZ, RZ, 0x40 ;  /* 0x00000040ff047424 */ /* 0x000fe400078e00ff */
[----:B------:R-:W-:Y:S01]  /*0ae0*/  IMAD R187, R15, 0x400, R0 ;  /* 0x000004000fbb7824 */ /* 0x000fe200078e0200 */
[----:B------:R-:W-:Y:S01]  /*0af0*/  LOP3.LUT R186, R2, R0, RZ, 0xfc, !PT ;  /* 0x0000000002ba7212 */ /* 0x000fe200078efcff */
[----:B------:R-:W-:Y:S01]  /*0b00*/  IMAD.MOV.U32 R2, RZ, RZ, 0x440 ;  /* 0x00000440ff027424 */ /* 0x000fe200078e00ff */
[----:B------:R-:W-:Y:S01]  /*0b10*/  SEL R180, R4, 0xffffffc0, !P3 ;  /* 0xffffffc004b47807 */ /* 0x000fe20005800000 */
[----:B------:R-:W-:Y:S01]  /*0b20*/  IMAD.IADD R187, R187, 0x1, R5 ;  /* 0x00000001bbbb7824 */ /* 0x000fe200078e0205 */
[----:B------:R-:W-:-:S02]  /*0b30*/  LEA R0, R6, 0xc000, 0x1 ;  /* 0x0000c00006007811 */ /* 0x000fc400078e08ff */
        /* <DEDUP_REMOVED lines=38> */
.L_x_1931:
        /* <DEDUP_REMOVED lines=54> */
.L_x_1853:
        /* <DEDUP_REMOVED lines=32> */
[----:B-1----:R-:W-:-:S02]  /*1300*/  UISETP.NE.AND UP0, UPT, UR35, -0x1, UPT ;  /* 0xffffffff2300788c */ /* 0x002fc4000bf05270 */
        /* <DEDUP_REMOVED lines=34> */
.L_x_1855:
        /* <DEDUP_REMOVED lines=18> */
.L_x_1856:
        /* <DEDUP_REMOVED lines=11> */
[----:B------:R-:W-:-:S04]  /*1700*/  @!UP3 UIMAD UR10, UR33, UR8, URZ ;  /* 0x00000008210ab2a4 */ /* 0x000fc8000f8e023f */
[----:B------:R-:W-:Y:S01]  /*1710*/  @!UP3 UIMAD UR10, UR38, UR9, UR10 ;  /* 0x00000009260ab2a4 */ /* 0x000fe2000f8e020a */
[----:B-1----:R-:W1:Y:S01]  /*1720*/  MUFU.RCP R4, R4 ;  /* 0x0000000400047308 */ /* 0x002e620000001000 */
[----:B------:R-:W-:-:S04]  /*1730*/  @!UP3 UIMAD.WIDE.U32 UR8, UR38, UR8, URZ ;  /* 0x000000082608b2a5 */ /* 0x000fc8000f8e003f */
[----:B------:R-:W-:Y:S02]  /*1740*/  @!UP3 UIADD3 UR28, UR9, UR10, URZ ;  /* 0x0000000a091cb290 */ /* 0x000fe4000fffe03f */
[----:B------:R-:W-:Y:S02]  /*1750*/  UIMAD UR10, UR41, UR15, URZ ;  /* 0x0000000f290a72a4 */ /* 0x000fe4000f8e023f */
[----:B------:R-:W-:Y:S02]  /*1760*/  @!UP3 UMOV UR25, UR8 ;  /* 0x000000080019bc82 */ /* 0x000fe40008000000 */
[----:B------:R-:W-:Y:S01]  /*1770*/  UIMAD UR8, UR33, UR13, UR57 ;  /* 0x0000000d210872a4 */ /* 0x000fe2000f8e0239 */
[----:B------:R-:W2:Y:S03]  /*1780*/  S2UR UR13, SR_CTAID.X ;  /* 0x00000000000d79c3 */ /* 0x000ea60000002500 */
        /* <DEDUP_REMOVED lines=8> */
[----:B------:R-:W-:Y:S01]  /*1810*/  ULDC.64 UR10, c[0x0][0x3d8] ;  /* 0x0000f600000a7ab9 */ /* 0x000fe20000000a00 */
[----:B-1----:R-:W-:Y:S01]  /*1820*/  IMAD.MOV R0, RZ, RZ, -R5 ;  /* 0x000000ffff007224 */ /* 0x002fe200078e0a05 */
[----:B--2---:R-:W-:Y:S01]  /*1830*/  UIMAD.WIDE.U32 UR8, UR13, UR10, URZ ;  /* 0x0000000a0d0872a5 */ /* 0x004fe2000f8e003f */
[----:B------:R-:W-:Y:S02]  /*1840*/  IMAD.MOV.U32 R4, RZ, RZ, RZ ;  /* 0x000000ffff047224 */ /* 0x000fe400078e00ff */
[----:B------:R-:W-:Y:S01]  /*1850*/  IMAD R0, R0, R6, RZ ;  /* 0x0000000600007224 */ /* 0x000fe200078e02ff */
[----:B------:R-:W-:-:S02]  /*1860*/  USEL UR21, UR8, URZ, UP6 ;  /* 0x0000003f08157287 */ /* 0x000fc4000b000000 */
[----:B------:R-:W-:Y:S01]  /*1870*/  UIMAD UR11, UR13, UR11, UR9 ;  /* 0x0000000b0d0b72a4 */ /* 0x000fe2000f8e0209 */
[----:B------:R-:W-:Y:S01]  /*1880*/  IMAD.HI.U32 R0, R5, R0, R4 ;  /* 0x0000000005007227 */ /* 0x000fe200078e0004 */
[----:B------:R-:W-:Y:S02]  /*1890*/  USHF.L.U64.HI UR8, UR38, 0x7, UR33 ;  /* 0x0000000726087899 */ /* 0x000fe40008010221 */
[----:B------:R-:W-:Y:S02]  /*18a0*/  USHF.L.U32 UR13, UR38, 0x7, URZ ;  /* 0x00000007260d7899 */ /* 0x000fe4000800063f */
[----:B------:R-:W-:Y:S01]  /*18b0*/  USEL UR9, UR8, URZ, UP1 ;  /* 0x0000003f08097287 */ /* 0x000fe20008800000 */
[----:B------:R-:W-:Y:S01]  /*18c0*/  IMAD.HI.U32 R0, R0, R2, RZ ;  /* 0x0000000200007227 */ /* 0x000fe200078e00ff */
[----:B------:R-:W-:-:S03]  /*18d0*/  USEL UR8, UR13, URZ, UP1 ;  /* 0x0000003f0d087287 */ /* 0x000fc60008800000 */
[----:B------:R-:W-:Y:S01]  /*18e0*/  IMAD.MOV R4, RZ, RZ, -R0 ;  /* 0x000000ffff047224 */ /* 0x000fe200078e0a00 */
[----:B------:R-:W-:Y:S02]  /*18f0*/  UIADD3 UR8, UP1, UR18, UR8, URZ ;  /* 0x0000000812087290 */ /* 0x000fe4000ff3e03f */
[----:B------:R-:W-:Y:S01]  /*1900*/  ULDC UR13, c[0x0][0x234] ;  /* 0x00008d00000d7ab9 */ /* 0x000fe20000000800 */
[C---:B------:R-:W-:Y:S01]  /*1910*/  IMAD R2, R6.reuse, R4, R2 ;  /* 0x0000000406027224 */ /* 0x040fe200078e0202 */
[----:B------:R-:W-:Y:S02]  /*1920*/  UIADD3.X UR10, UR29, UR9, URZ, UP1, !UPT ;  /* 0x000000091d0a7290 */ /* 0x000fe40008ffe43f */
[----:B------:R-:W-:Y:S02]  /*1930*/  UIMAD UR9, UR41, UR8, URZ ;  /* 0x00000008290972a4 */ /* 0x000fe4000f8e023f */
[----:B------:R-:W-:Y:S02]  /*1940*/  ISETP.GT.U32.AND P1, PT, R6, R2, PT ;  /* 0x000000020600720c */ /* 0x000fe40003f24070 */
[----:B------:R-:W-:-:S02]  /*1950*/  UIMAD UR10, UR40, UR10, UR9 ;  /* 0x0000000a280a72a4 */ /* 0x000fc4000f8e0209 */
[----:B------:R-:W-:-:S04]  /*1960*/  @UP5 USEL UR9, UR60, UR15, !UP3 ;  /* 0x0000000f3c095287 */ /* 0x000fc8000d800000 */
[----:B------:R-:W-:Y:S02]  /*1970*/  @UP5 UIMAD UR16, UR39, UR13, UR9 ;  /* 0x0000000d271052a4 */ /* 0x000fe4000f8e0209 */
[----:B------:R-:W-:Y:S02]  /*1980*/  UIMAD.WIDE.U32 UR8, UR40, UR8, URZ ;  /* 0x00000008280872a5 */ /* 0x000fe4000f8e003f */
[----:B------:R-:W-:Y:S01]  /*1990*/  USEL UR13, UR11, URZ, UP6 ;  /* 0x0000003f0b0d7287 */ /* 0x000fe2000b000000 */
[----:B------:R-:W-:Y:S01]  /*19a0*/  @!P1 IMAD.IADD R2, R2, 0x1, -R6 ;  /* 0x0000000102029824 */ /* 0x000fe200078e0a06 */
[----:B------:R-:W-:Y:S01]  /*19b0*/  @!P1 IADD3 R0, R0, 0x1, RZ ;  /* 0x0000000100009810 */ /* 0x000fe20007ffe0ff */
[----:B------:R-:W-:Y:S01]  /*19c0*/  @!UP5 UMOV UR16, UR54 ;  /* 0x000000360010dc82 */ /* 0x000fe20008000000 */
[----:B------:R-:W-:Y:S01]  /*19d0*/  ISETP.LE.AND P1, PT, RZ, UR61, PT ;  /* 0x0000003dff007c0c */ /* 0x000fe2000bf23270 */
[----:B------:R-:W-:Y:S01]  /*19e0*/  UIADD3 UR11, UR9, UR10, URZ ;  /* 0x0000000a090b7290 */ /* 0x000fe2000fffe03f */
        /* <DEDUP_REMOVED lines=13> */
.L_x_1857:
[----:B------:R-:W-:Y:S02]  /*1ac0*/  UMOV UR10, UR58 ;  /* 0x0000003a000a7c82 */ /* 0x000fe40008000000 */
.L_x_1858:
[----:B------:R-:W1:Y:S01]  /*1ad0*/  S2R R19, SR_TID.X ;  /* 0x0000000000137919 */ /* 0x000e620000002100 */
[----:B------:R-:W-:Y:S01]  /*1ae0*/  UIADD3 UR8, UP4, UP3, UR8, UR49, UR51 ;  /* 0x0000003108087290 */ /* 0x000fe2000fb9e033 */
[----:B------:R-:W-:Y:S01]  /*1af0*/  IMAD.U32 R10, RZ, RZ, UR5 ;  /* 0x00000005ff0a7e24 */ /* 0x000fe2000f8e00ff */
[----:B------:R-:W-:Y:S01]  /*1b00*/  USHF.R.S32.HI UR5, URZ, 0x1f, UR39 ;  /* 0x0000001f3f057899 */ /* 0x000fe20008011427 */
[----:B------:R-:W-:Y:S01]  /*1b10*/  SHF.R.S32.HI R239, RZ, 0x1f, R238 ;  /* 0x0000001fffef7819 */ /* 0x000fe200000114ee */
[----:B------:R-:W-:Y:S01]  /*1b20*/  UIADD3 UR21, UP2, UP1, UR21, UR8, UR22 ;  /* 0x0000000815157290 */ /* 0x000fe2000f95e016 */
[----:B------:R-:W-:Y:S01]  /*1b30*/  IMAD.U32 R8, RZ, RZ, UR4 ;  /* 0x00000004ff087e24 */ /* 0x000fe2000f8e00ff */
[----:B------:R-:W-:Y:S01]  /*1b40*/  UIADD3.X UR8, UR11, UR53, UR56, UP4, UP3 ;  /* 0x000000350b087290 */ /* 0x000fe2000a7e6438 */
[----:B------:R-:W-:Y:S01]  /*1b50*/  IMAD.U32 R9, RZ, RZ, UR18 ;  /* 0x00000012ff097e24 */ /* 0x000fe2000f8e00ff */
[----:B------:R-:W-:Y:S01]  /*1b60*/  UMOV UR22, 0x4 ;  /* 0x0000000400167882 */ /* 0x000fe20000000000 */
[----:B------:R-:W-:Y:S01]  /*1b70*/  BSSY B1, `(.L_x_1854) ;  /* 0x0000b9d000017945 */ /* 0x000fe20003800000 */
[----:B------:R-:W-:-:S03]  /*1b80*/  UIADD3.X UR17, UR13, UR8, UR17, UP2, UP1 ;  /* 0x000000080d117290 */ /* 0x000fc600097e2411 */
[----:B------:R-:W-:Y:S02]  /*1b90*/  ULDC.64 UR8, c[0x0][0x1a8] ;  /* 0x00006a0000087ab9 */ /* 0x000fe40000000a00 */
[----:B------:R-:W-:-:S04]  /*1ba0*/  UIMAD UR8, UR5, UR8, URZ ;  /* 0x00000008050872a4 */ /* 0x000fc8000f8e023f */
[----:B------:R-:W-:-:S03]  /*1bb0*/  UIMAD UR15, UR39, UR9, UR8 ;  /* 0x00000009270f72a4 */ /* 0x000fc6000f8e0208 */
[----:B------:R-:W-:Y:S01]  /*1bc0*/  ULDC.64 UR8, c[0x0][0x378] ;  /* 0x0000de0000087ab9 */ /* 0x000fe20000000a00 */
[----:B-1----:R-:W-:Y:S01]  /*1bd0*/  SHF.R.S32.HI R20, RZ, 0x1f, R19 ;  /* 0x0000001fff147819 */ /* 0x002fe20000011413 */
[----:B------:R-:W-:-:S03]  /*1be0*/  UIMAD UR8, UR5, UR8, URZ ;  /* 0x00000008050872a4 */ /* 0x000fc6000f8e023f */
[----:B------:R-:W-:Y:S01]  /*1bf0*/  LEA.HI R0, R20, R19, RZ, 0x3 ;  /* 0x0000001314007211 */ /* 0x000fe200078f18ff */
[----:B------:R-:W-:Y:S02]  /*1c00*/  UIMAD UR13, UR39, UR9, UR8 ;  /* 0x00000009270d72a4 */ /* 0x000fe4000f8e0208 */
[----:B------:R-:W-:Y:S01]  /*1c10*/  ULDC.64 UR4, c[0x0][0x3c8] ;  /* 0x0000f20000047ab9 */ /* 0x000fe20000000a00 */
[----:B------:R-:W-:Y:S01]  /*1c20*/  SHF.R.S32.HI R0, RZ, 0x3, R0 ;  /* 0x00000003ff007819 */ /* 0x000fe20000011400 */
[----:B------:R-:W-:Y:S02]  /*1c30*/  ULDC.64 UR8, c[0x0][0x370] ;  /* 0x0000dc0000087ab9 */ /* 0x000fe40000000a00 */
[----:B------:R-:W-:Y:S01]  /*1c40*/  UIMAD UR8, UR29, UR8, URZ ;  /* 0x000000081d0872a4 */ /* 0x000fe2000f8e023f */
[----:B------:R-:W-:Y:S02]  /*1c50*/  SHF.R.S32.HI R18, RZ, 0x1f, R0 ;  /* 0x0000001fff127819 */ /* 0x000fe40000011400 */
[----:B------:R-:W-:Y:S01]  /*1c60*/  IADD3 R2, P1, R0, UR18, RZ ;  /* 0x0000001200027c10 */ /* 0x000fe2000ff3e0ff */
[----:B------:R-:W-:-:S02]  /*1c70*/  UIMAD UR11, UR18, UR9, UR8 ;  /* 0x00000009120b72a4 */ /* 0x000fc4000f8e0208 */
[----:B------:R-:W-:Y:S01]  /*1c80*/  UIADD3 UR8, UR18, UR10, URZ ;  /* 0x0000000a12087290 */ /* 0x000fe2000fffe03f */
[----:B------:R-:W-:Y:S01]  /*1c90*/  IADD3.X R7, R18, UR29, RZ, P1, !PT ;  /* 0x0000001d12077c10 */ /* 0x000fe20008ffe4ff */
[----:B------:R-:W-:Y:S01]  /*1ca0*/  IMAD.WIDE.U32 R4, R2, c[0x0][0x190], R238 ;  /* 0x0000640002047a25 */ /* 0x000fe200078e00ee */
[----:B------:R-:W-:Y:S02]  /*1cb0*/  UIADD3 UR10, UR18, UR16, URZ ;  /* 0x00000010120a7290 */ /* 0x000fe4000fffe03f */
[----:B------:R-:W-:Y:S01]  /*1cc0*/  UIMAD.WIDE UR8, UR8, UR22, UR4 ;  /* 0x00000016080872a5 */ /* 0x000fe2000f8e0204 */
[----:B------:R-:W-:Y:S01]  /*1cd0*/  IMAD R7, R7, c[0x0][0x190], RZ ;  /* 0x0000640007077a24 */ /* 0x000fe200078e02ff */
[----:B------:R-:W-:Y:S01]  /*1ce0*/  IADD3 R6, P1, R4, UR32, RZ ;  /* 0x0000002004067c10 */ /* 0x000fe2000ff3e0ff */
[----:B------:R1:W2:Y:S01]  /*1cf0*/  R2UR UR4, R8 ;  /* 0x00000000080473c2 */ /* 0x0002a200000e0000 */
[----:B------:R-:W-:Y:S01]  /*1d00*/  ULDC UR32, c[0x0][0x2e8] ;  /* 0x0000ba0000207ab9 */ /* 0x000fe20000000800 */
[----:B------:R-:W-:-:S02]  /*1d10*/  IMAD R2, R2, c[0x0][0x194], R7 ;  /* 0x0000650002027a24 */ /* 0x000fc400078e0207 */
[----:B------:R-:W-:-:S03]  /*1d20*/  UMOV UR29, UR9 ;  /* 0x00000009001d7c82 */ /* 0x000fc60008000000 */
[----:B------:R-:W-:Y:S01]  /*1d30*/  IADD3.X R7, R5, UR30, R2, P1, !PT ;  /* 0x0000001e05077c10 */ /* 0x000fe20008ffe402 */
[----:B------:R-:W-:Y:S01]  /*1d40*/  UMOV UR30, UR8 ;  /* 0x00000008001e7c82 */ /* 0x000fe20008000000 */
[----:B------:R-:W-:Y:S01]  /*1d50*/  IADD3 R4, P1, R238, UR25, RZ ;  /* 0x00000019ee047c10 */ /* 0x000fe2000ff3e0ff */
[----:B------:R-:W-:Y:S01]  /*1d60*/  UIADD3 UR8, -UR6, UR12, UR19 ;  /* 0x0000000c06087290 */ /* 0x000fe2000fffe113 */
[----:B------:R3:W4:Y:S02]  /*1d70*/  R2UR UR5, R10 ;  /* 0x000000000a0573c2 */ /* 0x00072400000e0000 */
[----:B------:R-:W-:Y:S01]  /*1d80*/  IADD3.X R5, R239, UR28, RZ, P1, !PT ;  /* 0x0000001cef057c10 */ /* 0x000fe20008ffe4ff */
[----:B------:R-:W-:-:S04]  /*1d90*/  UIADD3 UR8, UR8, -UR32, URZ ;  /* 0x8000002008087290 */ /* 0x000fc8000fffe03f */
[----:B------:R-:W-:Y:S01]  /*1da0*/  USHF.R.S32.HI UR32, URZ, 0x1f, UR8 ;  /* 0x0000001f3f207899 */ /* 0x000fe20008011408 */
[----:B------:R-:W-:-:S03]  /*1db0*/  IMAD.WIDE.U32 R4, R9, c[0x0][0x370], R4 ;  /* 0x0000dc0009047a25 */ /* 0x000fc600078e0004 */
[----:B------:R-:W-:Y:S01]  /*1dc0*/  ULEA.HI UR32, UR32, UR8, URZ, 0x7 ;  /* 0x0000000820207291 */ /* 0x000fe2000f8f383f */
[----:B-1----:R-:W-:Y:S01]  /*1dd0*/  LEA.HI R8, R20, R19, RZ, 0x5 ;  /* 0x0000001314087211 */ /* 0x002fe200078f28ff */
[----:B------:R-:W-:Y:S01]  /*1de0*/  UIADD3 UR8, UR31, -0x1, URZ ;  /* 0xffffffff1f087890 */ /* 0x000fe2000fffe03f */
[----:B------:R-:W-:Y:S01]  /*1df0*/  IADD3 R5, R5, UR11, RZ ;  /* 0x0000000b05057c10 */ /* 0x000fe2000fffe0ff */
[----:B------:R-:W-:Y:S01]  /*1e00*/  USHF.R.S32.HI UR32, URZ, 0x7, UR32 ;  /* 0x000000073f207899 */ /* 0x000fe20008011420 */
[----:B------:R-:W-:Y:S02]  /*1e10*/  LOP3.LUT R2, R8, 0xffffffe0, RZ, 0xc0, !PT ;  /* 0xffffffe008027812 */ /* 0x000fe400078ec0ff */
[----:B------:R-:W-:Y:S01]  /*1e20*/  SHF.R.S32.HI R8, RZ, 0x5, R8 ;  /* 0x00000005ff087819 */ /* 0x000fe20000011408 */
[----:B------:R-:W-:Y:S02]  /*1e30*/  UISETP.LT.AND UP1, UPT, URZ, UR32, UPT ;  /* 0x000000203f00728c */ /* 0x000fe4000bf21270 */
[----:B------:R-:W-:-:S02]  /*1e40*/  IMAD.IADD R14, R19, 0x1, -R2 ;  /* 0x00000001130e7824 */ /* 0x000fc400078e0a02 */
[----:B------:R-:W-:Y:S02]  /*1e50*/  USEL UR32, URZ, UR32, !UP1 ;  /* 0x000000203f207287 */ /* 0x000fe4000c800000 */
[----:B------:R-:W-:Y:S02]  /*1e60*/  IMAD R2, R8, UR50, R14 ;  /* 0x0000003208027c24 */ /* 0x000fe4000f8e020e */
[----:B------:R-:W-:-:S03]  /*1e70*/  UISETP.GT.AND UP1, UPT, UR31, UR32, UPT ;  /* 0x000000201f00728c */ /* 0x000fc6000bf24270 */
[----:B------:R-:W-:-:S04]  /*1e80*/  IADD3 R8, P1, R2, UR21, RZ ;  /* 0x0000001502087c10 */ /* 0x000fc8000ff3e0ff */
        /* <DEDUP_REMOVED lines=33> */
[----:B------:R-:W-:Y:S02]  /*20a0*/  UIMAD.WIDE.U32 UR8, UR38, UR10, UR8 ;  /* 0x0000000a260872a5 */ /* 0x000fe4000f8e0008 */
[----:B------:R-:W-:-:S04]  /*20b0*/  UIMAD UR10, UR33, UR10, URZ ;  /* 0x0000000a210a72a4 */ /* 0x000fc8000f8e023f */
[----:B------:R-:W-:Y:S02]  /*20c0*/  UIMAD UR10, UR38, UR11, UR10 ;  /* 0x0000000b260a72a4 */ /* 0x000fe4000f8e020a */
[----:B------:R-:W-:Y:S02]  /*20d0*/  UMOV UR15, UR8 ;  /* 0x00000008000f7c82 */ /* 0x000fe40008000000 */
[----:B------:R-:W-:Y:S02]  /*20e0*/  UIADD3 UR16, UR9, UR10, URZ ;  /* 0x0000000a09107290 */ /* 0x000fe4000fffe03f */
.L_x_1860:
        /* <DEDUP_REMOVED lines=9> */
[----:B------:R-:W-:Y:S02]  /*2180*/  UIMAD UR10, UR34, UR9, UR10 ;  /* 0x00000009220a72a4 */ /* 0x000fe4000f8e020a */
[----:B------:R-:W-:-:S04]  /*2190*/  UIMAD.WIDE.U32 UR8, UR34, UR8, URZ ;  /* 0x00000008220872a5 */ /* 0x000fc8000f8e003f */
[----:B------:R-:W-:-:S03]  /*21a0*/  UIADD3 UR9, UR9, UR10, URZ ;  /* 0x0000000a09097290 */ /* 0x000fc6000fffe03f */
[----:B------:R-:W-:Y:S02]  /*21b0*/  ULDC.64 UR10, c[0x0][0x390] ;  /* 0x0000e400000a7ab9 */ /* 0x000fe40000000a00 */
[----:B------:R-:W-:Y:S02]  /*21c0*/  UIMAD UR12, UR33, UR10, URZ ;  /* 0x0000000a210c72a4 */ /* 0x000fe4000f8e023f */
[----:B------:R-:W-:Y:S02]  /*21d0*/  UIMAD.WIDE.U32 UR8, UR38, UR10, UR8 ;  /* 0x0000000a260872a5 */ /* 0x000fe4000f8e0008 */
[----:B------:R-:W-:-:S04]  /*21e0*/  UIMAD UR11, UR38, UR11, UR12 ;  /* 0x0000000b260b72a4 */ /* 0x000fc8000f8e020c */
[----:B------:R-:W-:Y:S02]  /*21f0*/  UIADD3 UR11, UR9, UR11, URZ ;  /* 0x0000000b090b7290 */ /* 0x000fe4000fffe03f */
[----:B------:R-:W-:Y:S02]  /*2200*/  UMOV UR10, UR8 ;  /* 0x00000008000a7c82 */ /* 0x000fe40008000000 */
.L_x_1861:
        /* <DEDUP_REMOVED lines=9> */
[----:B------:R-:W-:Y:S02]  /*22a0*/  IADD3 R4, P0, R4, UR15, RZ ;  /* 0x0000000f04047c10 */ /* 0x000fe4000ff1e0ff */
[----:B------:R-:W-:Y:S01]  /*22b0*/  IMAD.U32 R2, RZ, RZ, UR8 ;  /* 0x00000008ff027e24 */ /* 0x000fe2000f8e00ff */
[----:B------:R-:W-:Y:S01]  /*22c0*/  ULDC.64 UR8, c[0x0][0x3b8] ;  /* 0x0000ee0000087ab9 */ /* 0x000fe20000000a00 */
[----:B------:R-:W-:Y:S01]  /*22d0*/  ISETP.GE.OR P3, PT, R0, UR6, P4 ;  /* 0x0000000600007c0c */ /* 0x000fe2000a766670 */
[----:B------:R-:W-:Y:S02]  /*22e0*/  UIMAD UR8, UR12, UR8, URZ ;  /* 0x000000080c0872a4 */ /* 0x000fe4000f8e023f */
        /* <DEDUP_REMOVED lines=15> */
.L_x_1863:
[----:B------:R-:W-:Y:S05]  /*23e0*/  BSYNC B0 ;  /* 0x0000000000007941 */ /* 0x000fea0003800000 */
.L_x_1862:
        /* <DEDUP_REMOVED lines=15> */
.L_x_1865:
[----:B------:R-:W-:Y:S05]  /*24e0*/  BSYNC B0 ;  /* 0x0000000000007941 */ /* 0x000fea0003800000 */
.L_x_1864:
        /* <DEDUP_REMOVED lines=15> */
.L_x_1867:
[----:B------:R-:W-:Y:S05]  /*25e0*/  BSYNC B0 ;  /* 0x0000000000007941 */ /* 0x000fea0003800000 */
.L_x_1866:
        /* <DEDUP_REMOVED lines=14> */
.L_x_1869:
[----:B------:R-:W-:Y:S05]  /*26d0*/  BSYNC B0 ;  /* 0x0000000000007941 */ /* 0x000fea0003800000 */
.L_x_1868:
[----:B------:R-:W-:Y:S01]  /*26e0*/  ULDC.64 UR8, c[0x0][0x3a8] ;  /* 0x0000ea0000087ab9 */ /* 0x000fe20000000a00 */
[----:B-1----:R-:W-:Y:S01]  /*26f0*/  IMAD.WIDE.U32 R4, R11, c[0x0][0x3a8], R238 ;  /* 0x0000ea000b047a25 */ /* 0x002fe200078e00ee */
[----:B------:R-:W-:Y:S01]  /*2700*/  UIMAD UR6, UR20, UR8, URZ ;  /* 0x00000008140672a4 */ /* 0x000fe2000f8e023f */
[----:B------:R-:W-:Y:S01]  /*2710*/  BSSY B0, `(.L_x_1870) ;  /* 0x0000016000007945 */ /* 0x000fe20003800000 */
[----:B------:R-:W-:Y:S02]  /*2720*/  USHF.R.S32.HI UR12, URZ, 0x1f, UR39 ;  /* 0x0000001f3f0c7899 */ /* 0x000fe40008011427 */
[----:B------:R-:W-:Y:S01]  /*2730*/  UIMAD UR6, UR19, UR9, UR6 ;  /* 0x00000009130672a4 */ /* 0x000fe2000f8e0206 */
[----:B------:R-:W-:Y:S02]  /*2740*/  IADD3 R4, P4, R4, UR10, RZ ;  /* 0x0000000a04047c10 */ /* 0x000fe4000ff9e0ff */
[----:B------:R-:W-:-:S03]  /*2750*/  ULDC.64 UR8, c[0x0][0x3c0] ;  /* 0x0000f00000087ab9 */ /* 0x000fc60000000a00 */
[----:B------:R-:W-:Y:S01]  /*2760*/  IMAD.U32 R2, RZ, RZ, UR6 ;  /* 0x00000006ff027e24 */ /* 0x000fe2000f8e00ff */
[----:B------:R-:W-:-:S04]  /*2770*/  UIMAD UR6, UR12, UR8, URZ ;  /* 0x000000080c0672a4 */ /* 0x000fc8000f8e023f */
[----:B------:R-:W-:Y:S01]  /*2780*/  IADD3.X R5, R5, UR11, R2, P4, !PT ;  /* 0x0000000b05057c10 */ /* 0x000fe2000a7fe402 */
[----:B------:R-:W-:Y:S01]  /*2790*/  UIMAD UR6, UR39, UR9, UR6 ;  /* 0x00000009270672a4 */ /* 0x000fe2000f8e0206 */
[----:B------:R-:W-:-:S05]  /*27a0*/  MOV R2, UR39 ;  /* 0x0000002700027c02 */ /* 0x000fca0008000f00 */
        /* <DEDUP_REMOVED lines=12> */
.L_x_1871:
[----:B------:R-:W-:Y:S05]  /*2870*/  BSYNC B0 ;  /* 0x0000000000007941 */ /* 0x000fea0003800000 */
.L_x_1870:
        /* <DEDUP_REMOVED lines=13> */
.L_x_1873:
[----:B------:R-:W-:Y:S05]  /*2950*/  BSYNC B0 ;  /* 0x0000000000007941 */ /* 0x000fea0003800000 */
.L_x_1872:
        /* <DEDUP_REMOVED lines=13> */
.L_x_1875:
[----:B------:R-:W-:Y:S05]  /*2a30*/  BSYNC B0 ;  /* 0x0000000000007941 */ /* 0x000fea0003800000 */
.L_x_1874:
        /* <DEDUP_REMOVED lines=12> */
.L_x_1859:
        /* <DEDUP_REMOVED lines=22> */
.L_x_1878:
[----:B------:R-:W-:Y:S05]  /*2c60*/  BSYNC B0 ;  /* 0x0000000000007941 */ /* 0x000fea0003800000 */
.L_x_1877:
        /* <DEDUP_REMOVED lines=16> */
.L_x_1880:
[----:B------:R-:W-:Y:S05]  /*2d70*/  BSYNC B0 ;  /* 0x0000000000007941 */ /* 0x000fea0003800000 */
.L_x_1879:
        /* <DEDUP_REMOVED lines=16> */
.L_x_1882:
[----:B------:R-:W-:Y:S05]  /*2e80*/  BSYNC B0 ;  /* 0x0000000000007941 */ /* 0x000fea0003800000 */
.L_x_1881:
        /* <DEDUP_REMOVED lines=19> */
.L_x_1884:
[----:B------:R-:W-:Y:S05]  /*2fc0*/  BSYNC B0 ;  /* 0x0000000000007941 */ /* 0x000fea0003800000 */
.L_x_1883:
        /* <DEDUP_REMOVED lines=22> */
.L_x_1886:
[----:B------:R-:W-:Y:S05]  /*3130*/  BSYNC B0 ;  /* 0x0000000000007941 */ /* 0x000fea0003800000 */
.L_x_1885:
        /* <DEDUP_REMOVED lines=20> */
.L_x_1888:
[----:B------:R-:W-:Y:S05]  /*3280*/  BSYNC B0 ;  /* 0x0000000000007941 */ /* 0x000fea0003800000 */
.L_x_1887:
        /* <DEDUP_REMOVED lines=20> */
.L_x_1890:
[----:B------:R-:W-:Y:S05]  /*33d0*/  BSYNC B0 ;  /* 0x0000000000007941 */ /* 0x000fea0003800000 */
.L_x_1889:
        /* <DEDUP_REMOVED lines=23> */
.L_x_1892:
[----:B------:R-:W-:Y:S05]  /*3550*/  BSYNC B0 ;  /* 0x0000000000007941 */ /* 0x000fea0003800000 */
.L_x_1891:
        /* <DEDUP_REMOVED lines=51> */
.L_x_1894:
[----:B-1----:R-:W-:Y:S05]  /*3890*/  BSYNC B0 ;  /* 0x0000000000007941 */ /* 0x002fea0003800000 */
.L_x_1893:
        /* <DEDUP_REMOVED lines=21> */
.L_x_1896:
[----:B------:R-:W-:Y:S05]  /*39f0*/  BSYNC B0 ;  /* 0x0000000000007941 */ /* 0x000fea0003800000 */
.L_x_1895:
        /* <DEDUP_REMOVED lines=21> */
.L_x_1898:
[----:B------:R-:W-:Y:S05]  /*3b50*/  BSYNC B0 ;  /* 0x0000000000007941 */ /* 0x000fea0003800000 */
.L_x_1897:
        /* <DEDUP_REMOVED lines=21> */
.L_x_1900:
[----:B------:R-:W-:Y:S05]  /*3cb0*/  BSYNC B0 ;  /* 0x0000000000007941 */ /* 0x000fea0003800000 */
.L_x_1899:
[----:B------:R-:W-:Y:S01]  /*3cc0*/  ULDC.64 UR16, c[0x0][0x1a0] ;  /* 0x0000680000107ab9 */ /* 0x000fe20000000a00 */
[----:B------:R1:W-:Y:S01]  /*3cd0*/  @P5 STS.128 [R2+0x10000], RZ ;  /* 0x010000ff02005388 */ /* 0x0003e20000000c00 */
[----:B------:R-:W-:Y:S01]  /*3ce0*/  UIMAD UR9, UR20, UR16, URZ ;  /* 0x00000010140972a4 */ /* 0x000fe2000f8e023f */
[----:B-1----:R-:W-:Y:S01]  /*3cf0*/  IMAD.WIDE.U32 R4, R13, c[0x0][0x1a0], R238 ;  /* 0x000068000d047a25 */ /* 0x002fe200078e00ee */
[----:B------:R-:W-:Y:S02]  /*3d00*/  BSSY B0, `(.L_x_1901) ;  /* 0x0000019000007945 */ /* 0x000fe40003800000 */
[----:B------:R-:W-:Y:S02]  /*3d10*/  UIMAD UR9, UR19, UR17, UR9 ;  /* 0x00000011130972a4 */ /* 0x000fe4000f8e0209 */
[----:B------:R-:W-:-:S04]  /*3d20*/  IADD3 R4, P0, R4, UR23, RZ ;  /* 0x0000001704047c10 */ /* 0x000fc8000ff1e0ff */
[----:B------:R-:W-:-:S04]  /*3d30*/  MOV R6, UR9 ;  /* 0x0000000900067c02 */ /* 0x000fc80008000f00 */
[----:B------:R-:W-:Y:S01]  /*3d40*/  IADD3.X R5, R5, UR24, R6, P0, !PT ;  /* 0x0000001805057c10 */ /* 0x000fe200087fe406 */
[----:B------:R-:W-:-:S04]  /*3d50*/  IMAD R6, R15, c[0x0][0x1b8], RZ ;  /* 0x00006e000f067a24 */ /* 0x000fc800078e02ff */
[C---:B------:R-:W-:Y:S02]  /*3d60*/  IMAD R6, R12.reuse, c[0x0][0x1bc], R6 ;  /* 0x00006f000c067a24 */ /* 0x040fe400078e0206 */
        /* <DEDUP_REMOVED lines=18> */
.L_x_1902:
[----:B------:R-:W-:Y:S05]  /*3e90*/  BSYNC B0 ;  /* 0x0000000000007941 */ /* 0x000fea0003800000 */
.L_x_1901:
        /* <DEDUP_REMOVED lines=20> */
.L_x_1904:
[----:B------:R-:W-:Y:S05]  /*3fe0*/  BSYNC B0 ;  /* 0x0000000000007941 */ /* 0x000fea0003800000 */
.L_x_1903:
        /* <DEDUP_REMOVED lines=20> */
.L_x_1906:
[----:B------:R-:W-:Y:S05]  /*4130*/  BSYNC B0 ;  /* 0x0000000000007941 */ /* 0x000fea0003800000 */
.L_x_1905:
        /* <DEDUP_REMOVED lines=19> */
.L_x_1908:
[----:B------:R-:W-:Y:S05]  /*4270*/  BSYNC B0 ;  /* 0x0000000000007941 */ /* 0x000fea0003800000 */
.L_x_1907:
[----:B------:R-:W-:Y:S02]  /*4280*/  IMAD.MOV.U32 R6, RZ, RZ, c[0x0][0x308] ;  /* 0x0000c200ff067624 */ /* 0x000fe400078e00ff */
[----:B------:R-:W-:Y:S01]  /*4290*/  IMAD.MOV.U32 R7, RZ, RZ, c[0x0][0x30c] ;  /* 0x0000c300ff077624 */ /* 0x000fe200078e00ff */
[----:B------:R-:W0:Y:S04]  /*42a0*/  LDGDEPBAR ;  /* 0x00000000000079af */ /* 0x000e280000000000 */
[----:B--23--:R2:W3:Y:S04]  /*42b0*/  LDG.E.64 R4, [R6.64+0x8] ;  /* 0x0000082406047981 */ /* 0x00c4e8000c1e1b00 */
[----:B--2---:R-:W2:Y:S01]  /*42c0*/  LDG.E.64 R6, [R6.64] ;  /* 0x0000002406067981 */ /* 0x004ea2000c1e1b00 */
[----:B------:R-:W-:Y:S01]  /*42d0*/  LEA.HI R0, R20, R19, RZ, 0x4 ;  /* 0x0000001314007211 */ /* 0x000fe200078f20ff */
[----:B------:R-:W-:Y:S01]  /*42e0*/  IMAD.MOV.U32 R185, RZ, RZ, 0x20 ;  /* 0x00000020ffb97424 */ /* 0x000fe200078e00ff */
[----:B------:R-:W-:Y:S01]  /*42f0*/  CS2R R126, SRZ ;  /* 0x00000000007e7805 */ /* 0x000fe2000001ff00 */
[----:B------:R-:W-:Y:S01]  /*4300*/  IMAD.MOV.U32 R177, RZ, RZ, 0x40 ;  /* 0x00000040ffb17424 */ /* 0x000fe200078e00ff */
[----:B------:R-:W-:Y:S01]  /*4310*/  LOP3.LUT R0, R0, 0xfffffff0, RZ, 0xc0, !PT ;  /* 0xfffffff000007812 */ /* 0x000fe200078ec0ff */
[----:B------:R-:W-:Y:S01]  /*4320*/  IMAD.MOV.U32 R252, RZ, RZ, 0x40 ;  /* 0x00000040fffc7424 */ /* 0x000fe200078e00ff */
[----:B------:R-:W-:Y:S01]  /*4330*/  CS2R R124, SRZ ;  /* 0x00000000007c7805 */ /* 0x000fe2000001ff00 */
[----:B------:R-:W-:Y:S01]  /*4340*/  IMAD.MOV.U32 R228, RZ, RZ, R227 ;  /* 0x000000ffffe47224 */ /* 0x000fe200078e00e3 */
[----:B------:R-:W-:Y:S01]  /*4350*/  CS2R R130, SRZ ;  /* 0x0000000000827805 */ /* 0x000fe2000001ff00 */
[----:B------:R-:W-:Y:S01]  /*4360*/  IMAD.IADD R0, R19, 0x1, -R0 ;  /* 0x0000000113007824 */ /* 0x000fe200078e0a00 */
[----:B------:R-:W-:Y:S01]  /*4370*/  CS2R R128, SRZ ;  /* 0x0000000000807805 */ /* 0x000fe2000001ff00 */
[----:B------:R-:W-:Y:S01]  /*4380*/  CS2R R122, SRZ ;  /* 0x00000000007a7805 */ /* 0x000fe2000001ff00 */
[----:B------:R-:W-:Y:S01]  /*4390*/  CS2R R120, SRZ ;  /* 0x0000000000787805 */ /* 0x000fe2000001ff00 */
[----:B------:R-:W-:Y:S01]  /*43a0*/  CS2R R118, SRZ ;  /* 0x0000000000767805 */ /* 0x000fe2000001ff00 */
        /* <DEDUP_REMOVED lines=14> */
[--C-:B------:R-:W-:Y:S01]  /*4490*/  SHF.R.S32.HI R2, RZ, 0x1f, R14.reuse ;  /* 0x0000001fff027819 */ /* 0x100fe2000001140e */
        /* <DEDUP_REMOVED lines=9> */
[----:B------:R-:W-:Y:S01]  /*4530*/  SEL R185, R185, 0xffffffe0, !P0 ;  /* 0xffffffe0b9b97807 */ /* 0x000fe20004000000 */
        /* <DEDUP_REMOVED lines=12> */
[----:B------:R-:W-:Y:S01]  /*4600*/  IMAD.IADD R184, R178, 0x1, R185 ;  /* 0x00000001b2b87824 */ /* 0x000fe200078e02b9 */
[----:B------:R-:W-:Y:S01]  /*4610*/  SEL R252, R252, 0xffffffc0, !P4 ;  /* 0xffffffc0fcfc7807 */ /* 0x000fe20006000000 */
[----:B------:R-:W-:Y:S01]  /*4620*/  ULDC UR26, c[0x0][0x2e4] ;  /* 0x0000b900001a7ab9 */ /* 0x000fe20000000800 */
[----:B---3--:R-:W-:-:S04]  /*4630*/  IADD3 R251, P3, P2, R4, UR48, R14 ;  /* 0x0000003004fb7c10 */ /* 0x008fc8000fa7e00e */
[----:B------:R-:W-:Y:S02]  /*4640*/  IADD3.X R4, R5, UR52, R2, P3, P2 ;  /* 0x0000003405047c10 */ /* 0x000fe40009fe4402 */
[----:B------:R-:W-:-:S04]  /*4650*/  IADD3 R2, R187, 0x2000, RZ ;  /* 0x00002000bb027810 */ /* 0x000fc80007ffe0ff */
[----:B------:R-:W-:-:S05]  /*4660*/  SEL R2, R2, R187, !P1 ;  /* 0x000000bb02027207 */ /* 0x000fca0004800000 */
[----:B------:R-:W-:Y:S01]  /*4670*/  IMAD.SHL.U32 R183, R2, 0x2, RZ ;  /* 0x0000000202b77824 */ /* 0x000fe200078e00ff */
[----:B--2---:R-:W1:Y:S08]  /*4680*/  R2UR UR16, R6 ;  /* 0x00000000061073c2 */ /* 0x004e7000000e0000 */
[----:B------:R-:W2:Y:S01]  /*4690*/  R2UR UR31, R7 ;  /* 0x00000000071f73c2 */ /* 0x000ea200000e0000 */
[----:B-1----:R-:W-:Y:S01]  /*46a0*/  LOP3.LUT R249, R4, UR16, RZ, 0x3c, !PT ;  /* 0x0000001004f97c12 */ /* 0x002fe2000f8e3cff */
[----:B------:R-:W-:-:S02]  /*46b0*/  UIADD3 UR25, UR16, -0x61c88647, URZ ;  /* 0x9e3779b910197890 */ /* 0x000fc4000fffe03f */
[----:B------:R-:W-:Y:S02]  /*46c0*/  UIADD3 UR24, UR16, 0x3c6ef372, URZ ;  /* 0x3c6ef37210187890 */ /* 0x000fe4000fffe03f */
[----:B------:R-:W-:Y:S02]  /*46d0*/  UIADD3 UR22, UR16, -0x255992d5, URZ ;  /* 0xdaa66d2b10167890 */ /* 0x000fe4000fffe03f */
[----:B------:R-:W-:Y:S02]  /*46e0*/  UIADD3 UR20, UR16, 0x78dde6e4, URZ ;  /* 0x78dde6e410147890 */ /* 0x000fe4000fffe03f */
[----:B------:R-:W-:Y:S02]  /*46f0*/  UIADD3 UR18, UR16, 0x1715609d, URZ ;  /* 0x1715609d10127890 */ /* 0x000fe4000fffe03f */
[----:B------:R-:W-:Y:S02]  /*4700*/  UIADD3 UR16, UR16, -0x4ab325aa, URZ ;  /* 0xb54cda5610107890 */ /* 0x000fe4000fffe03f */
[----:B--2---:R-:W-:-:S02]  /*4710*/  UIADD3 UR33, UR31, -0x4498517b, URZ ;  /* 0xbb67ae851f217890 */ /* 0x004fc4000fffe03f */
[----:B------:R-:W-:Y:S02]  /*4720*/  UIADD3 UR23, UR31, 0x76cf5d0a, URZ ;  /* 0x76cf5d0a1f177890 */ /* 0x000fe4000fffe03f */
[----:B------:R-:W-:Y:S02]  /*4730*/  UIADD3 UR21, UR31, 0x32370b8f, URZ ;  /* 0x32370b8f1f157890 */ /* 0x000fe4000fffe03f */
[----:B------:R-:W-:Y:S02]  /*4740*/  UIADD3 UR19, UR31, -0x126145ec, URZ ;  /* 0xed9eba141f137890 */ /* 0x000fe4000fffe03f */
[----:B------:R-:W-:Y:S02]  /*4750*/  UIADD3 UR17, UR31, -0x56f99767, URZ ;  /* 0xa90668991f117890 */ /* 0x000fe4000fffe03f */
[----:B------:R-:W-:Y:S02]  /*4760*/  UIADD3 UR15, UR31, 0x646e171e, URZ ;  /* 0x646e171e1f0f7890 */ /* 0x000fe4000fffe03f */
.L_x_1913:
[----:B------:R-:W0:Y:S01]  /*4770*/  LDGDEPBAR ;  /* 0x00000000000079af */ /* 0x000e220000000000 */
[----:B------:R-:W-:Y:S01]  /*4780*/  IMAD.U32 R4, RZ, RZ, UR30 ;  /* 0x0000001eff047e24 */ /* 0x000fe2000f8e00ff */
[----:B------:R-:W-:Y:S01]  /*4790*/  IADD3 R0, R183, R185, RZ ;  /* 0x000000b9b7007210 */ /* 0x000fe20007ffe0ff */
[----:B------:R-:W-:Y:S01]  /*47a0*/  IMAD.U32 R5, RZ, RZ, UR29 ;  /* 0x0000001dff057e24 */ /* 0x000fe2000f8e00ff */
[----:B------:R-:W-:Y:S02]  /*47b0*/  USHF.L.U32 UR28, UR14, 0x7, URZ ;  /* 0x000000070e1c7899 */ /* 0x000fe4000800063f */
[C---:B------:R-:W-:Y:S02]  /*47c0*/  LEA R20, P0, R243.reuse, R4, 0x2 ;  /* 0x00000004f3147211 */ /* 0x040fe400078010ff */
[----:B------:R-:W-:Y:S02]  /*47d0*/  UIADD3 UR27, UR28, UR12, URZ ;  /* 0x0000000c1c1b7290 */ /* 0x000fe4000fffe03f */
[----:B------:R-:W-:Y:S02]  /*47e0*/  LEA.HI.X.SX32 R21, R243, R5, 0x2, P0 ;  /* 0x00000005f3157211 */ /* 0x000fe400000f16ff */
        /* <DEDUP_REMOVED lines=11> */
[----:B------:R-:W3:Y:S08]  /*48a0*/  LDSM.16.M88.4 R32, [R179+0xc800] ;  /* 0x00c80000b320783b */ /* 0x000ef00000000200 */
[----:B------:R-:W4:Y:S08]  /*48b0*/  LDSM.16.M88.4 R48, [R179+0xd000] ;  /* 0x00d00000b330783b */ /* 0x000f300000000200 */
        /* <DEDUP_REMOVED lines=12> */
[-C--:B---3--:R-:W-:Y:S07]  /*4980*/  HMMA.16816.F32.BF16 R20, R64, R32.reuse, RZ ;  /* 0x000000204014723c */ /* 0x088fee00000418ff */
[----:B------:R-:W3:Y:S01]  /*4990*/  LDSM.16.M88.4 R148, [R182+0xc800] ;  /* 0x00c80000b694783b */ /* 0x000ee20000000200 */
[C---:B------:R-:W-:Y:S07]  /*49a0*/  HMMA.16816.F32.BF16 R24, R60.reuse, R32, RZ ;  /* 0x000000203c18723c */ /* 0x040fee00000418ff */
[----:B------:R-:W1:Y:S01]  /*49b0*/  LDSM.16.M88.4 R152, [R182+0xd000] ;  /* 0x00d00000b698783b */ /* 0x000e620000000200 */
[-C--:B------:R-:W-:Y:S07]  /*49c0*/  HMMA.16816.F32.BF16 R28, R60, R34.reuse, RZ ;  /* 0x000000223c1c723c */ /* 0x080fee00000418ff */
[----:B------:R-:W1:Y:S01]  /*49d0*/  LDSM.16.M88.4 R156, [R182+0xd800] ;  /* 0x00d80000b69c783b */ /* 0x000e620000000200 */
[C---:B------:R-:W-:Y:S07]  /*49e0*/  HMMA.16816.F32.BF16 R32, R64.reuse, R34, RZ ;  /* 0x000000224020723c */ /* 0x040fee00000418ff */
[----:B------:R-:W-:Y:S01]  /*49f0*/  LDSM.16.M88.4 R164, [R180+0xc000] ;  /* 0x00c00000b4a4783b */ /* 0x000fe20000000200 */
[-C--:B----4-:R-:W-:Y:S07]  /*4a00*/  HMMA.16816.F32.BF16 R36, R64, R48.reuse, RZ ;  /* 0x000000304024723c */ /* 0x090fee00000418ff */
[----:B------:R-:W-:Y:S01]  /*4a10*/  LDSM.16.M88.4 R168, [R181+0xc800] ;  /* 0x00c80000b5a8783b */ /* 0x000fe20000000200 */
[C---:B------:R-:W-:Y:S07]  /*4a20*/  HMMA.16816.F32.BF16 R40, R60.reuse, R48, RZ ;  /* 0x000000303c28723c */ /* 0x040fee00000418ff */
[----:B------:R-:W-:Y:S01]  /*4a30*/  LDSM.16.M88.4 R172, [R181+0xd000] ;  /* 0x00d00000b5ac783b */ /* 0x000fe20000000200 */
[-C--:B------:R-:W-:Y:S08]  /*4a40*/  HMMA.16816.F32.BF16 R44, R60, R50.reuse, RZ ;  /* 0x000000323c2c723c */ /* 0x080ff000000418ff */
[C---:B------:R-:W-:Y:S08]  /*4a50*/  HMMA.16816.F32.BF16 R48, R64.reuse, R50, RZ ;  /* 0x000000324030723c */ /* 0x040ff000000418ff */
[-C--:B------:R-:W-:Y:S08]  /*4a60*/  HMMA.16816.F32.BF16 R52, R64, R132.reuse, RZ ;  /* 0x000000844034723c */ /* 0x080ff000000418ff */
[C---:B------:R-:W-:Y:S07]  /*4a70*/  HMMA.16816.F32.BF16 R56, R60.reuse, R132, RZ ;  /* 0x000000843c38723c */ /* 0x040fee00000418ff */
[----:B------:R-:W-:Y:S01]  /*4a80*/  IMAD.IADD R132, R183, 0x1, R177 ;  /* 0x00000001b7847824 */ /* 0x000fe200078e02b1 */
[-C--:B------:R-:W-:Y:S04]  /*4a90*/  HMMA.16816.F32.BF16 R60, R60, R134.reuse, RZ ;  /* 0x000000863c3c723c */ /* 0x080fe800000418ff */
[----:B------:R-:W4:Y:S04]  /*4aa0*/  LDSM.16.M88.4 R160, [R132] ;  /* 0x0000000084a0783b */ /* 0x000f280000000200 */
[----:B------:R-:W-:Y:S04]  /*4ab0*/  HMMA.16816.F32.BF16 R64, R64, R134, RZ ;  /* 0x000000864040723c */ /* 0x000fe800000418ff */
[----:B------:R-:W4:Y:S04]  /*4ac0*/  LDSM.16.M88.4 R132, [R132+0x2000] ;  /* 0x002000008484783b */ /* 0x000f280000000200 */
        /* <DEDUP_REMOVED lines=16> */
[----:B------:R-:W-:Y:S01]  /*4bd0*/  IADD3 R156, R0, R177, RZ ;  /* 0x000000b1009c7210 */ /* 0x000fe20007ffe0ff */
[-C--:B------:R-:W-:Y:S01]  /*4be0*/  HMMA.16816.F32.BF16 R60, R144, R158.reuse, R60 ;  /* 0x0000009e903c723c */ /* 0x080fe2000004183c */
[----:B------:R-:W2:Y:S07]  /*4bf0*/  LDSM.16.M88.4 R144, [R180+0xd000] ;  /* 0x00d00000b490783b */ /* 0x000eae0000000200 */
[----:B------:R-:W-:Y:S01]  /*4c00*/  HMMA.16816.F32.BF16 R64, R136, R158, R64 ;  /* 0x0000009e8840723c */ /* 0x000fe20000041840 */
[----:B------:R-:W3:Y:S07]  /*4c10*/  LDSM.16.M88.4 R136, [R180+0xd800] ;  /* 0x00d80000b488783b */ /* 0x000eee0000000200 */
[-C--:B----4-:R-:W-:Y:S01]  /*4c20*/  HMMA.16816.F32.BF16 R4, R160, R164.reuse, R4 ;  /* 0x000000a4a004723c */ /* 0x090fe20000041804 */
[----:B------:R-:W4:Y:S07]  /*4c30*/  LDSM.16.M88.4 R148, [R156] ;  /* 0x000000009c94783b */ /* 0x000f2e0000000200 */
        /* <DEDUP_REMOVED lines=13> */
[-C--:B---3--:R-:W-:Y:S08]  /*4d10*/  HMMA.16816.F32.BF16 R52, R160, R136.reuse, R52 ;  /* 0x00000088a034723c */ /* 0x088ff00000041834 */
[C---:B------:R-:W-:Y:S08]  /*4d20*/  HMMA.16816.F32.BF16 R56, R132.reuse, R136, R56 ;  /* 0x000000888438723c */ /* 0x040ff00000041838 */
[-C--:B------:R-:W-:Y:S08]  /*4d30*/  HMMA.16816.F32.BF16 R60, R132, R138.reuse, R60 ;  /* 0x0000008a843c723c */ /* 0x080ff0000004183c */
[----:B------:R-:W-:Y:S08]  /*4d40*/  HMMA.16816.F32.BF16 R64, R160, R138, R64 ;  /* 0x0000008aa040723c */ /* 0x000ff00000041840 */
[-C--:B----4-:R-:W-:Y:S08]  /*4d50*/  HMMA.16816.F32.BF16 R4, R148, R152.reuse, R4 ;  /* 0x000000989404723c */ /* 0x090ff00000041804 */
        /* <DEDUP_REMOVED lines=26> */
.L_x_1909:
[----:B------:R-:W-:Y:S01]  /*4f00*/  IADD3 R0, R243, UR9, RZ ;  /* 0x00000009f3007c10 */ /* 0x000fe2000fffe0ff */
[----:B------:R-:W-:Y:S02]  /*4f10*/  UIADD3 UR9, -UR13, UR6, -UR12 ;  /* 0x000000060d097290 */ /* 0x000fe4000fffe90c */
[----:B------:R-:W-:Y:S01]  /*4f20*/  UMOV UR26, UR13 ;  /* 0x0000000d001a7c82 */ /* 0x000fe20008000000 */
[C---:B------:R-:W-:Y:S02]  /*4f30*/  IADD3 R133, R0.reuse, 0x8, RZ ;  /* 0x0000000800857810 */ /* 0x040fe40007ffe0ff */
[C---:B------:R-:W-:Y:S02]  /*4f40*/  IADD3 R132, R0.reuse, 0x40, RZ ;  /* 0x0000004000847810 */ /* 0x040fe40007ffe0ff */
[C---:B------:R-:W-:Y:S02]  /*4f50*/  IADD3 R2, R0.reuse, 0x48, RZ ;  /* 0x0000004800027810 */ /* 0x040fe40007ffe0ff */
[----:B------:R-:W-:Y:S02]  /*4f60*/  IADD3 R138, R0, UR9, RZ ;  /* 0x00000009008a7c10 */ /* 0x000fe4000fffe0ff */
[C---:B------:R-:W-:Y:S02]  /*4f70*/  IADD3 R136, R133.reuse, UR9, RZ ;  /* 0x0000000985887c10 */ /* 0x040fe4000fffe0ff */
[----:B------:R-:W-:Y:S02]  /*4f80*/  IADD3 R134, R132, UR9, RZ ;  /* 0x0000000984867c10 */ /* 0x000fe4000fffe0ff */
[C---:B------:R-:W-:Y:S01]  /*4f90*/  IADD3 R135, R2.reuse, UR9, RZ ;  /* 0x0000000902877c10 */ /* 0x040fe2000fffe0ff */
[----:B------:R-:W-:Y:S01]  /*4fa0*/  UIADD3 UR9, UR6, 0x1, -UR12 ;  /* 0x0000000106097890 */ /* 0x000fe2000fffe80c */
[----:B------:R-:W-:Y:S02]  /*4fb0*/  IMNMX R138, RZ, R138, !PT ;  /* 0x0000008aff8a7217 */ /* 0x000fe40007800200 */
[----:B------:R-:W-:Y:S01]  /*4fc0*/  IMNMX R136, RZ, R136, !PT ;  /* 0x00000088ff887217 */ /* 0x000fe20007800200 */
[----:B------:R-:W-:Y:S01]  /*4fd0*/  UIADD3 UR9, UR9, UR42, URZ ;  /* 0x0000002a09097290 */ /* 0x000fe2000fffe03f */
[----:B------:R-:W-:Y:S05]  /*4fe0*/  IMNMX R134, RZ, R134, !PT ;  /* 0x00000086ff867217 */ /* 0x000fea0007800200 */
[----:B------:R-:W-:Y:S02]  /*4ff0*/  IADD3 R139, R2, UR9, RZ ;  /* 0x00000009028b7c10 */ /* 0x000fe4000fffe0ff */
[----:B------:R-:W-:Y:S01]  /*5000*/  IADD3 R137, R0, UR9, RZ ;  /* 0x0000000900897c10 */ /* 0x000fe2000fffe0ff */
[----:B------:R-:W1:Y:S01]  /*5010*/  S2R R2, SR_TID.X ;  /* 0x0000000000027919 */ /* 0x000e620000002100 */
[----:B------:R-:W-:Y:S01]  /*5020*/  IADD3 R140, R133, UR9, RZ ;  /* 0x00000009858c7c10 */ /* 0x000fe2000fffe0ff */
[----:B------:R-:W-:Y:S01]  /*5030*/  IMAD.U32 R0, RZ, RZ, UR14 ;  /* 0x0000000eff007e24 */ /* 0x000fe2000f8e00ff */
[----:B------:R-:W-:Y:S02]  /*5040*/  IMNMX R137, R137, UR6, PT ;  /* 0x0000000689897c17 */ /* 0x000fe4000b800200 */
[----:B------:R-:W-:Y:S02]  /*5050*/  IADD3 R133, R132, UR9, RZ ;  /* 0x0000000984857c10 */ /* 0x000fe4000fffe0ff */
[----:B------:R-:W-:Y:S02]  /*5060*/  IMNMX R132, RZ, R135, !PT ;  /* 0x00000087ff847217 */ /* 0x000fe40007800200 */
[----:B------:R-:W-:Y:S02]  /*5070*/  IMNMX R135, R140, UR6, PT ;  /* 0x000000068c877c17 */ /* 0x000fe4000b800200 */
[----:B------:R-:W-:Y:S01]  /*5080*/  IMNMX R133, R133, UR6, PT ;  /* 0x0000000685857c17 */ /* 0x000fe2000b800200 */
[----:B-1----:R-:W-:Y:S05]  /*5090*/  IMAD.SHL.U32 R2, R2, 0x2, RZ ;  /* 0x0000000202027824 */ /* 0x002fea00078e00ff */
[----:B------:R-:W-:Y:S05]  /*50a0*/  LOP3.LUT R2, R2, 0x6, RZ, 0xc0, !PT ;  /* 0x0000000602027812 */ /* 0x000fea00078ec0ff */
[----:B------:R-:W-:Y:S04]  /*50b0*/  IMAD R2, R250, 0x40, R2 ;  /* 0x00000040fa027824 */ /* 0x000fe800078e0202 */
[----:B------:R-:W-:Y:S01]  /*50c0*/  IMAD R0, R0, 0x80, R2 ;  /* 0x0000008000007824 */ /* 0x000fe200078e0202 */
[----:B------:R-:W-:Y:S04]  /*50d0*/  IMNMX R2, R139, UR6, PT ;  /* 0x000000068b027c17 */ /* 0x000fe8000b800200 */
[C---:B------:R-:W-:Y:S02]  /*50e0*/  ISETP.GE.AND P0, PT, R0.reuse, R138, PT ;  /* 0x0000008a0000720c */ /* 0x040fe40003f06270 */
[C---:B------:R-:W-:Y:S02]  /*50f0*/  IADD3 R152, R0.reuse, 0x1, RZ ;  /* 0x0000000100987810 */ /* 0x040fe40007ffe0ff */
[C---:B------:R-:W-:Y:S02]  /*5100*/  IADD3 R151, R0.reuse, 0x8, RZ ;  /* 0x0000000800977810 */ /* 0x040fe40007ffe0ff */
[C---:B------:R-:W-:Y:S02]  /*5110*/  IADD3 R150, R0.reuse, 0x9, RZ ;  /* 0x0000000900967810 */ /* 0x040fe40007ffe0ff */
[C---:B------:R-:W-:Y:S02]  /*5120*/  IADD3 R149, R0.reuse, 0x10, RZ ;  /* 0x0000001000957810 */ /* 0x040fe40007ffe0ff */
[C---:B------:R-:W-:Y:S02]  /*5130*/  ISETP.GE.OR P0, PT, R0.reuse, R137, !P0 ;  /* 0x000000890000720c */ /* 0x040fe40004706670 */
[C---:B------:R-:W-:Y:S02]  /*5140*/  ISETP.GE.AND P6, PT, R0.reuse, R136, PT ;  /* 0x000000880000720c */ /* 0x040fe40003fc6270 */
[C---:B------:R-:W-:Y:S02]  /*5150*/  ISETP.GE.AND P5, PT, R0.reuse, R134, PT ;  /* 0x000000860000720c */ /* 0x040fe40003fa6270 */
[----:B------:R-:W-:Y:S02]  /*5160*/  ISETP.GE.AND P4, PT, R0, R132, PT ;  /* 0x000000840000720c */ /* 0x000fe40003f86270 */
[-C--:B------:R-:W-:Y:S02]  /*5170*/  ISETP.GE.AND P3, PT, R152, R138.reuse, PT ;  /* 0x0000008a9800720c */ /* 0x080fe40003f66270 */
[-C--:B------:R-:W-:Y:S02]  /*5180*/  ISETP.GE.AND P2, PT, R151, R138.reuse, PT ;  /* 0x0000008a9700720c */ /* 0x080fe40003f46270 */
        /* <DEDUP_REMOVED lines=8> */
[C---:B------:R-:W-:Y:S02]  /*5210*/  IADD3 R143, R0.reuse, 0x28, RZ ;  /* 0x00000028008f7810 */ /* 0x040fe40007ffe0ff */
[C---:B------:R-:W-:Y:S02]  /*5220*/  IADD3 R142, R0.reuse, 0x29, RZ ;  /* 0x00000029008e7810 */ /* 0x040fe40007ffe0ff */
[C---:B------:R-:W-:Y:S02]  /*5230*/  ISETP.GE.OR P6, PT, R0.reuse, R135, !P6 ;  /* 0x000000870000720c */ /* 0x040fe400077c6670 */
[C---:B------:R-:W-:Y:S02]  /*5240*/  ISETP.GE.OR P5, PT, R0.reuse, R133, !P5 ;  /* 0x000000850000720c */ /* 0x040fe40006fa6670 */
[----:B------:R-:W-:Y:S02]  /*5250*/  ISETP.GE.OR P4, PT, R0, R2, !P4 ;  /* 0x000000020000720c */ /* 0x000fe40006786670 */
        /* <DEDUP_REMOVED lines=183> */
.L_x_1910:
[C---:B------:R-:W-:Y:S01]  /*5dd0*/  FSETP.NEU.FTZ.AND P0, PT, R246.reuse, -INF , PT ;  /* 0xff800000f600780b */ /* 0x040fe20003f1d000 */
[----:B------:R-:W2:Y:S01]  /*5de0*/  LDL R133, [R1+0x4] ;  /* 0x0000040001857983 */ /* 0x000ea20000100800 */
[----:B------:R-:W-:Y:S01]  /*5df0*/  FMUL.FTZ R132, R246, 1.4426950216293334961 ;  /* 0x3fb8aa3bf6847820 */ /* 0x000fe20000410000 */
[----:B------:R-:W-:Y:S01]  /*5e00*/  UISETP.GT.AND UP2, UPT, UR8, UR32, UPT ;  /* 0x000000200800728c */ /* 0x000fe2000bf44270 */
[C---:B------:R-:W-:Y:S02]  /*5e10*/  IMAD.IADD R140, R178.reuse, 0x1, R185 ;  /* 0x00000001b28c7824 */ /* 0x040fe400078e02b9 */
[----:B------:R-:W-:Y:S01]  /*5e20*/  IMAD.IADD R144, R178, 0x1, R177 ;  /* 0x00000001b2907824 */ /* 0x000fe200078e02b1 */
[----:B------:R-:W-:Y:S01]  /*5e30*/  FSEL R132, R132, RZ, P0 ;  /* 0x000000ff84847208 */ /* 0x000fe20000000000 */
[C---:B------:R-:W-:Y:S01]  /*5e40*/  FMUL.FTZ R0, R247.reuse, 1.4426950216293334961 ;  /* 0x3fb8aa3bf7007820 */ /* 0x040fe20000410000 */
[----:B------:R-:W-:Y:S01]  /*5e50*/  FSETP.NEU.FTZ.AND P0, PT, R247, -INF , PT ;  /* 0xff800000f700780b */ /* 0x000fe20003f1d000 */
[----:B------:R-:W-:Y:S02]  /*5e60*/  FMUL.FTZ R2, R244, 1.4426950216293334961 ;  /* 0x3fb8aa3bf4027820 */ /* 0x000fe40000410000 */
        /* <DEDUP_REMOVED lines=14> */
[----:B------:R-:W-:Y:S01]  /*5f50*/  MUFU.EX2 R224, R64 ;  /* 0x0000004000e07308 */ /* 0x000fe20000000800 */
[----:B------:R-:W-:Y:S02]  /*5f60*/  FFMA.FTZ R52, R52, c[0x0][0x23c], -R132 ;  /* 0x00008f0034347a23 */ /* 0x000fe40000010884 */
[----:B------:R-:W-:Y:S01]  /*5f70*/  IMAD.MOV.U32 R248, RZ, RZ, c[0x0][0x22c] ;  /* 0x00008b00fff87624 */ /* 0x000fe200078e00ff */
[----:B-1----:R-:W-:Y:S01]  /*5f80*/  FSEL R16, R0, RZ, P0 ;  /* 0x000000ff00107208 */ /* 0x002fe20000000000 */
[----:B------:R-:W-:Y:S01]  /*5f90*/  FMUL.FTZ R0, R245, 1.4426950216293334961 ;  /* 0x3fb8aa3bf5007820 */ /* 0x000fe20000410000 */
[----:B------:R-:W-:Y:S01]  /*5fa0*/  FSETP.NEU.FTZ.AND P0, PT, R244, -INF , PT ;  /* 0xff800000f400780b */ /* 0x000fe20003f1d000 */
[----:B------:R-:W-:Y:S02]  /*5fb0*/  IMAD R248, R248, c[0x0][0x1c0], RZ ;  /* 0x00007000f8f87a24 */ /* 0x000fe400078e02ff */
[--C-:B------:R-:W-:Y:S01]  /*5fc0*/  FFMA.FTZ R19, R19, c[0x0][0x23c], -R16.reuse ;  /* 0x00008f0013137a23 */ /* 0x100fe20000010810 */
[----:B------:R-:W-:Y:S01]  /*5fd0*/  FSEL R2, R2, RZ, P0 ;  /* 0x000000ff02027208 */ /* 0x000fe20000000000 */
[----:B------:R1:W-:Y:S01]  /*5fe0*/  MUFU.EX2 R199, R4 ;  /* 0x0000000400c77308 */ /* 0x0003e20000000800 */
[----:B------:R-:W-:Y:S01]  /*5ff0*/  FSETP.NEU.FTZ.AND P0, PT, R245, -INF , PT ;  /* 0xff800000f500780b */ /* 0x000fe20003f1d000 */
[--C-:B------:R-:W-:Y:S02]  /*6000*/  FFMA.FTZ R51, R51, c[0x0][0x23c], -R16.reuse ;  /* 0x00008f0033337a23 */ /* 0x100fe40000010810 */
[--C-:B------:R-:W-:Y:S01]  /*6010*/  FFMA.FTZ R50, R50, c[0x0][0x23c], -R16.reuse ;  /* 0x00008f0032327a23 */ /* 0x100fe20000010810 */
[----:B------:R-:W-:Y:S01]  /*6020*/  FSEL R0, R0, RZ, P0 ;  /* 0x000000ff00007208 */ /* 0x000fe20000000000 */
[--C-:B------:R-:W-:Y:S02]  /*6030*/  FFMA.FTZ R23, R23, c[0x0][0x23c], -R16.reuse ;  /* 0x00008f0017177a23 */ /* 0x100fe40000010810 */
[----:B------:R-:W-:Y:S02]  /*6040*/  FFMA.FTZ R5, R6, c[0x0][0x23c], -R16 ;  /* 0x00008f0006057a23 */ /* 0x000fe40000010810 */
[----:B------:R3:W4:Y:S01]  /*6050*/  MUFU.EX2 R209, R19 ;  /* 0x0000001300d17308 */ /* 0x0007220000000800 */
[----:B------:R-:W-:Y:S02]  /*6060*/  FFMA.FTZ R15, R15, c[0x0][0x23c], -R0 ;  /* 0x00008f000f0f7a23 */ /* 0x000fe40000010800 */
[----:B------:R-:W-:Y:S02]  /*6070*/  FFMA.FTZ R18, R18, c[0x0][0x23c], -R16 ;  /* 0x00008f0012127a23 */ /* 0x000fe40000010810 */
[----:B------:R-:W-:Y:S02]  /*6080*/  FFMA.FTZ R12, R12, c[0x0][0x23c], -R2 ;  /* 0x00008f000c0c7a23 */ /* 0x000fe40000010802 */
[----:B------:R-:W-:Y:S02]  /*6090*/  FFMA.FTZ R7, R7, c[0x0][0x23c], -R16 ;  /* 0x00008f0007077a23 */ /* 0x000fe40000010810 */
[--C-:B------:R-:W-:Y:S01]  /*60a0*/  FFMA.FTZ R21, R8, c[0x0][0x23c], -R2.reuse ;  /* 0x00008f0008157a23 */ /* 0x100fe20000010802 */
[----:B------:R4:W-:Y:S01]  /*60b0*/  MUFU.EX2 R204, R23 ;  /* 0x0000001700cc7308 */ /* 0x0009e20000000800 */
[----:B------:R-:W-:Y:S02]  /*60c0*/  IMAD.U32 R6, RZ, RZ, UR14 ;  /* 0x0000000eff067e24 */ /* 0x000fe4000f8e00ff */
[----:B------:R-:W-:Y:S02]  /*60d0*/  FFMA.FTZ R28, R28, c[0x0][0x23c], -R2 ;  /* 0x00008f001c1c7a23 */ /* 0x000fe40000010802 */
[----:B-1----:R-:W-:Y:S02]  /*60e0*/  IMAD.U32 R4, RZ, RZ, UR8 ;  /* 0x00000008ff047e24 */ /* 0x002fe4000f8e00ff */
[----:B------:R-:W-:Y:S02]  /*60f0*/  FFMA.FTZ R30, R30, c[0x0][0x23c], -R0 ;  /* 0x00008f001e1e7a23 */ /* 0x000fe40000010800 */
[----:B------:R-:W-:Y:S01]  /*6100*/  IMAD R6, R6, 0x2, R250 ;  /* 0x0000000206067824 */ /* 0x000fe200078e02fa */
[----:B------:R-:W-:Y:S01]  /*6110*/  MUFU.EX2 R202, R15 ;  /* 0x0000000f00ca7308 */ /* 0x000fe20000000800 */
[----:B------:R-:W-:Y:S02]  /*6120*/  FFMA.FTZ R34, R34, c[0x0][0x23c], -R16 ;  /* 0x00008f0022227a23 */ /* 0x000fe40000010810 */
[----:B------:R-:W-:Y:S02]  /*6130*/  FFMA.FTZ R145, R9, c[0x0][0x23c], -R2 ;  /* 0x00008f0009917a23 */ /* 0x000fe40000010802 */
[----:B---3--:R-:W-:Y:S02]  /*6140*/  FFMA.FTZ R19, R17, c[0x0][0x23c], -R132 ;  /* 0x00008f0011137a23 */ /* 0x008fe40000010884 */
[----:B------:R-:W-:Y:S03]  /*6150*/  IMAD.WIDE.U32 R8, R251, -0x2daee0ad, RZ ;  /* 0xd2511f53fb087825 */ /* 0x000fe600078e00ff */
[----:B------:R-:W-:Y:S01]  /*6160*/  MUFU.EX2 R167, R5 ;  /* 0x0000000500a77308 */ /* 0x000fe20000000800 */
[----:B------:R-:W-:Y:S02]  /*6170*/  IMAD.SHL.U32 R6, R6, 0x2, RZ ;  /* 0x0000000206067824 */ /* 0x000fe400078e00ff */
[----:B------:R-:W-:Y:S02]  /*6180*/  FFMA.FTZ R35, R35, c[0x0][0x23c], -R16 ;  /* 0x00008f0023237a23 */ /* 0x000fe40000010810 */
[--C-:B----4-:R-:W-:Y:S02]  /*6190*/  FFMA.FTZ R23, R14, c[0x0][0x23c], -R0.reuse ;  /* 0x00008f000e177a23 */ /* 0x110fe40000010800 */
[--C-:B------:R-:W-:Y:S02]  /*61a0*/  FFMA.FTZ R31, R31, c[0x0][0x23c], -R0.reuse ;  /* 0x00008f001f1f7a23 */ /* 0x100fe40000010800 */
[----:B------:R-:W-:Y:S01]  /*61b0*/  FFMA.FTZ R147, R10, c[0x0][0x23c], -R0 ;  /* 0x00008f000a937a23 */ /* 0x000fe20000010800 */
[----:B------:R-:W-:Y:S01]  /*61c0*/  LOP3.LUT R10, R9, UR31, R6, 0x96, !PT ;  /* 0x0000001f090a7c12 */ /* 0x000fe2000f8e9606 */
[----:B------:R-:W-:Y:S01]  /*61d0*/  MUFU.EX2 R203, R18 ;  /* 0x0000001200cb7308 */ /* 0x000fe20000000800 */
[----:B------:R-:W-:Y:S02]  /*61e0*/  FFMA.FTZ R24, R24, c[0x0][0x23c], -R2 ;  /* 0x00008f0018187a23 */ /* 0x000fe40000010802 */
[----:B------:R-:W-:Y:S02]  /*61f0*/  FFMA.FTZ R27, R27, c[0x0][0x23c], -R0 ;  /* 0x00008f001b1b7a23 */ /* 0x000fe40000010800 */
[----:B------:R-:W-:Y:S02]  /*6200*/  FFMA.FTZ R148, R13, c[0x0][0x23c], -R2 ;  /* 0x00008f000d947a23 */ /* 0x000fe40000010802 */
[----:B------:R-:W-:Y:S02]  /*6210*/  FFMA.FTZ R17, R11, c[0x0][0x23c], -R0 ;  /* 0x00008f000b117a23 */ /* 0x000fe40000010800 */
[----:B------:R-:W-:Y:S01]  /*6220*/  IMAD.WIDE.U32 R10, R10, -0x326172a9, RZ ;  /* 0xcd9e8d570a0a7825 */ /* 0x000fe200078e00ff */
[----:B------:R-:W-:Y:S03]  /*6230*/  MUFU.EX2 R201, R12 ;  /* 0x0000000c00c97308 */ /* 0x000fe60000000800 */
[--C-:B------:R-:W-:Y:S02]  /*6240*/  FFMA.FTZ R166, R29, c[0x0][0x23c], -R2.reuse ;  /* 0x00008f001da67a23 */ /* 0x100fe40000010802 */
[----:B------:R-:W-:Y:S02]  /*6250*/  FFMA.FTZ R150, R25, c[0x0][0x23c], -R2 ;  /* 0x00008f0019967a23 */ /* 0x000fe40000010802 */
[--C-:B------:R-:W-:Y:S02]  /*6260*/  FFMA.FTZ R38, R38, c[0x0][0x23c], -R16.reuse ;  /* 0x00008f0026267a23 */ /* 0x100fe40000010810 */
[--C-:B------:R-:W-:Y:S01]  /*6270*/  FFMA.FTZ R39, R39, c[0x0][0x23c], -R16.reuse ;  /* 0x00008f0027277a23 */ /* 0x100fe20000010810 */
[----:B------:R1:W-:Y:S01]  /*6280*/  MUFU.EX2 R200, R7 ;  /* 0x0000000700c87308 */ /* 0x0003e20000000800 */
[----:B------:R-:W-:Y:S02]  /*6290*/  FFMA.FTZ R67, R67, c[0x0][0x23c], -R16 ;  /* 0x00008f0043437a23 */ /* 0x000fe40000010810 */
[----:B------:R-:W-:Y:S02]  /*62a0*/  FFMA.FTZ R60, R60, c[0x0][0x23c], -R2 ;  /* 0x00008f003c3c7a23 */ /* 0x000fe40000010802 */
[----:B------:R-:W-:Y:S02]  /*62b0*/  FFMA.FTZ R63, R63, c[0x0][0x23c], -R0 ;  /* 0x00008f003f3f7a23 */ /* 0x000fe40000010800 */
[----:B------:R-:W-:Y:S02]  /*62c0*/  FFMA.FTZ R44, R44, c[0x0][0x23c], -R2 ;  /* 0x00008f002c2c7a23 */ /* 0x000fe40000010802 */
[----:B------:R-:W-:Y:S01]  /*62d0*/  FFMA.FTZ R47, R47, c[0x0][0x23c], -R0 ;  /* 0x00008f002f2f7a23 */ /* 0x000fe20000010800 */
[----:B------:R-:W-:Y:S01]  /*62e0*/  MUFU.EX2 R198, R19 ;  /* 0x0000001300c67308 */ /* 0x000fe20000000800 */
[----:B------:R-:W-:Y:S02]  /*62f0*/  FFMA.FTZ R40, R40, c[0x0][0x23c], -R2 ;  /* 0x00008f0028287a23 */ /* 0x000fe40000010802 */
[--C-:B------:R-:W-:Y:S02]  /*6300*/  FFMA.FTZ R46, R46, c[0x0][0x23c], -R0.reuse ;  /* 0x00008f002e2e7a23 */ /* 0x100fe40000010800 */
[----:B------:R-:W-:Y:S02]  /*6310*/  FFMA.FTZ R43, R43, c[0x0][0x23c], -R0 ;  /* 0x00008f002b2b7a23 */ /* 0x000fe40000010800 */
[----:B------:R-:W-:Y:S02]  /*6320*/  FFMA.FTZ R55, R55, c[0x0][0x23c], -R16 ;  /* 0x00008f0037377a23 */ /* 0x000fe40000010810 */
[----:B------:R-:W-:Y:S01]  /*6330*/  FFMA.FTZ R45, R45, c[0x0][0x23c], -R2 ;  /* 0x00008f002d2d7a23 */ /* 0x000fe20000010802 */
[----:B------:R-:W-:Y:S01]  /*6340*/  MUFU.EX2 R205, R20 ;  /* 0x0000001400cd7308 */ /* 0x000fe20000000800 */
[----:B------:R-:W-:Y:S02]  /*6350*/  FFMA.FTZ R42, R42, c[0x0][0x23c], -R0 ;  /* 0x00008f002a2a7a23 */ /* 0x000fe40000010800 */
[----:B------:R-:W-:Y:S01]  /*6360*/  FFMA.FTZ R54, R54, c[0x0][0x23c], -R16 ;  /* 0x00008f0036367a23 */ /* 0x000fe20000010810 */
[----:B-1----:R-:W-:Y:S01]  /*6370*/  LOP3.LUT R7, R8, UR33, RZ, 0x3c, !PT ;  /* 0x0000002108077c12 */ /* 0x002fe2000f8e3cff */
[--C-:B------:R-:W-:Y:S01]  /*6380*/  FFMA.FTZ R41, R41, c[0x0][0x23c], -R2.reuse ;  /* 0x00008f0029297a23 */ /* 0x100fe20000010802 */
[----:B------:R-:W-:Y:S01]  /*6390*/  IADD3 R8, R6, 0x1, RZ ;  /* 0x0000000106087810 */ /* 0x000fe20007ffe0ff */
[--C-:B------:R-:W-:Y:S02]  /*63a0*/  FFMA.FTZ R56, R56, c[0x0][0x23c], -R2.reuse ;  /* 0x00008f0038387a23 */ /* 0x100fe40000010802 */
[----:B------:R-:W-:Y:S01]  /*63b0*/  FFMA.FTZ R57, R57, c[0x0][0x23c], -R2 ;  /* 0x00008f0039397a23 */ /* 0x000fe20000010802 */
[----:B------:R-:W-:Y:S01]  /*63c0*/  LOP3.LUT R8, R9, UR31, R8, 0x96, !PT ;  /* 0x0000001f09087c12 */ /* 0x000fe2000f8e9608 */
[----:B------:R-:W-:Y:S01]  /*63d0*/  MUFU.EX2 R173, R21 ;  /* 0x0000001500ad7308 */ /* 0x000fe20000000800 */
[----:B------:R-:W-:Y:S02]  /*63e0*/  FFMA.FTZ R2, R61, c[0x0][0x23c], -R2 ;  /* 0x00008f003d027a23 */ /* 0x000fe40000010802 */
[--C-:B------:R-:W-:Y:S02]  /*63f0*/  FFMA.FTZ R59, R59, c[0x0][0x23c], -R0.reuse ;  /* 0x00008f003b3b7a23 */ /* 0x100fe40000010800 */
[----:B------:R-:W-:Y:S04]  /*6400*/  IMAD.WIDE.U32 R8, R8, -0x326172a9, RZ ;  /* 0xcd9e8d5708087825 */ /* 0x000fe800078e00ff */
[----:B------:R-:W-:Y:S01]  /*6410*/  FFMA.FTZ R58, R58, c[0x0][0x23c], -R0 ;  /* 0x00008f003a3a7a23 */ /* 0x000fe20000010800 */
[----:B------:R-:W-:Y:S10]  /*6420*/  MUFU.EX2 R215, R28 ;  /* 0x0000001c00d77308 */ /* 0x000ff40000000800 */
[----:B------:R-:W-:Y:S10]  /*6430*/  MUFU.EX2 R210, R30 ;  /* 0x0000001e00d27308 */ /* 0x000ff40000000800 */
[----:B------:R1:W-:Y:S10]  /*6440*/  MUFU.EX2 R211, R34 ;  /* 0x0000002200d37308 */ /* 0x0003f40000000800 */
[----:B------:R-:W3:Y:S10]  /*6450*/  MUFU.EX2 R217, R32 ;  /* 0x0000002000d97308 */ /* 0x000ef40000000800 */
[----:B------:R4:W2:Y:S01]  /*6460*/  MUFU.EX2 R216, R35 ;  /* 0x0000002300d87308 */ /* 0x0008a20000000800 */
[--C-:B-1----:R-:W-:Y:S02]  /*6470*/  FFMA.FTZ R34, R22, c[0x0][0x23c], -R16.reuse ;  /* 0x00008f0016227a23 */ /* 0x102fe40000010810 */
[----:B------:R-:W-:Y:S07]  /*6480*/  FFMA.FTZ R16, R66, c[0x0][0x23c], -R16 ;  /* 0x00008f0042107a23 */ /* 0x000fee0000010810 */
[----:B------:R-:W1:Y:S10]  /*6490*/  MUFU.EX2 R212, R31 ;  /* 0x0000001f00d47308 */ /* 0x000e740000000800 */
[----:B------:R-:W-:Y:S01]  /*64a0*/  MUFU.EX2 R171, R23 ;  /* 0x0000001700ab7308 */ /* 0x000fe20000000800 */
[--C-:B----4-:R-:W-:Y:S02]  /*64b0*/  FFMA.FTZ R35, R26, c[0x0][0x23c], -R0.reuse ;  /* 0x00008f001a237a23 */ /* 0x110fe40000010800 */
[----:B------:R-:W-:Y:S07]  /*64c0*/  FFMA.FTZ R0, R62, c[0x0][0x23c], -R0 ;  /* 0x00008f003e007a23 */ /* 0x000fee0000010800 */
[----:B------:R-:W-:Y:S10]  /*64d0*/  MUFU.EX2 R208, R24 ;  /* 0x0000001800d07308 */ /* 0x000ff40000000800 */
[----:B------:R-:W-:Y:S10]  /*64e0*/  MUFU.EX2 R207, R27 ;  /* 0x0000001b00cf7308 */ /* 0x000ff40000000800 */
[----:B------:R4:W-:Y:S10]  /*64f0*/  MUFU.EX2 R213, R36 ;  /* 0x0000002400d57308 */ /* 0x0009f40000000800 */
[----:B------:R1:W-:Y:S10]  /*6500*/  MUFU.EX2 R169, R17 ;  /* 0x0000001100a97308 */ /* 0x0003f40000000800 */
[----:B------:R1:W-:Y:S01]  /*6510*/  MUFU.EX2 R175, R34 ;  /* 0x0000002200af7308 */ /* 0x0003e20000000800 */
[--C-:B----4-:R-:W-:Y:S02]  /*6520*/  FFMA.FTZ R36, R33, c[0x0][0x23c], -R132.reuse ;  /* 0x00008f0021247a23 */ /* 0x110fe40000010884 */
[----:B------:R-:W-:Y:S07]  /*6530*/  FFMA.FTZ R132, R53, c[0x0][0x23c], -R132 ;  /* 0x00008f0035847a23 */ /* 0x000fee0000010884 */
[----:B------:R4:W-:Y:S10]  /*6540*/  MUFU.EX2 R197, R36 ;  /* 0x0000002400c57308 */ /* 0x0009f40000000800 */
[----:B------:R1:W-:Y:S10]  /*6550*/  MUFU.EX2 R174, R38 ;  /* 0x0000002600ae7308 */ /* 0x0003f40000000800 */
[----:B------:R-:W1:Y:S10]  /*6560*/  MUFU.EX2 R226, R51 ;  /* 0x0000003300e27308 */ /* 0x000e740000000800 */
[----:B------:R1:W-:Y:S10]  /*6570*/  MUFU.EX2 R168, R35 ;  /* 0x0000002300a87308 */ /* 0x0003f40000000800 */
[----:B------:R-:W-:Y:S10]  /*6580*/  MUFU.EX2 R214, R39 ;  /* 0x0000002700d67308 */ /* 0x000ff40000000800 */
[----:B------:R-:W1:Y:S10]  /*6590*/  MUFU.EX2 R222, R50 ;  /* 0x0000003200de7308 */ /* 0x000e740000000800 */
        /* <DEDUP_REMOVED lines=8> */
[----:B------:R-:W-:Y:S10]  /*6620*/  MUFU.EX2 R165, R43 ;  /* 0x0000002b00a57308 */ /* 0x000ff40000000800 */
[----:B------:R-:W1:Y:S10]  /*6630*/  MUFU.EX2 R170, R46 ;  /* 0x0000002e00aa7308 */ /* 0x000e740000000800 */
[----:B------:R-:W1:Y:S10]  /*6640*/  MUFU.EX2 R195, R52 ;  /* 0x0000003400c37308 */ /* 0x000e740000000800 */
[----:B------:R-:W1:Y:S10]  /*6650*/  MUFU.EX2 R194, R55 ;  /* 0x0000003700c27308 */ /* 0x000e740000000800 */
        /* <DEDUP_REMOVED lines=19> */
[----:B------:R-:W1:Y:S01]  /*6790*/  MUFU.EX2 R153, R58 ;  /* 0x0000003a00997308 */ /* 0x000e620000000800 */
[----:B--2---:R-:W-:Y:S05]  /*67a0*/  IMAD R4, R4, 0x8, R133 ;  /* 0x0000000804047824 */ /* 0x004fea00078e0285 */
[C---:B------:R-:W-:Y:S01]  /*67b0*/  IADD3 R14, R4.reuse, 0x4, RZ ;  /* 0x00000004040e7810 */ /* 0x040fe20007ffe0ff */
[----:B------:R-:W-:Y:S04]  /*67c0*/  IMAD.WIDE.U32 R4, R4, -0x326172a9, RZ ;  /* 0xcd9e8d5704047825 */ /* 0x000fe800078e00ff */
[----:B------:R-:W-:Y:S01]  /*67d0*/  IMAD.WIDE.U32 R14, R14, -0x326172a9, RZ ;  /* 0xcd9e8d570e0e7825 */ /* 0x000fe200078e00ff */
[-C--:B------:R-:W-:Y:S02]  /*67e0*/  LOP3.LUT R18, R5, R249.reuse, RZ, 0x3c, !PT ;  /* 0x000000f905127212 */ /* 0x080fe400078e3cff */
[--C-:B------:R-:W-:Y:S02]  /*67f0*/  LOP3.LUT R20, R11, UR25, R4.reuse, 0x96, !PT ;  /* 0x000000190b147c12 */ /* 0x100fe4000f8e9604 */
[----:B------:R-:W-:Y:S01]  /*6800*/  LOP3.LUT R12, R15, R249, RZ, 0x3c, !PT ;  /* 0x000000f90f0c7212 */ /* 0x000fe200078e3cff */
[----:B------:R-:W-:Y:S01]  /*6810*/  IMAD.WIDE.U32 R18, R18, -0x2daee0ad, RZ ;  /* 0xd2511f5312127825 */ /* 0x000fe200078e00ff */
[----:B------:R-:W-:Y:S02]  /*6820*/  LOP3.LUT R15, R9, UR25, R4, 0x96, !PT ;  /* 0x00000019090f7c12 */ /* 0x000fe4000f8e9604 */
[--C-:B------:R-:W-:Y:S01]  /*6830*/  LOP3.LUT R11, R11, UR25, R14.reuse, 0x96, !PT ;  /* 0x000000190b0b7c12 */ /* 0x100fe2000f8e960e */
[----:B------:R-:W-:Y:S01]  /*6840*/  IMAD.WIDE.U32 R12, R12, -0x2daee0ad, RZ ;  /* 0xd2511f530c0c7825 */ /* 0x000fe200078e00ff */
[----:B------:R-:W-:Y:S02]  /*6850*/  LOP3.LUT R6, R7, R19, RZ, 0x3c, !PT ;  /* 0x0000001307067212 */ /* 0x000fe400078e3cff */
[----:B------:R-:W-:Y:S01]  /*6860*/  LOP3.LUT R9, R9, UR25, R14, 0x96, !PT ;  /* 0x0000001909097c12 */ /* 0x000fe2000f8e960e */
[----:B------:R-:W-:Y:S01]  /*6870*/  IMAD.WIDE.U32 R14, R15, -0x2daee0ad, RZ ;  /* 0xd2511f530f0e7825 */ /* 0x000fe200078e00ff */
[----:B------:R-:W-:Y:S03]  /*6880*/  LOP3.LUT R5, R7, R13, RZ, 0x3c, !PT ;  /* 0x0000000d07057212 */ /* 0x000fe600078e3cff */
[----:B------:R-:W-:Y:S04]  /*6890*/  IMAD.WIDE.U32 R6, R6, -0x326172a9, RZ ;  /* 0xcd9e8d5706067825 */ /* 0x000fe800078e00ff */
[----:B------:R-:W-:Y:S01]  /*68a0*/  IMAD.WIDE.U32 R4, R5, -0x326172a9, RZ ;  /* 0xcd9e8d5705047825 */ /* 0x000fe200078e00ff */
[C---:B------:R-:W-:Y:S02]  /*68b0*/  LOP3.LUT R30, R7.reuse, UR24, R10, 0x96, !PT ;  /* 0x00000018071e7c12 */ /* 0x040fe4000f8e960a */
[----:B------:R-:W-:Y:S01]  /*68c0*/  LOP3.LUT R32, R7, UR24, R8, 0x96, !PT ;  /* 0x0000001807207c12 */ /* 0x000fe2000f8e9608 */
[----:B------:R-:W-:Y:S01]  /*68d0*/  IMAD.WIDE.U32 R20, R20, -0x2daee0ad, RZ ;  /* 0xd2511f5314147825 */ /* 0x000fe200078e00ff */
[C---:B------:R-:W-:Y:S02]  /*68e0*/  LOP3.LUT R28, R5.reuse, UR24, R10, 0x96, !PT ;  /* 0x00000018051c7c12 */ /* 0x040fe4000f8e960a */
[----:B------:R-:W-:Y:S01]  /*68f0*/  LOP3.LUT R26, R5, UR24, R8, 0x96, !PT ;  /* 0x00000018051a7c12 */ /* 0x000fe2000f8e9608 */
[----:B------:R-:W-:Y:S01]  /*6900*/  IMAD.WIDE.U32 R10, R11, -0x2daee0ad, RZ ;  /* 0xd2511f530b0a7825 */ /* 0x000fe200078e00ff */
[--C-:B------:R-:W-:Y:S02]  /*6910*/  LOP3.LUT R22, R21, UR23, R18.reuse, 0x96, !PT ;  /* 0x0000001715167c12 */ /* 0x100fe4000f8e9612 */
[----:B------:R-:W-:Y:S01]  /*6920*/  LOP3.LUT R21, R15, UR23, R18, 0x96, !PT ;  /* 0x000000170f157c12 */ /* 0x000fe2000f8e9612 */
[----:B------:R-:W-:Y:S01]  /*6930*/  IMAD.WIDE.U32 R32, R32, -0x2daee0ad, RZ ;  /* 0xd2511f5320207825 */ /* 0x000fe200078e00ff */
[----:B------:R-:W-:Y:S03]  /*6940*/  LOP3.LUT R13, R11, UR23, R12, 0x96, !PT ;  /* 0x000000170b0d7c12 */ /* 0x000fe6000f8e960c */
        /* <DEDUP_REMOVED lines=10> */
[----:B------:R-:W-:Y:S04]  /*69f0*/  IMAD.WIDE.U32 R26, R26, -0x2daee0ad, RZ ;  /* 0xd2511f531a1a7825 */ /* 0x000fe800078e00ff */
[----:B------:R-:W-:Y:S01]  /*6a00*/  IMAD.WIDE.U32 R18, R18, -0x2daee0ad, RZ ;  /* 0xd2511f5312127825 */ /* 0x000fe200078e00ff */
[----:B------:R-:W-:Y:S02]  /*6a10*/  LOP3.LUT R5, R27, UR21, R8, 0x96, !PT ;  /* 0x000000151b057c12 */ /* 0x000fe4000f8e9608 */
[----:B------:R-:W-:Y:S01]  /*6a20*/  LOP3.LUT R8, R13, UR22, R4, 0x96, !PT ;  /* 0x000000160d087c12 */ /* 0x000fe2000f8e9604 */
[----:B------:R-:W-:Y:S04]  /*6a30*/  IMAD.WIDE.U32 R20, R21, -0x326172a9, RZ ;  /* 0xcd9e8d5715147825 */ /* 0x000fe800078e00ff */
[----:B------:R-:W-:Y:S01]  /*6a40*/  IMAD.WIDE.U32 R24, R24, -0x326172a9, RZ ;  /* 0xcd9e8d5718187825 */ /* 0x000fe200078e00ff */
[----:B-1----:R-:W-:Y:S03]  /*6a50*/  LOP3.LUT R17, R21, UR22, R6, 0x96, !PT ;  /* 0x0000001615117c12 */ /* 0x002fe6000f8e9606 */
[----:B------:R-:W-:Y:S01]  /*6a60*/  IMAD.WIDE.U32 R14, R15, -0x326172a9, RZ ;  /* 0xcd9e8d570f0e7825 */ /* 0x000fe200078e00ff */
[----:B------:R-:W-:Y:S03]  /*6a70*/  LOP3.LUT R4, R25, UR22, R4, 0x96, !PT ;  /* 0x0000001619047c12 */ /* 0x000fe6000f8e9604 */
[----:B------:R-:W-:Y:S01]  /*6a80*/  IMAD.WIDE.U32 R8, R8, -0x2daee0ad, RZ ;  /* 0xd2511f5308087825 */ /* 0x000fe200078e00ff */
[----:B------:R-:W-:Y:S02]  /*6a90*/  LOP3.LUT R29, R15, UR20, R22, 0x96, !PT ;  /* 0x000000140f1d7c12 */ /* 0x000fe4000f8e9616 */
        /* <DEDUP_REMOVED lines=28> */
[----:B------:R-:W-:Y:S02]  /*6c60*/  SHF.R.U32.HI R21, RZ, 0x18, R8 ;  /* 0x00000018ff157819 */ /* 0x000fe40000011608 */
[----:B------:R-:W-:Y:S01]  /*6c70*/  LOP3.LUT R15, R8, 0xff, RZ, 0xc0, !PT ;  /* 0x000000ff080f7812 */ /* 0x000fe200078ec0ff */
[----:B------:R-:W-:Y:S01]  /*6c80*/  IMAD.WIDE.U32 R4, R5, -0x2daee0ad, RZ ;  /* 0xd2511f5305047825 */ /* 0x000fe200078e00ff */
[----:B------:R-:W-:Y:S02]  /*6c90*/  LOP3.LUT R19, R11, UR15, R28, 0x96, !PT ;  /* 0x0000000f0b137c12 */ /* 0x000fe4000f8e961c */
[----:B------:R-:W-:Y:S01]  /*6ca0*/  SHF.R.U32.HI R28, RZ, 0x10, R8 ;  /* 0x00000010ff1c7819 */ /* 0x000fe20000011608 */
[----:B------:R-:W-:Y:S01]  /*6cb0*/  IMAD.WIDE.U32 R6, R6, -0x326172a9, RZ ;  /* 0xcd9e8d5706067825 */ /* 0x000fe200078e00ff */
[----:B------:R-:W-:Y:S02]  /*6cc0*/  LOP3.LUT R17, R5, UR15, R14, 0x96, !PT ;  /* 0x0000000f05117c12 */ /* 0x000fe4000f8e960e */
[----:B------:R-:W-:Y:S01]  /*6cd0*/  LOP3.LUT R34, R8, 0xffff, RZ, 0xc0, !PT ;  /* 0x0000ffff08227812 */ /* 0x000fe200078ec0ff */
[----:B------:R-:W-:Y:S01]  /*6ce0*/  IMAD.WIDE.U32 R12, R13, -0x326172a9, RZ ;  /* 0xcd9e8d570d0c7825 */ /* 0x000fe200078e00ff */
[----:B------:R-:W-:Y:S02]  /*6cf0*/  LOP3.LUT R14, R10, 0xff, RZ, 0xc0, !PT ;  /* 0x000000ff0a0e7812 */ /* 0x000fe400078ec0ff */
[----:B------:R-:W-:Y:S02]  /*6d00*/  SHF.R.U32.HI R8, RZ, 0x18, R4 ;  /* 0x00000018ff087819 */ /* 0x000fe40000011604 */
[----:B------:R-:W-:Y:S02]  /*6d10*/  LOP3.LUT R23, R13, UR18, R20, 0x96, !PT ;  /* 0x000000120d177c12 */ /* 0x000fe4000f8e9614 */
[----:B------:R-:W-:Y:S02]  /*6d20*/  LOP3.LUT R20, R9, UR16, R22, 0x96, !PT ;  /* 0x0000001009147c12 */ /* 0x000fe4000f8e9616 */
[C---:B------:R-:W-:Y:S02]  /*6d30*/  LOP3.LUT R9, R4.reuse, 0xff, RZ, 0xc0, !PT ;  /* 0x000000ff04097812 */ /* 0x040fe400078ec0ff */
[----:B------:R-:W-:Y:S02]  /*6d40*/  SHF.R.U32.HI R32, RZ, 0x10, R4 ;  /* 0x00000010ff207819 */ /* 0x000fe40000011604 */
[----:B----4-:R-:W-:Y:S02]  /*6d50*/  LOP3.LUT R36, R4, 0xffff, RZ, 0xc0, !PT ;  /* 0x0000ffff04247812 */ /* 0x010fe400078ec0ff */
[----:B------:R-:W-:Y:S02]  /*6d60*/  LOP3.LUT R4, R6, 0xff, RZ, 0xc0, !PT ;  /* 0x000000ff06047812 */ /* 0x000fe400078ec0ff */
[----:B------:R-:W-:Y:S02]  /*6d70*/  ISETP.LE.U32.AND P5, PT, R21, UR7, PT ;  /* 0x0000000715007c0c */ /* 0x000fe4000bfa3070 */
[----:B------:R-:W-:Y:S02]  /*6d80*/  SHF.R.U32.HI R13, RZ, 0x18, R10 ;  /* 0x00000018ff0d7819 */ /* 0x000fe4000001160a */
[----:B------:R-:W-:Y:S02]  /*6d90*/  ISETP.LE.U32.AND P6, PT, R15, UR7, PT ;  /* 0x000000070f007c0c */ /* 0x000fe4000bfc3070 */
[----:B------:R-:W-:Y:S02]  /*6da0*/  ISETP.LE.U32.AND P3, PT, R14, UR7, PT ;  /* 0x000000070e007c0c */ /* 0x000fe4000bf63070 */
[----:B------:R-:W-:Y:S02]  /*6db0*/  ISETP.LE.U32.AND P1, PT, R9, UR7, PT ;  /* 0x0000000709007c0c */ /* 0x000fe4000bf23070 */
[----:B------:R-:W-:Y:S01]  /*6dc0*/  ISETP.LE.U32.AND P4, PT, R8, UR7, PT ;  /* 0x0000000708007c0c */ /* 0x000fe2000bf83070 */
[----:B------:R-:W-:Y:S01]  /*6dd0*/  IMAD.WIDE.U32 R8, R27, -0x326172a9, RZ ;  /* 0xcd9e8d571b087825 */ /* 0x000fe200078e00ff */
[----:B------:R-:W-:Y:S02]  /*6de0*/  ISETP.LE.U32.AND P0, PT, R4, UR7, PT ;  /* 0x0000000704007c0c */ /* 0x000fe4000bf03070 */
[----:B------:R-:W-:Y:S01]  /*6df0*/  ISETP.LE.U32.AND P2, PT, R13, UR7, PT ;  /* 0x000000070d007c0c */ /* 0x000fe2000bf43070 */
[----:B------:R-:W-:Y:S01]  /*6e00*/  IMAD.WIDE.U32 R4, R25, -0x326172a9, RZ ;  /* 0xcd9e8d5719047825 */ /* 0x000fe200078e00ff */
[----:B------:R-:W-:Y:S02]  /*6e10*/  LOP3.LUT R14, R9, UR16, R24, 0x96, !PT ;  /* 0x00000010090e7c12 */ /* 0x000fe4000f8e9618 */
[----:B------:R-:W-:Y:S01]  /*6e20*/  SHF.R.U32.HI R15, RZ, 0x18, R6 ;  /* 0x00000018ff0f7819 */ /* 0x000fe20000011606 */
[----:B------:R-:W-:Y:S01]  /*6e30*/  @!P5 FADD.FTZ R209, -R209, -RZ ;  /* 0x800000ffd1d1d221 */ /* 0x000fe20000010100 */
[----:B------:R-:W-:Y:S01]  /*6e40*/  LOP3.LUT R25, R4, 0xff, RZ, 0xc0, !PT ;  /* 0x000000ff04197812 */ /* 0x000fe200078ec0ff */
[----:B------:R-:W-:Y:S01]  /*6e50*/  @!P6 FADD.FTZ R206, -R206, -RZ ;  /* 0x800000ffcecee221 */ /* 0x000fe20000010100 */
[--C-:B------:R-:W-:Y:S01]  /*6e60*/  SHF.R.U32.HI R24, RZ, 0x18, R4.reuse ;  /* 0x00000018ff187819 */ /* 0x100fe20000011604 */
[----:B---3--:R-:W-:Y:S01]  /*6e70*/  @!P3 FADD.FTZ R217, -R217, -RZ ;  /* 0x800000ffd9d9b221 */ /* 0x008fe20000010100 */
[----:B------:R-:W-:Y:S01]  /*6e80*/  SHF.R.U32.HI R27, RZ, 0x10, R4 ;  /* 0x00000010ff1b7819 */ /* 0x000fe20000011604 */
[----:B------:R-:W-:Y:S01]  /*6e90*/  @!P1 FADD.FTZ R215, -R215, -RZ ;  /* 0x800000ffd7d79221 */ /* 0x000fe20000010100 */
[----:B------:R-:W-:Y:S01]  /*6ea0*/  LOP3.LUT R38, R4, 0xffff, RZ, 0xc0, !PT ;  /* 0x0000ffff04267812 */ /* 0x000fe200078ec0ff */
[----:B------:R-:W-:Y:S01]  /*6eb0*/  @!P2 FADD.FTZ R216, -R216, -RZ ;  /* 0x800000ffd8d8a221 */ /* 0x000fe20000010100 */
[----:B------:R-:W-:Y:S01]  /*6ec0*/  SHF.R.U32.HI R4, RZ, 0x18, R20 ;  /* 0x00000018ff047819 */ /* 0x000fe20000011614 */
[----:B------:R-:W-:Y:S01]  /*6ed0*/  @!P0 FADD.FTZ R225, -R225, -RZ ;  /* 0x800000ffe1e18221 */ /* 0x000fe20000010100 */
[----:B------:R-:W-:Y:S01]  /*6ee0*/  LOP3.LUT R13, R5, UR16, R12, 0x96, !PT ;  /* 0x00000010050d7c12 */ /* 0x000fe2000f8e960c */
[----:B------:R-:W-:Y:S01]  /*6ef0*/  @!P4 FADD.FTZ R212, -R212, -RZ ;  /* 0x800000ffd4d4c221 */ /* 0x000fe20000010100 */
[----:B------:R-:W-:Y:S02]  /*6f00*/  ISETP.LE.U32.AND P5, PT, R4, UR7, PT ;  /* 0x0000000704007c0c */ /* 0x000fe4000bfa3070 */
[----:B------:R-:W-:Y:S02]  /*6f10*/  LOP3.LUT R5, R20, 0xff, RZ, 0xc0, !PT ;  /* 0x000000ff14057812 */ /* 0x000fe400078ec0ff */
[----:B------:R-:W-:Y:S02]  /*6f20*/  LOP3.LUT R4, R28, 0xff, RZ, 0xc0, !PT ;  /* 0x000000ff1c047812 */ /* 0x000fe400078ec0ff */
[----:B------:R-:W-:Y:S02]  /*6f30*/  ISETP.LE.U32.AND P6, PT, R15, UR7, PT ;  /* 0x000000070f007c0c */ /* 0x000fe4000bfc3070 */
[----:B------:R-:W-:Y:S02]  /*6f40*/  LOP3.LUT R22, R8, 0xff, RZ, 0xc0, !PT ;  /* 0x000000ff08167812 */ /* 0x000fe400078ec0ff */
[----:B------:R-:W-:Y:S02]  /*6f50*/  ISETP.LE.U32.AND P3, PT, R5, UR7, PT ;  /* 0x0000000705007c0c */ /* 0x000fe4000bf63070 */
[----:B------:R-:W-:Y:S01]  /*6f60*/  SHF.R.U32.HI R31, RZ, 0x10, R10 ;  /* 0x00000010ff1f7819 */ /* 0x000fe2000001160a */
[----:B------:R-:W-:Y:S01]  /*6f70*/  @!P5 FADD.FTZ R200, -R200, -RZ ;  /* 0x800000ffc8c8d221 */ /* 0x000fe20000010100 */
[----:B------:R-:W-:Y:S02]  /*6f80*/  ISETP.LE.U32.AND P2, PT, R4, UR7, PT ;  /* 0x0000000704007c0c */ /* 0x000fe4000bf43070 */
[----:B------:R-:W-:Y:S02]  /*6f90*/  LOP3.LUT R4, R19, 0xff, RZ, 0xc0, !PT ;  /* 0x000000ff13047812 */ /* 0x000fe400078ec0ff */
[----:B------:R-:W-:Y:S01]  /*6fa0*/  SHF.R.U32.HI R21, RZ, 0x18, R8 ;  /* 0x00000018ff157819 */ /* 0x000fe20000011608 */
[----:B------:R-:W-:Y:S01]  /*6fb0*/  @!P6 FADD.FTZ R226, -R226, -RZ ;  /* 0x800000ffe2e2e221 */ /* 0x000fe20000010100 */
[----:B------:R-:W-:Y:S02]  /*6fc0*/  ISETP.LE.U32.AND P1, PT, R22, UR7, PT ;  /* 0x0000000716007c0c */ /* 0x000fe4000bf23070 */
[----:B------:R-:W-:Y:S01]  /*6fd0*/  ISETP.LE.U32.AND P0, PT, R4, UR7, PT ;  /* 0x0000000704007c0c */ /* 0x000fe2000bf03070 */
        /* <DEDUP_REMOVED lines=8> */
[----:B------:R-:W-:Y:S01]  /*7060*/  ISETP.LE.U32.AND P6, PT, R5, UR7, PT ;  /* 0x0000000705007c0c */ /* 0x000fe2000bfc3070 */
[----:B------:R-:W-:Y:S01]  /*7070*/  @!P0 FADD.FTZ R205, -R205, -RZ ;  /* 0x800000ffcdcd8221 */ /* 0x000fe20000010100 */
[----:B------:R-:W-:Y:S02]  /*7080*/  LOP3.LUT R18, R7, UR16, R18, 0x96, !PT ;  /* 0x0000001007127c12 */ /* 0x000fe4000f8e9612 */
[----:B------:R-:W-:Y:S01]  /*7090*/  ISETP.LE.U32.AND P3, PT, R4, UR7, PT ;  /* 0x0000000704007c0c */ /* 0x000fe2000bf63070 */
[----:B------:R-:W-:Y:S01]  /*70a0*/  @!P4 FADD.FTZ R202, -R202, -RZ ;  /* 0x800000ffcacac221 */ /* 0x000fe20000010100 */
[----:B------:R-:W-:Y:S02]  /*70b0*/  LOP3.LUT R4, R32, 0xff, RZ, 0xc0, !PT ;  /* 0x000000ff20047812 */ /* 0x000fe400078ec0ff */
[----:B------:R-:W-:Y:S01]  /*70c0*/  SHF.R.U32.HI R5, RZ, 0x18, R17 ;  /* 0x00000018ff057819 */ /* 0x000fe20000011611 */
[----:B------:R-:W-:Y:S01]  /*70d0*/  @!P5 FADD.FTZ R211, -R211, -RZ ;  /* 0x800000ffd3d3d221 */ /* 0x000fe20000010100 */
[----:B------:R-:W-:Y:S02]  /*70e0*/  SHF.R.U32.HI R33, RZ, 0x10, R6 ;  /* 0x00000010ff217819 */ /* 0x000fe40000011606 */
[----:B------:R-:W-:Y:S01]  /*70f0*/  ISETP.LE.U32.AND P1, PT, R4, UR7, PT ;  /* 0x0000000704007c0c */ /* 0x000fe2000bf23070 */
[----:B------:R-:W-:Y:S01]  /*7100*/  @!P6 FADD.FTZ R204, -R204, -RZ ;  /* 0x800000ffcccce221 */ /* 0x000fe20000010100 */
[----:B------:R-:W-:Y:S02]  /*7110*/  LOP3.LUT R4, R18, 0xff, RZ, 0xc0, !PT ;  /* 0x000000ff12047812 */ /* 0x000fe400078ec0ff */
[----:B------:R-:W-:Y:S01]  /*7120*/  ISETP.LE.U32.AND P2, PT, R5, UR7, PT ;  /* 0x0000000705007c0c */ /* 0x000fe2000bf43070 */
[----:B------:R-:W-:Y:S01]  /*7130*/  @!P3 FADD.FTZ R208, -R208, -RZ ;  /* 0x800000ffd0d0b221 */ /* 0x000fe20000010100 */
[----:B------:R-:W-:Y:S02]  /*7140*/  ISETP.LE.U32.AND P4, PT, R4, UR7, PT ;  /* 0x0000000704007c0c */ /* 0x000fe4000bf83070 */
[----:B------:R-:W-:Y:S02]  /*7150*/  LOP3.LUT R4, R33, 0xff, RZ, 0xc0, !PT ;  /* 0x000000ff21047812 */ /* 0x000fe400078ec0ff */
[----:B------:R-:W-:Y:S01]  /*7160*/  LOP3.LUT R35, R10, 0xffff, RZ, 0xc0, !PT ;  /* 0x0000ffff0a237812 */ /* 0x000fe200078ec0ff */
[----:B------:R-:W-:Y:S01]  /*7170*/  IMAD.WIDE.U32 R10, R29, -0x2daee0ad, RZ ;  /* 0xd2511f531d0a7825 */ /* 0x000fe200078e00ff */
[----:B------:R-:W-:Y:S02]  /*7180*/  SHF.R.U32.HI R5, RZ, 0x18, R18 ;  /* 0x00000018ff057819 */ /* 0x000fe40000011612 */
[----:B------:R-:W-:Y:S01]  /*7190*/  ISETP.LE.U32.AND P6, PT, R4, UR7, PT ;  /* 0x0000000704007c0c */ /* 0x000fe2000bfc3070 */
[----:B------:R-:W-:Y:S01]  /*71a0*/  @!P1 FADD.FTZ R210, -R210, -RZ ;  /* 0x800000ffd2d29221 */ /* 0x000fe20000010100 */
[----:B------:R-:W-:Y:S01]  /*71b0*/  LOP3.LUT R37, R6, 0xffff, RZ, 0xc0, !PT ;  /* 0x0000ffff06257812 */ /* 0x000fe200078ec0ff */
[----:B------:R-:W-:Y:S01]  /*71c0*/  IMAD.WIDE.U32 R6, R23, -0x2daee0ad, RZ ;  /* 0xd2511f5317067825 */ /* 0x000fe200078e00ff */
[----:B------:R-:W-:Y:S02]  /*71d0*/  ISETP.LE.U32.AND P0, PT, R5, UR7, PT ;  /* 0x0000000705007c0c */ /* 0x000fe4000bf03070 */
[----:B------:R-:W-:Y:S01]  /*71e0*/  LOP3.LUT R23, R10, 0xff, RZ, 0xc0, !PT ;  /* 0x000000ff0a177812 */ /* 0x000fe200078ec0ff */
[----:B------:R-:W-:Y:S01]  /*71f0*/  @!P2 FADD.FTZ R207, -R207, -RZ ;  /* 0x800000ffcfcfa221 */ /* 0x000fe20000010100 */
[----:B------:R-:W-:Y:S01]  /*7200*/  ISETP.LE.U32.AND P5, PT, R25, UR7, PT ;  /* 0x0000000719007c0c */ /* 0x000fe2000bfa3070 */
[----:B------:R-:W-:Y:S01]  /*7210*/  @!P4 FADD.FTZ R213, -R213, -RZ ;  /* 0x800000ffd5d5c221 */ /* 0x000fe20000010100 */
[----:B------:R-:W-:Y:S02]  /*7220*/  ISETP.LE.U32.AND P3, PT, R24, UR7, PT ;  /* 0x0000000718007c0c */ /* 0x000fe4000bf63070 */
[----:B------:R-:W-:Y:S01]  /*7230*/  SHF.R.U32.HI R5, RZ, 0x10, R20 ;  /* 0x00000010ff057819 */ /* 0x000fe20000011614 */
[----:B------:R-:W-:Y:S01]  /*7240*/  @!P6 FADD.FTZ R222, -R222, -RZ ;  /* 0x800000ffdedee221 */ /* 0x000fe20000010100 */
[----:B------:R-:W-:Y:S02]  /*7250*/  LOP3.LUT R12, R7, UR15, R30, 0x96, !PT ;  /* 0x0000000f070c7c12 */ /* 0x000fe4000f8e961e */
[----:B------:R-:W-:Y:S01]  /*7260*/  LOP3.LUT R30, R8, 0xffff, RZ, 0xc0, !PT ;  /* 0x0000ffff081e7812 */ /* 0x000fe200078ec0ff */
[----:B------:R-:W-:Y:S01]  /*7270*/  @!P0 FADD.FTZ R214, -R214, -RZ ;  /* 0x800000ffd6d68221 */ /* 0x000fe20000010100 */
[----:B------:R-:W-:Y:S02]  /*7280*/  SHF.R.U32.HI R9, RZ, 0x18, R10 ;  /* 0x00000018ff097819 */ /* 0x000fe4000001160a */
[----:B------:R-:W-:Y:S01]  /*7290*/  LOP3.LUT R15, R11, UR15, R26, 0x96, !PT ;  /* 0x0000000f0b0f7c12 */ /* 0x000fe2000f8e961a */
[----:B------:R-:W-:Y:S01]  /*72a0*/  @!P5 FADD.FTZ R218, -R218, -RZ ;  /* 0x800000ffdadad221 */ /* 0x000fe20000010100 */
[----:B------:R-:W-:Y:S01]  /*72b0*/  SHF.R.U32.HI R26, RZ, 0x10, R8 ;  /* 0x00000010ff1a7819 */ /* 0x000fe20000011608 */
[----:B------:R-:W-:Y:S01]  /*72c0*/  @!P3 FADD.FTZ R219, -R219, -RZ ;  /* 0x800000ffdbdbb221 */ /* 0x000fe20000010100 */
[----:B------:R-:W-:Y:S02]  /*72d0*/  LOP3.LUT R8, R6, 0xff, RZ, 0xc0, !PT ;  /* 0x000000ff06087812 */ /* 0x000fe400078ec0ff */
[----:B------:R-:W-:Y:S02]  /*72e0*/  ISETP.LE.U32.AND P2, PT, R23, UR7, PT ;  /* 0x0000000717007c0c */ /* 0x000fe4000bf43070 */
[----:B------:R-:W-:Y:S02]  /*72f0*/  SHF.R.U32.HI R4, RZ, 0x8, R34 ;  /* 0x00000008ff047819 */ /* 0x000fe40000011622 */
[----:B------:R-:W-:Y:S02]  /*7300*/  LOP3.LUT R5, R5, 0xff, RZ, 0xc0, !PT ;  /* 0x000000ff05057812 */ /* 0x000fe400078ec0ff */
[----:B------:R-:W-:Y:S02]  /*7310*/  ISETP.LE.U32.AND P1, PT, R9, UR7, PT ;  /* 0x0000000709007c0c */ /* 0x000fe4000bf23070 */
[----:B------:R-:W-:Y:S02]  /*7320*/  SHF.R.U32.HI R29, RZ, 0x10, R10 ;  /* 0x00000010ff1d7819 */ /* 0x000fe4000001160a */
[----:B------:R-:W-:Y:S02]  /*7330*/  LOP3.LUT R39, R10, 0xffff, RZ, 0xc0, !PT ;  /* 0x0000ffff0a277812 */ /* 0x000fe400078ec0ff */
[----:B------:R-:W-:Y:S01]  /*7340*/  SHF.R.U32.HI R10, RZ, 0x18, R6 ;  /* 0x00000018ff0a7819 */ /* 0x000fe20000011606 */
[----:B------:R-:W-:Y:S01]  /*7350*/  @!P2 FADD.FTZ R224, -R224, -RZ ;  /* 0x800000ffe0e0a221 */ /* 0x000fe20000010100 */
[----:B------:R-:W-:Y:S02]  /*7360*/  ISETP.LE.U32.AND P4, PT, R8, UR7, PT ;  /* 0x0000000708007c0c */ /* 0x000fe4000bf83070 */
[----:B------:R-:W-:Y:S02]  /*7370*/  LOP3.LUT R4, R4, 0xffff, RZ, 0xc0, !PT ;  /* 0x0000ffff04047812 */ /* 0x000fe400078ec0ff */
[----:B------:R-:W-:Y:S01]  /*7380*/  ISETP.LE.U32.AND P6, PT, R5, UR7, PT ;  /* 0x0000000705007c0c */ /* 0x000fe2000bfc3070 */
[----:B------:R-:W-:Y:S01]  /*7390*/  @!P1 FADD.FTZ R223, -R223, -RZ ;  /* 0x800000ffdfdf9221 */ /* 0x000fe20000010100 */
[----:B------:R-:W-:Y:S02]  /*73a0*/  LOP3.LUT R5, R14, 0xff, RZ, 0xc0, !PT ;  /* 0x000000ff0e057812 */ /* 0x000fe400078ec0ff */
[----:B------:R-:W-:Y:S02]  /*73b0*/  ISETP.LE.U32.AND P0, PT, R10, UR7, PT ;  /* 0x000000070a007c0c */ /* 0x000fe4000bf03070 */
[----:B------:R-:W-:Y:S02]  /*73c0*/  ISETP.LE.U32.AND P5, PT, R4, UR7, PT ;  /* 0x0000000704007c0c */ /* 0x000fe4000bfa3070 */
[----:B------:R-:W-:Y:S01]  /*73d0*/  ISETP.LE.U32.AND P3, PT, R5, UR7, PT ;  /* 0x0000000705007c0c */ /* 0x000fe2000bf63070 */
[----:B------:R-:W-:Y:S01]  /*73e0*/  @!P4 FADD.FTZ R221, -R221, -RZ ;  /* 0x800000ffddddc221 */ /* 0x000fe20000010100 */
[----:B------:R-:W-:Y:S02]  /*73f0*/  SHF.R.U32.HI R4, RZ, 0x18, R14 ;  /* 0x00000018ff047819 */ /* 0x000fe4000001160e */
[----:B------:R-:W-:Y:S01]  /*7400*/  SHF.R.U32.HI R5, RZ, 0x10, R19 ;  /* 0x00000010ff057819 */ /* 0x000fe20000011613 */
        /* <DEDUP_REMOVED lines=8> */
[----:B------:R-:W-:Y:S02]  /*7490*/  SHF.R.U32.HI R4, RZ, 0x8, R35 ;  /* 0x00000008ff047819 */ /* 0x000fe40000011623 */
[----:B------:R-:W-:Y:S02]  /*74a0*/  LOP3.LUT R5, R5, 0xff, RZ, 0xc0, !PT ;  /* 0x000000ff05057812 */ /* 0x000fe400078ec0ff */
[----:B------:R-:W-:Y:S02]  /*74b0*/  ISETP.LE.U32.AND P1, PT, R6, UR7, PT ;  /* 0x0000000706007c0c */ /* 0x000fe4000bf23070 */
[----:B------:R-:W-:Y:S02]  /*74c0*/  SHF.R.U32.HI R6, RZ, 0x10, R17 ;  /* 0x00000010ff067819 */ /* 0x000fe40000011611 */
[----:B------:R-:W-:Y:S02]  /*74d0*/  ISETP.LE.U32.AND P4, PT, R5, UR7, PT ;  /* 0x0000000705007c0c */ /* 0x000fe4000bf83070 */
[----:B------:R-:W-:Y:S01]  /*74e0*/  SHF.R.U32.HI R5, RZ, 0x8, R36 ;  /* 0x00000008ff057819 */ /* 0x000fe20000011624 */
[----:B------:R-:W-:Y:S01]  /*74f0*/  @!P2 FADD.FTZ R169, -R169, -RZ ;  /* 0x800000ffa9a9a221 */ /* 0x000fe20000010100 */
[----:B------:R-:W-:Y:S02]  /*7500*/  LOP3.LUT R4, R4, 0xffff, RZ, 0xc0, !PT ;  /* 0x0000ffff04047812 */ /* 0x000fe400078ec0ff */
[----:B------:R-:W-:Y:S02]  /*7510*/  LOP3.LUT R6, R6, 0xff, RZ, 0xc0, !PT ;  /* 0x000000ff06067812 */ /* 0x000fe400078ec0ff */
[----:B------:R-:W-:Y:S01]  /*7520*/  ISETP.LE.U32.AND P0, PT, R4, UR7, PT ;  /* 0x0000000704007c0c */ /* 0x000fe2000bf03070 */
[----:B------:R-:W-:Y:S01]  /*7530*/  @!P1 FADD.FTZ R171, -R171, -RZ ;  /* 0x800000ffabab9221 */ /* 0x000fe20000010100 */
[----:B------:R-:W-:Y:S02]  /*7540*/  LOP3.LUT R4, R5, 0xffff, RZ, 0xc0, !PT ;  /* 0x0000ffff05047812 */ /* 0x000fe400078ec0ff */
[----:B------:R-:W-:Y:S01]  /*7550*/  SHF.R.U32.HI R5, RZ, 0x10, R18 ;  /* 0x00000010ff057819 */ /* 0x000fe20000011612 */
[----:B------:R-:W-:Y:S01]  /*7560*/  @!P4 FADD.FTZ R175, -R175, -RZ ;  /* 0x800000ffafafc221 */ /* 0x000fe20000010100 */
[----:B------:R-:W-:Y:S02]  /*7570*/  ISETP.LE.U32.AND P6, PT, R6, UR7, PT ;  /* 0x0000000706007c0c */ /* 0x000fe4000bfc3070 */
[----:B------:R-:W-:Y:S02]  /*7580*/  SHF.R.U32.HI R6, RZ, 0x8, R37 ;  /* 0x00000008ff067819 */ /* 0x000fe40000011625 */
[----:B------:R-:W-:Y:S02]  /*7590*/  ISETP.LE.U32.AND P5, PT, R4, UR7, PT ;  /* 0x0000000704007c0c */ /* 0x000fe4000bfa3070 */
[----:B------:R-:W-:Y:S01]  /*75a0*/  LOP3.LUT R4, R5, 0xff, RZ, 0xc0, !PT ;  /* 0x000000ff05047812 */ /* 0x000fe200078ec0ff */
[----:B------:R-:W-:Y:S01]  /*75b0*/  @!P0 FADD.FTZ R197, -R197, -RZ ;  /* 0x800000ffc5c58221 */ /* 0x000fe20000010100 */
[----:B------:R-:W-:Y:S02]  /*75c0*/  LOP3.LUT R5, R6, 0xffff, RZ, 0xc0, !PT ;  /* 0x0000ffff06057812 */ /* 0x000fe400078ec0ff */
[----:B------:R-:W-:Y:S02]  /*75d0*/  ISETP.LE.U32.AND P3, PT, R4, UR7, PT ;  /* 0x0000000704007c0c */ /* 0x000fe4000bf63070 */
[----:B------:R-:W-:Y:S01]  /*75e0*/  LOP3.LUT R4, R13, 0xff, RZ, 0xc0, !PT ;  /* 0x000000ff0d047812 */ /* 0x000fe200078ec0ff */
[----:B------:R-:W-:Y:S01]  /*75f0*/  @!P6 FADD.FTZ R168, -R168, -RZ ;  /* 0x800000ffa8a8e221 */ /* 0x000fe20000010100 */
[----:B------:R-:W-:Y:S02]  /*7600*/  ISETP.LE.U32.AND P2, PT, R5, UR7, PT ;  /* 0x0000000705007c0c */ /* 0x000fe4000bf43070 */
[----:B------:R-:W-:Y:S01]  /*7610*/  ISETP.LE.U32.AND P1, PT, R4, UR7, PT ;  /* 0x0000000704007c0c */ /* 0x000fe2000bf23070 */
[----:B------:R-:W-:Y:S01]  /*7620*/  @!P5 FADD.FTZ R166, -R166, -RZ ;  /* 0x800000ffa6a6d221 */ /* 0x000fe20000010100 */
[----:B------:R-:W-:Y:S02]  /*7630*/  LOP3.LUT R4, R27, 0xff, RZ, 0xc0, !PT ;  /* 0x000000ff1b047812 */ /* 0x000fe400078ec0ff */
[----:B------:R-:W-:Y:S02]  /*7640*/  SHF.R.U32.HI R5, RZ, 0x18, R13 ;  /* 0x00000018ff057819 */ /* 0x000fe4000001160d */
[----:B------:R-:W-:Y:S01]  /*7650*/  ISETP.LE.U32.AND P0, PT, R4, UR7, PT ;  /* 0x0000000704007c0c */ /* 0x000fe2000bf03070 */
[----:B------:R-:W-:Y:S01]  /*7660*/  @!P3 FADD.FTZ R174, -R174, -RZ ;  /* 0x800000ffaeaeb221 */ /* 0x000fe20000010100 */
[----:B------:R-:W-:Y:S02]  /*7670*/  ISETP.LE.U32.AND P4, PT, R5, UR7, PT ;  /* 0x0000000705007c0c */ /* 0x000fe4000bf83070 */
[----:B------:R-:W-:Y:S01]  /*7680*/  LOP3.LUT R5, R15, 0xff, RZ, 0xc0, !PT ;  /* 0x000000ff0f057812 */ /* 0x000fe200078ec0ff */
[----:B------:R-:W-:Y:S01]  /*7690*/  @!P2 FADD.FTZ R196, -R196, -RZ ;  /* 0x800000ffc4c4a221 */ /* 0x000fe20000010100 */
[----:B------:R-:W-:Y:S01]  /*76a0*/  SHF.R.U32.HI R4, RZ, 0x18, R15 ;  /* 0x00000018ff047819 */ /* 0x000fe2000001160f */
[----:B------:R-:W-:Y:S01]  /*76b0*/  @!P1 FADD.FTZ R172, -R172, -RZ ;  /* 0x800000ffacac9221 */ /* 0x000fe20000010100 */
[----:B------:R-:W-:Y:S02]  /*76c0*/  ISETP.LE.U32.AND P6, PT, R5, UR7, PT ;  /* 0x0000000705007c0c */ /* 0x000fe4000bfc3070 */
[----:B------:R-:W-:Y:S02]  /*76d0*/  ISETP.LE.U32.AND P5, PT, R4, UR7, PT ;  /* 0x0000000704007c0c */ /* 0x000fe4000bfa3070 */
[----:B------:R-:W-:Y:S01]  /*76e0*/  LOP3.LUT R5, R29, 0xff, RZ, 0xc0, !PT ;  /* 0x000000ff1d057812 */ /* 0x000fe200078ec0ff */
[----:B------:R-:W-:Y:S01]  /*76f0*/  @!P0 FADD.FTZ R170, -R170, -RZ ;  /* 0x800000ffaaaa8221 */ /* 0x000fe20000010100 */
[----:B------:R-:W-:Y:S01]  /*7700*/  LOP3.LUT R20, R20, 0xffff, RZ, 0xc0, !PT ;  /* 0x0000ffff14147812 */ /* 0x000fe200078ec0ff */
[----:B------:R-:W-:Y:S01]  /*7710*/  @!P4 FADD.FTZ R165, -R165, -RZ ;  /* 0x800000ffa5a5c221 */ /* 0x000fe20000010100 */
[----:B------:R-:W-:Y:S02]  /*7720*/  LOP3.LUT R4, R12, 0xff, RZ, 0xc0, !PT ;  /* 0x000000ff0c047812 */ /* 0x000fe400078ec0ff */
[----:B------:R-:W-:Y:S02]  /*7730*/  SHF.R.U32.HI R6, RZ, 0x10, R14 ;  /* 0x00000010ff067819 */ /* 0x000fe4000001160e */
[----:B------:R-:W-:Y:S01]  /*7740*/  ISETP.LE.U32.AND P3, PT, R5, UR7, PT ;  /* 0x0000000705007c0c */ /* 0x000fe2000bf63070 */
[----:B------:R-:W-:Y:S01]  /*7750*/  @!P6 FADD.FTZ R195, -R195, -RZ ;  /* 0x800000ffc3c3e221 */ /* 0x000fe20000010100 */
[----:B------:R-:W-:Y:S01]  /*7760*/  ISETP.LE.U32.AND P2, PT, R4, UR7, PT ;  /* 0x0000000704007c0c */ /* 0x000fe2000bf43070 */
[----:B------:R-:W-:Y:S01]  /*7770*/  @!P5 FADD.FTZ R194, -R194, -RZ ;  /* 0x800000ffc2c2d221 */ /* 0x000fe20000010100 */
[----:B------:R-:W-:Y:S02]  /*7780*/  SHF.R.U32.HI R4, RZ, 0x8, R20 ;  /* 0x00000008ff047819 */ /* 0x000fe40000011614 */
[----:B------:R-:W-:Y:S02]  /*7790*/  SHF.R.U32.HI R5, RZ, 0x18, R12 ;  /* 0x00000018ff057819 */ /* 0x000fe4000001160c */
[----:B------:R-:W-:Y:S02]  /*77a0*/  LOP3.LUT R4, R4, 0xffff, RZ, 0xc0, !PT ;  /* 0x0000ffff04047812 */ /* 0x000fe400078ec0ff */
[----:B------:R-:W-:Y:S02]  /*77b0*/  ISETP.LE.U32.AND P1, PT, R5, UR7, PT ;  /* 0x0000000705007c0c */ /* 0x000fe4000bf23070 */
[----:B------:R-:W-:Y:S01]  /*77c0*/  LOP3.LUT R5, R6, 0xff, RZ, 0xc0, !PT ;  /* 0x000000ff06057812 */ /* 0x000fe200078ec0ff */
[----:B------:R-:W-:Y:S01]  /*77d0*/  @!P3 FADD.FTZ R162, -R162, -RZ ;  /* 0x800000ffa2a2b221 */ /* 0x000fe20000010100 */
[----:B------:R-:W-:Y:S01]  /*77e0*/  ISETP.LE.U32.AND P4, PT, R4, UR7, PT ;  /* 0x0000000704007c0c */ /* 0x000fe2000bf83070 */
[----:B------:R-:W-:Y:S01]  /*77f0*/  @!P2 FADD.FTZ R157, -R157, -RZ ;  /* 0x800000ff9d9da221 */ /* 0x000fe20000010100 */
[----:B------:R-:W-:Y:S02]  /*7800*/  ISETP.LE.U32.AND P0, PT, R5, UR7, PT ;  /* 0x0000000705007c0c */ /* 0x000fe4000bf03070 */
[----:B------:R-:W-:Y:S02]  /*7810*/  LOP3.LUT R5, R19, 0xffff, RZ, 0xc0, !PT ;  /* 0x0000ffff13057812 */ /* 0x000fe400078ec0ff */
[----:B------:R-:W-:Y:S02]  /*7820*/  SHF.R.U32.HI R4, RZ, 0x8, R30 ;  /* 0x00000008ff047819 */ /* 0x000fe4000001161e */
[----:B------:R-:W-:Y:S01]  /*7830*/  LOP3.LUT R17, R17, 0xffff, RZ, 0xc0, !PT ;  /* 0x0000ffff11117812 */ /* 0x000fe200078ec0ff */
[----:B------:R-:W-:Y:S01]  /*7840*/  @!P1 FADD.FTZ R156, -R156, -RZ ;  /* 0x800000ff9c9c9221 */ /* 0x000fe20000010100 */
[----:B------:R-:W-:Y:S02]  /*7850*/  SHF.R.U32.HI R5, RZ, 0x8, R5 ;  /* 0x00000008ff057819 */ /* 0x000fe40000011605 */
[----:B------:R-:W-:Y:S01]  /*7860*/  LOP3.LUT R4, R4, 0xffff, RZ, 0xc0, !PT ;  /* 0x0000ffff04047812 */ /* 0x000fe200078ec0ff */
[----:B------:R-:W-:Y:S01]  /*7870*/  @!P4 FADD.FTZ R146, -R146, -RZ ;  /* 0x800000ff9292c221 */ /* 0x000fe20000010100 */
[----:B------:R-:W-:Y:S01]  /*7880*/  LOP3.LUT R6, R18, 0xffff, RZ, 0xc0, !PT ;  /* 0x0000ffff12067812 */ /* 0x000fe200078ec0ff */
[----:B------:R-:W-:Y:S01]  /*7890*/  @!P0 FADD.FTZ R147, -R147, -RZ ;  /* 0x800000ff93938221 */ /* 0x000fe20000010100 */
[----:B------:R-:W-:Y:S02]  /*78a0*/  ISETP.LE.U32.AND P6, PT, R4, UR7, PT ;  /* 0x0000000704007c0c */ /* 0x000fe4000bfc3070 */
[----:B------:R-:W-:Y:S02]  /*78b0*/  LOP3.LUT R4, R5, 0xffff, RZ, 0xc0, !PT ;  /* 0x0000ffff05047812 */ /* 0x000fe400078ec0ff */
[----:B------:R-:W-:Y:S02]  /*78c0*/  SHF.R.U32.HI R5, RZ, 0x8, R17 ;  /* 0x00000008ff057819 */ /* 0x000fe40000011611 */
[----:B------:R-:W-:Y:S02]  /*78d0*/  ISETP.LE.U32.AND P5, PT, R4, UR7, PT ;  /* 0x0000000704007c0c */ /* 0x000fe4000bfa3070 */
[----:B------:R-:W-:Y:S02]  /*78e0*/  LOP3.LUT R4, R5, 0xffff, RZ, 0xc0, !PT ;  /* 0x0000ffff05047812 */ /* 0x000fe400078ec0ff */
[----:B------:R-:W-:Y:S02]  /*78f0*/  SHF.R.U32.HI R6, RZ, 0x8, R6 ;  /* 0x00000008ff067819 */ /* 0x000fe40000011606 */
[----:B------:R-:W-:Y:S01]  /*7900*/  ISETP.LE.U32.AND P4, PT, R4, UR7, PT ;  /* 0x0000000704007c0c */ /* 0x000fe2000bf83070 */
[----:B------:R-:W-:Y:S01]  /*7910*/  @!P6 FADD.FTZ R148, -R148, -RZ ;  /* 0x800000ff9494e221 */ /* 0x000fe20000010100 */
[----:B------:R-:W-:Y:S02]  /*7920*/  LOP3.LUT R4, R11, 0xff, RZ, 0xc0, !PT ;  /* 0x000000ff0b047812 */ /* 0x000fe400078ec0ff */
[----:B------:R-:W-:Y:S02]  /*7930*/  LOP3.LUT R5, R6, 0xffff, RZ, 0xc0, !PT ;  /* 0x0000ffff06057812 */ /* 0x000fe400078ec0ff */
[----:B------:R-:W-:Y:S01]  /*7940*/  ISETP.LE.U32.AND P6, PT, R4, UR7, PT ;  /* 0x0000000704007c0c */ /* 0x000fe2000bfc3070 */
[----:B------:R-:W-:Y:S01]  /*7950*/  @!P5 FADD.FTZ R149, -R149, -RZ ;  /* 0x800000ff9595d221 */ /* 0x000fe20000010100 */
[----:B------:R-:W-:Y:S02]  /*7960*/  ISETP.LE.U32.AND P0, PT, R5, UR7, PT ;  /* 0x0000000705007c0c */ /* 0x000fe4000bf03070 */
[----:B------:R-:W-:Y:S02]  /*7970*/  SHF.R.U32.HI R4, RZ, 0x8, R38 ;  /* 0x00000008ff047819 */ /* 0x000fe40000011626 */
[----:B------:R-:W-:Y:S01]  /*7980*/  SHF.R.U32.HI R5, RZ, 0x10, R13 ;  /* 0x00000010ff057819 */ /* 0x000fe2000001160d */
[----:B------:R-:W-:Y:S01]  /*7990*/  @!P4 FADD.FTZ R150, -R150, -RZ ;  /* 0x800000ff9696c221 */ /* 0x000fe20000010100 */
[----:B------:R-:W-:Y:S02]  /*79a0*/  LOP3.LUT R4, R4, 0xffff, RZ, 0xc0, !PT ;  /* 0x0000ffff04047812 */ /* 0x000fe400078ec0ff */
[----:B------:R-:W-:Y:S02]  /*79b0*/  LOP3.LUT R5, R5, 0xff, RZ, 0xc0, !PT ;  /* 0x000000ff05057812 */ /* 0x000fe400078ec0ff */
[----:B------:R-:W-:Y:S01]  /*79c0*/  SHF.R.U32.HI R6, RZ, 0x10, R15 ;  /* 0x00000010ff067819 */ /* 0x000fe2000001160f */
[----:B------:R-:W-:Y:S01]  /*79d0*/  @!P6 FADD.FTZ R152, -R152, -RZ ;  /* 0x800000ff9898e221 */ /* 0x000fe20000010100 */
[----:B------:R-:W-:Y:S01]  /*79e0*/  ISETP.LE.U32.AND P4, PT, R4, UR7, PT ;  /* 0x0000000704007c0c */ /* 0x000fe2000bf83070 */
[----:B------:R-:W-:Y:S01]  /*79f0*/  @!P0 FADD.FTZ R158, -R158, -RZ ;  /* 0x800000ff9e9e8221 */ /* 0x000fe20000010100 */
[----:B------:R-:W-:Y:S02]  /*7a00*/  ISETP.LE.U32.AND P5, PT, R5, UR7, PT ;  /* 0x0000000705007c0c */ /* 0x000fe4000bfa3070 */
[----:B------:R-:W-:Y:S02]  /*7a10*/  LOP3.LUT R4, R14, 0xffff, RZ, 0xc0, !PT ;  /* 0x0000ffff0e047812 */ /* 0x000fe400078ec0ff */
[----:B------:R-:W-:Y:S02]  /*7a20*/  LOP3.LUT R5, R6, 0xff, RZ, 0xc0, !PT ;  /* 0x000000ff06057812 */ /* 0x000fe400078ec0ff */
[----:B------:R-:W-:Y:S02]  /*7a30*/  SHF.R.U32.HI R4, RZ, 0x8, R4 ;  /* 0x00000008ff047819 */ /* 0x000fe40000011604 */
[----:B------:R-:W-:Y:S02]  /*7a40*/  ISETP.LE.U32.AND P0, PT, R5, UR7, PT ;  /* 0x0000000705007c0c */ /* 0x000fe4000bf03070 */
[----:B------:R-:W-:Y:S01]  /*7a50*/  SHF.R.U32.HI R5, RZ, 0x8, R39 ;  /* 0x00000008ff057819 */ /* 0x000fe20000011627 */
[----:B------:R-:W-:Y:S01]  /*7a60*/  @!P4 FADD.FTZ R161, -R161, -RZ ;  /* 0x800000ffa1a1c221 */ /* 0x000fe20000010100 */
[----:B------:R-:W-:Y:S01]  /*7a70*/  LOP3.LUT R13, R13, 0xffff, RZ, 0xc0, !PT ;  /* 0x0000ffff0d0d7812 */ /* 0x000fe200078ec0ff */
[----:B------:R-:W-:Y:S01]  /*7a80*/  @!P5 FADD.FTZ R159, -R159, -RZ ;  /* 0x800000ff9f9fd221 */ /* 0x000fe20000010100 */
[----:B------:R-:W-:Y:S02]  /*7a90*/  LOP3.LUT R4, R4, 0xffff, RZ, 0xc0, !PT ;  /* 0x0000ffff04047812 */ /* 0x000fe400078ec0ff */
[----:B------:R-:W-:Y:S02]  /*7aa0*/  SHF.R.U32.HI R13, RZ, 0x8, R13 ;  /* 0x00000008ff0d7819 */ /* 0x000fe4000001160d */
[----:B------:R-:W-:Y:S02]  /*7ab0*/  LOP3.LUT R5, R5, 0xffff, RZ, 0xc0, !PT ;  /* 0x0000ffff05057812 */ /* 0x000fe400078ec0ff */
[----:B------:R-:W-:Y:S01]  /*7ac0*/  ISETP.LE.U32.AND P4, PT, R4, UR7, PT ;  /* 0x0000000704007c0c */ /* 0x000fe2000bf83070 */
[----:B------:R-:W-:Y:S01]  /*7ad0*/  @!P0 FADD.FTZ R163, -R163, -RZ ;  /* 0x800000ffa3a38221 */ /* 0x000fe20000010100 */
[----:B------:R-:W-:Y:S02]  /*7ae0*/  ISETP.LE.U32.AND P5, PT, R5, UR7, PT ;  /* 0x0000000705007c0c */ /* 0x000fe4000bfa3070 */
[----:B------:R-:W-:Y:S02]  /*7af0*/  LOP3.LUT R5, R13, 0xffff, RZ, 0xc0, !PT ;  /* 0x0000ffff0d057812 */ /* 0x000fe400078ec0ff */
[----:B------:R-:W-:Y:S02]  /*7b00*/  LOP3.LUT R15, R15, 0xffff, RZ, 0xc0, !PT ;  /* 0x0000ffff0f0f7812 */ /* 0x000fe400078ec0ff */
[----:B------:R-:W-:Y:S02]  /*7b10*/  ISETP.LE.U32.AND P0, PT, R5, UR7, PT ;  /* 0x0000000705007c0c */ /* 0x000fe4000bf03070 */
[----:B------:R-:W-:Y:S02]  /*7b20*/  SHF.R.U32.HI R5, RZ, 0x10, R12 ;  /* 0x00000010ff057819 */ /* 0x000fe4000001160c */
[----:B------:R-:W-:Y:S01]  /*7b30*/  SHF.R.U32.HI R4, RZ, 0x8, R15 ;  /* 0x00000008ff047819 */ /* 0x000fe2000001160f */
[----:B------:R-:W-:Y:S01]  /*7b40*/  @!P4 FADD.FTZ R145, -R145, -RZ ;  /* 0x800000ff9191c221 */ /* 0x000fe20000010100 */
[----:B------:R-:W-:Y:S01]  /*7b50*/  LOP3.LUT R5, R5, 0xff, RZ, 0xc0, !PT ;  /* 0x000000ff05057812 */ /* 0x000fe200078ec0ff */
[----:B------:R-:W-:Y:S01]  /*7b60*/  @!P5 FADD.FTZ R164, -R164, -RZ ;  /* 0x800000ffa4a4d221 */ /* 0x000fe20000010100 */
[----:B------:R-:W-:Y:S02]  /*7b70*/  LOP3.LUT R4, R4, 0xffff, RZ, 0xc0, !PT ;  /* 0x0000ffff04047812 */ /* 0x000fe400078ec0ff */
[----:B------:R-:W-:Y:S02]  /*7b80*/  ISETP.LE.U32.AND P4, PT, R5, UR7, PT ;  /* 0x0000000705007c0c */ /* 0x000fe4000bf83070 */
[----:B------:R-:W-:Y:S01]  /*7b90*/  F2FP.RELU.BF16.PACK_AB R5, R146, R199 ;  /* 0x000000c79205723e */ /* 0x000fe200000018ff */
[----:B------:R-:W-:Y:S01]  /*7ba0*/  @!P0 FADD.FTZ R151, -R151, -RZ ;  /* 0x800000ff97978221 */ /* 0x000fe20000010100 */
[----:B------:R-:W-:Y:S02]  /*7bb0*/  ISETP.LE.U32.AND P5, PT, R4, UR7, PT ;  /* 0x0000000704007c0c */ /* 0x000fe4000bfa3070 */
[----:B------:R-:W-:Y:S01]  /*7bc0*/  SHF.R.U32.HI R4, RZ, 0x8, R7 ;  /* 0x00000008ff047819 */ /* 0x000fe20000011607 */
[----:B------:R1:W-:Y:S01]  /*7bd0*/  STS [R229+0x1c000], R5 ;  /* 0x01c00005e5007388 */ /* 0x0003e20000000800 */
[----:B------:R-:W-:Y:S02]  /*7be0*/  LOP3.LUT R6, R12, 0xffff, RZ, 0xc0, !PT ;  /* 0x0000ffff0c067812 */ /* 0x000fe400078ec0ff */
[----:B------:R-:W-:Y:S02]  /*7bf0*/  LOP3.LUT R7, R4, 0xffff, RZ, 0xc0, !PT ;  /* 0x0000ffff04077812 */ /* 0x000fe400078ec0ff */
[----:B------:R-:W-:Y:S01]  /*7c00*/  F2FP.RELU.BF16.PACK_AB R4, R200, R167 ;  /* 0x000000a7c804723e */ /* 0x000fe200000018ff */
[----:B------:R-:W-:Y:S01]  /*7c10*/  @!P4 FADD.FTZ R153, -R153, -RZ ;  /* 0x800000ff9999c221 */ /* 0x000fe20000010100 */
[----:B------:R-:W-:Y:S02]  /*7c20*/  SHF.R.U32.HI R6, RZ, 0x8, R6 ;  /* 0x00000008ff067819 */ /* 0x000fe40000011606 */
[----:B------:R-:W-:Y:S01]  /*7c30*/  F2FP.RELU.BF16.PACK_AB R8, R145, R173 ;  /* 0x000000ad9108723e */ /* 0x000fe200000018ff */
[----:B------:R2:W-:Y:S01]  /*7c40*/  STS [R229+0x1c400], R4 ;  /* 0x01c40004e5007388 */ /* 0x0005e20000000800 */
[----:B------:R-:W-:Y:S01]  /*7c50*/  LOP3.LUT R6, R6, 0xffff, RZ, 0xc0, !PT ;  /* 0x0000ffff06067812 */ /* 0x000fe200078ec0ff */
[----:B------:R-:W-:Y:S01]  /*7c60*/  @!P5 FADD.FTZ R160, -R160, -RZ ;  /* 0x800000ffa0a0d221 */ /* 0x000fe20000010100 */
[----:B------:R-:W-:Y:S02]  /*7c70*/  ISETP.LE.U32.AND P0, PT, R7, UR7, PT ;  /* 0x0000000707007c0c */ /* 0x000fe4000bf03070 */
[----:B------:R-:W-:Y:S02]  /*7c80*/  ISETP.LE.U32.AND P5, PT, R6, UR7, PT ;  /* 0x0000000706007c0c */ /* 0x000fe4000bfa3070 */
[----:B------:R-:W-:Y:S02]  /*7c90*/  F2FP.RELU.BF16.PACK_AB R6, R198, R206 ;  /* 0x000000cec606723e */ /* 0x000fe400000018ff */
[----:B------:R-:W-:Y:S02]  /*7ca0*/  F2FP.RELU.BF16.PACK_AB R7, R169, R147 ;  /* 0x00000093a907723e */ /* 0x000fe400000018ff */
[----:B------:R-:W-:Y:S01]  /*7cb0*/  F2FP.RELU.BF16.PACK_AB R2, R158, R213 ;  /* 0x000000d59e02723e */ /* 0x000fe200000018ff */
[----:B------:R3:W-:Y:S01]  /*7cc0*/  STS [R232+0x1c000], R6 ;  /* 0x01c00006e8007388 */ /* 0x0007e20000000800 */
[----:B------:R-:W-:Y:S02]  /*7cd0*/  F2FP.RELU.BF16.PACK_AB R0, R226, R222 ;  /* 0x000000dee200723e */ /* 0x000fe400000018ff */
[----:B-1----:R-:W-:Y:S01]  /*7ce0*/  F2FP.RELU.BF16.PACK_AB R5, R209, R203 ;  /* 0x000000cbd105723e */ /* 0x002fe200000018ff */
[----:B------:R-:W-:Y:S01]  /*7cf0*/  @!P0 FADD.FTZ R155, -R155, -RZ ;  /* 0x800000ff9b9b8221 */ /* 0x000fe20000010100 */
[----:B------:R-:W-:Y:S01]  /*7d00*/  FSETP.GE.FTZ.AND P2, PT, R199, RZ, PT ;  /* 0x000000ffc700720b */ /* 0x000fe20003f56000 */
[----:B------:R-:W-:Y:S01]  /*7d10*/  @!P5 FADD.FTZ R154, -R154, -RZ ;  /* 0x800000ff9a9ad221 */ /* 0x000fe20000010100 */
[----:B------:R-:W-:Y:S01]  /*7d20*/  FSETP.GE.FTZ.AND P0, PT, R167, RZ, PT ;  /* 0x000000ffa700720b */ /* 0x000fe20003f16000 */
[----:B------:R1:W-:Y:S01]  /*7d30*/  STS [R232+0x1c400], R5 ;  /* 0x01c40005e8007388 */ /* 0x0003e20000000800 */
[----:B------:R-:W-:Y:S02]  /*7d40*/  FSETP.GE.FTZ.AND P1, PT, R146, RZ, PT ;  /* 0x000000ff9200720b */ /* 0x000fe40003f36000 */
[----:B------:R-:W-:Y:S01]  /*7d50*/  FSETP.GE.FTZ.AND P3, PT, R206, RZ, PT ;  /* 0x000000ffce00720b */ /* 0x000fe20003f76000 */
[----:B------:R4:W-:Y:S01]  /*7d60*/  STS [R229+0x1e000], R8 ;  /* 0x01e00008e5007388 */ /* 0x0009e20000000800 */
[----:B--2---:R-:W-:Y:S03]  /*7d70*/  F2FP.RELU.BF16.PACK_AB R4, R148, R201 ;  /* 0x000000c99404723e */ /* 0x004fe600000018ff */
[----:B------:R2:W-:Y:S04]  /*7d80*/  STS [R229+0x1e400], R7 ;  /* 0x01e40007e5007388 */ /* 0x0005e80000000800 */
[----:B------:R2:W-:Y:S01]  /*7d90*/  STS [R232+0x1e000], R4 ;  /* 0x01e00004e8007388 */ /* 0x0005e20000000800 */
[----:B---3--:R-:W-:Y:S02]  /*7da0*/  F2FP.RELU.BF16.PACK_AB R6, R204, R175 ;  /* 0x000000afcc06723e */ /* 0x008fe400000018ff */
[----:B-1----:R-:W-:Y:S02]  /*7db0*/  F2FP.RELU.BF16.PACK_AB R5, R197, R217 ;  /* 0x000000d9c505723e */ /* 0x002fe400000018ff */
[----:B----4-:R-:W-:Y:S02]  /*7dc0*/  F2FP.RELU.BF16.PACK_AB R8, R202, R171 ;  /* 0x000000abca08723e */ /* 0x010fe400000018ff */
[----:B--2---:R-:W-:Y:S03]  /*7dd0*/  F2FP.RELU.BF16.PACK_AB R7, R149, R205 ;  /* 0x000000cd9507723e */ /* 0x004fe600000018ff */
[----:B------:R-:W-:Y:S01]  /*7de0*/  STS [R232+0x1e400], R8 ;  /* 0x01e40008e8007388 */ /* 0x000fe20000000800 */
[----:B------:R-:W-:Y:S03]  /*7df0*/  F2FP.RELU.BF16.PACK_AB R4, R216, R211 ;  /* 0x000000d3d804723e */ /* 0x000fe600000018ff */
[----:B------:R1:W-:Y:S04]  /*7e00*/  STS [R236+0x1c000], R7 ;  /* 0x01c00007ec007388 */ /* 0x0003e80000000800 */
[----:B------:R2:W-:Y:S04]  /*7e10*/  STS [R236+0x1c400], R6 ;  /* 0x01c40006ec007388 */ /* 0x0005e80000000800 */
[----:B------:R3:W-:Y:S04]  /*7e20*/  STS [R235+0x1c000], R5 ;  /* 0x01c00005eb007388 */ /* 0x0007e80000000800 */
[----:B------:R4:W-:Y:S01]  /*7e30*/  STS [R235+0x1c400], R4 ;  /* 0x01c40004eb007388 */ /* 0x0009e20000000800 */
[----:B-1----:R-:W-:Y:S02]  /*7e40*/  F2FP.RELU.BF16.PACK_AB R7, R150, R208 ;  /* 0x000000d09607723e */ /* 0x002fe400000018ff */
[----:B--2---:R-:W-:Y:S03]  /*7e50*/  F2FP.RELU.BF16.PACK_AB R6, R207, R168 ;  /* 0x000000a8cf06723e */ /* 0x004fe600000018ff */
[----:B------:R-:W-:Y:S01]  /*7e60*/  STS [R236+0x1e000], R7 ;  /* 0x01e00007ec007388 */ /* 0x000fe20000000800 */
[----:B---3--:R-:W-:Y:S03]  /*7e70*/  F2FP.RELU.BF16.PACK_AB R5, R166, R215 ;  /* 0x000000d7a605723e */ /* 0x008fe600000018ff */
        /* <DEDUP_REMOVED lines=10> */
[----:B----4-:R-:W-:Y:S05]  /*7f20*/  F2FP.RELU.BF16.PACK_AB R2, R196, R225 ;  /* 0x000000e1c402723e */ /* 0x010fea00000018ff */
[----:B------:R3:W-:Y:S04]  /*7f30*/  STS [R231+0x1c000], R2 ;  /* 0x01c00002e7007388 */ /* 0x0007e80000000800 */
[----:B------:R4:W-:Y:S04]  /*7f40*/  STS [R230+0x1e000], R5 ;  /* 0x01e00005e6007388 */ /* 0x0009e80000000800 */
[----:B------:R4:W-:Y:S01]  /*7f50*/  STS [R230+0x1e400], R4 ;  /* 0x01e40004e6007388 */ /* 0x0009e20000000800 */
[----:B-1----:R-:W-:Y:S02]  /*7f60*/  F2FP.RELU.BF16.PACK_AB R6, R161, R218 ;  /* 0x000000daa106723e */ /* 0x002fe400000018ff */
[----:B--2---:R-:W-:Y:S03]  /*7f70*/  F2FP.RELU.BF16.PACK_AB R0, R164, R224 ;  /* 0x000000e0a400723e */ /* 0x004fe600000018ff */
[----:B------:R1:W-:Y:S01]  /*7f80*/  STS [R231+0x1e000], R6 ;  /* 0x01e00006e7007388 */ /* 0x0003e20000000800 */
[----:B---3--:R-:W-:Y:S02]  /*7f90*/  F2FP.RELU.BF16.PACK_AB R2, R194, R163 ;  /* 0x000000a3c202723e */ /* 0x008fe400000018ff */
[----:B----4-:R-:W-:Y:S02]  /*7fa0*/  F2FP.RELU.BF16.PACK_AB R5, R219, R170 ;  /* 0x000000aadb05723e */ /* 0x010fe400000018ff */
[----:B------:R-:W-:Y:S03]  /*7fb0*/  F2FP.RELU.BF16.PACK_AB R4, R160, R195 ;  /* 0x000000c3a004723e */ /* 0x000fe600000018ff */
[----:B------:R2:W-:Y:S04]  /*7fc0*/  STS [R231+0x1e400], R5 ;  /* 0x01e40005e7007388 */ /* 0x0005e80000000800 */
[----:B------:R3:W-:Y:S04]  /*7fd0*/  STS [R234+0x1c000], R4 ;  /* 0x01c00004ea007388 */ /* 0x0007e80000000800 */
[----:B------:R4:W-:Y:S01]  /*7fe0*/  STS [R234+0x1c400], R2 ;  /* 0x01c40002ea007388 */ /* 0x0009e20000000800 */
[----:B-1----:R-:W-:Y:S03]  /*7ff0*/  F2FP.RELU.BF16.PACK_AB R6, R154, R157 ;  /* 0x0000009d9a06723e */ /* 0x002fe600000018ff */
[----:B------:R1:W-:Y:S01]  /*8000*/  STS [R233+0x1c000], R0 ;  /* 0x01c00000e9007388 */ /* 0x0003e20000000800 */
[----:B--2---:R-:W-:Y:S02]  /*8010*/  F2FP.RELU.BF16.PACK_AB R5, R156, R153 ;  /* 0x000000999c05723e */ /* 0x004fe400000018ff */
[----:B---3--:R-:W-:Y:S02]  /*8020*/  F2FP.RELU.BF16.PACK_AB R4, R223, R162 ;  /* 0x000000a2df04723e */ /* 0x008fe400000018ff */
[----:B----4-:R-:W-:Y:S03]  /*8030*/  F2FP.RELU.BF16.PACK_AB R2, R155, R221 ;  /* 0x000000dd9b02723e */ /* 0x010fe600000018ff */
[----:B------:R-:W-:Y:S01]  /*8040*/  STS [R233+0x1c400], R4 ;  /* 0x01c40004e9007388 */ /* 0x000fe20000000800 */
[----:B-1----:R-:W-:Y:S03]  /*8050*/  F2FP.RELU.BF16.PACK_AB R0, R220, R152 ;  /* 0x00000098dc00723e */ /* 0x002fe600000018ff */
        /* <DEDUP_REMOVED lines=69> */
[----:B------:R-:W-:Y:S01]  /*84b0*/  IMAD.IADD R140, R185, 0x1, R144 ;  /* 0x00000001b98c7824 */ /* 0x000fe200078e0290 */
        /* <DEDUP_REMOVED lines=8> */
[C---:B------:R-:W-:Y:S03]  /*8540*/  HMMA.16816.F32.BF16 R16, R132.reuse, R138, R16 ;  /* 0x0000008a8410723c */ /* 0x040fe60000041810 */
[----:B------:R-:W-:Y:S01]  /*8550*/  FADD.FTZ R0, -R190, R6 ;  /* 0x00000006be007221 */ /* 0x000fe20000010100 */
[-C--:B------:R-:W-:Y:S01]  /*8560*/  FSEL R4, R4, R191.reuse, P2 ;  /* 0x000000bf04047208 */ /* 0x080fe20001000000 */
[----:B------:R-:W-:Y:S01]  /*8570*/  FADD.FTZ R2, -R191, R5 ;  /* 0x00000005bf027221 */ /* 0x000fe20000010100 */
        /* <DEDUP_REMOVED lines=8> */
[----:B------:R-:W-:Y:S02]  /*8600*/  FADD.FTZ R0, -R190, R7 ;  /* 0x00000007be007221 */ /* 0x000fe40000010100 */
[----:B------:R-:W-:Y:S01]  /*8610*/  FMUL.FTZ R146, R146, R2 ;  /* 0x0000000292927220 */ /* 0x000fe20000410000 */
[----:B------:R-:W1:Y:S01]  /*8620*/  LDSM.16.M88.4 R4, [R181+0x10800] ;  /* 0x01080000b504783b */ /* 0x000e620000000200 */
[----:B------:R-:W-:Y:S01]  /*8630*/  FADD.FTZ R2, -R188, R10 ;  /* 0x0000000abc027221 */ /* 0x000fe20000010100 */
[----:B------:R-:W-:Y:S01]  /*8640*/  FSEL R0, R0, R190, P0 ;  /* 0x000000be00007208 */ /* 0x000fe20000000000 */
[C---:B------:R-:W-:Y:S01]  /*8650*/  FADD.FTZ R14, -R188.reuse, R14 ;  /* 0x0000000ebc0e7221 */ /* 0x040fe20000010100 */
[----:B------:R-:W-:Y:S01]  /*8660*/  FSETP.GE.FTZ.AND P0, PT, R145, RZ, PT ;  /* 0x000000ff9100720b */ /* 0x000fe20003f16000 */
[----:B------:R-:W-:Y:S01]  /*8670*/  FADD.FTZ R15, -R188, R15 ;  /* 0x0000000fbc0f7221 */ /* 0x000fe20000010100 */
[----:B------:R-:W-:Y:S01]  /*8680*/  FSEL R2, R2, R188, P2 ;  /* 0x000000bc02027208 */ /* 0x000fe20001000000 */
[----:B------:R-:W-:Y:S01]  /*8690*/  FMUL.FTZ R200, R200, R0 ;  /* 0x00000000c8c87220 */ /* 0x000fe20000410000 */
[----:B------:R-:W-:Y:S01]  /*86a0*/  FSEL R9, R9, R189, P0 ;  /* 0x000000bd09097208 */ /* 0x000fe20000000000 */
[----:B------:R-:W-:Y:S01]  /*86b0*/  FADD.FTZ R0, -R189, R8 ;  /* 0x00000008bd007221 */ /* 0x000fe20000010100 */
[----:B------:R-:W-:Y:S01]  /*86c0*/  FSETP.GE.FTZ.AND P2, PT, R201, RZ, PT ;  /* 0x000000ffc900720b */ /* 0x000fe20003f56000 */
[----:B------:R-:W-:Y:S02]  /*86d0*/  IMAD.U32 R8, R248, -0x80, RZ ;  /* 0xffffff80f8087824 */ /* 0x000fe400078e00ff */
[----:B------:R-:W-:Y:S01]  /*86e0*/  FMUL.FTZ R145, R145, R9 ;  /* 0x0000000991917220 */ /* 0x000fe20000410000 */
[----:B------:R-:W-:Y:S01]  /*86f0*/  FSEL R0, R0, R189, P1 ;  /* 0x000000bd00007208 */ /* 0x000fe20000800000 */
[C---:B------:R-:W-:Y:S01]  /*8700*/  FADD.FTZ R16, -R191.reuse, R16 ;  /* 0x00000010bf107221 */ /* 0x040fe20000010100 */
[C---:B------:R-:W-:Y:S01]  /*8710*/  LEA R192, P0, R8.reuse, R192, 0x2 ;  /* 0x000000c008c07211 */ /* 0x040fe200078010ff */
[----:B------:R-:W-:Y:S01]  /*8720*/  FADD.FTZ R17, -R191, R17 ;  /* 0x00000011bf117221 */ /* 0x000fe20000010100 */
[----:B------:R-:W-:Y:S01]  /*8730*/  FSETP.GE.FTZ.AND P1, PT, R169, RZ, PT ;  /* 0x000000ffa900720b */ /* 0x000fe20003f36000 */
[----:B------:R-:W-:Y:S01]  /*8740*/  FMUL.FTZ R173, R173, R0 ;  /* 0x00000000adad7220 */ /* 0x000fe20000410000 */
[----:B------:R-:W-:Y:S01]  /*8750*/  LEA.HI.X.SX32 R193, R8, R193, 0x2, P0 ;  /* 0x000000c108c17211 */ /* 0x000fe200000f16ff */
[----:B------:R-:W-:Y:S01]  /*8760*/  FADD.FTZ R8, -R189, R12 ;  /* 0x0000000cbd087221 */ /* 0x000fe20000010100 */
[----:B------:R-:W-:Y:S01]  /*8770*/  FSETP.GE.FTZ.AND P0, PT, R171, RZ, PT ;  /* 0x000000ffab00720b */ /* 0x000fe20003f16000 */
[----:B------:R-:W-:Y:S02]  /*8780*/  FADD.FTZ R0, -R188, R11 ;  /* 0x0000000bbc007221 */ /* 0x000fe40000010100 */
[----:B------:R-:W-:Y:S01]  /*8790*/  FADD.FTZ R13, -R189, R13 ;  /* 0x0000000dbd0d7221 */ /* 0x000fe20000010100 */
[-C--:B------:R-:W-:Y:S01]  /*87a0*/  FSEL R8, R8, R189.reuse, P2 ;  /* 0x000000bd08087208 */ /* 0x080fe20001000000 */
[----:B------:R-:W-:Y:S01]  /*87b0*/  FADD.FTZ R19, -R190, R19 ;  /* 0x00000013be137221 */ /* 0x000fe20000010100 */
[----:B------:R-:W-:Y:S01]  /*87c0*/  FSETP.GE.FTZ.AND P2, PT, R198, RZ, PT ;  /* 0x000000ffc600720b */ /* 0x000fe20003f56000 */
[----:B------:R-:W-:Y:S01]  /*87d0*/  FMUL.FTZ R147, R147, R2 ;  /* 0x0000000293937220 */ /* 0x000fe20000410000 */
[----:B------:R-:W-:Y:S01]  /*87e0*/  FSEL R0, R0, R188, P1 ;  /* 0x000000bc00007208 */ /* 0x000fe20000800000 */
[----:B------:R-:W-:Y:S01]  /*87f0*/  FMUL.FTZ R201, R201, R8 ;  /* 0x00000008c9c97220 */ /* 0x000fe20000410000 */
[----:B------:R-:W-:Y:S01]  /*8800*/  FSETP.GE.FTZ.AND P1, PT, R148, RZ, PT ;  /* 0x000000ff9400720b */ /* 0x000fe20003f36000 */
[----:B------:R-:W-:Y:S01]  /*8810*/  FADD.FTZ R18, -R190, R18 ;  /* 0x00000012be127221 */ /* 0x000fe20000010100 */
[----:B------:R-:W2:Y:S01]  /*8820*/  LDSM.16.M88.4 R8, [R181+0x11000] ;  /* 0x01100000b508783b */ /* 0x000ea20000000200 */
[----:B------:R-:W-:Y:S01]  /*8830*/  FMUL.FTZ R169, R169, R0 ;  /* 0x00000000a9a97220 */ /* 0x000fe20000410000 */
[----:B------:R-:W-:Y:S02]  /*8840*/  FSEL R0, R14, R188, P0 ;  /* 0x000000bc0e007208 */ /* 0x000fe40000000000 */
[----:B------:R-:W-:Y:S02]  /*8850*/  FSEL R2, R13, R189, P1 ;  /* 0x000000bd0d027208 */ /* 0x000fe40000800000 */
[----:B------:R-:W-:Y:S01]  /*8860*/  FSETP.GE.FTZ.AND P1, PT, R203, RZ, PT ;  /* 0x000000ffcb00720b */ /* 0x000fe20003f36000 */
[----:B------:R-:W-:Y:S01]  /*8870*/  FMUL.FTZ R171, R171, R0 ;  /* 0x00000000abab7220 */ /* 0x000fe20000410000 */
[-C--:B-1----:R-:W-:Y:S01]  /*8880*/  HMMA.16816.F32.BF16 R20, R132, R4.reuse, R20 ;  /* 0x000000048414723c */ /* 0x082fe20000041814 */
[----:B------:R-:W-:Y:S01]  /*8890*/  FMUL.FTZ R148, R148, R2 ;  /* 0x0000000294947220 */ /* 0x000fe20000410000 */
[----:B------:R-:W-:Y:S02]  /*88a0*/  FSEL R2, R18, R190, P1 ;  /* 0x000000be12027208 */ /* 0x000fe40000800000 */
[----:B------:R-:W-:Y:S02]  /*88b0*/  FSETP.GE.FTZ.AND P1, PT, R175, RZ, PT ;  /* 0x000000ffaf00720b */ /* 0x000fe40003f36000 */
[C---:B------:R-:W-:Y:S01]  /*88c0*/  FSETP.GE.FTZ.AND P0, PT, R202.reuse, RZ, PT ;  /* 0x000000ffca00720b */ /* 0x040fe20003f16000 */
[----:B------:R-:W-:Y:S01]  /*88d0*/  FMUL.FTZ R203, R203, R2 ;  /* 0x00000002cbcb7220 */ /* 0x000fe20000410000 */
[C---:B------:R-:W-:Y:S04]  /*88e0*/  HMMA.16816.F32.BF16 R24, R140.reuse, R4, R24 ;  /* 0x000000048c18723c */ /* 0x040fe80000041818 */
[----:B------:R-:W-:Y:S02]  /*88f0*/  FSEL R0, R15, R188, P0 ;  /* 0x000000bc0f007208 */ /* 0x000fe40000000000 */
[----:B------:R-:W-:Y:S02]  /*8900*/  FSETP.GE.FTZ.AND P0, PT, R209, RZ, PT ;  /* 0x000000ffd100720b */ /* 0x000fe40003f16000 */
[-C--:B------:R-:W-:Y:S01]  /*8910*/  HMMA.16816.F32.BF16 R28, R140, R6.reuse, R28 ;  /* 0x000000068c1c723c */ /* 0x080fe2000004181c */
[----:B------:R-:W-:Y:S03]  /*8920*/  FMUL.FTZ R202, R202, R0 ;  /* 0x00000000caca7220 */ /* 0x000fe60000410000 */
[-C--:B------:R-:W-:Y:S02]  /*8930*/  FSEL R4, R16, R191.reuse, P3 ;  /* 0x000000bf10047208 */ /* 0x080fe40001800000 */
[----:B------:R-:W-:Y:S02]  /*8940*/  FSETP.GE.FTZ.AND P3, PT, R205, RZ, PT ;  /* 0x000000ffcd00720b */ /* 0x000fe40003f76000 */
[----:B------:R-:W-:Y:S01]  /*8950*/  FADD.FTZ R5, -R191, R20 ;  /* 0x00000014bf057221 */ /* 0x000fe20000010100 */
[C---:B------:R-:W-:Y:S03]  /*8960*/  HMMA.16816.F32.BF16 R32, R132.reuse, R6, R32 ;  /* 0x000000068420723c */ /* 0x040fe60000041820 */
[----:B------:R-:W-:Y:S01]  /*8970*/  FMUL.FTZ R206, R206, R4 ;  /* 0x00000004cece7220 */ /* 0x000fe20000410000 */
[-C--:B------:R-:W-:Y:S01]  /*8980*/  FSEL R4, R17, R191.reuse, P2 ;  /* 0x000000bf11047208 */ /* 0x080fe20001000000 */
[----:B------:R-:W-:Y:S01]  /*8990*/  FADD.FTZ R21, -R191, R21 ;  /* 0x00000015bf157221 */ /* 0x000fe20000010100 */
[----:B------:R-:W-:Y:S01]  /*89a0*/  FSETP.GE.FTZ.AND P2, PT, R149, RZ, PT ;  /* 0x000000ff9500720b */ /* 0x000fe20003f56000 */
[----:B------:R-:W-:Y:S01]  /*89b0*/  FADD.FTZ R23, -R190, R23 ;  /* 0x00000017be177221 */ /* 0x000fe20000010100 */
[-C--:B------:R-:W-:Y:S01]  /*89c0*/  FSEL R5, R5, R191.reuse, P3 ;  /* 0x000000bf05057208 */ /* 0x080fe20001800000 */
[----:B------:R-:W-:Y:S01]  /*89d0*/  FMUL.FTZ R198, R198, R4 ;  /* 0x00000004c6c67220 */ /* 0x000fe20000410000 */
[----:B------:R-:W-:Y:S01]  /*89e0*/  FSETP.GE.FTZ.AND P3, PT, R208, RZ, PT ;  /* 0x000000ffd000720b */ /* 0x000fe20003f76000 */
[-C--:B--2---:R-:W-:Y:S01]  /*89f0*/  HMMA.16816.F32.BF16 R36, R132, R8.reuse, R36 ;  /* 0x000000088424723c */ /* 0x084fe20000041824 */
[----:B------:R-:W-:Y:S01]  /*8a00*/  FADD.FTZ R27, -R188, R27 ;  /* 0x0000001bbc1b7221 */ /* 0x000fe20000010100 */
[----:B------:R-:W-:Y:S01]  /*8a10*/  FSEL R4, R21, R191, P2 ;  /* 0x000000bf15047208 */ /* 0x000fe20001000000 */
[----:B------:R-:W-:Y:S01]  /*8a20*/  FADD.FTZ R22, -R190, R22 ;  /* 0x00000016be167221 */ /* 0x000fe20000010100 */
[----:B------:R-:W-:Y:S01]  /*8a30*/  FSETP.GE.FTZ.AND P2, PT, R150, RZ, PT ;  /* 0x000000ff9600720b */ /* 0x000fe20003f56000 */
[----:B------:R-:W-:Y:S01]  /*8a40*/  FADD.FTZ R12, -R189, R24 ;  /* 0x00000018bd0c7221 */ /* 0x000fe20000010100 */
[-C--:B------:R-:W-:Y:S01]  /*8a50*/  FSEL R0, R19, R190.reuse, P0 ;  /* 0x000000be13007208 */ /* 0x080fe20000000000 */
[----:B------:R-:W-:Y:S01]  /*8a60*/  FADD.FTZ R25, -R189, R25 ;  /* 0x00000019bd197221 */ /* 0x000fe20000010100 */
[----:B------:R-:W-:Y:S01]  /*8a70*/  FSEL R2, R22, R190, P1 ;  /* 0x000000be16027208 */ /* 0x000fe20000800000 */
[----:B------:R-:W-:Y:S01]  /*8a80*/  FADD.FTZ R26, -R188, R26 ;  /* 0x0000001abc1a7221 */ /* 0x000fe20000010100 */
[----:B------:R-:W-:Y:S01]  /*8a90*/  FSETP.GE.FTZ.AND P1, PT, R168, RZ, PT ;  /* 0x000000ffa800720b */ /* 0x000fe20003f36000 */
[C---:B------:R-:W-:Y:S01]  /*8aa0*/  HMMA.16816.F32.BF16 R40, R140.reuse, R8, R40 ;  /* 0x000000088c28723c */ /* 0x040fe20000041828 */
[----:B------:R-:W-:Y:S01]  /*8ab0*/  FMUL.FTZ R209, R209, R0 ;  /* 0x00000000d1d17220 */ /* 0x000fe20000410000 */
[----:B------:R-:W-:Y:S01]  /*8ac0*/  FSEL R7, R25, R189, P2 ;  /* 0x000000bd19077208 */ /* 0x000fe20001000000 */
[----:B------:R-:W-:Y:S01]  /*8ad0*/  FMUL.FTZ R205, R205, R5 ;  /* 0x00000005cdcd7220 */ /* 0x000fe20000410000 */
[----:B------:R-:W-:Y:S01]  /*8ae0*/  FSEL R6, R26, R188, P1 ;  /* 0x000000bc1a067208 */ /* 0x000fe20000800000 */
[----:B------:R-:W-:Y:S01]  /*8af0*/  FMUL.FTZ R20, R149, R4 ;  /* 0x0000000495147220 */ /* 0x000fe20000410000 */
[----:B------:R-:W-:Y:S01]  /*8b00*/  FSETP.GE.FTZ.AND P2, PT, R166, RZ, PT ;  /* 0x000000ffa600720b */ /* 0x000fe20003f56000 */
[C---:B------:R-:W-:Y:S01]  /*8b10*/  FADD.FTZ R28, -R189.reuse, R28 ;  /* 0x0000001cbd1c7221 */ /* 0x040fe20000010100 */
[----:B------:R-:W-:Y:S01]  /*8b20*/  FSEL R12, R12, R189, P3 ;  /* 0x000000bd0c0c7208 */ /* 0x000fe20001800000 */
[----:B------:R-:W-:Y:S01]  /*8b30*/  FADD.FTZ R4, -R189, R29 ;  /* 0x0000001dbd047221 */ /* 0x000fe20000010100 */
[----:B------:R-:W-:Y:S01]  /*8b40*/  FSETP.GE.FTZ.AND P3, PT, R215, RZ, PT ;  /* 0x000000ffd700720b */ /* 0x000fe20003f76000 */
[-C--:B------:R-:W-:Y:S01]  /*8b50*/  HMMA.16816.F32.BF16 R44, R140, R10.reuse, R44 ;  /* 0x0000000a8c2c723c */ /* 0x080fe2000004182c */
[----:B------:R-:W-:Y:S01]  /*8b60*/  FMUL.FTZ R18, R150, R7 ;  /* 0x0000000796127220 */ /* 0x000fe20000410000 */
[----:B------:R-:W-:Y:S01]  /*8b70*/  FSETP.GE.FTZ.AND P0, PT, R204, RZ, PT ;  /* 0x000000ffcc00720b */ /* 0x000fe20003f16000 */
[----:B------:R-:W-:Y:S01]  /*8b80*/  FMUL.FTZ R168, R168, R6 ;  /* 0x00000006a8a87220 */ /* 0x000fe20000410000 */
[----:B------:R-:W-:Y:S01]  /*8b90*/  FSEL R4, R4, R189, P2 ;  /* 0x000000bd04047208 */ /* 0x000fe20001000000 */
[----:B------:R-:W-:Y:S01]  /*8ba0*/  FMUL.FTZ R175, R175, R2 ;  /* 0x00000002afaf7220 */ /* 0x000fe20000410000 */
[----:B------:R-:W-:Y:S01]  /*8bb0*/  FSEL R0, R23, R190, P0 ;  /* 0x000000be17007208 */ /* 0x000fe20000000000 */
[----:B------:R-:W-:Y:S01]  /*8bc0*/  FADD.FTZ R2, -R188, R30 ;  /* 0x0000001ebc027221 */ /* 0x000fe20000010100 */
[----:B------:R-:W-:Y:S01]  /*8bd0*/  FSETP.GE.FTZ.AND P0, PT, R207, RZ, PT ;  /* 0x000000ffcf00720b */ /* 0x000fe20003f16000 */
[----:B------:R-:W-:Y:S01]  /*8be0*/  FMUL.FTZ R166, R166, R4 ;  /* 0x00000004a6a67220 */ /* 0x000fe20000410000 */
[----:B------:R-:W-:Y:S01]  /*8bf0*/  FSETP.GE.FTZ.AND P1, PT, R210, RZ, PT ;  /* 0x000000ffd200720b */ /* 0x000fe20003f36000 */
[C---:B------:R-:W-:Y:S01]  /*8c00*/  HMMA.16816.F32.BF16 R48, R132.reuse, R10, R48 ;  /* 0x0000000a8430723c */ /* 0x040fe20000041830 */
[----:B------:R-:W-:Y:S01]  /*8c10*/  FMUL.FTZ R19, R204, R0 ;  /* 0x00000000cc137220 */ /* 0x000fe20000410000 */
[-C--:B------:R-:W-:Y:S01]  /*8c20*/  FSEL R5, R27, R188.reuse, P0 ;  /* 0x000000bc1b057208 */ /* 0x080fe20000000000 */
[----:B------:R-:W-:Y:S01]  /*8c30*/  FADD.FTZ R0, -R188, R31 ;  /* 0x0000001fbc007221 */ /* 0x000fe20000010100 */
[----:B------:R-:W-:Y:S01]  /*8c40*/  FSETP.GE.FTZ.AND P0, PT, R212, RZ, PT ;  /* 0x000000ffd400720b */ /* 0x000fe20003f16000 */
[----:B------:R-:W-:Y:S01]  /*8c50*/  FADD.FTZ R35, -R190, R35 ;  /* 0x00000023be237221 */ /* 0x000fe20000010100 */
[-C--:B------:R-:W-:Y:S01]  /*8c60*/  FSEL R2, R2, R188.reuse, P1 ;  /* 0x000000bc02027208 */ /* 0x080fe20000800000 */
[----:B------:R-:W-:Y:S01]  /*8c70*/  FMUL.FTZ R17, R207, R5 ;  /* 0x00000005cf117220 */ /* 0x000fe20000410000 */
[----:B------:R-:W-:Y:S01]  /*8c80*/  FSEL R5, R28, R189, P3 ;  /* 0x000000bd1c057208 */ /* 0x000fe20001800000 */
[----:B------:R-:W-:Y:S01]  /*8c90*/  FADD.FTZ R8, -R191, R33 ;  /* 0x00000021bf087221 */ /* 0x000fe20000010100 */
[----:B------:R-:W-:Y:S02]  /*8ca0*/  FSETP.GE.FTZ.AND P2, PT, R197, RZ, PT ;  /* 0x000000ffc500720b */ /* 0x000fe40003f56000 */
[----:B------:R-:W-:Y:S01]  /*8cb0*/  FADD.FTZ R34, -R190, R34 ;  /* 0x00000022be227221 */ /* 0x000fe20000010100 */
[----:B------:R-:W-:Y:S01]  /*8cc0*/  FSEL R0, R0, R188, P0 ;  /* 0x000000bc00007208 */ /* 0x000fe20000000000 */
[----:B------:R-:W-:Y:S01]  /*8cd0*/  FMUL.FTZ R215, R215, R5 ;  /* 0x00000005d7d77220 */ /* 0x000fe20000410000 */
[----:B------:R-:W-:Y:S01]  /*8ce0*/  FSETP.GE.FTZ.AND P0, PT, R216, RZ, PT ;  /* 0x000000ffd800720b */ /* 0x000fe20003f16000 */
[----:B------:R-:W-:Y:S01]  /*8cf0*/  FADD.FTZ R9, -R191, R32 ;  /* 0x00000020bf097221 */ /* 0x000fe20000010100 */
[----:B------:R-:W1:Y:S01]  /*8d00*/  LDSM.16.M88.4 R4, [R181+0x11800] ;  /* 0x01180000b504783b */ /* 0x000e620000000200 */
[----:B------:R-:W-:Y:S01]  /*8d10*/  FMUL.FTZ R212, R212, R0 ;  /* 0x00000000d4d47220 */ /* 0x000fe20000410000 */
[----:B------:R-:W-:Y:S01]  /*8d20*/  FSETP.GE.FTZ.AND P1, PT, R211, RZ, PT ;  /* 0x000000ffd300720b */ /* 0x000fe20003f36000 */
[----:B------:R-:W-:Y:S01]  /*8d30*/  FADD.FTZ R39, -R190, R39 ;  /* 0x00000027be277221 */ /* 0x000fe20000010100 */
[----:B------:R-:W-:Y:S01]  /*8d40*/  FSETP.GE.FTZ.AND P3, PT, R217, RZ, PT ;  /* 0x000000ffd900720b */ /* 0x000fe20003f76000 */
[----:B------:R-:W-:Y:S01]  /*8d50*/  FMUL.FTZ R210, R210, R2 ;  /* 0x00000002d2d27220 */ /* 0x000fe20000410000 */
[-C--:B------:R-:W-:Y:S01]  /*8d60*/  FSEL R0, R35, R190.reuse, P0 ;  /* 0x000000be23007208 */ /* 0x080fe20000000000 */
[C---:B------:R-:W-:Y:S01]  /*8d70*/  FADD.FTZ R37, -R191.reuse, R37 ;  /* 0x00000025bf257221 */ /* 0x040fe20000010100 */
[-C--:B------:R-:W-:Y:S01]  /*8d80*/  FSEL R8, R8, R191.reuse, P2 ;  /* 0x000000bf08087208 */ /* 0x080fe20001000000 */
[----:B------:R-:W-:Y:S01]  /*8d90*/  FADD.FTZ R38, -R190, R38 ;  /* 0x00000026be267221 */ /* 0x000fe20000010100 */
[----:B------:R-:W-:Y:S01]  /*8da0*/  FSEL R2, R34, R190, P1 ;  /* 0x000000be22027208 */ /* 0x000fe20000800000 */
        /* <DEDUP_REMOVED lines=9> */
[----:B------:R-:W-:Y:S01]  /*8e40*/  FSETP.GE.FTZ.AND P3, PT, R213, RZ, PT ;  /* 0x000000ffd500720b */ /* 0x000fe20003f76000 */
[----:B------:R-:W-:Y:S01]  /*8e50*/  FADD.FTZ R42, -R188, R42 ;  /* 0x0000002abc2a7221 */ /* 0x000fe20000010100 */
[-C--:B------:R-:W-:Y:S01]  /*8e60*/  FSEL R0, R39, R190.reuse, P0 ;  /* 0x000000be27007208 */ /* 0x080fe20000000000 */
[----:B------:R-:W-:Y:S01]  /*8e70*/  FMUL.FTZ R217, R217, R9 ;  /* 0x00000009d9d97220 */ /* 0x000fe20000410000 */
[-C--:B------:R-:W-:Y:S01]  /*8e80*/  FSEL R8, R37, R191.reuse, P2 ;  /* 0x000000bf25087208 */ /* 0x080fe20001000000 */
        /* <DEDUP_REMOVED lines=8> */
[----:B------:R-:W-:Y:S01]  /*8f10*/  FADD.FTZ R8, -R188, R47 ;  /* 0x0000002fbc087221 */ /* 0x000fe20000010100 */
[-C--:B------:R-:W-:Y:S01]  /*8f20*/  FSEL R0, R43, R188.reuse, P0 ;  /* 0x000000bc2b007208 */ /* 0x080fe20000000000 */
[----:B------:R-:W-:Y:S01]  /*8f30*/  FMUL.FTZ R137, R213, R9 ;  /* 0x00000009d5897220 */ /* 0x000fe20000410000 */
[----:B------:R-:W-:Y:S01]  /*8f40*/  FSEL R2, R42, R188, P1 ;  /* 0x000000bc2a027208 */ /* 0x000fe20000800000 */
[----:B------:R-:W-:Y:S01]  /*8f50*/  FADD.FTZ R9, -R188, R46 ;  /* 0x0000002ebc097221 */ /* 0x000fe20000010100 */
[----:B------:R-:W-:Y:S01]  /*8f60*/  FSETP.GE.FTZ.AND P0, PT, R219, RZ, PT ;  /* 0x000000ffdb00720b */ /* 0x000fe20003f16000 */
[----:B------:R-:W-:Y:S01]  /*8f70*/  FMUL.FTZ R208, R208, R12 ;  /* 0x0000000cd0d07220 */ /* 0x000fe20000410000 */
[-C--:B-1----:R-:W-:Y:S01]  /*8f80*/  HMMA.16816.F32.BF16 R52, R132, R4.reuse, R52 ;  /* 0x000000048434723c */ /* 0x082fe20000041834 */
[----:B------:R-:W-:Y:S01]  /*8f90*/  FADD.FTZ R12, -R189, R40 ;  /* 0x00000028bd0c7221 */ /* 0x000fe20000010100 */
[----:B------:R-:W-:Y:S01]  /*8fa0*/  FSETP.GE.FTZ.AND P1, PT, R170, RZ, PT ;  /* 0x000000ffaa00720b */ /* 0x000fe20003f36000 */
[----:B------:R-:W-:Y:S01]  /*8fb0*/  FMUL.FTZ R165, R165, R0 ;  /* 0x00000000a5a57220 */ /* 0x000fe20000410000 */
[----:B------:R-:W-:Y:S01]  /*8fc0*/  FSETP.GE.FTZ.AND P2, PT, R151, RZ, PT ;  /* 0x000000ff9700720b */ /* 0x000fe20003f56000 */
[----:B------:R-:W-:Y:S01]  /*8fd0*/  FADD.FTZ R0, -R190, R51 ;  /* 0x00000033be007221 */ /* 0x000fe20000010100 */
[----:B------:R-:W-:Y:S01]  /*8fe0*/  FSETP.GE.FTZ.AND P3, PT, R172, RZ, PT ;  /* 0x000000ffac00720b */ /* 0x000fe20003f76000 */
[----:B------:R-:W-:Y:S01]  /*8ff0*/  FMUL.FTZ R159, R159, R2 ;  /* 0x000000029f9f7220 */ /* 0x000fe20000410000 */
[C---:B------:R-:W-:Y:S01]  /*9000*/  HMMA.16816.F32.BF16 R56, R140.reuse, R4, R56 ;  /* 0x000000048c38723c */ /* 0x040fe20000041838 */
[----:B------:R-:W-:Y:S03]  /*9010*/  FADD.FTZ R2, -R190, R50 ;  /* 0x00000032be027221 */ /* 0x000fe60000010100 */
[C---:B------:R-:W-:Y:S01]  /*9020*/  FADD.FTZ R10, -R189.reuse, R45 ;  /* 0x0000002dbd0a7221 */ /* 0x040fe20000010100 */
[-C--:B------:R-:W-:Y:S01]  /*9030*/  FSEL R8, R8, R188.reuse, P0 ;  /* 0x000000bc08087208 */ /* 0x080fe20000000000 */
[----:B------:R-:W-:Y:S01]  /*9040*/  FADD.FTZ R44, -R189, R44 ;  /* 0x0000002cbd2c7221 */ /* 0x000fe20000010100 */
[----:B------:R-:W-:Y:S01]  /*9050*/  FSETP.GE.FTZ.AND P0, PT, R226, RZ, PT ;  /* 0x000000ffe200720b */ /* 0x000fe20003f16000 */
[----:B------:R-:W-:Y:S01]  /*9060*/  FADD.FTZ R4, -R191, R49 ;  /* 0x00000031bf047221 */ /* 0x000fe20000010100 */
[----:B------:R-:W-:Y:S01]  /*9070*/  FSEL R9, R9, R188, P1 ;  /* 0x000000bc09097208 */ /* 0x000fe20000800000 */
[-C--:B------:R-:W-:Y:S01]  /*9080*/  HMMA.16816.F32.BF16 R60, R140, R6.reuse, R60 ;  /* 0x000000068c3c723c */ /* 0x080fe2000004183c */
        /* <DEDUP_REMOVED lines=9> */
[----:B------:R-:W-:Y:S02]  /*9120*/  HMMA.16816.F32.BF16 R64, R132, R6, R64 ;  /* 0x000000068440723c */ /* 0x000fe40000041840 */
[----:B------:R-:W-:Y:S01]  /*9130*/  FMUL.FTZ R151, R151, R11 ;  /* 0x0000000b97977220 */ /* 0x000fe20000410000 */
[-C--:B------:R-:W-:Y:S01]  /*9140*/  FSEL R0, R0, R190.reuse, P0 ;  /* 0x000000be00007208 */ /* 0x080fe20000000000 */
[----:B------:R-:W-:Y:S01]  /*9150*/  FADD.FTZ R56, -R189, R56 ;  /* 0x00000038bd387221 */ /* 0x000fe20000010100 */
[----:B------:R-:W-:Y:S01]  /*9160*/  FSEL R2, R2, R190, P1 ;  /* 0x000000be02027208 */ /* 0x000fe20000800000 */
[C---:B------:R-:W-:Y:S01]  /*9170*/  FADD.FTZ R53, -R191.reuse, R53 ;  /* 0x00000035bf357221 */ /* 0x040fe20000010100 */
[----:B------:R-:W-:Y:S01]  /*9180*/  FSETP.GE.FTZ.AND P0, PT, R194, RZ, PT ;  /* 0x000000ffc200720b */ /* 0x000fe20003f16000 */
[----:B------:R-:W-:Y:S01]  /*9190*/  FMUL.FTZ R43, R226, R0 ;  /* 0x00000000e22b7220 */ /* 0x000fe20000410000 */
[-C--:B------:R-:W-:Y:S02]  /*91a0*/  FSEL R10, R10, R189.reuse, P2 ;  /* 0x000000bd0a0a7208 */ /* 0x080fe40001000000 */
[----:B------:R-:W-:Y:S01]  /*91b0*/  FSETP.GE.FTZ.AND P2, PT, R196, RZ, PT ;  /* 0x000000ffc400720b */ /* 0x000fe20003f56000 */
[----:B------:R-:W-:Y:S01]  /*91c0*/  FADD.FTZ R52, -R191, R52 ;  /* 0x00000034bf347221 */ /* 0x000fe20000010100 */
[----:B------:R-:W-:Y:S01]  /*91d0*/  FSETP.GE.FTZ.AND P1, PT, R163, RZ, PT ;  /* 0x000000ffa300720b */ /* 0x000fe20003f36000 */
[----:B------:R-:W-:Y:S01]  /*91e0*/  FADD.FTZ R58, -R188, R58 ;  /* 0x0000003abc3a7221 */ /* 0x000fe20000010100 */
[----:B------:R-:W-:Y:S01]  /*91f0*/  FSEL R11, R44, R189, P3 ;  /* 0x000000bd2c0b7208 */ /* 0x000fe20001800000 */
[----:B------:R-:W-:Y:S01]  /*9200*/  FMUL.FTZ R44, R222, R2 ;  /* 0x00000002de2c7220 */ /* 0x000fe20000410000 */
[----:B------:R-:W-:Y:S01]  /*9210*/  FSETP.GE.FTZ.AND P3, PT, R225, RZ, PT ;  /* 0x000000ffe100720b */ /* 0x000fe20003f76000 */
[----:B------:R-:W-:Y:S01]  /*9220*/  FADD.FTZ R59, -R188, R59 ;  /* 0x0000003bbc3b7221 */ /* 0x000fe20000010100 */
[-C--:B------:R-:W-:Y:S01]  /*9230*/  FSEL R0, R55, R190.reuse, P0 ;  /* 0x000000be37007208 */ /* 0x080fe20000000000 */
[C---:B------:R-:W-:Y:S01]  /*9240*/  FADD.FTZ R57, -R189.reuse, R57 ;  /* 0x00000039bd397221 */ /* 0x040fe20000010100 */
        /* <DEDUP_REMOVED lines=13> */
[----:B------:R-:W-:Y:S01]  /*9320*/  FMUL.FTZ R172, R172, R12 ;  /* 0x0000000cacac7220 */ /* 0x000fe20000410000 */
[----:B------:R-:W-:Y:S01]  /*9330*/  FSEL R0, R56, R189, P1 ;  /* 0x000000bd38007208 */ /* 0x000fe20000800000 */
        /* <DEDUP_REMOVED lines=12> */
[----:B------:R-:W-:Y:S01]  /*9400*/  FSETP.GE.FTZ.AND P2, PT, R155, RZ, PT ;  /* 0x000000ff9b00720b */ /* 0x000fe20003f56000 */
[----:B------:R-:W-:Y:S01]  /*9410*/  FMUL.FTZ R36, R153, R2 ;  /* 0x0000000299247220 */ /* 0x000fe20000410000 */
[----:B------:R-:W-:Y:S01]  /*9420*/  FSEL R0, R59, R188, P1 ;  /* 0x000000bc3b007208 */ /* 0x000fe20000800000 */
[----:B------:R-:W-:Y:S01]  /*9430*/  FADD.FTZ R2, -R191, R64 ;  /* 0x00000040bf027221 */ /* 0x000fe20000010100 */
[-C--:B------:R-:W-:Y:S02]  /*9440*/  FSEL R4, R57, R189.reuse, P3 ;  /* 0x000000bd39047208 */ /* 0x080fe40001800000 */
[C---:B------:R-:W-:Y:S01]  /*9450*/  FSETP.GE.FTZ.AND P3, PT, R221.reuse, RZ, PT ;  /* 0x000000ffdd00720b */ /* 0x040fe20003f76000 */
[----:B------:R-:W-:Y:S01]  /*9460*/  FMUL.FTZ R35, R156, R0 ;  /* 0x000000009c237220 */ /* 0x000fe20000410000 */
[----:B------:R-:W-:Y:S01]  /*9470*/  FSETP.GE.FTZ.AND P1, PT, R152, RZ, PT ;  /* 0x000000ff9800720b */ /* 0x000fe20003f36000 */
[----:B------:R-:W-:Y:S01]  /*9480*/  FMUL.FTZ R37, R154, R4 ;  /* 0x000000049a257220 */ /* 0x000fe20000410000 */
[----:B------:R-:W-:Y:S02]  /*9490*/  FSEL R0, R60, R189, P3 ;  /* 0x000000bd3c007208 */ /* 0x000fe40001800000 */
[----:B------:R-:W-:Y:S01]  /*94a0*/  FSEL R62, R62, R188, P1 ;  /* 0x000000bc3e3e7208 */ /* 0x000fe20000800000 */
[----:B------:R-:W-:Y:S01]  /*94b0*/  @P0 FADD.FTZ R188, -R188, R63 ;  /* 0x0000003fbcbc0221 */ /* 0x000fe20000010100 */
[----:B------:R-:W-:Y:S01]  /*94c0*/  FSETP.GE.FTZ.AND P0, PT, R162, RZ, PT ;  /* 0x000000ffa200720b */ /* 0x000fe20003f16000 */
[----:B------:R-:W-:Y:S01]  /*94d0*/  FMUL.FTZ R34, R221, R0 ;  /* 0x00000000dd227220 */ /* 0x000fe20000410000 */
[----:B------:R-:W-:Y:S01]  /*94e0*/  FSETP.GE.FTZ.AND P3, PT, R164, RZ, PT ;  /* 0x000000ffa400720b */ /* 0x000fe20003f76000 */
[----:B------:R-:W-:Y:S01]  /*94f0*/  FADD.FTZ R0, -R190, R66 ;  /* 0x00000042be007221 */ /* 0x000fe20000010100 */
[----:B------:R-:W-:Y:S01]  /*9500*/  FSETP.GE.FTZ.AND P1, PT, R224, RZ, PT ;  /* 0x000000ffe000720b */ /* 0x000fe20003f36000 */
[----:B------:R-:W-:Y:S01]  /*9510*/  @P2 FADD.FTZ R189, -R189, R61 ;  /* 0x0000003dbdbd2221 */ /* 0x000fe20000010100 */
[----:B------:R-:W-:Y:S01]  /*9520*/  FSETP.GE.FTZ.AND P2, PT, R223, RZ, PT ;  /* 0x000000ffdf00720b */ /* 0x000fe20003f56000 */
[----:B------:R-:W-:Y:S01]  /*9530*/  FMUL.FTZ R62, R152, R62 ;  /* 0x0000003e983e7220 */ /* 0x000fe20000410000 */
[----:B------:R-:W-:Y:S01]  /*9540*/  FSEL R0, R0, R190, P0 ;  /* 0x000000be00007208 */ /* 0x000fe20000000000 */
[----:B------:R-:W-:Y:S01]  /*9550*/  FMUL.FTZ R33, R155, R189 ;  /* 0x000000bd9b217220 */ /* 0x000fe20000410000 */
[----:B------:R-:W-:Y:S01]  /*9560*/  PLOP3.LUT P0, PT, PT, PT, UP2, 0x80, 0x0 ;  /* 0x000000000000781c */ /* 0x000fe20003f0f028 */
[----:B------:R-:W-:Y:S01]  /*9570*/  FMUL.FTZ R32, R220, R188 ;  /* 0x000000bcdc207220 */ /* 0x000fe20000410000 */
[----:B------:R-:W-:Y:S01]  /*9580*/  FSEL R2, R2, R191, P1 ;  /* 0x000000bf02027208 */ /* 0x000fe20000800000 */
[----:B------:R-:W-:Y:S02]  /*9590*/  FMUL.FTZ R30, R162, R0 ;  /* 0x00000000a21e7220 */ /* 0x000fe40000410000 */
[----:B------:R-:W-:Y:S02]  /*95a0*/  @P3 FADD.FTZ R191, -R191, R65 ;  /* 0x00000041bfbf3221 */ /* 0x000fe40000010100 */
[----:B------:R-:W-:Y:S02]  /*95b0*/  FMUL.FTZ R31, R224, R2 ;  /* 0x00000002e01f7220 */ /* 0x000fe40000410000 */
[----:B------:R-:W-:Y:S02]  /*95c0*/  @P2 FADD.FTZ R190, -R190, R67 ;  /* 0x00000043bebe2221 */ /* 0x000fe40000010100 */
        /* <DEDUP_REMOVED lines=106> */
.L_x_1911:
        /* <DEDUP_REMOVED lines=212> */
.L_x_1912:
[----:B------:R-:W-:Y:S01]  /*a9b0*/  LDSM.16.M88.4 R32, [R178+0x14000] ;  /* 0x01400000b220783b */ /* 0x000fe20000000200 */
[----:B-1----:R-:W-:Y:S01]  /*a9c0*/  @P0 IADD3 R4, R243, -0x80, RZ ;  /* 0xffffff80f3040810 */ /* 0x002fe20007ffe0ff */
[----:B------:R-:W-:Y:S01]  /*a9d0*/  IMAD.MOV.U32 R5, RZ, RZ, 0x4 ;  /* 0x00000004ff057424 */ /* 0x000fe200078e00ff */
[----:B------:R-:W-:Y:S01]  /*a9e0*/  @UP2 UIADD3 UR13, UP0, UR10, -0x200, URZ ;  /* 0xfffffe000a0d2890 */ /* 0x000fe2000ff1e03f */
[----:B------:R-:W-:Y:S01]  /*a9f0*/  IMAD.IADD R140, R177, 0x1, R184 ;  /* 0x00000001b18c7824 */ /* 0x000fe200078e02b8 */
[----:B------:R-:W1:Y:S01]  /*aa00*/  LDSM.16.MT88.4 R16, [R0+0xc000] ;  /* 0x00c000000010783b */ /* 0x000e620000004200 */
[----:B------:R-:W-:Y:S01]  /*aa10*/  @P0 IMAD.WIDE R142, R4, R5, UR10 ;  /* 0x0000000a048e0e25 */ /* 0x000fe2000f8e0205 */
[----:B------:R-:W-:Y:S02]  /*aa20*/  @UP2 UIADD3.X UR9, UR11, -0x1, URZ, UP0, !UPT ;  /* 0xffffffff0b092890 */ /* 0x000fe400087fe43f */
[----:B------:R-:W-:Y:S01]  /*aa30*/  UISETP.GT.AND UP1, UPT, UR8, UR32, UPT ;  /* 0x000000200800728c */ /* 0x000fe2000bf24270 */
[----:B------:R-:W2:Y:S01]  /*aa40*/  LDSM.16.M88.4 R28, [R178+0x16000] ;  /* 0x01600000b21c783b */ /* 0x000ea20000000200 */
[----:B------:R-:W-:Y:S01]  /*aa50*/  IMAD.MOV.U32 R177, RZ, RZ, R252 ;  /* 0x000000ffffb17224 */ /* 0x000fe200078e00fc */
[----:B------:R-:W-:Y:S02]  /*aa60*/  @UP2 UMOV UR10, UR13 ;  /* 0x0000000d000a2c82 */ /* 0x000fe40008000000 */
[----:B------:R-:W-:Y:S01]  /*aa70*/  @UP2 UMOV UR11, UR9 ;  /* 0x00000009000b2c82 */ /* 0x000fe20008000000 */
[----:B------:R-:W3:Y:S01]  /*aa80*/  LDSM.16.MT88.4 R36, [R2+0xc000] ;  /* 0x00c000000224783b */ /* 0x000ee20000004200 */
[----:B------:R-:W-:Y:S02]  /*aa90*/  ULOP3.LUT UR9, UR8, 0x1, URZ, 0xc0, !UPT ;  /* 0x0000000108097892 */ /* 0x000fe4000f8ec03f */
[----:B------:R-:W-:Y:S02]  /*aaa0*/  UIADD3 UR8, UR8, -0x1, URZ ;  /* 0xffffffff08087890 */ /* 0x000fe4000fffe03f */
[----:B------:R-:W-:Y:S01]  /*aab0*/  LDSM.16.M88.4 R40, [R184+0x14000] ;  /* 0x01400000b828783b */ /* 0x000fe20000000200 */
[----:B------:R-:W-:Y:S04]  /*aac0*/  UISETP.NE.U32.AND UP0, UPT, UR9, 0x1, UPT ;  /* 0x000000010900788c */ /* 0x000fe8000bf05070 */
[----:B------:R-:W4:Y:S05]  /*aad0*/  LDSM.16.MT88.4 R44, [R0+0xc800] ;  /* 0x00c80000002c783b */ /* 0x000f2a0000004200 */
[----:B------:R-:W3:Y:S05]  /*aae0*/  LDSM.16.M88.4 R48, [R184+0x16000] ;  /* 0x01600000b830783b */ /* 0x000eea0000000200 */
[----:B------:R-:W3:Y:S05]  /*aaf0*/  LDSM.16.MT88.4 R52, [R2+0xc800] ;  /* 0x00c800000234783b */ /* 0x000eea0000004200 */
[----:B------:R-:W-:Y:S01]  /*ab00*/  LDSM.16.M88.4 R56, [R144+0x14000] ;  /* 0x014000009038783b */ /* 0x000fe20000000200 */
[-C--:B-1----:R-:W-:Y:S04]  /*ab10*/  HMMA.16816.F32.BF16 R4, R32, R16.reuse, RZ ;  /* 0x000000102004723c */ /* 0x082fe800000418ff */
[----:B------:R-:W1:Y:S05]  /*ab20*/  LDSM.16.MT88.4 R60, [R0+0xd000] ;  /* 0x00d00000003c783b */ /* 0x000e6a0000004200 */
[----:B------:R-:W1:Y:S01]  /*ab30*/  LDSM.16.M88.4 R64, [R144+0x16000] ;  /* 0x016000009040783b */ /* 0x000e620000000200 */
[C---:B--2---:R-:W-:Y:S04]  /*ab40*/  HMMA.16816.F32.BF16 R8, R28.reuse, R16, RZ ;  /* 0x000000101c08723c */ /* 0x044fe800000418ff */
[----:B------:R-:W2:Y:S04]  /*ab50*/  LDSM.16.MT88.4 R132, [R2+0xd000] ;  /* 0x00d000000284783b */ /* 0x000ea80000004200 */
[-C--:B------:R-:W-:Y:S01]  /*ab60*/  HMMA.16816.F32.BF16 R12, R28, R18.reuse, RZ ;  /* 0x000000121c0c723c */ /* 0x080fe200000418ff */
[----:B------:R-:W-:Y:S05]  /*ab70*/  LDSM.16.MT88.4 R136, [R2+0xd800] ;  /* 0x00d800000288783b */ /* 0x000fea0000004200 */
[----:B------:R1:W5:Y:S02]  /*ab80*/  @P0 LDG.E R246, [R142.64] ;  /* 0x000000048ef60981 */ /* 0x000364000c1e1900 */
[C---:B------:R-:W-:Y:S03]  /*ab90*/  HMMA.16816.F32.BF16 R16, R32.reuse, R18, RZ ;  /* 0x000000122010723c */ /* 0x040fe600000418ff */
[----:B------:R1:W5:Y:S05]  /*aba0*/  @P0 LDG.E R247, [R142.64+0x20] ;  /* 0x000020048ef70981 */ /* 0x00036a000c1e1900 */
[-C--:B---3--:R-:W-:Y:S01]  /*abb0*/  HMMA.16816.F32.BF16 R20, R32, R36.reuse, RZ ;  /* 0x000000242014723c */ /* 0x088fe200000418ff */
[----:B------:R3:W5:Y:S05]  /*abc0*/  @P0 LDG.E R244, [R142.64+0x100] ;  /* 0x000100048ef40981 */ /* 0x00076a000c1e1900 */
        /* <DEDUP_REMOVED lines=13> */
[----:B------:R-:W2:Y:S07]  /*aca0*/  LDSM.16.M88.4 R48, [R140+0x16000] ;  /* 0x016000008c30783b */ /* 0x000eae0000000200 */
        /* <DEDUP_REMOVED lines=14> */
[----:B------:R-:W-:Y:S02]  /*ad90*/  LDSM.16.MT88.4 R132, [R2+0xe800] ;  /* 0x00e800000284783b */ /* 0x000fe40000004200 */
[-C--:B----4-:R-:W-:Y:S08]  /*ada0*/  HMMA.16816.F32.BF16 R4, R36, R44.reuse, R4 ;  /* 0x0000002c2404723c */ /* 0x090ff00000041804 */
[C---:B------:R-:W-:Y:S08]  /*adb0*/  HMMA.16816.F32.BF16 R8, R48.reuse, R44, R8 ;  /* 0x0000002c3008723c */ /* 0x040ff00000041808 */
[-C--:B------:R-:W-:Y:S08]  /*adc0*/  HMMA.16816.F32.BF16 R12, R48, R46.reuse, R12 ;  /* 0x0000002e300c723c */ /* 0x080ff0000004180c */
[C---:B------:R-:W-:Y:S01]  /*add0*/  HMMA.16816.F32.BF16 R16, R36.reuse, R46, R16 ;  /* 0x0000002e2410723c */ /* 0x040fe20000041810 */
[----:B------:R-:W-:Y:S07]  /*ade0*/  LDSM.16.M88.4 R44, [R184+0x18000] ;  /* 0x01800000b82c783b */ /* 0x000fee0000000200 */
[-C--:B------:R-:W-:Y:S08]  /*adf0*/  HMMA.16816.F32.BF16 R20, R36, R136.reuse, R20 ;  /* 0x000000882414723c */ /* 0x080ff00000041814 */
[C---:B------:R-:W-:Y:S08]  /*ae00*/  HMMA.16816.F32.BF16 R24, R48.reuse, R136, R24 ;  /* 0x000000883018723c */ /* 0x040ff00000041818 */
[-C--:B------:R-:W-:Y:S01]  /*ae10*/  HMMA.16816.F32.BF16 R28, R48, R138.reuse, R28 ;  /* 0x0000008a301c723c */ /* 0x080fe2000004181c */
[----:B------:R-:W4:Y:S07]  /*ae20*/  LDSM.16.MT88.4 R48, [R0+0xe800] ;  /* 0x00e800000030783b */ /* 0x000f2e0000004200 */
[----:B------:R-:W-:Y:S01]  /*ae30*/  HMMA.16816.F32.BF16 R32, R36, R138, R32 ;  /* 0x0000008a2420723c */ /* 0x000fe20000041820 */
[----:B------:R-:W-:Y:S07]  /*ae40*/  LDSM.16.M88.4 R36, [R144+0x18000] ;  /* 0x018000009024783b */ /* 0x000fee0000000200 */
[-C--:B---3--:R-:W-:Y:S08]  /*ae50*/  HMMA.16816.F32.BF16 R4, R40, R52.reuse, R4 ;  /* 0x000000342804723c */ /* 0x088ff00000041804 */
[C---:B-1----:R-:W-:Y:S08]  /*ae60*/  HMMA.16816.F32.BF16 R8, R60.reuse, R52, R8 ;  /* 0x000000343c08723c */ /* 0x042ff00000041808 */
[-C--:B------:R-:W-:Y:S08]  /*ae70*/  HMMA.16816.F32.BF16 R12, R60, R54.reuse, R12 ;  /* 0x000000363c0c723c */ /* 0x080ff0000004180c */
[C---:B------:R-:W-:Y:S01]  /*ae80*/  HMMA.16816.F32.BF16 R16, R40.reuse, R54, R16 ;  /* 0x000000362810723c */ /* 0x040fe20000041810 */
[----:B------:R-:W1:Y:S07]  /*ae90*/  LDSM.16.MT88.4 R52, [R0+0xf000] ;  /* 0x00f000000034783b */ /* 0x000e6e0000004200 */
[-C--:B--2---:R-:W-:Y:S08]  /*aea0*/  HMMA.16816.F32.BF16 R20, R40, R64.reuse, R20 ;  /* 0x000000402814723c */ /* 0x084ff00000041814 */
[C---:B------:R-:W-:Y:S08]  /*aeb0*/  HMMA.16816.F32.BF16 R24, R60.reuse, R64, R24 ;  /* 0x000000403c18723c */ /* 0x040ff00000041818 */
[-C--:B------:R-:W-:Y:S01]  /*aec0*/  HMMA.16816.F32.BF16 R28, R60, R66.reuse, R28 ;  /* 0x000000423c1c723c */ /* 0x080fe2000004181c */
[----:B------:R-:W2:Y:S07]  /*aed0*/  LDSM.16.M88.4 R60, [R144+0x1a000] ;  /* 0x01a00000903c783b */ /* 0x000eae0000000200 */
[----:B------:R-:W-:Y:S01]  /*aee0*/  HMMA.16816.F32.BF16 R32, R40, R66, R32 ;  /* 0x000000422820723c */ /* 0x000fe20000041820 */
[----:B------:R-:W3:Y:S05]  /*aef0*/  LDSM.16.MT88.4 R40, [R2+0xf000] ;  /* 0x00f000000228783b */ /* 0x000eea0000004200 */
[----:B------:R-:W-:Y:S02]  /*af00*/  LDSM.16.M88.4 R64, [R140+0x1a000] ;  /* 0x01a000008c40783b */ /* 0x000fe40000000200 */
        /* <DEDUP_REMOVED lines=8> */
[----:B------:R4:W3:Y:S07]  /*af90*/  LDSM.16.MT88.4 R56, [R0+0xf800] ;  /* 0x00f800000038783b */ /* 0x0008ee0000004200 */
[----:B------:R-:W-:Y:S01]  /*afa0*/  HMMA.16816.F32.BF16 R32, R44, R134, R32 ;  /* 0x000000862c20723c */ /* 0x000fe20000041820 */
[----:B------:R4:W3:Y:S07]  /*afb0*/  LDSM.16.MT88.4 R44, [R2+0xf800] ;  /* 0x00f80000022c783b */ /* 0x0008ee0000004200 */
[-C--:B-1----:R-:W-:Y:S08]  /*afc0*/  HMMA.16816.F32.BF16 R4, R36, R52.reuse, R4 ;  /* 0x000000342404723c */ /* 0x082ff00000041804 */
[C---:B--2---:R-:W-:Y:S04]  /*afd0*/  HMMA.16816.F32.BF16 R8, R60.reuse, R52, R8 ;  /* 0x000000343c08723c */ /* 0x044fe80000041808 */
[C---:B----4-:R-:W-:Y:S04]  /*afe0*/  IMAD.SHL.U32 R0, R248.reuse, 0x10, RZ ;  /* 0x00000010f8007824 */ /* 0x050fe800078e00ff */
[-C--:B------:R-:W-:Y:S04]  /*aff0*/  HMMA.16816.F32.BF16 R12, R60, R54.reuse, R12 ;  /* 0x000000363c0c723c */ /* 0x080fe8000004180c */
[C---:B------:R-:W-:Y:S04]  /*b000*/  IMAD R2, R248.reuse, 0x18, RZ ;  /* 0x00000018f8027824 */ /* 0x040fe800078e02ff */
[C---:B------:R-:W-:Y:S08]  /*b010*/  HMMA.16816.F32.BF16 R16, R36.reuse, R54, R16 ;  /* 0x000000362410723c */ /* 0x040ff00000041810 */
[-C--:B---3--:R-:W-:Y:S08]  /*b020*/  HMMA.16816.F32.BF16 R20, R36, R40.reuse, R20 ;  /* 0x000000282414723c */ /* 0x088ff00000041814 */
[C---:B------:R-:W-:Y:S07]  /*b030*/  HMMA.16816.F32.BF16 R24, R60.reuse, R40, R24 ;  /* 0x000000283c18723c */ /* 0x040fee0000041818 */
[----:B------:R-:W-:Y:S01]  /*b040*/  IMAD.SHL.U32 R41, R248, 0x20, RZ ;  /* 0x00000020f8297824 */ /* 0x000fe200078e00ff */
[-C--:B------:R-:W-:Y:S08]  /*b050*/  HMMA.16816.F32.BF16 R28, R60, R42.reuse, R28 ;  /* 0x0000002a3c1c723c */ /* 0x080ff0000004181c */
[----:B------:R-:W-:Y:S07]  /*b060*/  HMMA.16816.F32.BF16 R32, R36, R42, R32 ;  /* 0x0000002a2420723c */ /* 0x000fee0000041820 */
[CC--:B------:R-:W-:Y:S01]  /*b070*/  LEA R42, P1, R0.reuse, R192.reuse, 0x2 ;  /* 0x000000c0002a7211 */ /* 0x0c0fe200078210ff */
[-C--:B------:R-:W-:Y:S05]  /*b080*/  HMMA.16816.F32.BF16 R4, R48, R56.reuse, R4 ;  /* 0x000000383004723c */ /* 0x080fea0000041804 */
[CC--:B------:R-:W-:Y:S02]  /*b090*/  LEA.HI.X.SX32 R43, R0.reuse, R193.reuse, 0x2, P1 ;  /* 0x000000c1002b7211 */ /* 0x0c0fe400008f16ff */
[CC--:B------:R-:W-:Y:S01]  /*b0a0*/  LEA R40, P1, R41.reuse, R192.reuse, 0x2 ;  /* 0x000000c029287211 */ /* 0x0c0fe200078210ff */
[C---:B------:R-:W-:Y:S04]  /*b0b0*/  HMMA.16816.F32.BF16 R8, R64.reuse, R56, R8 ;  /* 0x000000384008723c */ /* 0x040fe80000041808 */
[-C--:B------:R-:W-:Y:S02]  /*b0c0*/  LEA.HI.X.SX32 R41, R41, R193.reuse, 0x2, P1 ;  /* 0x000000c129297211 */ /* 0x080fe400008f16ff */
[----:B------:R-:W-:Y:S02]  /*b0d0*/  IADD3 R0, R0, 0x20, RZ ;  /* 0x0000002000007810 */ /* 0x000fe40007ffe0ff */
[-C--:B------:R-:W-:Y:S07]  /*b0e0*/  HMMA.16816.F32.BF16 R12, R64, R58.reuse, R12 ;  /* 0x0000003a400c723c */ /* 0x080fee000004180c */
[----:B------:R-:W-:Y:S01]  /*b0f0*/  RED.E.ADD.F32.FTZ.RN.STRONG.GPU [R192.64], R4 ;  /* 0x00000004c000798e */ /* 0x000fe2000c10e784 */
[C---:B------:R-:W-:Y:S08]  /*b100*/  HMMA.16816.F32.BF16 R16, R48.reuse, R58, R16 ;  /* 0x0000003a3010723c */ /* 0x040ff00000041810 */
[-C--:B------:R-:W-:Y:S08]  /*b110*/  HMMA.16816.F32.BF16 R20, R48, R44.reuse, R20 ;  /* 0x0000002c3014723c */ /* 0x080ff00000041814 */
[C---:B------:R-:W-:Y:S07]  /*b120*/  HMMA.16816.F32.BF16 R24, R64.reuse, R44, R24 ;  /* 0x0000002c4018723c */ /* 0x040fee0000041818 */
[----:B------:R-:W-:Y:S01]  /*b130*/  IMAD.SHL.U32 R44, R248, 0x8, RZ ;  /* 0x00000008f82c7824 */ /* 0x000fe200078e00ff */
[-C--:B------:R-:W-:Y:S04]  /*b140*/  HMMA.16816.F32.BF16 R28, R64, R46.reuse, R28 ;  /* 0x0000002e401c723c */ /* 0x080fe8000004181c */
[CC--:B------:R-:W-:Y:S04]  /*b150*/  LEA R36, P0, R44.reuse, R192.reuse, 0x2 ;  /* 0x000000c02c247211 */ /* 0x0c0fe800078010ff */
[----:B------:R-:W-:Y:S04]  /*b160*/  HMMA.16816.F32.BF16 R32, R48, R46, R32 ;  /* 0x0000002e3020723c */ /* 0x000fe80000041820 */
[-C--:B------:R-:W-:Y:S02]  /*b170*/  LEA.HI.X.SX32 R37, R44, R193.reuse, 0x2, P0 ;  /* 0x000000c12c257211 */ /* 0x080fe400000f16ff */
[CC--:B------:R-:W-:Y:S03]  /*b180*/  LEA R38, P0, R2.reuse, R192.reuse, 0x2 ;  /* 0x000000c002267211 */ /* 0x0c0fe600078010ff */
[----:B------:R1:W-:Y:S03]  /*b190*/  RED.E.ADD.F32.FTZ.RN.STRONG.GPU [R36.64], R5 ;  /* 0x000000052400798e */ /* 0x0003e6000c10e784 */
[-C--:B------:R-:W-:Y:S01]  /*b1a0*/  LEA.HI.X.SX32 R39, R2, R193.reuse, 0x2, P0 ;  /* 0x000000c102277211 */ /* 0x080fe200000f16ff */
[C---:B------:R-:W-:Y:S01]  /*b1b0*/  IMAD R2, R248.reuse, 0x30, RZ ;  /* 0x00000030f8027824 */ /* 0x040fe200078e02ff */
[----:B------:R-:W-:Y:S05]  /*b1c0*/  RED.E.ADD.F32.FTZ.RN.STRONG.GPU [R42.64], R6 ;  /* 0x000000062a00798e */ /* 0x000fea000c10e784 */
[----:B------:R2:W-:Y:S05]  /*b1d0*/  RED.E.ADD.F32.FTZ.RN.STRONG.GPU [R38.64], R7 ;  /* 0x000000072600798e */ /* 0x0005ea000c10e784 */
[----:B------:R3:W-:Y:S01]  /*b1e0*/  RED.E.ADD.F32.FTZ.RN.STRONG.GPU [R40.64], R8 ;  /* 0x000000082800798e */ /* 0x0007e2000c10e784 */
[C---:B-1----:R-:W-:Y:S05]  /*b1f0*/  IMAD R5, R248.reuse, 0x28, RZ ;  /* 0x00000028f8057824 */ /* 0x042fea00078e02ff */
[CC--:B------:R-:W-:Y:S04]  /*b200*/  LEA R4, P0, R5.reuse, R192.reuse, 0x2 ;  /* 0x000000c005047211 */ /* 0x0c0fe800078010ff */
[-C--:B------:R-:W-:Y:S01]  /*b210*/  LEA.HI.X.SX32 R5, R5, R193.reuse, 0x2, P0 ;  /* 0x000000c105057211 */ /* 0x080fe200000f16ff */
[----:B--2---:R-:W-:Y:S01]  /*b220*/  IMAD R7, R248, 0x38, RZ ;  /* 0x00000038f8077824 */ /* 0x004fe200078e02ff */
[CC--:B------:R-:W-:Y:S03]  /*b230*/  LEA R38, P1, R2.reuse, R192.reuse, 0x2 ;  /* 0x000000c002267211 */ /* 0x0c0fe600078210ff */
[----:B------:R1:W-:Y:S01]  /*b240*/  RED.E.ADD.F32.FTZ.RN.STRONG.GPU [R4.64], R9 ;  /* 0x000000090400798e */ /* 0x0003e2000c10e784 */
[-C--:B------:R-:W-:Y:S01]  /*b250*/  LEA.HI.X.SX32 R39, R2, R193.reuse, 0x2, P1 ;  /* 0x000000c102277211 */ /* 0x080fe200008f16ff */
[C---:B---3--:R-:W-:Y:S01]  /*b260*/  IMAD.SHL.U32 R40, R248.reuse, 0x40, RZ ;  /* 0x00000040f8287824 */ /* 0x048fe200078e00ff */
[CC--:B------:R-:W-:Y:S01]  /*b270*/  LEA R6, P0, R7.reuse, R192.reuse, 0x2 ;  /* 0x000000c007067211 */ /* 0x0c0fe200078010ff */
[----:B------:R-:W-:Y:S02]  /*b280*/  IMAD R2, R248, 0x48, RZ ;  /* 0x00000048f8027824 */ /* 0x000fe400078e02ff */
[----:B------:R2:W-:Y:S01]  /*b290*/  RED.E.ADD.F32.FTZ.RN.STRONG.GPU [R38.64], R10 ;  /* 0x0000000a2600798e */ /* 0x0005e2000c10e784 */
[-C--:B------:R-:W-:Y:S02]  /*b2a0*/  LEA.HI.X.SX32 R7, R7, R193.reuse, 0x2, P0 ;  /* 0x000000c107077211 */ /* 0x080fe400000f16ff */
[-C--:B------:R-:W-:Y:S03]  /*b2b0*/  LEA R8, P0, R2, R192.reuse, 0x2 ;  /* 0x000000c002087211 */ /* 0x080fe600078010ff */
[----:B------:R3:W-:Y:S01]  /*b2c0*/  RED.E.ADD.F32.FTZ.RN.STRONG.GPU [R6.64], R11 ;  /* 0x0000000b0600798e */ /* 0x0007e2000c10e784 */
[-C--:B-1----:R-:W-:Y:S02]  /*b2d0*/  LEA R4, P1, R40, R192.reuse, 0x2 ;  /* 0x000000c028047211 */ /* 0x082fe400078210ff */
[-C--:B------:R-:W-:Y:S01]  /*b2e0*/  LEA.HI.X.SX32 R9, R2, R193.reuse, 0x2, P0 ;  /* 0x000000c102097211 */ /* 0x080fe200000f16ff */
[----:B------:R-:W-:Y:S01]  /*b2f0*/  IMAD R2, R248, 0x60, RZ ;  /* 0x00000060f8027824 */ /* 0x000fe200078e02ff */
[-C--:B------:R-:W-:Y:S01]  /*b300*/  LEA.HI.X.SX32 R5, R40, R193.reuse, 0x2, P1 ;  /* 0x000000c128057211 */ /* 0x080fe200008f16ff */
[C---:B--2---:R-:W-:Y:S02]  /*b310*/  IMAD R38, R248.reuse, 0x50, RZ ;  /* 0x00000050f8267824 */ /* 0x044fe400078e02ff */
[----:B------:R-:W-:Y:S02]  /*b320*/  IMAD R10, R248, 0x58, RZ ;  /* 0x00000058f80a7824 */ /* 0x000fe400078e02ff */
[----:B------:R1:W-:Y:S01]  /*b330*/  RED.E.ADD.F32.FTZ.RN.STRONG.GPU [R4.64], R16 ;  /* 0x000000100400798e */ /* 0x0003e2000c10e784 */
[-C--:B---3--:R-:W-:Y:S01]  /*b340*/  LEA R6, P1, R38, R192.reuse, 0x2 ;  /* 0x000000c026067211 */ /* 0x088fe200078210ff */
[----:B------:R-:W-:Y:S03]  /*b350*/  IMAD R11, R248, 0x68, RZ ;  /* 0x00000068f80b7824 */ /* 0x000fe600078e02ff */
[----:B------:R2:W-:Y:S01]  /*b360*/  RED.E.ADD.F32.FTZ.RN.STRONG.GPU [R8.64], R17 ;  /* 0x000000110800798e */ /* 0x0005e2000c10e784 */
        /* <DEDUP_REMOVED lines=8> */
[----:B------:R-:W-:Y:S01]  /*b3f0*/  IMAD R2, R248, 0x78, RZ ;  /* 0x00000078f8027824 */ /* 0x000fe200078e02ff */
[CC--:B---3--:R-:W-:Y:S03]  /*b400*/  LEA R6, P0, R11.reuse, R192.reuse, 0x2 ;  /* 0x000000c00b067211 */ /* 0x0c8fe600078010ff */
[----:B------:R2:W-:Y:S01]  /*b410*/  RED.E.ADD.F32.FTZ.RN.STRONG.GPU [R8.64], R12 ;  /* 0x0000000c0800798e */ /* 0x0005e2000c10e784 */
        /* <DEDUP_REMOVED lines=14> */
[----:B------:R-:W-:Y:S01]  /*b500*/  RED.E.ADD.F32.FTZ.RN.STRONG.GPU [R10.64], R22 ;  /* 0x000000160a00798e */ /* 0x000fe2000c10e784 */
        /* <DEDUP_REMOVED lines=9> */
[CC--:B------:R-:W-:Y:S03]  /*b5a0*/  LEA R12, P0, R0.reuse, R192.reuse, 0x2 ;  /* 0x000000c0000c7211 */ /* 0x0c0fe600078010ff */
        /* <DEDUP_REMOVED lines=8> */
[----:B------:R2:W-:Y:S01]  /*b630*/  RED.E.ADD.F32.FTZ.RN.STRONG.GPU [R12.64], R26 ;  /* 0x0000001a0c00798e */ /* 0x0005e2000c10e784 */
[-C--:B------:R-:W-:Y:S01]  /*b640*/  LEA.HI.X.SX32 R7, R2, R193.reuse, 0x2, P0 ;  /* 0x000000c102077211 */ /* 0x080fe200000f16ff */
[----:B------:R-:W-:Y:S01]  /*b650*/  IMAD.IADD R2, R44, 0x1, R4 ;  /* 0x000000012c027824 */ /* 0x000fe200078e0204 */
[CC--:B------:R-:W-:Y:S03]  /*b660*/  LEA R10, P0, R0.reuse, R192.reuse, 0x2 ;  /* 0x000000c0000a7211 */ /* 0x0c0fe600078010ff */
[----:B------:R3:W-:Y:S01]  /*b670*/  RED.E.ADD.F32.FTZ.RN.STRONG.GPU [R6.64], R27 ;  /* 0x0000001b0600798e */ /* 0x0007e2000c10e784 */
[-C--:B------:R-:W-:Y:S01]  /*b680*/  LEA.HI.X.SX32 R11, R0, R193.reuse, 0x2, P0 ;  /* 0x000000c1000b7211 */ /* 0x080fe200000f16ff */
[----:B------:R-:W-:Y:S03]  /*b690*/  IMAD.IADD R0, R44, 0x1, R2 ;  /* 0x000000012c007824 */ /* 0x000fe600078e0202 */
[----:B------:R-:W-:Y:S05]  /*b6a0*/  LDSM.16.MT88.4 R24, [R176+0x800] ;  /* 0x00080000b018783b */ /* 0x000fea0000004200 */
[----:B------:R4:W-:Y:S01]  /*b6b0*/  RED.E.ADD.F32.FTZ.RN.STRONG.GPU [R10.64], R32 ;  /* 0x000000200a00798e */ /* 0x0009e2000c10e784 */
[CC--:B-1----:R-:W-:Y:S04]  /*b6c0*/  LEA R8, P0, R2.reuse, R192.reuse, 0x2 ;  /* 0x000000c002087211 */ /* 0x0c2fe800078010ff */
[-C--:B------:R-:W-:Y:S02]  /*b6d0*/  LEA.HI.X.SX32 R9, R2, R193.reuse, 0x2, P0 ;  /* 0x000000c102097211 */ /* 0x080fe400000f16ff */
[CC--:B--2---:R-:W-:Y:S04]  /*b6e0*/  LEA R12, P0, R0.reuse, R192.reuse, 0x2 ;  /* 0x000000c0000c7211 */ /* 0x0c4fe800078010ff */
[-C--:B------:R-:W-:Y:S02]  /*b6f0*/  LEA.HI.X.SX32 R13, R0, R193.reuse, 0x2, P0 ;  /* 0x000000c1000d7211 */ /* 0x080fe400000f16ff */
[CC--:B---3--:R-:W-:Y:S04]  /*b700*/  LEA R6, P1, R4.reuse, R192.reuse, 0x2 ;  /* 0x000000c004067211 */ /* 0x0c8fe800078210ff */
[-C--:B------:R-:W-:Y:S01]  /*b710*/  LEA.HI.X.SX32 R7, R4, R193.reuse, 0x2, P1 ;  /* 0x000000c104077211 */ /* 0x080fe200008f16ff */
[----:B------:R-:W-:Y:S04]  /*b720*/  IMAD.IADD R4, R44, 0x1, R0 ;  /* 0x000000012c047824 */ /* 0x000fe800078e0200 */
[----:B------:R1:W-:Y:S01]  /*b730*/  RED.E.ADD.F32.FTZ.RN.STRONG.GPU [R6.64], R33 ;  /* 0x000000210600798e */ /* 0x0003e2000c10e784 */
[-C--:B----4-:R-:W-:Y:S01]  /*b740*/  LEA R10, P0, R4, R192.reuse, 0x2 ;  /* 0x000000c0040a7211 */ /* 0x090fe200078010ff */
[----:B------:R-:W-:Y:S03]  /*b750*/  IMAD.IADD R2, R44, 0x1, R4 ;  /* 0x000000012c027824 */ /* 0x000fe600078e0204 */
[----:B------:R2:W-:Y:S01]  /*b760*/  RED.E.ADD.F32.FTZ.RN.STRONG.GPU [R8.64], R34 ;  /* 0x000000220800798e */ /* 0x0005e2000c10e784 */
[-C--:B------:R-:W-:Y:S01]  /*b770*/  LEA.HI.X.SX32 R11, R4, R193.reuse, 0x2, P0 ;  /* 0x000000c1040b7211 */ /* 0x080fe200000f16ff */
[C---:B------:R-:W-:Y:S03]  /*b780*/  IMAD.IADD R0, R44.reuse, 0x1, R2 ;  /* 0x000000012c007824 */ /* 0x040fe600078e0202 */
[----:B------:R-:W-:Y:S01]  /*b790*/  RED.E.ADD.F32.FTZ.RN.STRONG.GPU [R12.64], R35 ;  /* 0x000000230c00798e */ /* 0x000fe2000c10e784 */
[----:B------:R-:W-:Y:S04]  /*b7a0*/  IMAD.IADD R5, R44, 0x1, R0 ;  /* 0x000000012c057824 */ /* 0x000fe800078e0200 */
[----:B------:R-:W-:Y:S05]  /*b7b0*/  RED.E.ADD.F32.FTZ.RN.STRONG.GPU [R10.64], R28 ;  /* 0x0000001c0a00798e */ /* 0x000fea000c10e784 */
[----:B------:R-:W-:Y:S05]  /*b7c0*/  LDSM.16.MT88.4 R12, [R3+0x18000] ;  /* 0x01800000030c783b */ /* 0x000fea0000004200 */
[----:B------:R-:W-:Y:S01]  /*b7d0*/  LDSM.16.MT88.4 R32, [R3+0x18800] ;  /* 0x018800000320783b */ /* 0x000fe20000004200 */
[CC--:B-1----:R-:W-:Y:S04]  /*b7e0*/  LEA R6, P1, R0.reuse, R192.reuse, 0x2 ;  /* 0x000000c000067211 */ /* 0x0c2fe800078210ff */
[-C--:B------:R-:W-:Y:S01]  /*b7f0*/  LEA.HI.X.SX32 R7, R0, R193.reuse, 0x2, P1 ;  /* 0x000000c100077211 */ /* 0x080fe200008f16ff */
[----:B------:R-:W-:Y:S01]  /*b800*/  IMAD.IADD R0, R177, 0x1, R176 ;  /* 0x00000001b1007824 */ /* 0x000fe200078e02b0 */
[CC--:B--2---:R-:W-:Y:S02]  /*b810*/  LEA R8, P0, R2.reuse, R192.reuse, 0x2 ;  /* 0x000000c002087211 */ /* 0x0c4fe400078010ff */
[----:B------:R-:W-:Y:S01]  /*b820*/  PLOP3.LUT P1, PT, PT, PT, UP0, 0x80, 0x0 ;  /* 0x000000000000781c */ /* 0x000fe20003f2f008 */
[----:B------:R-:W-:Y:S01]  /*b830*/  @UP2 UIADD3 UR30, UP0, UR30, -0x200, URZ ;  /* 0xfffffe001e1e2890 */ /* 0x000fe2000ff1e03f */
[-C--:B------:R-:W-:Y:S01]  /*b840*/  LEA.HI.X.SX32 R9, R2, R193.reuse, 0x2, P0 ;  /* 0x000000c102097211 */ /* 0x080fe200000f16ff */
[----:B------:R-:W-:Y:S01]  /*b850*/  LDSM.16.MT88.4 R16, [R0] ;  /* 0x000000000010783b */ /* 0x000fe20000004200 */
[C---:B------:R-:W-:Y:S01]  /*b860*/  LEA R4, P0, R5.reuse, R192, 0x2 ;  /* 0x000000c005047211 */ /* 0x040fe200078010ff */
[----:B------:R-:W-:Y:S03]  /*b870*/  @UP2 UIADD3.X UR29, UR29, -0x1, URZ, UP0, !UPT ;  /* 0xffffffff1d1d2890 */ /* 0x000fe600087fe43f */
[----:B------:R-:W-:Y:S01]  /*b880*/  RED.E.ADD.F32.FTZ.RN.STRONG.GPU [R8.64], R29 ;  /* 0x0000001d0800798e */ /* 0x000fe2000c10e784 */
[----:B------:R-:W-:Y:S02]  /*b890*/  LEA.HI.X.SX32 R5, R5, R193, 0x2, P0 ;  /* 0x000000c105057211 */ /* 0x000fe400000f16ff */
[----:B------:R-:W-:Y:S02]  /*b8a0*/  PLOP3.LUT P0, PT, PT, PT, UP1, 0x80, 0x0 ;  /* 0x000000000000781c */ /* 0x000fe40003f0f018 */
[----:B------:R-:W-:Y:S05]  /*b8b0*/  RED.E.ADD.F32.FTZ.RN.STRONG.GPU [R6.64], R30 ;  /* 0x0000001e0600798e */ /* 0x000fea000c10e784 */
[----:B------:R-:W-:Y:S05]  /*b8c0*/  LDSM.16.MT88.4 R8, [R176] ;  /* 0x00000000b008783b */ /* 0x000fea0000004200 */
[----:B------:R-:W-:Y:S05]  /*b8d0*/  RED.E.ADD.F32.FTZ.RN.STRONG.GPU [R4.64], R31 ;  /* 0x0000001f0400798e */ /* 0x000fea000c10e784 */
[----:B------:R-:W1:Y:S05]  /*b8e0*/  LDSM.16.MT88.4 R4, [R3+0x14000] ;  /* 0x014000000304783b */ /* 0x000e6a0000004200 */
[----:B------:R-:W2:Y:S01]  /*b8f0*/  LDSM.16.MT88.4 R28, [R0+0x800] ;  /* 0x00080000001c783b */ /* 0x000ea20000004200 */
        /* <DEDUP_REMOVED lines=10> */
[----:B------:R-:W1:Y:S05]  /*b9a0*/  LDSM.16.MT88.4 R4, [R3+0x15000] ;  /* 0x015000000304783b */ /* 0x000e6a0000004200 */
[----:B------:R-:W3:Y:S02]  /*b9b0*/  LDSM.16.MT88.4 R16, [R0+0x1000] ;  /* 0x001000000010783b */ /* 0x000ee40000004200 */
[-C--:B------:R-:W-:Y:S08]  /*b9c0*/  HMMA.16816.F32.BF16 R100, R20, R24.reuse, R100 ;  /* 0x000000181464723c */ /* 0x080ff00000041864 */
        /* <DEDUP_REMOVED lines=9> */
[----:B------:R-:W2:Y:S05]  /*ba60*/  LDSM.16.MT88.4 R20, [R3+0x15800] ;  /* 0x015800000314783b */ /* 0x000eaa0000004200 */
[----:B------:R-:W4:Y:S02]  /*ba70*/  LDSM.16.MT88.4 R28, [R3+0x19800] ;  /* 0x01980000031c783b */ /* 0x000f240000004200 */
        /* <DEDUP_REMOVED lines=10> */
[----:B------:R-:W1:Y:S05]  /*bb20*/  LDSM.16.MT88.4 R4, [R3+0x16000] ;  /* 0x016000000304783b */ /* 0x000e6a0000004200 */
[----:B------:R-:W3:Y:S02]  /*bb30*/  LDSM.16.MT88.4 R16, [R0+0x2000] ;  /* 0x002000000010783b */ /* 0x000ee40000004200 */
[-C--:B--2---:R-:W-:Y:S08]  /*bb40*/  HMMA.16816.F32.BF16 R100, R20, R24.reuse, R100 ;  /* 0x000000181464723c */ /* 0x084ff00000041864 */
        /* <DEDUP_REMOVED lines=33> */
[----:B------:R-:W2:Y:S05]  /*bd60*/  LDSM.16.MT88.4 R20, [R3+0x17800] ;  /* 0x017800000314783b */ /* 0x000eaa0000004200 */
[----:B------:R4:W2:Y:S02]  /*bd70*/  LDSM.16.MT88.4 R32, [R0+0x3800] ;  /* 0x003800000020783b */ /* 0x0008a40000004200 */
[-C--:B-1----:R-:W-:Y:S08]  /*bd80*/  HMMA.16816.F32.BF16 R100, R4, R8.reuse, R100 ;  /* 0x000000080464723c */ /* 0x082ff00000041864 */
[C---:B------:R-:W-:Y:S08]  /*bd90*/  HMMA.16816.F32.BF16 R104, R12.reuse, R8, R104 ;  /* 0x000000080c68723c */ /* 0x040ff00000041868 */
[-C--:B------:R-:W-:Y:S04]  /*bda0*/  HMMA.16816.F32.BF16 R108, R12, R10.reuse, R108 ;  /* 0x0000000a0c6c723c */ /* 0x080fe8000004186c */
[C---:B----4-:R-:W-:Y:S02]  /*bdb0*/  IADD3 R0, R176.reuse, -0x4000, RZ ;  /* 0xffffc000b0007810 */ /* 0x050fe40007ffe0ff */
[----:B------:R-:W-:Y:S02]  /*bdc0*/  @P1 IADD3 R0, R176, 0x4000, RZ ;  /* 0x00004000b0001810 */ /* 0x000fe40007ffe0ff */
[C---:B------:R-:W-:Y:S04]  /*bdd0*/  HMMA.16816.F32.BF16 R112, R4.reuse, R10, R112 ;  /* 0x0000000a0470723c */ /* 0x040fe80000041870 */
[----:B------:R-:W-:Y:S04]  /*bde0*/  IMAD.MOV.U32 R176, RZ, RZ, R0 ;  /* 0x000000ffffb07224 */ /* 0x000fe800078e0000 */
        /* <DEDUP_REMOVED lines=16> */
[----:B------:R-:W3:Y:S04]  /*bef0*/  LDL R154, [R1+0x8] ;  /* 0x00000800019a7983 */ /* 0x000ee80000100800 */
[----:B------:R-:W3:Y:S04]  /*bf00*/  LDL R153, [R1+0x1c] ;  /* 0x00001c0001997983 */ /* 0x000ee80000100800 */
[----:B------:R-:W3:Y:S04]  /*bf10*/  LDL R152, [R1+0x18] ;  /* 0x0000180001987983 */ /* 0x000ee80000100800 */
[----:B------:R-:W3:Y:S04]  /*bf20*/  LDL R151, [R1+0xc] ;  /* 0x00000c0001977983 */ /* 0x000ee80000100800 */
[----:B------:R-:W3:Y:S04]  /*bf30*/  LDL R150, [R1+0x30] ;  /* 0x0000300001967983 */ /* 0x000ee80000100800 */
[----:B------:R-:W3:Y:S04]  /*bf40*/  LDL R149, [R1+0x2c] ;  /* 0x00002c0001957983 */ /* 0x000ee80000100800 */
[----:B------:R-:W3:Y:S04]  /*bf50*/  LDL R148, [R1+0x14] ;  /* 0x0000140001947983 */ /* 0x000ee80000100800 */
[----:B------:R-:W3:Y:S04]  /*bf60*/  LDL R147, [R1+0x10] ;  /* 0x0000100001937983 */ /* 0x000ee80000100800 */
[----:B------:R-:W4:Y:S04]  /*bf70*/  LDL R146, [R1+0x28] ;  /* 0x0000280001927983 */ /* 0x000f280000100800 */
[----:B------:R-:W4:Y:S01]  /*bf80*/  LDL R145, [R1+0x24] ;  /* 0x0000240001917983 */ /* 0x000f220000100800 */
[----:B------:R-:W-:Y:S01]  /*bf90*/  FMUL.FTZ R100, R100, c[0x0][0x2e0] ;  /* 0x0000b80064647a20 */ /* 0x000fe20000410000 */
[----:B------:R-:W-:Y:S01]  /*bfa0*/  UISETP.NE.AND UP0, UPT, UR35, -0x1, UPT ;  /* 0xffffffff2300788c */ /* 0x000fe2000bf05270 */
[----:B------:R-:W-:Y:S01]  /*bfb0*/  FMUL.FTZ R27, R101, c[0x0][0x2e0] ;  /* 0x0000b800651b7a20 */ /* 0x000fe20000410000 */
[----:B------:R-:W1:Y:S01]  /*bfc0*/  S2R R48, SR_TID.X ;  /* 0x0000000000307919 */ /* 0x000e620000002100 */
[----:B------:R-:W-:Y:S01]  /*bfd0*/  FMUL.FTZ R102, R102, c[0x0][0x2e0] ;  /* 0x0000b80066667a20 */ /* 0x000fe20000410000 */
[----:B------:R-:W-:Y:S01]  /*bfe0*/  ULDC.64 UR12, c[0x0][0x3a0] ;  /* 0x0000e800000c7ab9 */ /* 0x000fe20000000a00 */
[----:B------:R-:W-:Y:S01]  /*bff0*/  FMUL.FTZ R26, R103, c[0x0][0x2e0] ;  /* 0x0000b800671a7a20 */ /* 0x000fe20000410000 */
[----:B------:R-:W-:Y:S01]  /*c000*/  F2FP.BF16.PACK_AB R27, R27, R100 ;  /* 0x000000641b1b723e */ /* 0x000fe200000010ff */
[----:B------:R-:W-:Y:S01]  /*c010*/  FMUL.FTZ R112, R112, c[0x0][0x2e0] ;  /* 0x0000b80070707a20 */ /* 0x000fe20000410000 */
[----:B------:R-:W-:Y:S01]  /*c020*/  PLOP3.LUT P0, PT, PT, PT, UP0, 0x80, 0x0 ;  /* 0x000000000000781c */ /* 0x000fe20003f0f008 */
[----:B------:R-:W-:Y:S01]  /*c030*/  FMUL.FTZ R23, R113, c[0x0][0x2e0] ;  /* 0x0000b80071177a20 */ /* 0x000fe20000410000 */
[----:B------:R-:W-:Y:S01]  /*c040*/  F2FP.BF16.PACK_AB R26, R26, R102 ;  /* 0x000000661a1a723e */ /* 0x000fe200000010ff */
[----:B------:R-:W-:Y:S01]  /*c050*/  FMUL.FTZ R114, R114, c[0x0][0x2e0] ;  /* 0x0000b80072727a20 */ /* 0x000fe20000410000 */
[----:B------:R-:W-:Y:S01]  /*c060*/  @UP0 UIADD3 UR10, UR34, UR35, URZ ;  /* 0x00000023220a0290 */ /* 0x000fe2000fffe03f */
[----:B------:R-:W-:Y:S01]  /*c070*/  FMUL.FTZ R22, R115, c[0x0][0x2e0] ;  /* 0x0000b80073167a20 */ /* 0x000fe20000410000 */
[----:B------:R-:W-:Y:S01]  /*c080*/  F2FP.BF16.PACK_AB R23, R23, R112 ;  /* 0x000000701717723e */ /* 0x000fe200000010ff */
[----:B------:R-:W-:Y:S01]  /*c090*/  FMUL.FTZ R104, R104, c[0x0][0x2e0] ;  /* 0x0000b80068687a20 */ /* 0x000fe20000410000 */
[----:B------:R-:W-:Y:S01]  /*c0a0*/  @UP0 UIMAD.WIDE.U32 UR8, UR10, UR12, URZ ;  /* 0x0000000c0a0802a5 */ /* 0x000fe2000f8e003f */
[----:B------:R-:W-:Y:S01]  /*c0b0*/  FMUL.FTZ R25, R105, c[0x0][0x2e0] ;  /* 0x0000b80069197a20 */ /* 0x000fe20000410000 */
[----:B------:R-:W-:Y:S01]  /*c0c0*/  F2FP.BF16.PACK_AB R22, R22, R114 ;  /* 0x000000721616723e */ /* 0x000fe200000010ff */
[----:B------:R-:W-:Y:S01]  /*c0d0*/  FMUL.FTZ R106, R106, c[0x0][0x2e0] ;  /* 0x0000b8006a6a7a20 */ /* 0x000fe20000410000 */
[----:B------:R-:W-:Y:S01]  /*c0e0*/  @UP0 UIMAD UR17, UR10, UR13, UR9 ;  /* 0x0000000d0a1102a4 */ /* 0x000fe2000f8e0209 */
[----:B------:R-:W-:Y:S01]  /*c0f0*/  FMUL.FTZ R24, R107, c[0x0][0x2e0] ;  /* 0x0000b8006b187a20 */ /* 0x000fe20000410000 */
[----:B------:R-:W-:Y:S01]  /*c100*/  F2FP.BF16.PACK_AB R25, R25, R104 ;  /* 0x000000681919723e */ /* 0x000fe200000010ff */
[----:B------:R-:W-:Y:S01]  /*c110*/  FMUL.FTZ R108, R108, c[0x0][0x2e0] ;  /* 0x0000b8006c6c7a20 */ /* 0x000fe20000410000 */
[----:B------:R-:W-:Y:S01]  /*c120*/  @UP0 UMOV UR16, UR8 ;  /* 0x0000000800100c82 */ /* 0x000fe20008000000 */
[----:B------:R-:W-:Y:S01]  /*c130*/  FMUL.FTZ R21, R109, c[0x0][0x2e0] ;  /* 0x0000b8006d157a20 */ /* 0x000fe20000410000 */
[----:B-1----:R-:W-:Y:S01]  /*c140*/  SHF.R.S32.HI R49, RZ, 0x1f, R48 ;  /* 0x0000001fff317819 */ /* 0x002fe20000011430 */
[----:B------:R-:W-:Y:S01]  /*c150*/  FMUL.FTZ R110, R110, c[0x0][0x2e0] ;  /* 0x0000b8006e6e7a20 */ /* 0x000fe20000410000 */
[----:B------:R-:W-:Y:S01]  /*c160*/  F2FP.BF16.PACK_AB R24, R24, R106 ;  /* 0x0000006a1818723e */ /* 0x000fe200000010ff */
[----:B------:R-:W-:Y:S01]  /*c170*/  FMUL.FTZ R20, R111, c[0x0][0x2e0] ;  /* 0x0000b8006f147a20 */ /* 0x000fe20000410000 */
[----:B------:R-:W-:Y:S01]  /*c180*/  LEA.HI R2, R49, R48, RZ, 0x2 ;  /* 0x0000003031027211 */ /* 0x000fe200078f10ff */
[----:B------:R-:W-:Y:S01]  /*c190*/  FMUL.FTZ R116, R116, c[0x0][0x2e0] ;  /* 0x0000b80074747a20 */ /* 0x000fe20000410000 */
[----:B------:R-:W-:Y:S01]  /*c1a0*/  F2FP.BF16.PACK_AB R21, R21, R108 ;  /* 0x0000006c1515723e */ /* 0x000fe200000010ff */
        /* <DEDUP_REMOVED lines=9> */
[----:B------:R-:W-:Y:S01]  /*c240*/  IADD3 R2, -R2, R48, RZ ;  /* 0x0000003002027210 */ /* 0x000fe20007ffe1ff */
[----:B------:R-:W-:Y:S01]  /*c250*/  FMUL.FTZ R130, R130, c[0x0][0x2e0] ;  /* 0x0000b80082827a20 */ /* 0x000fe20000410000 */
[----:B------:R-:W-:Y:S01]  /*c260*/  LOP3.LUT R0, R0, 0xfffffff8, RZ, 0xc0, !PT ;  /* 0xfffffff800007812 */ /* 0x000fe200078ec0ff */
[----:B------:R-:W-:Y:S01]  /*c270*/  FMUL.FTZ R131, R131, c[0x0][0x2e0] ;  /* 0x0000b80083837a20 */ /* 0x000fe20000410000 */
[----:B------:R-:W-:Y:S01]  /*c280*/  SHF.L.U32 R2, R2, 0x1, RZ ;  /* 0x0000000102027819 */ /* 0x000fe200000006ff */
[----:B------:R-:W-:Y:S01]  /*c290*/  FMUL.FTZ R120, R120, c[0x0][0x2e0] ;  /* 0x0000b80078787a20 */ /* 0x000fe20000410000 */
[----:B------:R-:W-:Y:S01]  /*c2a0*/  IADD3 R0, R4, -R0, RZ ;  /* 0x8000000004007210 */ /* 0x000fe20007ffe0ff */
[----:B------:R-:W-:Y:S01]  /*c2b0*/  FMUL.FTZ R121, R121, c[0x0][0x2e0] ;  /* 0x0000b80079797a20 */ /* 0x000fe20000410000 */
[----:B------:R-:W-:Y:S01]  /*c2c0*/  SHF.L.U32 R4, R250, 0x3, RZ ;  /* 0x00000003fa047819 */ /* 0x000fe200000006ff */
[----:B------:R-:W-:Y:S01]  /*c2d0*/  FMUL.FTZ R122, R122, c[0x0][0x2e0] ;  /* 0x0000b8007a7a7a20 */ /* 0x000fe20000410000 */
[----:B------:R-:W-:Y:S01]  /*c2e0*/  SHF.L.U32 R0, R0, 0x6, RZ ;  /* 0x0000000600007819 */ /* 0x000fe200000006ff */
[----:B------:R-:W-:Y:S01]  /*c2f0*/  FMUL.FTZ R123, R123, c[0x0][0x2e0] ;  /* 0x0000b8007b7b7a20 */ /* 0x000fe20000410000 */
[----:B------:R-:W-:Y:S01]  /*c300*/  LOP3.LUT R4, R4, 0x8, RZ, 0xc0, !PT ;  /* 0x0000000804047812 */ /* 0x000fe200078ec0ff */
[----:B------:R-:W-:Y:S01]  /*c310*/  FMUL.FTZ R124, R124, c[0x0][0x2e0] ;  /* 0x0000b8007c7c7a20 */ /* 0x000fe20000410000 */
[----:B------:R-:W-:Y:S01]  /*c320*/  LOP3.LUT R0, R0, 0x1c0, RZ, 0xc0, !PT ;  /* 0x000001c000007812 */ /* 0x000fe200078ec0ff */
[----:B------:R-:W-:Y:S01]  /*c330*/  FMUL.FTZ R125, R125, c[0x0][0x2e0] ;  /* 0x0000b8007d7d7a20 */ /* 0x000fe20000410000 */
[----:B------:R-:W-:Y:S01]  /*c340*/  F2FP.BF16.PACK_AB R20, R20, R110 ;  /* 0x0000006e1414723e */ /* 0x000fe200000010ff */
[----:B------:R-:W-:Y:S01]  /*c350*/  FMUL.FTZ R126, R126, c[0x0][0x2e0] ;  /* 0x0000b8007e7e7a20 */ /* 0x000fe20000410000 */
[----:B------:R-:W-:Y:S01]  /*c360*/  SHF.R.U32.HI R5, RZ, 0x3, R0 ;  /* 0x00000003ff057819 */ /* 0x000fe20000011600 */
[----:B------:R-:W-:Y:S01]  /*c370*/  FMUL.FTZ R127, R127, c[0x0][0x2e0] ;  /* 0x0000b8007f7f7a20 */ /* 0x000fe20000410000 */
[----:B------:R-:W-:Y:S01]  /*c380*/  F2FP.BF16.PACK_AB R19, R19, R116 ;  /* 0x000000741313723e */ /* 0x000fe200000010ff */
        /* <DEDUP_REMOVED lines=54> */
[----:B--2---:R-:W-:-:S04]  /*c6f0*/  LEA R0, R157, R2, 0xa ;  /* 0x000000029d007211 */ /* 0x004fc800078e50ff */
[----:B------:R-:W-:Y:S02]  /*c700*/  F2FP.BF16.PACK_AB R2, R95, R94 ;  /* 0x0000005e5f02723e */ /* 0x000fe400000010ff */
[----:B------:R-:W-:Y:S02]  /*c710*/  IADD3 R0, R0, R4, RZ ;  /* 0x0000000400007210 */ /* 0x000fe40007ffe0ff */
[----:B------:R-:W-:Y:S02]  /*c720*/  F2FP.BF16.PACK_AB R4, R93, R92 ;  /* 0x0000005c5d04723e */ /* 0x000fe400000010ff */
[----:B------:R-:W-:Y:S01]  /*c730*/  LEA R0, R0, 0xc000, 0x1 ;  /* 0x0000c00000007811 */ /* 0x000fe200078e08ff */
[----:B------:R-:W-:Y:S06]  /*c740*/  BAR.SYNC.DEFER_BLOCKING 0x0 ;  /* 0x0000000000007b1d */ /* 0x000fec0000010000 */
        /* <DEDUP_REMOVED lines=46> */
.L_x_1914:
        /* <DEDUP_REMOVED lines=19> */
.L_x_1915:
        /* <DEDUP_REMOVED lines=15> */
[----:B------:R-:W-:Y:S01]  /*cc50*/  IADD3 R4, P0, R4, UR16, RZ ;  /* 0x0000001004047c10 */ /* 0x000fe2000ff1e0ff */
[----:B------:R-:W-:Y:S01]  /*cc60*/  ULDC.64 UR10, c[0x0][0x3b8] ;  /* 0x0000ee00000a7ab9 */ /* 0x000fe20000000a00 */
[----:B------:R-:W-:Y:S01]  /*cc70*/  IMAD.U32 R0, RZ, RZ, UR9 ;  /* 0x00000009ff007e24 */ /* 0x000fe2000f8e00ff */
[----:B------:R-:W-:Y:S01]  /*cc80*/  UIMAD UR9, UR18, UR10, URZ ;  /* 0x0000000a120972a4 */ /* 0x000fe2000f8e023f */
[----:B------:R1:W2:Y:S03]  /*cc90*/  LDS.128 R20, [R141+0xd000] ;  /* 0x00d000008d147984 */ /* 0x0002a60000000c00 */
[----:B------:R-:W-:Y:S01]  /*cca0*/  IADD3.X R5, R5, UR17, R0, P0, !PT ;  /* 0x0000001105057c10 */ /* 0x000fe200087fe400 */
        /* <DEDUP_REMOVED lines=24> */
.L_x_1917:
[----:B------:R-:W-:Y:S05]  /*ce30*/  BSYNC B0 ;  /* 0x0000000000007941 */ /* 0x000fea0003800000 */
.L_x_1916:
        /* <DEDUP_REMOVED lines=15> */
.L_x_1919:
[----:B------:R-:W-:Y:S05]  /*cf30*/  BSYNC B0 ;  /* 0x0000000000007941 */ /* 0x000fea0003800000 */
.L_x_1918:
        /* <DEDUP_REMOVED lines=15> */
.L_x_1921:
[----:B------:R-:W-:Y:S05]  /*d030*/  BSYNC B0 ;  /* 0x0000000000007941 */ /* 0x000fea0003800000 */
.L_x_1920:
        /* <DEDUP_REMOVED lines=14> */
.L_x_1923:
[----:B------:R-:W-:Y:S05]  /*d120*/  BSYNC B0 ;  /* 0x0000000000007941 */ /* 0x000fea0003800000 */
.L_x_1922:
        /* <DEDUP_REMOVED lines=25> */
.L_x_1925:
[----:B------:R-:W-:Y:S05]  /*d2c0*/  BSYNC B0 ;  /* 0x0000000000007941 */ /* 0x000fea0003800000 */
.L_x_1924:
        /* <DEDUP_REMOVED lines=13> */
.L_x_1927:
[----:B------:R-:W-:Y:S05]  /*d3a0*/  BSYNC B0 ;  /* 0x0000000000007941 */ /* 0x000fea0003800000 */
.L_x_1926:
        /* <DEDUP_REMOVED lines=13> */
.L_x_1929:
[----:B------:R-:W-:Y:S05]  /*d480*/  BSYNC B0 ;  /* 0x0000000000007941 */ /* 0x000fea0003800000 */
.L_x_1928:
        /* <DEDUP_REMOVED lines=11> */
.L_x_1876:
[----:B------:R-:W-:Y:S05]  /*d540*/  BSYNC B1 ;  /* 0x0000000000017941 */ /* 0x000fea0003800000 */
.L_x_1854:
        /* <DEDUP_REMOVED lines=11> */
.L_x_1930:
[----:B------:R-:W-:Y:S05]  /*d600*/  EXIT ;  /* 0x000000000000794d */ /* 0x000fea0003800000 */
.L_x_1932:
        /* <DEDUP_REMOVED lines=15> */
.L_x_2487:


//--------------------- .text._ZN5flash44flash_bwd_dq_dk_dv_loop_seqk_parallel_kernelI23Flash_bwd_kernel_traitsILi64ELi128ELi128ELi8ELi4ELi4ELi4ELb0ELb0EN7cutlass10bfloat16_tE19Flash_kernel_traitsILi64ELi128ELi128ELi8ES3_EELb0ELb0ELb1ELb0ELb0ELb0ELb1EEEvNS_16Flash_bwd_paramsE --------------------------
	.section	.text._ZN5flash44flash_bwd_dq_dk_dv_loop_seqk_parallel_kernelI23Flash_bwd_kernel_traitsILi64ELi128ELi128ELi8ELi4ELi4ELi4ELb0ELb0EN7cutlass10bfloat16_tE19Flash_kernel_traitsILi64ELi128ELi128ELi8ES3_EELb0ELb0ELb1ELb0ELb0ELb0ELb1EEEvNS_16Flash_bwd_paramsE,"ax",@progbits
	.sectioninfo	@"SHI_REGISTERS=255"
	.align	128
        .global         _ZN5flash44flash_bwd_dq_dk_dv_loop_seqk_parallel_kernelI23Flash_bwd_kernel_traitsILi64ELi128ELi128ELi8ELi4ELi4ELi4ELb0ELb0EN7cutlass10bfloat16_tE19Flash_kernel_traitsILi64ELi128ELi128ELi8ES3_EELb0ELb0ELb1ELb0ELb0ELb0ELb1EEEvNS_16Flash_bwd_paramsE
        .type           _ZN5flash44flash_bwd_dq_dk_dv_loop_seqk_parallel_kernelI23Flash_bwd_kernel_traitsILi64ELi128ELi128ELi8ELi4ELi4ELi4ELb0ELb0EN7cutlass10bfloat16_tE19Flash_kernel_traitsILi64ELi128ELi128ELi8ES3_EELb0ELb0ELb1ELb0ELb0ELb0ELb1EEEvNS_16Flash_bwd_paramsE,@function
        .size           _ZN5flash44flash_bwd_dq_dk_dv_loop_seqk_parallel_kernelI23Flash_bwd_kernel_traitsILi64ELi128ELi128ELi8ELi4ELi4ELi4ELb0ELb0EN7cutlass10bfloat16_tE19Flash_kernel_traitsILi64ELi128ELi128ELi8ES3_EELb0ELb0ELb1ELb0ELb0ELb0ELb1EEEvNS_16Flash_bwd_paramsE,(.L_x_2488 - _ZN5flash44flash_bwd_dq_dk_dv_loop_seqk_parallel_kernelI23Flash_bwd_kernel_traitsILi64ELi128ELi128ELi8ELi4ELi4ELi4ELb0ELb0EN7cutlass10bfloat16_tE19Flash_kernel_traitsILi64ELi128ELi128ELi8ES3_EELb0ELb0ELb1ELb0ELb0ELb0ELb1EEEvNS_16Flash_bwd_paramsE)
        .other          _ZN5flash44flash_bwd_dq_dk_dv_loop_seqk_parallel_kernelI23Flash_bwd_kernel_traitsILi64ELi128ELi128ELi8ELi4ELi4ELi4ELb0ELb0EN7cutlass10bfloat16_tE19Flash_kernel_traitsILi64ELi128ELi128ELi8ES3_EELb0ELb0ELb1ELb0ELb0ELb0ELb1EEEvNS_16Flash_bwd_paramsE,@"STO_CUDA_ENTRY STV_DEFAULT"
_ZN5flash44flash_bwd_dq_dk_dv_loop_seqk_parallel_kernelI23Flash_bwd_kernel_traitsILi64ELi128ELi128ELi8ELi4ELi4ELi4ELb0ELb0EN7cutlass10bfloat16_tE19Flash_kernel_traitsILi64ELi128ELi128ELi8ES3_EELb0ELb0ELb1ELb0ELb0ELb0ELb1EEEvNS_16Flash_bwd_paramsE:
.text._ZN5flash44flash_bwd_dq_dk_dv_loop_seqk_parallel_kernelI23Flash_bwd_kernel_traitsILi64ELi128ELi128ELi8ELi4ELi4ELi4ELb0ELb0EN7cutlass10bfloat16_tE19Flash_kernel_traitsILi64ELi128ELi128ELi8ES3_EELb0ELb0ELb1ELb0ELb0ELb0ELb1EEEvNS_16Flash_bwd_paramsE:
        /* <DEDUP_REMOVED lines=32> */
[CC--:B------:R-:W-:Y:S01]  /*0200*/  LEA.HI R4, R13.reuse, R15.reuse, RZ, 0x5 ;  /* 0x0000000f0d047211 */ /* 0x0c0fe200078f28ff */
        /* <DEDUP_REMOVED lines=36> */
[----:B------:R-:W-:Y:S02]  /*0450*/  ULDC.64 UR4, c[0x0][0x118] ;  /* 0x0000460000047ab9 */ /* 0x000fe40000000a00 */
[----:B------:R-:W-:Y:S01]  /*0460*/  SHF.R.S32.HI R2, RZ, 0x1f, R0 ;  /* 0x0000001fff027819 */ /* 0x000fe20000011400 */
[----:B------:R-:W-:Y:S02]  /*0470*/  UISETP.NE.AND UP6, UPT, UR11, URZ, UPT ;  /* 0x0000003f0b00728c */ /* 0x000fe4000bfc5270 */
[----:B------:R-:W-:Y:S01]  /*0480*/  UIMAD.WIDE.U32 UR48, UR40, UR50, URZ ;  /* 0x00000032283072a5 */ /* 0x000fe2000f8e003f */
[----:B------:R-:W-:Y:S01]  /*0490*/  LEA.HI R11, R2, R0, RZ, 0x2 ;  /* 0x00000000020b7211 */ /* 0x000fe200078f10ff */
[----:B------:R-:W-:Y:S01]  /*04a0*/  IMAD.SHL.U32 R2, R3, 0x40, RZ ;  /* 0x0000004003027824 */ /* 0x000fe200078e00ff */
[----:B------:R-:W-:Y:S01]  /*04b0*/  LOP3.LUT R3, R8, 0xfffffff0, RZ, 0xc0, !PT ;  /* 0xfffffff008037812 */ /* 0x000fe200078ec0ff */
[C---:B------:R-:W-:Y:S01]  /*04c0*/  IMAD.IADD R0, R15.reuse, 0x1, -R4 ;  /* 0x000000010f007824 */ /* 0x040fe200078e0a04 */
[----:B------:R-:W-:Y:S01]  /*04d0*/  UIMAD UR57, UR41, UR50, URZ ;  /* 0x00000032293972a4 */ /* 0x000fe2000f8e023f */
[C---:B------:R-:W-:Y:S01]  /*04e0*/  IMAD.SHL.U32 R8, R15.reuse, 0x2, RZ ;  /* 0x000000020f087824 */ /* 0x040fe200078e00ff */
[----:B------:R-:W-:Y:S01]  /*04f0*/  LOP3.LUT R2, R2, 0x1c0, RZ, 0xc0, !PT ;  /* 0x000001c002027812 */ /* 0x000fe200078ec0ff */
[C---:B------:R-:W-:Y:S01]  /*0500*/  IMAD.SHL.U32 R18, R0.reuse, 0x8, RZ ;  /* 0x0000000800127824 */ /* 0x040fe200078e00ff */
[----:B------:R-:W-:Y:S01]  /*0510*/  LOP3.LUT P4, RZ, R0, 0x2, RZ, 0xc0, !PT ;  /* 0x0000000200ff7812 */ /* 0x000fe2000788c0ff */
[----:B------:R-:W-:Y:S01]  /*0520*/  USHF.R.S32.HI UR59, URZ, 0x1f, UR53 ;  /* 0x0000001f3f3b7899 */ /* 0x000fe20008011435 */
[----:B------:R-:W-:Y:S01]  /*0530*/  SHF.R.U32.HI R5, RZ, 0x3, R2 ;  /* 0x00000003ff057819 */ /* 0x000fe20000011602 */
[----:B------:R-:W-:Y:S01]  /*0540*/  USHF.R.S32.HI UR54, URZ, 0x1f, UR47 ;  /* 0x0000001f3f367899 */ /* 0x000fe2000801142f */
[----:B------:R-:W-:Y:S01]  /*0550*/  LOP3.LUT R4, R2, 0x38, R18, 0xf8, !PT ;  /* 0x0000003802047812 */ /* 0x000fe200078ef812 */
[----:B------:R-:W-:Y:S01]  /*0560*/  IMAD.IADD R2, R15, 0x1, -R3 ;  /* 0x000000010f027824 */ /* 0x000fe200078e0a03 */
[C---:B------:R-:W-:Y:S01]  /*0570*/  LOP3.LUT P3, RZ, R0.reuse, 0x4, RZ, 0xc0, !PT ;  /* 0x0000000400ff7812 */ /* 0x040fe2000786c0ff */
[----:B------:R-:W-:Y:S01]  /*0580*/  IMAD.SHL.U32 R0, R0, 0x40, RZ ;  /* 0x0000004000007824 */ /* 0x000fe200078e00ff */
[----:B------:R-:W-:Y:S01]  /*0590*/  LOP3.LUT R4, R4, R5, RZ, 0x3c, !PT ;  /* 0x0000000504047212 */ /* 0x000fe200078e3cff */
[----:B------:R-:W-:Y:S01]  /*05a0*/  STL [R1], R18 ;  /* 0x0000001201007387 */ /* 0x000fe20000100800 */
[----:B------:R-:W-:Y:S01]  /*05b0*/  SHF.R.S32.HI R3, RZ, 0x1f, R2 ;  /* 0x0000001fff037819 */ /* 0x000fe20000011402 */
[----:B------:R-:W-:Y:S01]  /*05c0*/  UMOV UR44, 0xffffc000 ;  /* 0xffffc000002c7882 */ /* 0x000fe20000000000 */
[----:B------:R-:W-:-:S02]  /*05d0*/  LEA.HI R5, R13, R15, RZ, 0x6 ;  /* 0x0000000f0d057211 */ /* 0x000fc400078f30ff */
[----:B------:R-:W-:Y:S02]  /*05e0*/  LEA.HI R10, R3, R2, RZ, 0x3 ;  /* 0x00000002030a7211 */ /* 0x000fe400078f18ff */
[----:B------:R-:W-:Y:S01]  /*05f0*/  LOP3.LUT R0, R0, 0x1c0, RZ, 0xc0, !PT ;  /* 0x000001c000007812 */ /* 0x000fe200078ec0ff */
[----:B------:R-:W-:Y:S01]  /*0600*/  IMAD.SHL.U32 R5, R5, 0x8, RZ ;  /* 0x0000000805057824 */ /* 0x000fe200078e00ff */
[----:B------:R-:W-:Y:S02]  /*0610*/  LOP3.LUT R3, R10, 0xfffffff8, RZ, 0xc0, !PT ;  /* 0xfffffff80a037812 */ /* 0x000fe400078ec0ff */
[----:B------:R-:W-:Y:S02]  /*0620*/  LOP3.LUT R166, R0, 0x8, R16, 0xf8, !PT ;  /* 0x0000000800a67812 */ /* 0x000fe400078ef810 */
[----:B------:R-:W-:Y:S01]  /*0630*/  LOP3.LUT R8, R8, 0x6, RZ, 0xc0, !PT ;  /* 0x0000000608087812 */ /* 0x000fe200078ec0ff */
[----:B------:R-:W-:Y:S01]  /*0640*/  IMAD.IADD R14, R2, 0x1, -R3 ;  /* 0x00000001020e7824 */ /* 0x000fe200078e0a03 */
[----:B------:R-:W-:Y:S01]  /*0650*/  LOP3.LUT R2, R4, 0xfffffe00, R5, 0xf8, !PT ;  /* 0xfffffe0004027812 */ /* 0x000fe200078ef805 */
[----:B------:R-:W-:Y:S01]  /*0660*/  IMAD.U32 R3, RZ, RZ, UR7 ;  /* 0x00000007ff037e24 */ /* 0x000fe2000f8e00ff */
[----:B------:R-:W-:Y:S01]  /*0670*/  SHF.R.U32.HI R5, RZ, 0x3, R0 ;  /* 0x00000003ff057819 */ /* 0x000fe20000011600 */
[----:B------:R-:W-:Y:S01]  /*0680*/  IMAD.SHL.U32 R4, R12, 0x200, RZ ;  /* 0x000002000c047824 */ /* 0x000fe200078e00ff */
[----:B------:R-:W-:Y:S01]  /*0690*/  SEL R168, R247, 0xffffffe0, !P4 ;  /* 0xffffffe0f7a87807 */ /* 0x000fe20006000000 */
[----:B------:R1:W-:Y:S01]  /*06a0*/  STL [R1+0x60], R2 ;  /* 0x0000600201007387 */ /* 0x0003e20000100800 */
[----:B------:R-:W-:Y:S01]  /*06b0*/  LOP3.LUT R166, R166, R5, RZ, 0x3c, !PT ;  /* 0x00000005a6a67212 */ /* 0x000fe200078e3cff */
[----:B------:R-:W-:-:S02]  /*06c0*/  USHF.R.S32.HI UR7, URZ, 0x1f, UR17 ;  /* 0x0000001f3f077899 */ /* 0x000fc40008011411 */
[----:B------:R2:W-:Y:S02]  /*06d0*/  STL [R1+0xa8], R3 ;  /* 0x0000a80301007387 */ /* 0x0005e40000100800 */
[----:B------:R-:W-:Y:S02]  /*06e0*/  UIMAD UR58, UR7, UR37, URZ ;  /* 0x00000025073a72a4 */ /* 0x000fe4000f8e023f */
[----:B------:R-:W-:-:S04]  /*06f0*/  @!UP5 UIMAD UR7, UR37, UR16, UR39 ;  /* 0x000000102507d2a4 */ /* 0x000fc8000f8e0227 */
[----:B------:R-:W-:Y:S01]  /*0700*/  @!UP5 UIMAD UR55, UR7, UR55, URZ ;  /* 0x000000370737d2a4 */ /* 0x000fe2000f8e023f */
[----:B-1----:R-:W-:Y:S01]  /*0710*/  LOP3.LUT R2, R7, 0x1, RZ, 0xc0, !PT ;  /* 0x0000000107027812 */ /* 0x002fe200078ec0ff */
[----:B--2---:R-:W-:Y:S01]  /*0720*/  IMAD.U32 R3, RZ, RZ, UR6 ;  /* 0x00000006ff037e24 */ /* 0x004fe2000f8e00ff */
[----:B------:R-:W-:Y:S01]  /*0730*/  LEA.HI R3, R13, R15, RZ, 0x7 ;  /* 0x0000000f0d037211 */ /* 0x000fe200078f38ff */
[----:B------:R-:W-:Y:S01]  /*0740*/  USHF.L.U32 UR6, UR37, 0x7, URZ ;  /* 0x0000000725067899 */ /* 0x000fe2000800063f */
[----:B------:R-:W-:Y:S01]  /*0750*/  ISETP.NE.U32.AND P0, PT, R2, 0x1, PT ;  /* 0x000000010200780c */ /* 0x000fe20003f05070 */
[----:B------:R-:W-:Y:S01]  /*0760*/  IMAD.SHL.U32 R2, R9, 0x10, RZ ;  /* 0x0000001009027824 */ /* 0x000fe200078e00ff */
[----:B------:R-:W-:Y:S02]  /*0770*/  SHF.R.S32.HI R3, RZ, 0x7, R3 ;  /* 0x00000007ff037819 */ /* 0x000fe40000011403 */
[----:B------:R-:W-:Y:S02]  /*0780*/  R2P PR, R7, 0x6 ;  /* 0x0000000607007804 */ /* 0x000fe40000000000 */
[----:B------:R-:W-:Y:S01]  /*0790*/  LOP3.LUT R6, R0, 0x30, R2, 0xf8, !PT ;  /* 0x0000003000067812 */ /* 0x000fe200078ef802 */
[----:B------:R-:W-:Y:S01]  /*07a0*/  IMAD R0, R3, 0x1000, R4 ;  /* 0x0000100003007824 */ /* 0x000fe200078e0204 */
[----:B------:R-:W-:Y:S01]  /*07b0*/  LEA.HI.SX32 R18, R11, R2, 0x1e ;  /* 0x000000020b127211 */ /* 0x000fe200078ff2ff */
[----:B------:R-:W-:Y:S01]  /*07c0*/  IMAD R13, R3, 0x40, R8 ;  /* 0x00000040030d7824 */ /* 0x000fe200078e0208 */
[----:B------:R-:W-:Y:S01]  /*07d0*/  LOP3.LUT R2, R6, 0x8, R16, 0xf8, !PT ;  /* 0x0000000806027812 */ /* 0x000fe200078ef810 */
[----:B------:R-:W-:Y:S01]  /*07e0*/  IMAD.IADD R166, R0, 0x1, R166 ;  /* 0x0000000100a67824 */ /* 0x000fe200078e02a6 */
[----:B------:R-:W-:Y:S01]  /*07f0*/  LOP3.LUT R0, R17, 0x7ffffffc, RZ, 0xc0, !PT ;  /* 0x7ffffffc11007812 */ /* 0x000fe200078ec0ff */
[----:B------:R-:W-:Y:S01]  /*0800*/  IMAD.U32 R6, RZ, RZ, UR6 ;  /* 0x00000006ff067e24 */ /* 0x000fe2000f8e00ff */
[----:B------:R-:W-:Y:S01]  /*0810*/  LOP3.LUT R5, R4, R2, R5, 0xf6, !PT ;  /* 0x0000000204057212 */ /* 0x000fe200078ef605 */
[----:B------:R-:W-:Y:S01]  /*0820*/  IMAD.SHL.U32 R2, R3, 0x8, RZ ;  /* 0x0000000803027824 */ /* 0x000fe200078e00ff */
[----:B------:R-:W-:Y:S01]  /*0830*/  STL [R1+0x50], R18 ;  /* 0x0000501201007387 */ /* 0x000fe20000100800 */
[----:B------:R-:W-:Y:S01]  /*0840*/  IMAD.IADD R6, R15, 0x1, -R0 ;  /* 0x000000010f067824 */ /* 0x000fe200078e0a00 */
[----:B------:R-:W-:Y:S01]  /*0850*/  SEL R247, R247, 0xffffffe0, !P1 ;  /* 0xffffffe0f7f77807 */ /* 0x000fe20004800000 */
[----:B------:R-:W-:Y:S01]  /*0860*/  IMAD.SHL.U32 R0, R7, 0x40, RZ ;  /* 0x0000004007007824 */ /* 0x000fe200078e00ff */
[----:B------:R-:W-:Y:S01]  /*0870*/  LOP3.LUT R2, R2, 0x8, RZ, 0xc0, !PT ;  /* 0x0000000802027812 */ /* 0x000fe200078ec0ff */
[----:B------:R-:W-:Y:S01]  /*0880*/  IMAD.SHL.U32 R6, R6, 0x2, RZ ;  /* 0x0000000206067824 */ /* 0x000fe200078e00ff */
[----:B------:R1:W-:Y:S01]  /*0890*/  STL [R1+0x68], R13 ;  /* 0x0000680d01007387 */ /* 0x0003e20000100800 */
[----:B------:R-:W-:Y:S01]  /*08a0*/  IMAD.SHL.U32 R7, R12, 0x10, RZ ;  /* 0x000000100c077824 */ /* 0x000fe200078e00ff */
[----:B------:R-:W-:Y:S01]  /*08b0*/  LOP3.LUT R0, R0, 0x1c0, RZ, 0xc0, !PT ;  /* 0x000001c000007812 */ /* 0x000fe200078ec0ff */
[----:B------:R-:W-:Y:S01]  /*08c0*/  IMAD R8, R3, 0x2000, R6 ;  /* 0x0000200003087824 */ /* 0x000fe200078e0206 */
[----:B------:R-:W-:Y:S01]  /*08d0*/  SEL R245, R245, 0x10, !P0 ;  /* 0x00000010f5f57807 */ /* 0x000fe20004000000 */
[----:B------:R-:W-:Y:S01]  /*08e0*/  IMAD.SHL.U32 R166, R166, 0x2, RZ ;  /* 0x00000002a6a67824 */ /* 0x000fe200078e00ff */
[----:B------:R-:W-:Y:S01]  /*08f0*/  SHF.R.U32.HI R4, RZ, 0x3, R0 ;  /* 0x00000003ff047819 */ /* 0x000fe20000011600 */
[----:B------:R-:W-:Y:S01]  /*0900*/  UIMAD UR6, UR37, UR12, UR39 ;  /* 0x0000000c250672a4 */ /* 0x000fe2000f8e0227 */
[----:B------:R-:W-:Y:S01]  /*0910*/  LOP3.LUT R11, R2, 0x10, R7, 0xf8, !PT ;  /* 0x00000010020b7812 */ /* 0x000fe200078ef807 */
[----:B------:R-:W-:Y:S01]  /*0920*/  IMAD.SHL.U32 R7, R12, 0x8, RZ ;  /* 0x000000080c077824 */ /* 0x000fe200078e00ff */
[CC--:B------:R-:W-:Y:S01]  /*0930*/  LOP3.LUT R3, R4.reuse, R0.reuse, R2, 0x1e, !PT ;  /* 0x0000000004037212 */ /* 0x0c0fe200078e1e02 */
[C---:B------:R-:W-:Y:S01]  /*0940*/  IMAD R2, R9.reuse, 0x400, R8 ;  /* 0x0000040009027824 */ /* 0x040fe200078e0208 */
[----:B------:R-:W-:Y:S01]  /*0950*/  LOP3.LUT R4, R4, R0, RZ, 0xfc, !PT ;  /* 0x0000000004047212 */ /* 0x000fe200078efcff */
[----:B------:R-:W-:Y:S01]  /*0960*/  IMAD R0, R9, 0x400, R6 ;  /* 0x0000040009007824 */ /* 0x000fe200078e0206 */
[----:B------:R-:W-:Y:S01]  /*0970*/  UIMAD UR56, UR6, UR56, URZ ;  /* 0x00000038063872a4 */ /* 0x000fe2000f8e023f */
[----:B------:R-:W-:-:S02]  /*0980*/  IMAD.IADD R169, R166, 0x1, R168 ;  /* 0x00000001a6a97824 */ /* 0x000fc400078e02a8 */
[----:B------:R-:W-:Y:S02]  /*0990*/  IMAD.IADD R243, R4, 0x1, R2 ;  /* 0x0000000104f37824 */ /* 0x000fe400078e0202 */
[----:B------:R-:W-:Y:S01]  /*09a0*/  IMAD.U32 R2, RZ, RZ, UR8 ;  /* 0x00000008ff027e24 */ /* 0x000fe2000f8e00ff */
[----:B------:R-:W-:Y:S01]  /*09b0*/  USHF.R.S32.HI UR8, URZ, 0x1f, UR37 ;  /* 0x0000001f3f087899 */ /* 0x000fe20008011425 */
[----:B------:R-:W-:Y:S02]  /*09c0*/  IMAD.IADD R8, R0, 0x1, R3 ;  /* 0x0000000100087824 */ /* 0x000fe400078e0203 */
[----:B------:R-:W-:Y:S01]  /*09d0*/  IMAD.U32 R3, RZ, RZ, UR9 ;  /* 0x00000009ff037e24 */ /* 0x000fe2000f8e00ff */
[----:B------:R2:W-:Y:S01]  /*09e0*/  STL [R1+0xa4], R2 ;  /* 0x0000a40201007387 */ /* 0x0005e20000100800 */
[----:B------:R-:W-:Y:S01]  /*09f0*/  IMAD.SHL.U32 R0, R10, 0x40, RZ ;  /* 0x000000400a007824 */ /* 0x000fe200078e00ff */
[----:B------:R-:W-:Y:S01]  /*0a00*/  LEA R8, R8, 0xc000, 0x1 ;  /* 0x0000c00008087811 */ /* 0x000fe200078e08ff */
[----:B------:R-:W-:Y:S01]  /*0a10*/  IMAD.U32 R4, RZ, RZ, UR8 ;  /* 0x00000008ff047e24 */ /* 0x000fe2000f8e00ff */
[----:B------:R3:W-:Y:S01]  /*0a20*/  STL [R1+0xa0], R3 ;  /* 0x0000a00301007387 */ /* 0x0007e20000100800 */
[----:B------:R-:W-:Y:S01]  /*0a30*/  USHF.R.S32.HI UR8, URZ, 0x1f, UR39 ;  /* 0x0000001f3f087899 */ /* 0x000fe20008011427 */
[----:B------:R-:W-:Y:S01]  /*0a40*/  LOP3.LUT R0, R0, 0xfffffe00, RZ, 0xc0, !PT ;  /* 0xfffffe0000007812 */ /* 0x000fe200078ec0ff */
[----:B------:R-:W-:Y:S01]  /*0a50*/  IMAD.SHL.U32 R243, R243, 0x2, RZ ;  /* 0x00000002f3f37824 */ /* 0x000fe200078e00ff */
[----:B-1----:R-:W-:-:S02]  /*0a60*/  IADD3 R13, R8, 0x2420, RZ ;  /* 0x00002420080d7810 */ /* 0x002fc40007ffe0ff */
[C---:B------:R-:W-:Y:S01]  /*0a70*/  @P1 IADD3 R13, R8.reuse, 0x23e0, RZ ;  /* 0x000023e0080d1810 */ /* 0x040fe20007ffe0ff */
[----:B------:R-:W-:Y:S01]  /*0a80*/  IMAD.U32 R10, RZ, RZ, UR8 ;  /* 0x00000008ff0a7e24 */ /* 0x000fe2000f8e00ff */
[C---:B------:R-:W-:Y:S01]  /*0a90*/  IADD3 R10, R8.reuse, 0x2020, RZ ;  /* 0x00002020080a7810 */ /* 0x040fe20007ffe0ff */
[C---:B------:R-:W-:Y:S01]  /*0aa0*/  IMAD.IADD R246, R243.reuse, 0x1, R245 ;  /* 0x00000001f3f67824 */ /* 0x040fe200078e02f5 */
[----:B------:R-:W-:Y:S01]  /*0ab0*/  @P1 IADD3 R10, R8, 0x1fe0, RZ ;  /* 0x00001fe0080a1810 */ /* 0x000fe20007ffe0ff */
[--C-:B------:R-:W-:Y:S02]  /*0ac0*/  IMAD.IADD R250, R243, 0x1, R247.reuse ;  /* 0x00000001f3fa7824 */ /* 0x100fe400078e02f7 */
[----:B------:R-:W-:Y:S02]  /*0ad0*/  IMAD.IADD R249, R246, 0x1, R247 ;  /* 0x00000001f6f97824 */ /* 0x000fe400078e02f7 */
[----:B--2---:R-:W-:Y:S01]  /*0ae0*/  IMAD.SHL.U32 R2, R14, 0x40, RZ ;  /* 0x000000400e027824 */ /* 0x004fe200078e00ff */
[----:B------:R-:W-:-:S02]  /*0af0*/  IADD3 R14, R8, 0x420, RZ ;  /* 0x00000420080e7810 */ /* 0x000fc40007ffe0ff */
[----:B------:R-:W-:Y:S02]  /*0b00*/  @P1 IADD3 R14, R8, 0x3e0, RZ ;  /* 0x000003e0080e1810 */ /* 0x000fe40007ffe0ff */
[----:B------:R-:W-:Y:S02]  /*0b10*/  LOP3.LUT R2, R2, 0x1c0, RZ, 0xc0, !PT ;  /* 0x000001c002027812 */ /* 0x000fe400078ec0ff */
[----:B---3--:R-:W-:Y:S02]  /*0b20*/  IADD3 R3, R18, -0x80, RZ ;  /* 0xffffff8012037810 */ /* 0x008fe40007ffe0ff */
[----:B------:R-:W-:Y:S02]  /*0b30*/  SHF.R.U32.HI R6, RZ, 0x3, R2 ;  /* 0x00000003ff067819 */ /* 0x000fe40000011602 */
[----:B------:R-:W-:Y:S02]  /*0b40*/  SHF.R.S32.HI R4, RZ, 0x1f, R3 ;  /* 0x0000001fff047819 */ /* 0x000fe40000011403 */
[----:B------:R-:W-:-:S02]  /*0b50*/  LOP3.LUT R7, R2, 0x8, R7, 0xf8, !PT ;  /* 0x0000000802077812 */ /* 0x000fc400078ef807 */
[----:B------:R-:W-:Y:S02]  /*0b60*/  LOP3.LUT R2, R6, R11, R2, 0x1e, !PT ;  /* 0x0000000b06027212 */ /* 0x000fe400078e1e02 */
[----:B------:R-:W-:Y:S01]  /*0b70*/  SHF.L.U64.HI R3, R3, 0x2, R4 ;  /* 0x0000000203037819 */ /* 0x000fe20000010204 */
[----:B------:R-:W-:Y:S01]  /*0b80*/  IMAD R4, R9, 0x400, R0 ;  /* 0x0000040009047824 */ /* 0x000fe200078e0200 */
[----:B------:R-:W-:Y:S01]  /*0b90*/  LOP3.LUT R172, R2, R0, RZ, 0xfc, !PT ;  /* 0x0000000002ac7212 */ /* 0x000fe200078efcff */
[----:B------:R-:W-:Y:S02]  /*0ba0*/  IMAD.MOV.U32 R0, RZ, RZ, 0x40 ;  /* 0x00000040ff007424 */ /* 0x000fe400078e00ff */
[----:B------:R1:W-:Y:S01]  /*0bb0*/  STL [R1+0x64], R3 ;  /* 0x0000640301007387 */ /* 0x0003e20000100800 */
[----:B------:R-:W-:Y:S02]  /*0bc0*/  IMAD.MOV.U32 R2, RZ, RZ, 0x440 ;  /* 0x00000440ff027424 */ /* 0x000fe400078e00ff */
[C---:B------:R-:W-:Y:S01]  /*0bd0*/  SEL R167, R0.reuse, 0xffffffc0, !P3 ;  /* 0xffffffc000a77807 */ /* 0x040fe20005800000 */
[----:B------:R-:W-:Y:S01]  /*0be0*/  STL [R1+0x6c], R8 ;  /* 0x00006c0801007387 */ /* 0x000fe20000100800 */
[----:B------:R-:W-:-:S02]  /*0bf0*/  SEL R0, R0, 0xffffffc0, !P2 ;  /* 0xffffffc000007807 */ /* 0x000fc40005000000 */
[----:B------:R-:W-:Y:S01]  /*0c00*/  SEL R2, R2, 0x3c0, !P2 ;  /* 0x000003c002027807 */ /* 0x000fe20005000000 */
[----:B------:R-:W-:Y:S02]  /*0c10*/  IMAD.IADD R167, R166, 0x1, R167 ;  /* 0x00000001a6a77824 */ /* 0x000fe400078e02a7 */
[----:B------:R-:W-:Y:S02]  /*0c20*/  IMAD.IADD R12, R0, 0x1, R8 ;  /* 0x00000001000c7824 */ /* 0x000fe400078e0208 */
[----:B------:R-:W-:Y:S02]  /*0c30*/  IMAD.IADD R244, R243, 0x1, R0 ;  /* 0x00000001f3f47824 */ /* 0x000fe400078e0200 */
[----:B------:R-:W-:Y:S01]  /*0c40*/  IMAD.IADD R168, R168, 0x1, R167 ;  /* 0x00000001a8a87824 */ /* 0x000fe200078e02a7 */
[----:B------:R-:W-:Y:S01]  /*0c50*/  STL [R1+0x80], R12 ;  /* 0x0000800c01007387 */ /* 0x000fe20000100800 */
[--C-:B------:R-:W-:Y:S02]  /*0c60*/  IMAD.IADD R245, R245, 0x1, R244.reuse ;  /* 0x00000001f5f57824 */ /* 0x100fe400078e02f4 */
[----:B------:R-:W-:Y:S01]  /*0c70*/  IMAD.IADD R248, R247, 0x1, R244 ;  /* 0x00000001f7f87824 */ /* 0x000fe200078e02f4 */
[----:B-1----:R-:W-:-:S02]  /*0c80*/  LOP3.LUT R3, R7, R6, RZ, 0x3c, !PT ;  /* 0x0000000607037212 */ /* 0x002fc400078e3cff */
[C---:B------:R-:W-:Y:S02]  /*0c90*/  IADD3 R6, R8.reuse, 0x2040, RZ ;  /* 0x0000204008067810 */ /* 0x040fe40007ffe0ff */
[----:B------:R-:W-:Y:S01]  /*0ca0*/  @P2 IADD3 R6, R8, 0x1fc0, RZ ;  /* 0x00001fc008062810 */ /* 0x000fe20007ffe0ff */
[----:B------:R-:W-:Y:S02]  /*0cb0*/  IMAD.IADD R173, R4, 0x1, R3 ;  /* 0x0000000104ad7824 */ /* 0x000fe400078e0203 */
[----:B------:R-:W-:Y:S02]  /*0cc0*/  IMAD.SHL.U32 R3, R5, 0x2, RZ ;  /* 0x0000000205037824 */ /* 0x000fe400078e00ff */
[----:B------:R-:W-:Y:S02]  /*0cd0*/  IMAD.IADD R5, R247, 0x1, R8 ;  /* 0x00000001f7057824 */ /* 0x000fe400078e0208 */
[----:B------:R-:W-:-:S03]  /*0ce0*/  IMAD.IADD R4, R8, 0x1, R2 ;  /* 0x0000000108047824 */ /* 0x000fc600078e0202 */
[----:B------:R1:W-:Y:S04]  /*0cf0*/  STL [R1+0x9c], R5 ;  /* 0x00009c0501007387 */ /* 0x0003e80000100800 */
        /* <DEDUP_REMOVED lines=17> */
.L_x_2011:
        /* <DEDUP_REMOVED lines=12> */
[----:B--23--:R-:W-:Y:S01]  /*0ed0*/  IMAD.U32 R4, RZ, RZ, UR12 ;  /* 0x0000000cff047e24 */ /* 0x00cfe2000f8e00ff */
        /* <DEDUP_REMOVED lines=41> */
.L_x_1933:
        /* <DEDUP_REMOVED lines=30> */
[----:B------:R-:W-:Y:S02]  /*1350*/  USEL UR42, UR10, UR8, !UP3 ;  /* 0x000000080a2a7287 */ /* 0x000fe4000d800000 */
[----:B------:R-:W-:Y:S02]  /*1360*/  @UP3 UIADD3 UR38, UR9, UR7, URZ ;  /* 0x0000000709263290 */ /* 0x000fe4000fffe03f */
[----:B------:R-:W-:-:S02]  /*1370*/  UIADD3 UR7, UR12, 0x80, UR21 ;  /* 0x000000800c077890 */ /* 0x000fc4000fffe015 */
[----:B------:R-:W-:Y:S02]  /*1380*/  ULDC UR13, c[0x0][0x2e4] ;  /* 0x0000b900000d7ab9 */ /* 0x000fe40000000800 */
[----:B------:R-:W-:Y:S02]  /*1390*/  UIADD3 UR8, UR12, 0x7f, URZ ;  /* 0x0000007f0c087890 */ /* 0x000fe4000fffe03f */
[----:B------:R-:W-:Y:S02]  /*13a0*/  UIADD3 UR7, UR7, UR13, -UR6 ;  /* 0x0000000d07077290 */ /* 0x000fe4000fffe806 */
[----:B-1----:R-:W-:Y:S02]  /*13b0*/  UISETP.NE.AND UP0, UPT, UR25, -0x1, UPT ;  /* 0xffffffff1900788c */ /* 0x002fe4000bf05270 */
[----:B------:R-:W-:Y:S02]  /*13c0*/  USHF.R.S32.HI UR9, URZ, 0x1f, UR8 ;  /* 0x0000001f3f097899 */ /* 0x000fe40008011408 */
[----:B------:R-:W-:-:S02]  /*13d0*/  UIADD3 UR7, UR7, 0x7f, URZ ;  /* 0x0000007f07077890 */ /* 0x000fc4000fffe03f */
[----:B------:R-:W-:Y:S01]  /*13e0*/  ULEA.HI UR14, UR9, UR8, URZ, 0x7 ;  /* 0x00000008090e7291 */ /* 0x000fe2000f8f383f */
[----:B------:R-:W-:Y:S01]  /*13f0*/  PLOP3.LUT P1, PT, PT, PT, UP0, 0x80, 0x0 ;  /* 0x000000000000781c */ /* 0x000fe20003f2f008 */
[----:B------:R-:W-:Y:S02]  /*1400*/  USHF.R.S32.HI UR8, URZ, 0x1f, UR7 ;  /* 0x0000001f3f087899 */ /* 0x000fe40008011407 */
[----:B------:R-:W-:Y:S02]  /*1410*/  ULDC.64 UR10, c[0x0][0x198] ;  /* 0x00006600000a7ab9 */ /* 0x000fe40000000a00 */
[----:B------:R-:W-:Y:S02]  /*1420*/  ULEA.HI UR13, UR8, UR7, URZ, 0x7 ;  /* 0x00000007080d7291 */ /* 0x000fe4000f8f383f */
[----:B------:R-:W-:-:S04]  /*1430*/  @UP0 UIADD3 UR7, UR20, UR25, URZ ;  /* 0x0000001914070290 */ /* 0x000fc8000fffe03f */
        /* <DEDUP_REMOVED lines=22> */
.L_x_1935:
        /* <DEDUP_REMOVED lines=18> */
.L_x_1936:
        /* <DEDUP_REMOVED lines=73> */
.L_x_1937:
[----:B------:R-:W-:Y:S02]  /*1b50*/  UMOV UR13, UR56 ;  /* 0x00000038000d7c82 */ /* 0x000fe40008000000 */
.L_x_1938:
[----:B------:R-:W2:Y:S04]  /*1b60*/  LDL.64 R4, [R1] ;  /* 0x0000000001047983 */ /* 0x000ea80000100a00 */
[----:B------:R1:W2:Y:S01]  /*1b70*/  LDL.64 R22, [R1] ;  /* 0x0000000001167983 */ /* 0x0002a20000100a00 */
        /* <DEDUP_REMOVED lines=81> */
[----:B------:R-:W-:Y:S02]  /*2090*/  IMAD.IADD R2, R5, 0x1, R2 ;  /* 0x0000000105027824 */ /* 0x000fe400078e0202 */
[----:B------:R2:W-:Y:S03]  /*20a0*/  STL [R1+0x14], R21 ;  /* 0x0000141501007387 */ /* 0x0005e60000100800 */
[----:B------:R-:W-:Y:S01]  /*20b0*/  LEA.HI.X R24, R4, c[0x0][0x334], R2, 0x1, P3 ;  /* 0x0000cd0004187a11 */ /* 0x000fe200018f0c02 */
[----:B------:R2:W-:Y:S04]  /*20c0*/  STL [R1+0xc], R13 ;  /* 0x00000c0d01007387 */ /* 0x0005e80000100800 */
[----:B------:R2:W-:Y:S04]  /*20d0*/  STL [R1+0x8], R15 ;  /* 0x0000080f01007387 */ /* 0x0005e80000100800 */
[----:B------:R2:W-:Y:S01]  /*20e0*/  STL [R1+0x10], R24 ;  /* 0x0000101801007387 */ /* 0x0005e20000100800 */
[----:B-1--4-:R-:W-:Y:S05]  /*20f0*/  @P0 BRA `(.L_x_1939) ;  /* 0x00000b3000000947 */ /* 0x012fea0003800000 */
[----:B------:R-:W-:Y:S02]  /*2100*/  @UP0 UIADD3 UR7, UR20, UR25, URZ ;  /* 0x0000001914070290 */ /* 0x000fe4000fffe03f */
[----:B------:R-:W-:-:S02]  /*2110*/  ULDC.64 UR10, c[0x0][0x3a0] ;  /* 0x0000e800000a7ab9 */ /* 0x000fc40000000a00 */
        /* <DEDUP_REMOVED lines=16> */
.L_x_1940:
        /* <DEDUP_REMOVED lines=18> */
.L_x_1941:
        /* <DEDUP_REMOVED lines=29> */
.L_x_1943:
[----:B------:R-:W-:Y:S05]  /*2510*/  BSYNC B0 ;  /* 0x0000000000007941 */ /* 0x000fea0003800000 */
.L_x_1942:
        /* <DEDUP_REMOVED lines=15> */
.L_x_1945:
[----:B------:R-:W-:Y:S05]  /*2610*/  BSYNC B0 ;  /* 0x0000000000007941 */ /* 0x000fea0003800000 */
.L_x_1944:
        /* <DEDUP_REMOVED lines=15> */
.L_x_1947:
[----:B------:R-:W-:Y:S05]  /*2710*/  BSYNC B0 ;  /* 0x0000000000007941 */ /* 0x000fea0003800000 */
.L_x_1946:
        /* <DEDUP_REMOVED lines=14> */
.L_x_1949:
[----:B------:R-:W-:Y:S05]  /*2800*/  BSYNC B0 ;  /* 0x0000000000007941 */ /* 0x000fea0003800000 */
.L_x_1948:
        /* <DEDUP_REMOVED lines=25> */
.L_x_1951:
[----:B------:R-:W-:Y:S05]  /*29a0*/  BSYNC B0 ;  /* 0x0000000000007941 */ /* 0x000fea0003800000 */
.L_x_1950:
        /* <DEDUP_REMOVED lines=13> */
.L_x_1953:
[----:B------:R-:W-:Y:S05]  /*2a80*/  BSYNC B0 ;  /* 0x0000000000007941 */ /* 0x000fea0003800000 */
.L_x_1952:
        /* <DEDUP_REMOVED lines=13> */
.L_x_1955:
[----:B------:R-:W-:Y:S05]  /*2b60*/  BSYNC B0 ;  /* 0x0000000000007941 */ /* 0x000fea0003800000 */
.L_x_1954:
        /* <DEDUP_REMOVED lines=12> */
.L_x_1939:
[----:B------:R-:W3:Y:S01]  /*2c30*/  LDL R7, [R1+0x60] ;  /* 0x0000600001077983 */ /* 0x000ee20000100800 */
        /* <DEDUP_REMOVED lines=9> */
[----:B---3--:R-:W-:-:S12]  /*2cd0*/  IMAD.SHL.U32 R2, R7, 0x2, RZ ;  /* 0x0000000207027824 */ /* 0x008fd800078e00ff */
        /* <DEDUP_REMOVED lines=11> */
.L_x_1958:
[----:B------:R-:W-:Y:S05]  /*2d90*/  BSYNC B0 ;  /* 0x0000000000007941 */ /* 0x000fea0003800000 */
.L_x_1957:
        /* <DEDUP_REMOVED lines=8> */
[----:B----4-:R-:W-:Y:S02]  /*2e20*/  IMAD.MOV.U32 R5, RZ, RZ, c[0x0][0x370] ;  /* 0x0000dc00ff057624 */ /* 0x010fe400078e00ff */
[----:B------:R-:W-:-:S03]  /*2e30*/  IMAD.MOV.U32 R6, RZ, RZ, c[0x0][0x374] ;  /* 0x0000dd00ff067624 */ /* 0x000fc600078e00ff */
[----:B------:R-:W-:-:S04]  /*2e40*/  LEA R4, P1, R5, R21, 0x6 ;  /* 0x0000001505047211 */ /* 0x000fc800078230ff */
[----:B------:R-:W-:-:S05]  /*2e50*/  LEA.HI.X R5, R5, R24, R6, 0x6, P1 ;  /* 0x0000001805057211 */ /* 0x000fca00008f3406 */
[----:B------:R-:W-:Y:S01]  /*2e60*/  @!PT LDS RZ, [RZ] ;  /* 0x00000000fffff984 */ /* 0x000fe20000000800 */
[----:B------:R-:W-:Y:S01]  /*2e70*/  @!PT LDS RZ, [RZ] ;  /* 0x00000000fffff984 */ /* 0x000fe20000000800 */
[----:B------:R-:W-:Y:S01]  /*2e80*/  @!PT LDS RZ, [RZ] ;  /* 0x00000000fffff984 */ /* 0x000fe20000000800 */
[----:B------:R4:W-:Y:S04]  /*2e90*/  LDGSTS.E.BYPASS.LTC128B.128 [R2+0x9000], [R4.64] ;  /* 0x0900000004027fae */ /* 0x0009e8000b901d56 */
.L_x_1960:
[----:B------:R-:W-:Y:S05]  /*2ea0*/  BSYNC B0 ;  /* 0x0000000000007941 */ /* 0x000fea0003800000 */
.L_x_1959:
        /* <DEDUP_REMOVED lines=16> */
.L_x_1962:
[----:B------:R-:W-:Y:S05]  /*2fb0*/  BSYNC B0 ;  /* 0x0000000000007941 */ /* 0x000fea0003800000 */
.L_x_1961:
        /* <DEDUP_REMOVED lines=8> */
[----:B----4-:R-:W4:Y:S01]  /*3040*/  LDL R4, [R1+0xa4] ;  /* 0x0000a40001047983 */ /* 0x010f220000100800 */
[----:B------:R-:W-:Y:S02]  /*3050*/  MOV R6, c[0x0][0x370] ;  /* 0x0000dc0000067a02 */ /* 0x000fe40000000f00 */
[----:B------:R-:W-:Y:S01]  /*3060*/  MOV R5, R24 ;  /* 0x0000001800057202 */ /* 0x000fe20000000f00 */
[----:B----4-:R4:W5:Y:S02]  /*3070*/  R2UR UR9, R4 ;  /* 0x00000000040973c2 */ /* 0x01096400000e0000 */
[----:B----4-:R-:W-:-:S05]  /*3080*/  MOV R4, R21 ;  /* 0x0000001500047202 */ /* 0x010fca0000000f00 */
[----:B------:R-:W-:-:S05]  /*3090*/  IMAD.WIDE.U32 R4, R6, 0xc0, R4 ;  /* 0x000000c006047825 */ /* 0x000fca00078e0004 */
[----:B-----5:R-:W-:-:S05]  /*30a0*/  IADD3 R5, R5, UR9, RZ ;  /* 0x0000000905057c10 */ /* 0x020fca000fffe0ff */
[----:B------:R-:W-:Y:S01]  /*30b0*/  @!PT LDS RZ, [RZ] ;  /* 0x00000000fffff984 */ /* 0x000fe20000000800 */
[----:B------:R-:W-:Y:S01]  /*30c0*/  @!PT LDS RZ, [RZ] ;  /* 0x00000000fffff984 */ /* 0x000fe20000000800 */
[----:B------:R-:W-:Y:S01]  /*30d0*/  @!PT LDS RZ, [RZ] ;  /* 0x00000000fffff984 */ /* 0x000fe20000000800 */
[----:B------:R4:W-:Y:S02]  /*30e0*/  LDGSTS.E.BYPASS.LTC128B.128 [R2+0xb000], [R4.64] ;  /* 0x0b00000004027fae */ /* 0x0009e4000b901d56 */
.L_x_1964:
[----:B------:R-:W-:Y:S05]  /*30f0*/  BSYNC B0 ;  /* 0x0000000000007941 */ /* 0x000fea0003800000 */
.L_x_1963:
[----:B------:R-:W-:Y:S01]  /*3100*/  PLOP3.LUT P2, PT, PT, PT, UP0, 0x80, 0x0 ;  /* 0x000000000000781c */ /* 0x000fe20003f4f008 */
[----:B------:R-:W-:Y:S01]  /*3110*/  BSSY B0, `(.L_x_1965) ;  /* 0x0000015000007945 */ /* 0x000fe20003800000 */
[----:B----4-:R-:W-:-:S04]  /*3120*/  IADD3 R4, R7, 0x2000, RZ ;  /* 0x0000200007047810 */ /* 0x010fc80007ffe0ff */
        /* <DEDUP_REMOVED lines=19> */
.L_x_1966:
[----:B------:R-:W-:Y:S05]  /*3260*/  BSYNC B0 ;  /* 0x0000000000007941 */ /* 0x000fea0003800000 */
.L_x_1965:
        /* <DEDUP_REMOVED lines=20> */
.L_x_1968:
[----:B------:R-:W-:Y:S05]  /*33b0*/  BSYNC B0 ;  /* 0x0000000000007941 */ /* 0x000fea0003800000 */
.L_x_1967:
        /* <DEDUP_REMOVED lines=20> */
.L_x_1970:
[----:B------:R-:W-:Y:S05]  /*3500*/  BSYNC B0 ;  /* 0x0000000000007941 */ /* 0x000fea0003800000 */
.L_x_1969:
        /* <DEDUP_REMOVED lines=23> */
.L_x_1972:
[----:B------:R-:W-:Y:S05]  /*3680*/  BSYNC B0 ;  /* 0x0000000000007941 */ /* 0x000fea0003800000 */
.L_x_1971:
        /* <DEDUP_REMOVED lines=27> */
[----:B------:R-:W2:Y:S03]  /*3840*/  @!P1 LDG.E R24, [R8.64] ;  /* 0x0000001608189981 */ /* 0x000ea6000c1e1900 */
[----:B------:R-:W-:-:S05]  /*3850*/  IADD3.X R5, R5, UR14, RZ, P0, !PT ;  /* 0x0000000e05057c10 */ /* 0x000fca00087fe4ff */
[----:B------:R1:W5:Y:S04]  /*3860*/  @!P3 LDG.E R25, [R4.64+0x100] ;  /* 0x000100160419b981 */ /* 0x000368000c1e1900 */
        /* <DEDUP_REMOVED lines=10> */
[----:B--2---:R1:W-:Y:S04]  /*3910*/  STL [R1+0x1c], R24 ;  /* 0x00001c1801007387 */ /* 0x0043e80000100800 */
[----:B-----5:R1:W-:Y:S04]  /*3920*/  STL [R1+0x18], R25 ;  /* 0x0000181901007387 */ /* 0x0203e80000100800 */
        /* <DEDUP_REMOVED lines=18> */
.L_x_1974:
[----:B------:R-:W-:Y:S05]  /*3a50*/  BSYNC B0 ;  /* 0x0000000000007941 */ /* 0x000fea0003800000 */
.L_x_1973:
        /* <DEDUP_REMOVED lines=21> */
.L_x_1976:
[----:B------:R-:W-:Y:S05]  /*3bb0*/  BSYNC B0 ;  /* 0x0000000000007941 */ /* 0x000fea0003800000 */
.L_x_1975:
        /* <DEDUP_REMOVED lines=21> */
.L_x_1978:
[----:B------:R-:W-:Y:S05]  /*3d10*/  BSYNC B0 ;  /* 0x0000000000007941 */ /* 0x000fea0003800000 */
.L_x_1977:
        /* <DEDUP_REMOVED lines=21> */
.L_x_1980:
[----:B------:R-:W-:Y:S05]  /*3e70*/  BSYNC B0 ;  /* 0x0000000000007941 */ /* 0x000fea0003800000 */
.L_x_1979:
        /* <DEDUP_REMOVED lines=29> */
.L_x_1982:
[----:B------:R-:W-:Y:S05]  /*4050*/  BSYNC B0 ;  /* 0x0000000000007941 */ /* 0x000fea0003800000 */
.L_x_1981:
        /* <DEDUP_REMOVED lines=20> */
.L_x_1984:
[----:B------:R-:W-:Y:S05]  /*41a0*/  BSYNC B0 ;  /* 0x0000000000007941 */ /* 0x000fea0003800000 */
.L_x_1983:
        /* <DEDUP_REMOVED lines=20> */
.L_x_1986:
[----:B------:R-:W-:Y:S05]  /*42f0*/  BSYNC B0 ;  /* 0x0000000000007941 */ /* 0x000fea0003800000 */
.L_x_1985:
        /* <DEDUP_REMOVED lines=19> */
.L_x_1988:
[----:B------:R-:W-:Y:S05]  /*4430*/  BSYNC B0 ;  /* 0x0000000000007941 */ /* 0x000fea0003800000 */
.L_x_1987:
[----:B------:R-:W-:Y:S01]  /*4440*/  LEA.HI R0, R20, R19, RZ, 0x4 ;  /* 0x0000001314007211 */ /* 0x000fe200078f20ff */
[----:B------:R-:W-:Y:S01]  /*4450*/  IMAD.SHL.U32 R6, R21, 0x4, RZ ;  /* 0x0000000415067824 */ /* 0x000fe200078e00ff */
[----:B------:R-:W0:Y:S01]  /*4460*/  LDGDEPBAR ;  /* 0x00000000000079af */ /* 0x000e220000000000 */
[----:B------:R-:W-:Y:S01]  /*4470*/  IMAD.MOV.U32 R171, RZ, RZ, 0x20 ;  /* 0x00000020ffab7424 */ /* 0x000fe200078e00ff */
[----:B------:R-:W-:Y:S01]  /*4480*/  LOP3.LUT R0, R0, 0xfffffff0, RZ, 0xc0, !PT ;  /* 0xfffffff000007812 */ /* 0x000fe200078ec0ff */
[----:B------:R-:W-:Y:S01]  /*4490*/  IMAD.MOV.U32 R165, RZ, RZ, 0x40 ;  /* 0x00000040ffa57424 */ /* 0x000fe200078e00ff */
[----:B------:R-:W-:Y:S01]  /*44a0*/  MOV R252, R174 ;  /* 0x000000ae00fc7202 */ /* 0x000fe20000000f00 */
[----:B------:R-:W-:Y:S01]  /*44b0*/  CS2R R126, SRZ ;  /* 0x00000000007e7805 */ /* 0x000fe2000001ff00 */
[----:B------:R-:W-:Y:S01]  /*44c0*/  CS2R R124, SRZ ;  /* 0x00000000007c7805 */ /* 0x000fe2000001ff00 */
[----:B------:R-:W-:Y:S01]  /*44d0*/  IMAD.IADD R0, R19, 0x1, -R0 ;  /* 0x0000000113007824 */ /* 0x000fe200078e0a00 */
[----:B------:R-:W-:Y:S01]  /*44e0*/  CS2R R130, SRZ ;  /* 0x0000000000827805 */ /* 0x000fe2000001ff00 */
[----:B------:R-:W-:Y:S01]  /*44f0*/  CS2R R128, SRZ ;  /* 0x0000000000807805 */ /* 0x000fe2000001ff00 */
[----:B------:R-:W-:Y:S01]  /*4500*/  CS2R R122, SRZ ;  /* 0x00000000007a7805 */ /* 0x000fe2000001ff00 */
[----:B------:R-:W-:Y:S01]  /*4510*/  CS2R R120, SRZ ;  /* 0x0000000000787805 */ /* 0x000fe2000001ff00 */
[----:B-1234-:R-:W-:Y:S01]  /*4520*/  SHF.R.S32.HI R2, RZ, 0x1f, R0 ;  /* 0x0000001fff027819 */ /* 0x01efe20000011400 */
        /* <DEDUP_REMOVED lines=23> */
[----:B------:R-:W-:Y:S01]  /*46a0*/  IADD3 R0, R172, 0x2000, RZ ;  /* 0x00002000ac007810 */ /* 0x000fe20007ffe0ff */
[----:B------:R-:W-:Y:S01]  /*46b0*/  IMAD.MOV.U32 R2, RZ, RZ, c[0x0][0x22c] ;  /* 0x00008b00ff027624 */ /* 0x000fe200078e00ff */
[----:B------:R-:W-:Y:S01]  /*46c0*/  CS2R R88, SRZ ;  /* 0x0000000000587805 */ /* 0x000fe2000001ff00 */
[----:B------:R-:W-:Y:S01]  /*46d0*/  CS2R R86, SRZ ;  /* 0x0000000000567805 */ /* 0x000fe2000001ff00 */
[----:B------:R-:W-:Y:S01]  /*46e0*/  SEL R0, R0, R172, !P2 ;  /* 0x000000ac00007207 */ /* 0x000fe20005000000 */
[----:B------:R-:W-:Y:S01]  /*46f0*/  IMAD R2, R2, c[0x0][0x1c0], RZ ;  /* 0x0000700002027a24 */ /* 0x000fe200078e02ff */
[----:B------:R-:W-:Y:S01]  /*4700*/  CS2R R84, SRZ ;  /* 0x0000000000547805 */ /* 0x000fe2000001ff00 */
[----:B------:R-:W-:Y:S01]  /*4710*/  CS2R R78, SRZ ;  /* 0x00000000004e7805 */ /* 0x000fe2000001ff00 */
[----:B------:R-:W-:Y:S01]  /*4720*/  CS2R R76, SRZ ;  /* 0x00000000004c7805 */ /* 0x000fe2000001ff00 */
[----:B------:R-:W-:Y:S01]  /*4730*/  IMAD.SHL.U32 R164, R0, 0x2, RZ ;  /* 0x0000000200a47824 */ /* 0x000fe200078e00ff */
[C---:B------:R-:W-:Y:S01]  /*4740*/  SHF.L.U32 R5, R2.reuse, 0x4, RZ ;  /* 0x0000000402057819 */ /* 0x040fe200000006ff */
[----:B------:R-:W-:Y:S01]  /*4750*/  IMAD.SHL.U32 R4, R2, 0x8, RZ ;  /* 0x0000000802047824 */ /* 0x000fe200078e00ff */
[----:B------:R-:W-:Y:S01]  /*4760*/  CS2R R82, SRZ ;  /* 0x0000000000527805 */ /* 0x000fe2000001ff00 */
[----:B------:R-:W-:Y:S01]  /*4770*/  CS2R R80, SRZ ;  /* 0x0000000000507805 */ /* 0x000fe2000001ff00 */
[----:B------:R-:W-:Y:S01]  /*4780*/  IADD3 R0, R5, 0x20, RZ ;  /* 0x0000002005007810 */ /* 0x000fe20007ffe0ff */
[----:B------:R-:W-:Y:S01]  /*4790*/  CS2R R74, SRZ ;  /* 0x00000000004a7805 */ /* 0x000fe2000001ff00 */
[----:B------:R-:W-:Y:S01]  /*47a0*/  SHF.L.U64.HI R5, R21, 0x2, R15 ;  /* 0x0000000215057819 */ /* 0x000fe2000001020f */
[----:B------:R-:W-:Y:S01]  /*47b0*/  CS2R R72, SRZ ;  /* 0x0000000000487805 */ /* 0x000fe2000001ff00 */
[----:B------:R-:W-:Y:S01]  /*47c0*/  CS2R R70, SRZ ;  /* 0x0000000000467805 */ /* 0x000fe2000001ff00 */
[C---:B------:R-:W-:Y:S01]  /*47d0*/  IMAD.IADD R0, R4.reuse, 0x1, R0 ;  /* 0x0000000104007824 */ /* 0x040fe200078e0200 */
[----:B------:R-:W-:Y:S01]  /*47e0*/  CS2R R68, SRZ ;  /* 0x0000000000447805 */ /* 0x000fe2000001ff00 */
[----:B------:R-:W-:Y:S01]  /*47f0*/  SEL R171, R171, 0xffffffe0, !P0 ;  /* 0xffffffe0abab7807 */ /* 0x000fe20004000000 */
[----:B------:R-:W-:Y:S01]  /*4800*/  ULDC UR13, c[0x0][0x2e4] ;  /* 0x0000b900000d7ab9 */ /* 0x000fe20000000800 */
[----:B------:R-:W-:Y:S01]  /*4810*/  IMAD.IADD R0, R4, 0x1, R0 ;  /* 0x0000000104007824 */ /* 0x000fe200078e0200 */
[----:B------:R-:W-:-:S04]  /*4820*/  SEL R165, R165, 0xffffffc0, !P1 ;  /* 0xffffffc0a5a57807 */ /* 0x000fc80004800000 */
[----:B------:R-:W-:-:S05]  /*4830*/  IADD3 R0, R4, R0, RZ ;  /* 0x0000000004007210 */ /* 0x000fca0007ffe0ff */
[----:B------:R-:W-:-:S05]  /*4840*/  IMAD.IADD R0, R4, 0x1, R0 ;  /* 0x0000000104007824 */ /* 0x000fca00078e0200 */
[----:B------:R1:W-:Y:S02]  /*4850*/  STL [R1+0x48], R0 ;  /* 0x0000480001007387 */ /* 0x0003e40000100800 */
[----:B-1----:R-:W-:-:S05]  /*4860*/  IMAD.IADD R0, R4, 0x1, R0 ;  /* 0x0000000104007824 */ /* 0x002fca00078e0200 */
[----:B------:R1:W-:Y:S02]  /*4870*/  STL [R1+0x44], R0 ;  /* 0x0000440001007387 */ /* 0x0003e40000100800 */
[----:B-1----:R-:W-:-:S05]  /*4880*/  IMAD.IADD R0, R4, 0x1, R0 ;  /* 0x0000000104007824 */ /* 0x002fca00078e0200 */
[C---:B------:R-:W-:Y:S01]  /*4890*/  IADD3 R2, R4.reuse, R0, RZ ;  /* 0x0000000004027210 */ /* 0x040fe20007ffe0ff */
[----:B------:R1:W-:Y:S04]  /*48a0*/  STL [R1+0x40], R0 ;  /* 0x0000400001007387 */ /* 0x0003e80000100800 */
[----:B------:R2:W-:Y:S04]  /*48b0*/  STL [R1+0x5c], R5 ;  /* 0x00005c0501007387 */ /* 0x0005e80000100800 */
[----:B------:R3:W-:Y:S04]  /*48c0*/  STL [R1+0x3c], R2 ;  /* 0x00003c0201007387 */ /* 0x0007e80000100800 */
[----:B------:R-:W-:Y:S01]  /*48d0*/  STL [R1+0x58], R6 ;  /* 0x0000580601007387 */ /* 0x000fe20000100800 */
[----:B-1----:R-:W-:Y:S01]  /*48e0*/  IADD3 R0, R21, -0x80, RZ ;  /* 0xffffff8015007810 */ /* 0x002fe20007ffe0ff */
[----:B--2---:R-:W-:-:S04]  /*48f0*/  IMAD.IADD R5, R4, 0x1, R2 ;  /* 0x0000000104057824 */ /* 0x004fc800078e0202 */
[----:B---3--:R-:W-:Y:S01]  /*4900*/  IMAD.SHL.U32 R2, R0, 0x4, RZ ;  /* 0x0000000400027824 */ /* 0x008fe200078e00ff */
[C---:B------:R-:W-:Y:S01]  /*4910*/  IADD3 R0, R4.reuse, R5, RZ ;  /* 0x0000000504007210 */ /* 0x040fe20007ffe0ff */
[----:B------:R-:W-:Y:S04]  /*4920*/  STL [R1+0x38], R5 ;  /* 0x0000380501007387 */ /* 0x000fe80000100800 */
[----:B------:R-:W-:Y:S04]  /*4930*/  STL [R1+0x54], R2 ;  /* 0x0000540201007387 */ /* 0x000fe80000100800 */
        /* <DEDUP_REMOVED lines=9> */
.L_x_1993:
[----:B------:R-:W0:Y:S01]  /*49d0*/  LDGDEPBAR ;  /* 0x00000000000079af */ /* 0x000e220000000000 */
[----:B-1----:R-:W-:Y:S01]  /*49e0*/  IADD3 R0, R170, R171, RZ ;  /* 0x000000abaa007210 */ /* 0x002fe20007ffe0ff */
[----:B------:R-:W-:Y:S01]  /*49f0*/  USHF.L.U32 UR11, UR19, 0x7, URZ ;  /* 0x00000007130b7899 */ /* 0x000fe2000800063f */
[----:B------:R-:W-:Y:S03]  /*4a00*/  MOV R199, R197 ;  /* 0x000000c500c77202 */ /* 0x000fe60000000f00 */
[----:B------:R-:W-:Y:S02]  /*4a10*/  UIADD3 UR10, UR11, UR12, URZ ;  /* 0x0000000c0b0a7290 */ /* 0x000fe4000fffe03f */
[----:B------:R-:W2:Y:S02]  /*4a20*/  LDL R181, [R1+0x58] ;  /* 0x0000580001b57983 */ /* 0x000ea40000100800 */
[----:B------:R-:W-:Y:S02]  /*4a30*/  UIADD3 UR8, -UR6, 0x80, UR10 ;  /* 0x0000008006087890 */ /* 0x000fe4000fffe10a */
[----:B------:R-:W3:Y:S02]  /*4a40*/  LDL R2, [R1+0x5c] ;  /* 0x00005c0001027983 */ /* 0x000ee40000100800 */
        /* <DEDUP_REMOVED lines=20> */
[-C--:B------:R-:W-:Y:S07]  /*4b90*/  HMMA.16816.F32.BF16 R20, R64, R32.reuse, RZ ;  /* 0x000000204014723c */ /* 0x080fee00000418ff */
[----:B------:R-:W1:Y:S01]  /*4ba0*/  LDSM.16.M88.4 R152, [R169+0xd000] ;  /* 0x00d00000a998783b */ /* 0x000e620000000200 */
[C---:B------:R-:W-:Y:S07]  /*4bb0*/  HMMA.16816.F32.BF16 R24, R60.reuse, R32, RZ ;  /* 0x000000203c18723c */ /* 0x040fee00000418ff */
[----:B------:R-:W1:Y:S01]  /*4bc0*/  LDSM.16.M88.4 R156, [R169+0xd800] ;  /* 0x00d80000a99c783b */ /* 0x000e620000000200 */
[-C--:B----4-:R-:W-:Y:S01]  /*4bd0*/  IADD3 R0, R0, R165.reuse, RZ ;  /* 0x000000a500007210 */ /* 0x090fe20007ffe0ff */
        /* <DEDUP_REMOVED lines=22> */
[----:B------:R-:W4:Y:S04]  /*4d40*/  LDSM.16.M88.4 R148, [R148+0x2000] ;  /* 0x002000009494783b */ /* 0x000f280000000200 */
[-C--:B------:R-:W-:Y:S08]  /*4d50*/  HMMA.16816.F32.BF16 R36, R136, R152.reuse, R36 ;  /* 0x000000988824723c */ /* 0x080ff00000041824 */
[C---:B------:R-:W-:Y:S08]  /*4d60*/  HMMA.16816.F32.BF16 R40, R144.reuse, R152, R40 ;  /* 0x000000989028723c */ /* 0x040ff00000041828 */
[-C--:B------:R-:W-:Y:S08]  /*4d70*/  HMMA.16816.F32.BF16 R44, R144, R154.reuse, R44 ;  /* 0x0000009a902c723c */ /* 0x080ff0000004182c */
[C---:B------:R-:W-:Y:S01]  /*4d80*/  HMMA.16816.F32.BF16 R48, R136.reuse, R154, R48 ;  /* 0x0000009a8830723c */ /* 0x040fe20000041830 */
[----:B------:R-:W2:Y:S07]  /*4d90*/  LDSM.16.M88.4 R152, [R167+0xc800] ;  /* 0x00c80000a798783b */ /* 0x000eae0000000200 */
[-C--:B------:R-:W-:Y:S08]  /*4da0*/  HMMA.16816.F32.BF16 R52, R136, R156.reuse, R52 ;  /* 0x0000009c8834723c */ /* 0x080ff00000041834 */
[C---:B------:R-:W-:Y:S08]  /*4db0*/  HMMA.16816.F32.BF16 R56, R144.reuse, R156, R56 ;  /* 0x0000009c9038723c */ /* 0x040ff00000041838 */
[-C--:B------:R-:W-:Y:S01]  /*4dc0*/  HMMA.16816.F32.BF16 R60, R144, R158.reuse, R60 ;  /* 0x0000009e903c723c */ /* 0x080fe2000004183c */
[----:B------:R-:W2:Y:S07]  /*4dd0*/  LDSM.16.M88.4 R144, [R167+0xd000] ;  /* 0x00d00000a790783b */ /* 0x000eae0000000200 */
[----:B------:R-:W-:Y:S01]  /*4de0*/  HMMA.16816.F32.BF16 R64, R136, R158, R64 ;  /* 0x0000009e8840723c */ /* 0x000fe20000041840 */
[----:B------:R-:W-:Y:S07]  /*4df0*/  LDSM.16.M88.4 R136, [R0] ;  /* 0x000000000088783b */ /* 0x000fee0000000200 */
[-C--:B-1----:R-:W-:Y:S01]  /*4e00*/  HMMA.16816.F32.BF16 R4, R132, R140.reuse, R4 ;  /* 0x0000008c8404723c */ /* 0x082fe20000041804 */
[----:B------:R-:W1:Y:S07]  /*4e10*/  LDSM.16.M88.4 R156, [R168+0xc000] ;  /* 0x00c00000a89c783b */ /* 0x000e6e0000000200 */
[C---:B----4-:R-:W-:Y:S08]  /*4e20*/  HMMA.16816.F32.BF16 R8, R148.reuse, R140, R8 ;  /* 0x0000008c9408723c */ /* 0x050ff00000041808 */
[-C--:B------:R-:W-:Y:S08]  /*4e30*/  HMMA.16816.F32.BF16 R12, R148, R142.reuse, R12 ;  /* 0x0000008e940c723c */ /* 0x080ff0000004180c */
[C---:B------:R-:W-:Y:S01]  /*4e40*/  HMMA.16816.F32.BF16 R16, R132.reuse, R142, R16 ;  /* 0x0000008e8410723c */ /* 0x040fe20000041810 */
[----:B------:R-:W4:Y:S07]  /*4e50*/  LDSM.16.M88.4 R140, [R0+0x2000] ;  /* 0x00200000008c783b */ /* 0x000f2e0000000200 */
[-C--:B--2---:R-:W-:Y:S08]  /*4e60*/  HMMA.16816.F32.BF16 R20, R132, R152.reuse, R20 ;  /* 0x000000988414723c */ /* 0x084ff00000041814 */
        /* <DEDUP_REMOVED lines=33> */
[----:B------:R-:W1:Y:S01]  /*5080*/  MUFU.TANH R155, R6 ;  /* 0x00000006009b7308 */ /* 0x000e620000002400 */
[----:B------:R-:W-:Y:S09]  /*5090*/  FMUL.FTZ R19, R19, c[0x0][0x2ec] ;  /* 0x0000bb0013137a20 */ /* 0x000ff20000410000 */
[----:B------:R3:W1:Y:S01]  /*50a0*/  MUFU.TANH R162, R9 ;  /* 0x0000000900a27308 */ /* 0x0006620000002400 */
[----:B----4-:R-:W-:Y:S09]  /*50b0*/  IADD3 R8, P0, R181, UR17, RZ ;  /* 0x00000011b5087c10 */ /* 0x010ff2000ff1e0ff */
[----:B------:R4:W1:Y:S10]  /*50c0*/  MUFU.TANH R154, R7 ;  /* 0x00000007009a7308 */ /* 0x0008740000002400 */
[----:B------:R-:W1:Y:S01]  /*50d0*/  MUFU.TANH R161, R10 ;  /* 0x0000000a00a17308 */ /* 0x000e620000002400 */
[----:B---3--:R-:W-:Y:S02]  /*50e0*/  IADD3.X R9, R2, UR16, RZ, P0, !PT ;  /* 0x0000001002097c10 */ /* 0x008fe400087fe4ff */
[----:B------:R-:W-:Y:S03]  /*50f0*/  PLOP3.LUT P0, PT, PT, PT, UP0, 0x80, 0x0 ;  /* 0x000000000000781c */ /* 0x000fe60003f0f008 */
[----:B------:R3:W5:Y:S04]  /*5100*/  LDG.E R150, [R8.64] ;  /* 0x0000001608967981 */ /* 0x000768000c1e1900 */
[----:B------:R3:W1:Y:S01]  /*5110*/  MUFU.TANH R160, R11 ;  /* 0x0000000b00a07308 */ /* 0x0006620000002400 */
[----:B------:R3:W5:Y:S04]  /*5120*/  LDG.E R149, [R8.64+0x20] ;  /* 0x0000201608957981 */ /* 0x000768000c1e1900 */
[----:B----4-:R-:W4:Y:S05]  /*5130*/  LDSM.16.M88.4 R4, [R168+0xc800] ;  /* 0x00c80000a804783b */ /* 0x010f2a0000000200 */
[----:B------:R1:W1:Y:S03]  /*5140*/  MUFU.TANH R180, R12 ;  /* 0x0000000c00b47308 */ /* 0x0002660000002400 */
[----:B------:R3:W5:Y:S04]  /*5150*/  LDG.E R148, [R8.64+0x100] ;  /* 0x0001001608947981 */ /* 0x000768000c1e1900 */
[----:B------:R3:W5:Y:S03]  /*5160*/  LDG.E R144, [R8.64+0x120] ;  /* 0x0001201608907981 */ /* 0x000766000c1e1900 */
[----:B------:R1:W1:Y:S10]  /*5170*/  MUFU.TANH R175, R13 ;  /* 0x0000000d00af7308 */ /* 0x0002740000002400 */
[----:B------:R1:W1:Y:S10]  /*5180*/  MUFU.TANH R159, R14 ;  /* 0x0000000e009f7308 */ /* 0x0002740000002400 */
[----:B------:R1:W1:Y:S01]  /*5190*/  MUFU.TANH R158, R15 ;  /* 0x0000000f009e7308 */ /* 0x0002620000002400 */
[----:B---3--:R-:W3:Y:S01]  /*51a0*/  LDSM.16.M88.4 R8, [R168+0xd000] ;  /* 0x00d00000a808783b */ /* 0x008ee20000000200 */
[-C--:B----4-:R-:W-:Y:S08]  /*51b0*/  HMMA.16816.F32.BF16 R20, R136, R4.reuse, R20 ;  /* 0x000000048814723c */ /* 0x090ff00000041814 */
[----:B------:R4:W1:Y:S01]  /*51c0*/  MUFU.TANH R177, R16 ;  /* 0x0000001000b17308 */ /* 0x0008620000002400 */
[C---:B------:R-:W-:Y:S09]  /*51d0*/  HMMA.16816.F32.BF16 R24, R140.reuse, R4, R24 ;  /* 0x000000048c18723c */ /* 0x040ff20000041818 */
[----:B------:R4:W1:Y:S01]  /*51e0*/  MUFU.TANH R176, R17 ;  /* 0x0000001100b07308 */ /* 0x0008620000002400 */
[-C--:B------:R-:W-:Y:S09]  /*51f0*/  HMMA.16816.F32.BF16 R28, R140, R6.reuse, R28 ;  /* 0x000000068c1c723c */ /* 0x080ff2000004181c */
[----:B------:R4:W1:Y:S01]  /*5200*/  MUFU.TANH R179, R18 ;  /* 0x0000001200b37308 */ /* 0x0008620000002400 */
[C---:B------:R-:W-:Y:S01]  /*5210*/  HMMA.16816.F32.BF16 R32, R136.reuse, R6, R32 ;  /* 0x000000068820723c */ /* 0x040fe20000041820 */
[----:B------:R-:W1:Y:S03]  /*5220*/  LDSM.16.M88.4 R4, [R168+0xd800] ;  /* 0x00d80000a804783b */ /* 0x000e660000000200 */
[----:B------:R-:W-:Y:S02]  /*5230*/  FMUL.FTZ R20, R20, c[0x0][0x2ec] ;  /* 0x0000bb0014147a20 */ /* 0x000fe40000410000 */
[----:B------:R-:W-:Y:S02]  /*5240*/  FMUL.FTZ R21, R21, c[0x0][0x2ec] ;  /* 0x0000bb0015157a20 */ /* 0x000fe40000410000 */
[----:B------:R-:W-:Y:S01]  /*5250*/  FMUL.FTZ R22, R22, c[0x0][0x2ec] ;  /* 0x0000bb0016167a20 */ /* 0x000fe20000410000 */
[----:B------:R4:W1:Y:S03]  /*5260*/  MUFU.TANH R178, R19 ;  /* 0x0000001300b27308 */ /* 0x0008660000002400 */
[----:B------:R-:W-:Y:S01]  /*5270*/  FMUL.FTZ R23, R23, c[0x0][0x2ec] ;  /* 0x0000bb0017177a20 */ /* 0x000fe20000410000 */
[-C--:B---3--:R-:W-:Y:S03]  /*5280*/  HMMA.16816.F32.BF16 R36, R136, R8.reuse, R36 ;  /* 0x000000088824723c */ /* 0x088fe60000041824 */
[----:B------:R-:W-:Y:S02]  /*5290*/  FMUL.FTZ R24, R24, c[0x0][0x2ec] ;  /* 0x0000bb0018187a20 */ /* 0x000fe40000410000 */
[----:B------:R-:W-:Y:S01]  /*52a0*/  FMUL.FTZ R25, R25, c[0x0][0x2ec] ;  /* 0x0000bb0019197a20 */ /* 0x000fe20000410000 */
[----:B------:R4:W3:Y:S01]  /*52b0*/  MUFU.TANH R187, R20 ;  /* 0x0000001400bb7308 */ /* 0x0008e20000002400 */
[----:B------:R-:W-:Y:S01]  /*52c0*/  FMUL.FTZ R26, R26, c[0x0][0x2ec] ;  /* 0x0000bb001a1a7a20 */ /* 0x000fe20000410000 */
[C---:B------:R-:W-:Y:S04]  /*52d0*/  HMMA.16816.F32.BF16 R40, R140.reuse, R8, R40 ;  /* 0x000000088c28723c */ /* 0x040fe80000041828 */
[----:B------:R-:W-:Y:S02]  /*52e0*/  FMUL.FTZ R27, R27, c[0x0][0x2ec] ;  /* 0x0000bb001b1b7a20 */ /* 0x000fe40000410000 */
[----:B------:R-:W-:Y:S02]  /*52f0*/  FMUL.FTZ R28, R28, c[0x0][0x2ec] ;  /* 0x0000bb001c1c7a20 */ /* 0x000fe40000410000 */
[----:B------:R4:W2:Y:S01]  /*5300*/  MUFU.TANH R183, R21 ;  /* 0x0000001500b77308 */ /* 0x0008a20000002400 */
[-C--:B------:R-:W-:Y:S03]  /*5310*/  HMMA.16816.F32.BF16 R44, R140, R10.reuse, R44 ;  /* 0x0000000a8c2c723c */ /* 0x080fe6000004182c */
[----:B------:R-:W-:Y:S02]  /*5320*/  FMUL.FTZ R29, R29, c[0x0][0x2ec] ;  /* 0x0000bb001d1d7a20 */ /* 0x000fe40000410000 */
[----:B------:R-:W-:Y:S02]  /*5330*/  FMUL.FTZ R30, R30, c[0x0][0x2ec] ;  /* 0x0000bb001e1e7a20 */ /* 0x000fe40000410000 */
[----:B------:R-:W-:Y:S01]  /*5340*/  FMUL.FTZ R31, R31, c[0x0][0x2ec] ;  /* 0x0000bb001f1f7a20 */ /* 0x000fe20000410000 */
[C---:B------:R-:W-:Y:S01]  /*5350*/  HMMA.16816.F32.BF16 R48, R136.reuse, R10, R48 ;  /* 0x0000000a8830723c */ /* 0x040fe20000041830 */
[----:B------:R4:W2:Y:S03]  /*5360*/  MUFU.TANH R182, R22 ;  /* 0x0000001600b67308 */ /* 0x0008a60000002400 */
[----:B------:R-:W-:Y:S02]  /*5370*/  FMUL.FTZ R32, R32, c[0x0][0x2ec] ;  /* 0x0000bb0020207a20 */ /* 0x000fe40000410000 */
[----:B------:R-:W-:Y:S02]  /*5380*/  FMUL.FTZ R33, R33, c[0x0][0x2ec] ;  /* 0x0000bb0021217a20 */ /* 0x000fe40000410000 */
[-C--:B-1----:R-:W-:Y:S03]  /*5390*/  HMMA.16816.F32.BF16 R52, R136, R4.reuse, R52 ;  /* 0x000000048834723c */ /* 0x082fe60000041834 */
[----:B------:R4:W1:Y:S01]  /*53a0*/  MUFU.TANH R181, R23 ;  /* 0x0000001700b57308 */ /* 0x0008620000002400 */
[----:B------:R-:W-:Y:S02]  /*53b0*/  FMUL.FTZ R34, R34, c[0x0][0x2ec] ;  /* 0x0000bb0022227a20 */ /* 0x000fe40000410000 */
[----:B------:R-:W-:Y:S02]  /*53c0*/  FMUL.FTZ R35, R35, c[0x0][0x2ec] ;  /* 0x0000bb0023237a20 */ /* 0x000fe40000410000 */
[C---:B------:R-:W-:Y:S04]  /*53d0*/  HMMA.16816.F32.BF16 R56, R140.reuse, R4, R56 ;  /* 0x000000048c38723c */ /* 0x040fe80000041838 */
[----:B------:R-:W-:Y:S01]  /*53e0*/  FMUL.FTZ R36, R36, c[0x0][0x2ec] ;  /* 0x0000bb0024247a20 */ /* 0x000fe20000410000 */
[----:B------:R4:W1:Y:S01]  /*53f0*/  MUFU.TANH R188, R24 ;  /* 0x0000001800bc7308 */ /* 0x0008620000002400 */
[----:B------:R-:W-:Y:S02]  /*5400*/  FMUL.FTZ R37, R37, c[0x0][0x2ec] ;  /* 0x0000bb0025257a20 */ /* 0x000fe40000410000 */
[-C--:B------:R-:W-:Y:S04]  /*5410*/  HMMA.16816.F32.BF16 R60, R140, R6.reuse, R60 ;  /* 0x000000068c3c723c */ /* 0x080fe8000004183c */
[----:B------:R-:W-:Y:S02]  /*5420*/  FMUL.FTZ R38, R38, c[0x0][0x2ec] ;  /* 0x0000bb0026267a20 */ /* 0x000fe40000410000 */
[----:B------:R-:W-:Y:S01]  /*5430*/  FMUL.FTZ R39, R39, c[0x0][0x2ec] ;  /* 0x0000bb0027277a20 */ /* 0x000fe20000410000 */
[----:B------:R4:W1:Y:S01]  /*5440*/  MUFU.TANH R186, R25 ;  /* 0x0000001900ba7308 */ /* 0x0008620000002400 */
[----:B------:R-:W-:Y:S04]  /*5450*/  HMMA.16816.F32.BF16 R64, R136, R6, R64 ;  /* 0x000000068840723c */ /* 0x000fe80000041840 */
[----:B------:R-:W-:Y:S02]  /*5460*/  FMUL.FTZ R40, R40, c[0x0][0x2ec] ;  /* 0x0000bb0028287a20 */ /* 0x000fe40000410000 */
[----:B------:R-:W-:Y:S02]  /*5470*/  FMUL.FTZ R41, R41, c[0x0][0x2ec] ;  /* 0x0000bb0029297a20 */ /* 0x000fe40000410000 */
[----:B------:R-:W-:Y:S01]  /*5480*/  FMUL.FTZ R42, R42, c[0x0][0x2ec] ;  /* 0x0000bb002a2a7a20 */ /* 0x000fe20000410000 */
[----:B------:R4:W1:Y:S03]  /*5490*/  MUFU.TANH R185, R26 ;  /* 0x0000001a00b97308 */ /* 0x0008660000002400 */
        /* <DEDUP_REMOVED lines=67> */
[----:B-1234-:R-:W-:Y:S01]  /*58d0*/  MOV R58, R218 ;  /* 0x000000da003a7202 */ /* 0x01efe20000000f00 */
[----:B------:R-:W-:Y:S01]  /*58e0*/  UIADD3 UR11, UR11, 0x80, URZ ;  /* 0x000000800b0b7890 */ /* 0x000fe2000fffe03f */
[----:B------:R-:W-:Y:S01]  /*58f0*/  MOV R65, R222 ;  /* 0x000000de00417202 */ /* 0x000fe20000000f00 */
[----:B------:R-:W-:Y:S01]  /*5900*/  IMAD.MOV.U32 R56, RZ, RZ, R220 ;  /* 0x000000ffff387224 */ /* 0x000fe200078e00dc */
[----:B------:R-:W-:Y:S01]  /*5910*/  MOV R67, R226 ;  /* 0x000000e200437202 */ /* 0x000fe20000000f00 */
[----:B------:R-:W-:Y:S01]  /*5920*/  IMAD.MOV.U32 R63, RZ, RZ, R224 ;  /* 0x000000ffff3f7224 */ /* 0x000fe200078e00e0 */
[----:B------:R-:W-:Y:S01]  /*5930*/  MOV R134, R229 ;  /* 0x000000e500867202 */ /* 0x000fe20000000f00 */
        /* <DEDUP_REMOVED lines=67> */
.L_x_1989:
[----:B--23--:R-:W2:Y:S01]  /*5d70*/  LDL R0, [R1+0x50] ;  /* 0x0000500001007983 */ /* 0x00cea20000100800 */
[----:B------:R-:W-:Y:S03]  /*5d80*/  UMOV UR13, UR9 ;  /* 0x00000009000d7c82 */ /* 0x000fe60008000000 */
[----:B------:R-:W3:Y:S01]  /*5d90*/  LDL R8, [R1+0x68] ;  /* 0x0000680001087983 */ /* 0x000ee20000100800 */
[----:B--2---:R-:W-:Y:S01]  /*5da0*/  IADD3 R2, R0, UR8, RZ ;  /* 0x0000000800027c10 */ /* 0x004fe2000fffe0ff */
[----:B------:R-:W-:Y:S01]  /*5db0*/  UIADD3 UR8, -UR9, UR6, -UR12 ;  /* 0x0000000609087290 */ /* 0x000fe2000fffe90c */
[----:B------:R-:W-:Y:S02]  /*5dc0*/  IMAD.U32 R0, RZ, RZ, UR19 ;  /* 0x00000013ff007e24 */ /* 0x000fe4000f8e00ff */
[C---:B------:R-:W-:Y:S02]  /*5dd0*/  IADD3 R4, R2.reuse, 0x8, RZ ;  /* 0x0000000802047810 */ /* 0x040fe40007ffe0ff */
[----:B----4-:R-:W-:Y:S01]  /*5de0*/  IADD3 R22, R2, 0x40, RZ ;  /* 0x0000004002167810 */ /* 0x010fe20007ffe0ff */
[----:B---3--:R-:W-:Y:S01]  /*5df0*/  IMAD R0, R0, 0x80, R8 ;  /* 0x0000008000007824 */ /* 0x008fe200078e0208 */
        /* <DEDUP_REMOVED lines=11> */
[----:B------:R-:W-:Y:S02]  /*5eb0*/  IADD3 R16, R0, 0x11, RZ ;  /* 0x0000001100107810 */ /* 0x000fe40007ffe0ff */
        /* <DEDUP_REMOVED lines=24> */
[----:B------:R-:W-:Y:S02]  /*6040*/  IADD3 R8, R0, 0x31, RZ ;  /* 0x0000003100087810 */ /* 0x000fe40007ffe0ff */
        /* <DEDUP_REMOVED lines=8> */
[C---:B------:R-:W-:Y:S02]  /*60d0*/  IADD3 R7, R0.reuse, 0x38, RZ ;  /* 0x0000003800077810 */ /* 0x040fe40007ffe0ff */
[----:B------:R-:W-:Y:S02]  /*60e0*/  IADD3 R6, R0, 0x39, RZ ;  /* 0x0000003900067810 */ /* 0x000fe40007ffe0ff */
[----:B------:R-:W-:Y:S02]  /*60f0*/  FSEL R40, R187, -INF , !P6 ;  /* 0xff800000bb287808 */ /* 0x000fe40007000000 */
[-C--:B------:R-:W-:Y:S02]  /*6100*/  ISETP.GE.AND P6, PT, R11, R2.reuse, PT ;  /* 0x000000020b00720c */ /* 0x080fe40003fc6270 */
[----:B------:R-:W-:Y:S02]  /*6110*/  FSEL R41, R183, -INF , !P5 ;  /* 0xff800000b7297808 */ /* 0x000fe40006800000 */
[-C--:B------:R-:W-:Y:S02]  /*6120*/  ISETP.GE.AND P5, PT, R10, R2.reuse, PT ;  /* 0x000000020a00720c */ /* 0x080fe40003fa6270 */
[----:B-1----:R-:W-:Y:S02]  /*6130*/  FSEL R42, R196, -INF , !P4 ;  /* 0xff800000c42a7808 */ /* 0x002fe40006000000 */
        /* <DEDUP_REMOVED lines=81> */
[----:B------:R-:W-:Y:S02]  /*6650*/  IADD3 R52, R21, UR8, RZ ;  /* 0x0000000815347c10 */ /* 0x000fe4000fffe0ff */
        /* <DEDUP_REMOVED lines=13> */
[-C--:B------:R-:W-:Y:S02]  /*6730*/  ISETP.GE.OR P3, PT, R16, R5.reuse, !P3 ;  /* 0x000000051000720c */ /* 0x080fe40005f66670 */
[----:B------:R-:W-:Y:S02]  /*6740*/  FSEL R25, R188, -INF , !P4 ;  /* 0xff800000bc197808 */ /* 0x000fe40006000000 */
[----:B------:R-:W-:Y:S02]  /*6750*/  ISETP.GE.AND P4, PT, R11, R2, PT ;  /* 0x000000020b00720c */ /* 0x000fe40003f86270 */
[-C--:B------:R-:W-:Y:S02]  /*6760*/  ISETP.GE.OR P2, PT, R15, R5.reuse, !P2 ;  /* 0x000000050f00720c */ /* 0x080fe40005746670 */
[-C--:B------:R-:W-:Y:S02]  /*6770*/  ISETP.GE.OR P0, PT, R14, R5.reuse, !P0 ;  /* 0x000000050e00720c */ /* 0x080fe40004706670 */
[----:B------:R-:W-:Y:S02]  /*6780*/  IMNMX R4, RZ, R26, !PT ;  /* 0x0000001aff047217 */ /* 0x000fe40007800200 */
        /* <DEDUP_REMOVED lines=12> */
[----:B------:R-:W-:Y:S02]  /*6850*/  ISETP.GE.AND P5, PT, R6, R2, PT ;  /* 0x000000020600720c */ /* 0x000fe40003fa6270 */
[----:B------:R-:W-:Y:S02]  /*6860*/  IMNMX R2, R52, UR6, PT ;  /* 0x0000000634027c17 */ /* 0x000fe4000b800200 */
[----:B------:R-:W-:Y:S02]  /*6870*/  FSEL R55, R211, -INF , !P4 ;  /* 0xff800000d3377808 */ /* 0x000fe40006000000 */
[----:B------:R-:W-:Y:S02]  /*6880*/  ISETP.GE.AND P4, PT, R0, R4, PT ;  /* 0x000000040000720c */ /* 0x000fe40003f86270 */
        /* <DEDUP_REMOVED lines=15> */
[----:B------:R-:W-:Y:S02]  /*6980*/  FSEL R63, R224, -INF , !P6 ;  /* 0xff800000e03f7808 */ /* 0x000fe40007000000 */
[-C--:B------:R-:W-:Y:S02]  /*6990*/  ISETP.GE.AND P6, PT, R17, R4.reuse, PT ;  /* 0x000000041100720c */ /* 0x080fe40003fc6270 */
[----:B------:R-:W-:Y:S02]  /*69a0*/  FSEL R65, R222, -INF , !P5 ;  /* 0xff800000de417808 */ /* 0x000fe40006800000 */
[CC--:B------:R-:W-:Y:S02]  /*69b0*/  ISETP.GE.AND P5, PT, R16.reuse, R4.reuse, PT ;  /* 0x000000041000720c */ /* 0x0c0fe40003fa6270 */
        /* <DEDUP_REMOVED lines=38> */
.L_x_1990:
[----:B------:R-:W2:Y:S01]  /*6c20*/  LDL R0, [R1+0x20] ;  /* 0x0000200001007983 */ /* 0x000ea20000100800 */
[----:B------:R-:W-:Y:S01]  /*6c30*/  SHF.L.U32 R145, R173, 0x1, RZ ;  /* 0x00000001ad917819 */ /* 0x000fe200000006ff */
[----:B------:R-:W-:Y:S02]  /*6c40*/  UISETP.GT.AND UP3, UPT, UR7, UR18, UPT ;  /* 0x000000120700728c */ /* 0x000fe4000bf64270 */
[----:B------:R-:W3:Y:S01]  /*6c50*/  LDL R2, [R1+0x24] ;  /* 0x0000240001027983 */ /* 0x000ee20000100800 */
[-C--:B------:R-:W-:Y:S02]  /*6c60*/  IADD3 R147, R171, R145.reuse, RZ ;  /* 0x00000091ab937210 */ /* 0x080fe40007ffe0ff */
[----:B------:R-:W-:Y:S01]  /*6c70*/  IADD3 R146, R165, R145, RZ ;  /* 0x00000091a5927210 */ /* 0x000fe20007ffe0ff */
[----:B------:R-:W4:Y:S04]  /*6c80*/  LDL R8, [R1+0x18] ;  /* 0x0000180001087983 */ /* 0x000f280000100800 */
        /* <DEDUP_REMOVED lines=26> */
[----:B------:R1:W-:Y:S04]  /*6e30*/  STL [R1+0x100], R88 ;  /* 0x0001005801007387 */ /* 0x0003e80000100800 */
[----:B------:R1:W-:Y:S04]  /*6e40*/  STL [R1+0xfc], R87 ;  /* 0x0000fc5701007387 */ /* 0x0003e80000100800 */
        /* <DEDUP_REMOVED lines=10> */
[----:B------:R-:W-:Y:S04]  /*6ef0*/  STL [R1+0xd0], R76 ;  /* 0x0000d04c01007387 */ /* 0x000fe80000100800 */
[----:B------:R-:W-:Y:S04]  /*6f00*/  STL [R1+0xcc], R75 ;  /* 0x0000cc4b01007387 */ /* 0x000fe80000100800 */
[----:B------:R1:W-:Y:S04]  /*6f10*/  STL [R1+0xc8], R74 ;  /* 0x0000c84a01007387 */ /* 0x0003e80000100800 */
[----:B------:R-:W-:Y:S04]  /*6f20*/  STL [R1+0xc4], R73 ;  /* 0x0000c44901007387 */ /* 0x000fe80000100800 */
[----:B------:R-:W-:Y:S04]  /*6f30*/  STL [R1+0xc0], R72 ;  /* 0x0000c04801007387 */ /* 0x000fe80000100800 */
[----:B------:R-:W-:Y:S04]  /*6f40*/  STL [R1+0xbc], R71 ;  /* 0x0000bc4701007387 */ /* 0x000fe80000100800 */
[----:B------:R1:W-:Y:S04]  /*6f50*/  STL [R1+0xb8], R70 ;  /* 0x0000b84601007387 */ /* 0x0003e80000100800 */
[----:B------:R-:W-:Y:S04]  /*6f60*/  STL [R1+0xb4], R69 ;  /* 0x0000b44501007387 */ /* 0x000fe80000100800 */
[----:B------:R-:W-:Y:S04]  /*6f70*/  STL [R1+0xb0], R68 ;  /* 0x0000b04401007387 */ /* 0x000fe80000100800 */
[----:B------:R-:W-:Y:S01]  /*6f80*/  STL [R1+0xac], R3 ;  /* 0x0000ac0301007387 */ /* 0x000fe20000100800 */
[C---:B--2---:R-:W-:Y:S01]  /*6f90*/  FMUL.FTZ R5, R0.reuse, 1.4426950216293334961 ;  /* 0x3fb8aa3b00057820 */ /* 0x044fe20000410000 */
[----:B------:R-:W-:Y:S01]  /*6fa0*/  FSETP.NEU.FTZ.AND P0, PT, R0, -INF , PT ;  /* 0xff8000000000780b */ /* 0x000fe20003f1d000 */
[C---:B---3--:R-:W-:Y:S03]  /*6fb0*/  FMUL.FTZ R4, R2.reuse, 1.4426950216293334961 ;  /* 0x3fb8aa3b02047820 */ /* 0x048fe60000410000 */
[----:B------:R-:W-:Y:S02]  /*6fc0*/  FSEL R5, R5, RZ, P0 ;  /* 0x000000ff05057208 */ /* 0x000fe40000000000 */
[----:B------:R-:W-:Y:S01]  /*6fd0*/  FSETP.NEU.FTZ.AND P0, PT, R2, -INF , PT ;  /* 0xff8000000200780b */ /* 0x000fe20003f1d000 */
[----:B----4-:R-:W-:Y:S02]  /*6fe0*/  FMUL.FTZ R2, R8, 1.4426950216293334961 ;  /* 0x3fb8aa3b08027820 */ /* 0x010fe40000410000 */
[--C-:B------:R-:W-:Y:S01]  /*6ff0*/  FFMA.FTZ R0, R32, c[0x0][0x23c], -R5.reuse ;  /* 0x00008f0020007a23 */ /* 0x100fe20000010805 */
[----:B------:R-:W-:Y:S02]  /*7000*/  FSEL R4, R4, RZ, P0 ;  /* 0x000000ff04047208 */ /* 0x000fe40000000000 */
[----:B------:R-:W-:Y:S01]  /*7010*/  FSETP.NEU.FTZ.AND P0, PT, R8, -INF , PT ;  /* 0xff8000000800780b */ /* 0x000fe20003f1d000 */
[C---:B------:R-:W-:Y:S01]  /*7020*/  FMUL.FTZ R8, R135.reuse, 1.4426950216293334961 ;  /* 0x3fb8aa3b87087820 */ /* 0x040fe20000410000 */
[----:B------:R2:W-:Y:S02]  /*7030*/  MUFU.EX2 R153, R0 ;  /* 0x0000000000997308 */ /* 0x0005e40000000800 */
[----:B------:R-:W-:Y:S02]  /*7040*/  FSEL R2, R2, RZ, P0 ;  /* 0x000000ff02027208 */ /* 0x000fe40000000000 */
[----:B------:R-:W-:Y:S01]  /*7050*/  FSETP.NEU.FTZ.AND P0, PT, R135, -INF , PT ;  /* 0xff8000008700780b */ /* 0x000fe20003f1d000 */
[--C-:B--2---:R-:W-:Y:S05]  /*7060*/  FFMA.FTZ R0, R33, c[0x0][0x23c], -R5.reuse ;  /* 0x00008f0021007a23 */ /* 0x104fea0000010805 */
[----:B------:R2:W-:Y:S02]  /*7070*/  MUFU.EX2 R152, R0 ;  /* 0x0000000000987308 */ /* 0x0005e40000000800 */
[--C-:B--2---:R-:W-:Y:S08]  /*7080*/  FFMA.FTZ R0, R28, c[0x0][0x23c], -R4.reuse ;  /* 0x00008f001c007a23 */ /* 0x104ff00000010804 */
        /* <DEDUP_REMOVED lines=9> */
[----:B--2---:R-:W-:Y:S08]  /*7120*/  FFMA.FTZ R0, R31, c[0x0][0x23c], -R4 ;  /* 0x00008f001f007a23 */ /* 0x004ff00000010804 */
[----:B------:R2:W-:Y:S02]  /*7130*/  MUFU.EX2 R242, R0 ;  /* 0x0000000000f27308 */ /* 0x0005e40000000800 */
[--C-:B--2---:R-:W-:Y:S08]  /*7140*/  FFMA.FTZ R0, R21, c[0x0][0x23c], -R2.reuse ;  /* 0x00008f0015007a23 */ /* 0x104ff00000010802 */
[----:B------:R2:W-:Y:S02]  /*7150*/  MUFU.EX2 R235, R0 ;  /* 0x0000000000eb7308 */ /* 0x0005e40000000800 */
[----:B--2---:R-:W-:Y:S08]  /*7160*/  FFMA.FTZ R0, R22, c[0x0][0x23c], -R2 ;  /* 0x00008f0016007a23 */ /* 0x004ff00000010802 */
[----:B------:R2:W-:Y:S02]  /*7170*/  MUFU.EX2 R234, R0 ;  /* 0x0000000000ea7308 */ /* 0x0005e40000000800 */
[----:B--2---:R-:W-:Y:S02]  /*7180*/  FSEL R0, R8, RZ, P0 ;  /* 0x000000ff08007208 */ /* 0x004fe40000000000 */
[----:B------:R-:W-:Y:S03]  /*7190*/  PLOP3.LUT P0, PT, PT, PT, UP3, 0x80, 0x0 ;  /* 0x000000000000781c */ /* 0x000fe60003f0f038 */
[--C-:B------:R-:W-:Y:S02]  /*71a0*/  FFMA.FTZ R8, R18, c[0x0][0x23c], -R0.reuse ;  /* 0x00008f0012087a23 */ /* 0x100fe40000010800 */
[--C-:B------:R-:W-:Y:S02]  /*71b0*/  FFMA.FTZ R6, R6, c[0x0][0x23c], -R0.reuse ;  /* 0x00008f0006067a23 */ /* 0x100fe40000010800 */
[----:B------:R2:W-:Y:S10]  /*71c0*/  MUFU.EX2 R232, R8 ;  /* 0x0000000800e87308 */ /* 0x0005f40000000800 */
[----:B-1----:R1:W-:Y:S01]  /*71d0*/  MUFU.EX2 R88, R6 ;  /* 0x0000000600587308 */ /* 0x0023e20000000800 */
[--C-:B--2---:R-:W-:Y:S09]  /*71e0*/  FFMA.FTZ R8, R15, c[0x0][0x23c], -R0.reuse ;  /* 0x00008f000f087a23 */ /* 0x104ff20000010800 */
[----:B------:R2:W3:Y:S01]  /*71f0*/  MUFU.EX2 R197, R8 ;  /* 0x0000000800c57308 */ /* 0x0004e20000000800 */
[----:B-1----:R-:W-:Y:S02]  /*7200*/  FFMA.FTZ R6, R7, c[0x0][0x23c], -R0 ;  /* 0x00008f0007067a23 */ /* 0x002fe40000010800 */
[--C-:B------:R-:W-:Y:S07]  /*7210*/  FFMA.FTZ R7, R66, c[0x0][0x23c], -R5.reuse ;  /* 0x00008f0042077a23 */ /* 0x100fee0000010805 */
[----:B------:R1:W-:Y:S10]  /*7220*/  MUFU.EX2 R87, R6 ;  /* 0x0000000600577308 */ /* 0x0003f40000000800 */
[----:B------:R4:W-:Y:S01]  /*7230*/  MUFU.EX2 R82, R7 ;  /* 0x0000000700527308 */ /* 0x0009e20000000800 */
[--C-:B--2---:R-:W-:Y:S09]  /*7240*/  FFMA.FTZ R8, R23, c[0x0][0x23c], -R2.reuse ;  /* 0x00008f0017087a23 */ /* 0x104ff20000010802 */
[----:B------:R2:W-:Y:S01]  /*7250*/  MUFU.EX2 R251, R8 ;  /* 0x0000000800fb7308 */ /* 0x0005e20000000800 */
[--C-:B-1----:R-:W-:Y:S09]  /*7260*/  FFMA.FTZ R6, R132, c[0x0][0x23c], -R5.reuse ;  /* 0x00008f0084067a23 */ /* 0x102ff20000010805 */
[----:B------:R1:W-:Y:S01]  /*7270*/  MUFU.EX2 R81, R6 ;  /* 0x0000000600517308 */ /* 0x0003e20000000800 */
[--C-:B----4-:R-:W-:Y:S09]  /*7280*/  FFMA.FTZ R7, R63, c[0x0][0x23c], -R2.reuse ;  /* 0x00008f003f077a23 */ /* 0x110ff20000010802 */
[----:B------:R3:W-:Y:S01]  /*7290*/  MUFU.EX2 R74, R7 ;  /* 0x00000007004a7308 */ /* 0x0007e20000000800 */
[----:B--2---:R-:W-:Y:S09]  /*72a0*/  FFMA.FTZ R8, R24, c[0x0][0x23c], -R2 ;  /* 0x00008f0018087a23 */ /* 0x004ff20000010802 */
[----:B------:R2:W4:Y:S01]  /*72b0*/  MUFU.EX2 R238, R8 ;  /* 0x0000000800ee7308 */ /* 0x0005220000000800 */
[----:B-1----:R-:W-:Y:S09]  /*72c0*/  FFMA.FTZ R6, R59, c[0x0][0x23c], -R4 ;  /* 0x00008f003b067a23 */ /* 0x002ff20000010804 */
[----:B------:R1:W-:Y:S01]  /*72d0*/  MUFU.EX2 R80, R6 ;  /* 0x0000000600507308 */ /* 0x0003e20000000800 */
[----:B---3--:R-:W-:Y:S01]  /*72e0*/  F2FP.BF16.PACK_AB R7, R197, R232 ;  /* 0x000000e8c507723e */ /* 0x008fe200000010ff */
[----:B--2---:R-:W-:Y:S08]  /*72f0*/  FFMA.FTZ R8, R16, c[0x0][0x23c], -R0 ;  /* 0x00008f0010087a23 */ /* 0x004ff00000010800 */
[----:B------:R2:W-:Y:S01]  /*7300*/  MUFU.EX2 R237, R8 ;  /* 0x0000000800ed7308 */ /* 0x0005e20000000800 */
[----:B-1----:R-:W-:Y:S09]  /*7310*/  FFMA.FTZ R6, R60, c[0x0][0x23c], -R4 ;  /* 0x00008f003c067a23 */ /* 0x002ff20000010804 */
[----:B------:R1:W-:Y:S01]  /*7320*/  MUFU.EX2 R79, R6 ;  /* 0x00000006004f7308 */ /* 0x0003e20000000800 */
[----:B--2---:R-:W-:Y:S09]  /*7330*/  FFMA.FTZ R8, R17, c[0x0][0x23c], -R0 ;  /* 0x00008f0011087a23 */ /* 0x004ff20000010800 */
[----:B------:R2:W-:Y:S01]  /*7340*/  MUFU.EX2 R236, R8 ;  /* 0x0000000800ec7308 */ /* 0x0005e20000000800 */
[--C-:B-1----:R-:W-:Y:S09]  /*7350*/  FFMA.FTZ R6, R133, c[0x0][0x23c], -R5.reuse ;  /* 0x00008f0085067a23 */ /* 0x102ff20000010805 */
[----:B------:R1:W-:Y:S01]  /*7360*/  MUFU.EX2 R70, R6 ;  /* 0x0000000600467308 */ /* 0x0003e20000000800 */
[--C-:B--2---:R-:W-:Y:S09]  /*7370*/  FFMA.FTZ R8, R40, c[0x0][0x23c], -R5.reuse ;  /* 0x00008f0028087a23 */ /* 0x104ff20000010805 */
[----:B------:R2:W-:Y:S01]  /*7380*/  MUFU.EX2 R21, R8 ;  /* 0x0000000800157308 */ /* 0x0005e20000000800 */
[----:B-1----:R-:W-:Y:S05]  /*7390*/  F2FP.BF16.PACK_AB R6, R152, R153 ;  /* 0x000000999806723e */ /* 0x002fea00000010ff */
[----:B------:R1:W-:Y:S01]  /*73a0*/  STS [R243+0x1c000], R6 ;  /* 0x01c00006f3007388 */ /* 0x0003e20000000800 */
[--C-:B--2---:R-:W-:Y:S04]  /*73b0*/  FFMA.FTZ R8, R41, c[0x0][0x23c], -R5.reuse ;  /* 0x00008f0029087a23 */ /* 0x104fe80000010805 */
[----:B------:R2:W-:Y:S01]  /*73c0*/  MUFU.EX2 R113, R8 ;  /* 0x0000000800717308 */ /* 0x0005e20000000800 */
[----:B-1----:R-:W-:Y:S01]  /*73d0*/  F2FP.BF16.PACK_AB R6, R242, R241 ;  /* 0x000000f1f206723e */ /* 0x002fe200000010ff */
[--C-:B--2---:R-:W-:Y:S08]  /*73e0*/  FFMA.FTZ R8, R34, c[0x0][0x23c], -R4.reuse ;  /* 0x00008f0022087a23 */ /* 0x104ff00000010804 */
[----:B------:R1:W-:Y:S02]  /*73f0*/  MUFU.EX2 R112, R8 ;  /* 0x0000000800707308 */ /* 0x0003e40000000800 */
[--C-:B-1----:R-:W-:Y:S08]  /*7400*/  FFMA.FTZ R8, R35, c[0x0][0x23c], -R4.reuse ;  /* 0x00008f0023087a23 */ /* 0x102ff00000010804 */
[----:B------:R1:W2:Y:S02]  /*7410*/  MUFU.EX2 R111, R8 ;  /* 0x00000008006f7308 */ /* 0x0002a40000000800 */
[--C-:B-1----:R-:W-:Y:S08]  /*7420*/  FFMA.FTZ R8, R42, c[0x0][0x23c], -R5.reuse ;  /* 0x00008f002a087a23 */ /* 0x102ff00000010805 */
[----:B------:R1:W-:Y:S02]  /*7430*/  MUFU.EX2 R102, R8 ;  /* 0x0000000800667308 */ /* 0x0003e40000000800 */
[--C-:B-1----:R-:W-:Y:S08]  /*7440*/  FFMA.FTZ R8, R43, c[0x0][0x23c], -R5.reuse ;  /* 0x00008f002b087a23 */ /* 0x102ff00000010805 */
[----:B------:R1:W-:Y:S02]  /*7450*/  MUFU.EX2 R101, R8 ;  /* 0x0000000800657308 */ /* 0x0003e40000000800 */
[--C-:B-1----:R-:W-:Y:S08]  /*7460*/  FFMA.FTZ R8, R36, c[0x0][0x23c], -R4.reuse ;  /* 0x00008f0024087a23 */ /* 0x102ff00000010804 */
[----:B------:R1:W-:Y:S02]  /*7470*/  MUFU.EX2 R100, R8 ;  /* 0x0000000800647308 */ /* 0x0003e40000000800 */
[----:B-1----:R-:W-:Y:S08]  /*7480*/  FFMA.FTZ R8, R37, c[0x0][0x23c], -R4 ;  /* 0x00008f0025087a23 */ /* 0x002ff00000010804 */
[----:B------:R1:W-:Y:S02]  /*7490*/  MUFU.EX2 R99, R8 ;  /* 0x0000000800637308 */ /* 0x0003e40000000800 */
[--C-:B-1----:R-:W-:Y:S08]  /*74a0*/  FFMA.FTZ R8, R25, c[0x0][0x23c], -R2.reuse ;  /* 0x00008f0019087a23 */ /* 0x102ff00000010802 */
[----:B------:R1:W-:Y:S02]  /*74b0*/  MUFU.EX2 R110, R8 ;  /* 0x00000008006e7308 */ /* 0x0003e40000000800 */
[----:B-1----:R-:W-:Y:S08]  /*74c0*/  FFMA.FTZ R8, R26, c[0x0][0x23c], -R2 ;  /* 0x00008f001a087a23 */ /* 0x002ff00000010802 */
[----:B------:R1:W-:Y:S02]  /*74d0*/  MUFU.EX2 R109, R8 ;  /* 0x00000008006d7308 */ /* 0x0003e40000000800 */
[--C-:B-1----:R-:W-:Y:S02]  /*74e0*/  FFMA.FTZ R8, R12, c[0x0][0x23c], -R0.reuse ;  /* 0x00008f000c087a23 */ /* 0x102fe40000010800 */
[--C-:B------:R-:W-:Y:S06]  /*74f0*/  FFMA.FTZ R12, R51, c[0x0][0x23c], -R5.reuse ;  /* 0x00008f00330c7a23 */ /* 0x100fec0000010805 */
[----:B------:R1:W-:Y:S10]  /*7500*/  MUFU.EX2 R108, R8 ;  /* 0x00000008006c7308 */ /* 0x0003f40000000800 */
[----:B------:R-:W-:Y:S01]  /*7510*/  MUFU.EX2 R86, R12 ;  /* 0x0000000c00567308 */ /* 0x000fe20000000800 */
[----:B-1----:R-:W-:Y:S09]  /*7520*/  FFMA.FTZ R8, R13, c[0x0][0x23c], -R0 ;  /* 0x00008f000d087a23 */ /* 0x002ff20000010800 */
[----:B------:R1:W-:Y:S02]  /*7530*/  MUFU.EX2 R107, R8 ;  /* 0x00000008006b7308 */ /* 0x0003e40000000800 */
[--C-:B-1----:R-:W-:Y:S08]  /*7540*/  FFMA.FTZ R8, R27, c[0x0][0x23c], -R2.reuse ;  /* 0x00008f001b087a23 */ /* 0x102ff00000010802 */
[----:B------:R1:W-:Y:S02]  /*7550*/  MUFU.EX2 R106, R8 ;  /* 0x00000008006a7308 */ /* 0x0003e40000000800 */
[----:B-1----:R-:W-:Y:S08]  /*7560*/  FFMA.FTZ R8, R44, c[0x0][0x23c], -R2 ;  /* 0x00008f002c087a23 */ /* 0x002ff00000010802 */
[----:B------:R1:W-:Y:S02]  /*7570*/  MUFU.EX2 R105, R8 ;  /* 0x0000000800697308 */ /* 0x0003e40000000800 */
[--C-:B-1----:R-:W-:Y:S08]  /*7580*/  FFMA.FTZ R8, R14, c[0x0][0x23c], -R0.reuse ;  /* 0x00008f000e087a23 */ /* 0x102ff00000010800 */
[----:B------:R1:W-:Y:S02]  /*7590*/  MUFU.EX2 R104, R8 ;  /* 0x0000000800687308 */ /* 0x0003e40000000800 */
[--C-:B-1----:R-:W-:Y:S02]  /*75a0*/  FFMA.FTZ R8, R9, c[0x0][0x23c], -R0.reuse ;  /* 0x00008f0009087a23 */ /* 0x102fe40000010800 */
[--C-:B------:R-:W-:Y:S06]  /*75b0*/  FFMA.FTZ R9, R54, c[0x0][0x23c], -R5.reuse ;  /* 0x00008f0036097a23 */ /* 0x100fec0000010805 */
[----:B------:R1:W-:Y:S10]  /*75c0*/  MUFU.EX2 R103, R8 ;  /* 0x0000000800677308 */ /* 0x0003f40000000800 */
[----:B------:R3:W-:Y:S01]  /*75d0*/  MUFU.EX2 R85, R9 ;  /* 0x0000000900557308 */ /* 0x0007e20000000800 */
[--C-:B-1----:R-:W-:Y:S09]  /*75e0*/  FFMA.FTZ R8, R53, c[0x0][0x23c], -R5.reuse ;  /* 0x00008f0035087a23 */ /* 0x102ff20000010805 */
[----:B------:R1:W-:Y:S01]  /*75f0*/  MUFU.EX2 R98, R8 ;  /* 0x0000000800627308 */ /* 0x0003e20000000800 */
[----:B---3--:R-:W-:Y:S09]  /*7600*/  FFMA.FTZ R9, R56, c[0x0][0x23c], -R0 ;  /* 0x00008f0038097a23 */ /* 0x008ff20000010800 */
[----:B------:R-:W-:Y:S01]  /*7610*/  MUFU.EX2 R72, R9 ;  /* 0x0000000900487308 */ /* 0x000fe20000000800 */
[--C-:B-1----:R-:W-:Y:S02]  /*7620*/  FFMA.FTZ R8, R57, c[0x0][0x23c], -R5.reuse ;  /* 0x00008f0039087a23 */ /* 0x102fe40000010805 */
[----:B------:R-:W-:Y:S07]  /*7630*/  FFMA.FTZ R5, R134, c[0x0][0x23c], -R5 ;  /* 0x00008f0086057a23 */ /* 0x000fee0000010805 */
[----:B------:R1:W-:Y:S10]  /*7640*/  MUFU.EX2 R97, R8 ;  /* 0x0000000800617308 */ /* 0x0003f40000000800 */
[----:B------:R3:W-:Y:S01]  /*7650*/  MUFU.EX2 R69, R5 ;  /* 0x0000000500457308 */ /* 0x0007e20000000800 */
[--C-:B-1----:R-:W-:Y:S09]  /*7660*/  FFMA.FTZ R8, R46, c[0x0][0x23c], -R4.reuse ;  /* 0x00008f002e087a23 */ /* 0x102ff20000010804 */
[----:B------:R1:W-:Y:S01]  /*7670*/  MUFU.EX2 R96, R8 ;  /* 0x0000000800607308 */ /* 0x0003e20000000800 */
[--C-:B---3--:R-:W-:Y:S09]  /*7680*/  FFMA.FTZ R5, R64, c[0x0][0x23c], -R4.reuse ;  /* 0x00008f0040057a23 */ /* 0x108ff20000010804 */
[----:B------:R3:W-:Y:S01]  /*7690*/  MUFU.EX2 R68, R5 ;  /* 0x0000000500447308 */ /* 0x0007e20000000800 */
[--C-:B-1----:R-:W-:Y:S09]  /*76a0*/  FFMA.FTZ R8, R48, c[0x0][0x23c], -R4.reuse ;  /* 0x00008f0030087a23 */ /* 0x102ff20000010804 */
[----:B------:R1:W-:Y:S01]  /*76b0*/  MUFU.EX2 R95, R8 ;  /* 0x00000008005f7308 */ /* 0x0003e20000000800 */
[----:B---3--:R-:W-:Y:S05]  /*76c0*/  F2FP.BF16.PACK_AB R5, R233, R151 ;  /* 0x00000097e905723e */ /* 0x008fea00000010ff */
[----:B------:R4:W-:Y:S04]  /*76d0*/  STS [R243+0x1c400], R5 ;  /* 0x01c40005f3007388 */ /* 0x0009e80000000800 */
[----:B------:R2:W-:Y:S01]  /*76e0*/  STS [R246+0x1c400], R6 ;  /* 0x01c40006f6007388 */ /* 0x0005e20000000800 */
[--C-:B-1----:R-:W-:Y:S04]  /*76f0*/  FFMA.FTZ R8, R45, c[0x0][0x23c], -R4.reuse ;  /* 0x00008f002d087a23 */ /* 0x102fe80000010804 */
[----:B------:R1:W-:Y:S01]  /*7700*/  MUFU.EX2 R84, R8 ;  /* 0x0000000800547308 */ /* 0x0003e20000000800 */
[----:B----4-:R-:W-:Y:S02]  /*7710*/  F2FP.BF16.PACK_AB R5, R238, R251 ;  /* 0x000000fbee05723e */ /* 0x010fe400000010ff */
[----:B--2---:R-:W-:Y:S01]  /*7720*/  F2FP.BF16.PACK_AB R6, R111, R112 ;  /* 0x000000706f06723e */ /* 0x004fe200000010ff */
[--C-:B-1----:R-:W-:Y:S02]  /*7730*/  FFMA.FTZ R8, R47, c[0x0][0x23c], -R4.reuse ;  /* 0x00008f002f087a23 */ /* 0x102fe40000010804 */
[----:B------:R-:W-:Y:S04]  /*7740*/  FFMA.FTZ R4, R67, c[0x0][0x23c], -R4 ;  /* 0x00008f0043047a23 */ /* 0x000fe80000010804 */
[----:B------:R1:W-:Y:S10]  /*7750*/  MUFU.EX2 R83, R8 ;  /* 0x0000000800537308 */ /* 0x0003f40000000800 */
[----:B------:R2:W-:Y:S01]  /*7760*/  MUFU.EX2 R3, R4 ;  /* 0x0000000400037308 */ /* 0x0005e20000000800 */
[--C-:B-1----:R-:W-:Y:S09]  /*7770*/  FFMA.FTZ R8, R49, c[0x0][0x23c], -R2.reuse ;  /* 0x00008f0031087a23 */ /* 0x102ff20000010802 */
[----:B------:R1:W-:Y:S01]  /*7780*/  MUFU.EX2 R94, R8 ;  /* 0x00000008005e7308 */ /* 0x0003e20000000800 */
[--C-:B--2---:R-:W-:Y:S09]  /*7790*/  FFMA.FTZ R4, R61, c[0x0][0x23c], -R2.reuse ;  /* 0x00008f003d047a23 */ /* 0x104ff20000010802 */
[----:B------:R2:W-:Y:S01]  /*77a0*/  MUFU.EX2 R78, R4 ;  /* 0x00000004004e7308 */ /* 0x0005e20000000800 */
[--C-:B-1----:R-:W-:Y:S09]  /*77b0*/  FFMA.FTZ R8, R50, c[0x0][0x23c], -R2.reuse ;  /* 0x00008f0032087a23 */ /* 0x102ff20000010802 */
[----:B------:R1:W-:Y:S01]  /*77c0*/  MUFU.EX2 R93, R8 ;  /* 0x00000008005d7308 */ /* 0x0003e20000000800 */
[----:B--2---:R-:W-:Y:S09]  /*77d0*/  FFMA.FTZ R4, R62, c[0x0][0x23c], -R2 ;  /* 0x00008f003e047a23 */ /* 0x004ff20000010802 */
[----:B------:R2:W-:Y:S01]  /*77e0*/  MUFU.EX2 R77, R4 ;  /* 0x00000004004d7308 */ /* 0x0005e20000000800 */
[--C-:B-1----:R-:W-:Y:S09]  /*77f0*/  FFMA.FTZ R8, R10, c[0x0][0x23c], -R0.reuse ;  /* 0x00008f000a087a23 */ /* 0x102ff20000010800 */
[----:B------:R1:W-:Y:S01]  /*7800*/  MUFU.EX2 R92, R8 ;  /* 0x00000008005c7308 */ /* 0x0003e20000000800 */
[--C-:B--2---:R-:W-:Y:S09]  /*7810*/  FFMA.FTZ R4, R19, c[0x0][0x23c], -R0.reuse ;  /* 0x00008f0013047a23 */ /* 0x104ff20000010800 */
[----:B------:R2:W-:Y:S01]  /*7820*/  MUFU.EX2 R76, R4 ;  /* 0x00000004004c7308 */ /* 0x0005e20000000800 */
[--C-:B-1----:R-:W-:Y:S09]  /*7830*/  FFMA.FTZ R8, R11, c[0x0][0x23c], -R0.reuse ;  /* 0x00008f000b087a23 */ /* 0x102ff20000010800 */
[----:B------:R1:W-:Y:S01]  /*7840*/  MUFU.EX2 R91, R8 ;  /* 0x00000008005b7308 */ /* 0x0003e20000000800 */
[--C-:B--2---:R-:W-:Y:S02]  /*7850*/  FFMA.FTZ R4, R20, c[0x0][0x23c], -R0.reuse ;  /* 0x00008f0014047a23 */ /* 0x104fe40000010800 */
[----:B------:R-:W-:Y:S07]  /*7860*/  FFMA.FTZ R0, R58, c[0x0][0x23c], -R0 ;  /* 0x00008f003a007a23 */ /* 0x000fee0000010800 */
[----:B------:R2:W-:Y:S10]  /*7870*/  MUFU.EX2 R75, R4 ;  /* 0x00000004004b7308 */ /* 0x0005f40000000800 */
[----:B------:R-:W-:Y:S01]  /*7880*/  MUFU.EX2 R71, R0 ;  /* 0x0000000000477308 */ /* 0x000fe20000000800 */
[--C-:B-1----:R-:W-:Y:S09]  /*7890*/  FFMA.FTZ R8, R55, c[0x0][0x23c], -R2.reuse ;  /* 0x00008f0037087a23 */ /* 0x102ff20000010802 */
[----:B------:R1:W-:Y:S01]  /*78a0*/  MUFU.EX2 R90, R8 ;  /* 0x00000008005a7308 */ /* 0x0003e20000000800 */
[----:B--2---:R-:W-:Y:S05]  /*78b0*/  F2FP.BF16.PACK_AB R4, R240, R239 ;  /* 0x000000eff004723e */ /* 0x004fea00000010ff */
[----:B------:R2:W-:Y:S04]  /*78c0*/  STS [R246+0x1c000], R4 ;  /* 0x01c00004f6007388 */ /* 0x0005e80000000800 */
[----:B------:R3:W-:Y:S01]  /*78d0*/  STS [R243+0x1e400], R7 ;  /* 0x01e40007f3007388 */ /* 0x0007e20000000800 */
[--C-:B-1----:R-:W-:Y:S02]  /*78e0*/  FFMA.FTZ R8, R52, c[0x0][0x23c], -R2.reuse ;  /* 0x00008f0034087a23 */ /* 0x102fe40000010802 */
[----:B------:R-:W-:Y:S02]  /*78f0*/  FFMA.FTZ R2, R65, c[0x0][0x23c], -R2 ;  /* 0x00008f0041027a23 */ /* 0x000fe40000010802 */
[----:B------:R1:W4:Y:S01]  /*7900*/  MUFU.EX2 R89, R8 ;  /* 0x0000000800597308 */ /* 0x0003220000000800 */
[----:B--2---:R-:W-:Y:S09]  /*7910*/  F2FP.BF16.PACK_AB R4, R236, R237 ;  /* 0x000000edec04723e */ /* 0x004ff200000010ff */
[----:B------:R2:W2:Y:S01]  /*7920*/  MUFU.EX2 R73, R2 ;  /* 0x0000000200497308 */ /* 0x0004a20000000800 */
[----:B---3--:R-:W-:Y:S02]  /*7930*/  F2FP.BF16.PACK_AB R7, R113, R21 ;  /* 0x000000157107723e */ /* 0x008fe400000010ff */
[----:B-1----:R-:W-:Y:S02]  /*7940*/  F2FP.BF16.PACK_AB R8, R234, R235 ;  /* 0x000000ebea08723e */ /* 0x002fe400000010ff */
[----:B----4-:R-:W-:Y:S03]  /*7950*/  F2FP.BF16.PACK_AB R0, R89, R90 ;  /* 0x0000005a5900723e */ /* 0x010fe600000010ff */
[----:B------:R-:W-:Y:S04]  /*7960*/  STS [R243+0x1e000], R8 ;  /* 0x01e00008f3007388 */ /* 0x000fe80000000800 */
[----:B------:R1:W-:Y:S01]  /*7970*/  STS [R246+0x1e400], R4 ;  /* 0x01e40004f6007388 */ /* 0x0003e20000000800 */
[----:B--2---:R-:W-:Y:S03]  /*7980*/  F2FP.BF16.PACK_AB R2, R99, R100 ;  /* 0x000000646302723e */ /* 0x004fe600000010ff */
[----:B------:R2:W-:Y:S04]  /*7990*/  STS [R246+0x1e000], R5 ;  /* 0x01e00005f6007388 */ /* 0x0005e80000000800 */
[----:B------:R3:W-:Y:S04]  /*79a0*/  STS [R250+0x1c000], R7 ;  /* 0x01c00007fa007388 */ /* 0x0007e80000000800 */
[----:B------:R4:W-:Y:S04]  /*79b0*/  STS [R250+0x1c400], R6 ;  /* 0x01c40006fa007388 */ /* 0x0009e80000000800 */
[----:B------:R4:W-:Y:S01]  /*79c0*/  STS [R249+0x1c400], R2 ;  /* 0x01c40002f9007388 */ /* 0x0009e20000000800 */
[----:B-1----:R-:W-:Y:S02]  /*79d0*/  F2FP.BF16.PACK_AB R4, R101, R102 ;  /* 0x000000666504723e */ /* 0x002fe400000010ff */
[----:B--2---:R-:W-:Y:S03]  /*79e0*/  F2FP.BF16.PACK_AB R5, R109, R110 ;  /* 0x0000006e6d05723e */ /* 0x004fe600000010ff */
[----:B------:R1:W-:Y:S01]  /*79f0*/  STS [R249+0x1c000], R4 ;  /* 0x01c00004f9007388 */ /* 0x0003e20000000800 */
[----:B---3--:R-:W-:Y:S03]  /*7a00*/  F2FP.BF16.PACK_AB R7, R107, R108 ;  /* 0x0000006c6b07723e */ /* 0x008fe600000010ff */
[----:B------:R2:W-:Y:S01]  /*7a10*/  STS [R250+0x1e000], R5 ;  /* 0x01e00005fa007388 */ /* 0x0005e20000000800 */
[----:B----4-:R-:W-:Y:S03]  /*7a20*/  F2FP.BF16.PACK_AB R6, R105, R106 ;  /* 0x0000006a6906723e */ /* 0x010fe600000010ff */
[----:B------:R-:W-:Y:S01]  /*7a30*/  STS [R250+0x1e400], R7 ;  /* 0x01e40007fa007388 */ /* 0x000fe20000000800 */
[----:B------:R-:W-:Y:S03]  /*7a40*/  F2FP.BF16.PACK_AB R2, R95, R96 ;  /* 0x000000605f02723e */ /* 0x000fe600000010ff */
[----:B------:R3:W-:Y:S01]  /*7a50*/  STS [R249+0x1e000], R6 ;  /* 0x01e00006f9007388 */ /* 0x0007e20000000800 */
[----:B-1----:R-:W-:Y:S02]  /*7a60*/  F2FP.BF16.PACK_AB R4, R97, R98 ;  /* 0x000000626104723e */ /* 0x002fe400000010ff */
[----:B--2---:R-:W-:Y:S05]  /*7a70*/  F2FP.BF16.PACK_AB R5, R103, R104 ;  /* 0x000000686705723e */ /* 0x004fea00000010ff */
[----:B------:R1:W-:Y:S01]  /*7a80*/  STS [R249+0x1e400], R5 ;  /* 0x01e40005f9007388 */ /* 0x0003e20000000800 */
[----:B---3--:R-:W-:Y:S03]  /*7a90*/  F2FP.BF16.PACK_AB R6, R93, R94 ;  /* 0x0000005e5d06723e */ /* 0x008fe600000010ff */
[----:B------:R2:W-:Y:S04]  /*7aa0*/  STS [R244+0x1c000], R4 ;  /* 0x01c00004f4007388 */ /* 0x0005e80000000800 */
[----:B------:R3:W-:Y:S01]  /*7ab0*/  STS [R244+0x1c400], R2 ;  /* 0x01c40002f4007388 */ /* 0x0007e20000000800 */
[----:B-1----:R-:W-:Y:S02]  /*7ac0*/  F2FP.BF16.PACK_AB R5, R91, R92 ;  /* 0x0000005c5b05723e */ /* 0x002fe400000010ff */
[----:B--2---:R-:W-:Y:S02]  /*7ad0*/  F2FP.BF16.PACK_AB R4, R85, R86 ;  /* 0x000000565504723e */ /* 0x004fe400000010ff */
[----:B---3--:R-:W-:Y:S03]  /*7ae0*/  F2FP.BF16.PACK_AB R2, R83, R84 ;  /* 0x000000545302723e */ /* 0x008fe600000010ff */
        /* <DEDUP_REMOVED lines=21> */
[----:B------:R1:W-:Y:S04]  /*7c40*/  STS [R247+0x1e000], R2 ;  /* 0x01e00002f7007388 */ /* 0x0003e80000000800 */
[----:B------:R2:W-:Y:S04]  /*7c50*/  STS [R247+0x1e400], R0 ;  /* 0x01e40000f7007388 */ /* 0x0005e80000000800 */
[----:B------:R-:W-:Y:S08]  /*7c60*/  LDSM.16.M88.4 R64, [R145+0x8000] ;  /* 0x008000009140783b */ /* 0x000ff00000000200 */
[----:B------:R-:W3:Y:S08]  /*7c70*/  LDSM.16.M88.4 R16, [R166+0x10000] ;  /* 0x01000000a610783b */ /* 0x000ef00000000200 */
[----:B------:R-:W4:Y:S01]  /*7c80*/  LDSM.16.M88.4 R60, [R145+0xa000] ;  /* 0x00a00000913c783b */ /* 0x000f220000000200 */
[----:B-1----:R-:W-:Y:S01]  /*7c90*/  MOV R2, R21 ;  /* 0x0000001500027202 */ /* 0x002fe20000000f00 */
[----:B--2---:R-:W-:Y:S06]  /*7ca0*/  FFMA.FTZ R0, -R154, R154, 1 ;  /* 0x3f8000009a007423 */ /* 0x004fec000001019a */
[----:B------:R-:W1:Y:S01]  /*7cb0*/  LDSM.16.M88.4 R32, [R166+0x10800] ;  /* 0x01080000a620783b */ /* 0x000e620000000200 */
[----:B------:R-:W-:Y:S07]  /*7cc0*/  FMUL.FTZ R0, R0, c[0x0][0x2ec] ;  /* 0x0000bb0000007a20 */ /* 0x000fee0000410000 */
[----:B------:R-:W2:Y:S08]  /*7cd0*/  LDSM.16.M88.4 R48, [R166+0x11000] ;  /* 0x01100000a630783b */ /* 0x000eb00000000200 */
[----:B------:R-:W1:Y:S01]  /*7ce0*/  LDSM.16.M88.4 R132, [R166+0x11800] ;  /* 0x01180000a684783b */ /* 0x000e620000000200 */
[-C--:B---3--:R-:W-:Y:S07]  /*7cf0*/  HMMA.16816.F32.BF16 R4, R64, R16.reuse, RZ ;  /* 0x000000104004723c */ /* 0x088fee00000418ff */
[----:B------:R-:W-:Y:S01]  /*7d00*/  LDSM.16.M88.4 R136, [R147+0x8000] ;  /* 0x008000009388783b */ /* 0x000fe20000000200 */
[C---:B----4-:R-:W-:Y:S07]  /*7d10*/  HMMA.16816.F32.BF16 R8, R60.reuse, R16, RZ ;  /* 0x000000103c08723c */ /* 0x050fee00000418ff */
[----:B------:R-:W3:Y:S01]  /*7d20*/  LDSM.16.M88.4 R140, [R169+0x10000] ;  /* 0x01000000a98c783b */ /* 0x000ee20000000200 */
[-C--:B------:R-:W-:Y:S08]  /*7d30*/  HMMA.16816.F32.BF16 R12, R60, R18.reuse, RZ ;  /* 0x000000123c0c723c */ /* 0x080ff000000418ff */
[C---:B------:R-:W-:Y:S08]  /*7d40*/  HMMA.16816.F32.BF16 R16, R64.reuse, R18, RZ ;  /* 0x000000124010723c */ /* 0x040ff000000418ff */
[-C--:B-1----:R-:W-:Y:S08]  /*7d50*/  HMMA.16816.F32.BF16 R20, R64, R32.reuse, RZ ;  /* 0x000000204014723c */ /* 0x082ff000000418ff */
[C---:B------:R-:W-:Y:S08]  /*7d60*/  HMMA.16816.F32.BF16 R24, R60.reuse, R32, RZ ;  /* 0x000000203c18723c */ /* 0x040ff000000418ff */
[-C--:B------:R-:W-:Y:S08]  /*7d70*/  HMMA.16816.F32.BF16 R28, R60, R34.reuse, RZ ;  /* 0x000000223c1c723c */ /* 0x080ff000000418ff */
[C---:B------:R-:W-:Y:S08]  /*7d80*/  HMMA.16816.F32.BF16 R32, R64.reuse, R34, RZ ;  /* 0x000000224020723c */ /* 0x040ff000000418ff */
[-C--:B--2---:R-:W-:Y:S08]  /*7d90*/  HMMA.16816.F32.BF16 R36, R64, R48.reuse, RZ ;  /* 0x000000304024723c */ /* 0x084ff000000418ff */
        /* <DEDUP_REMOVED lines=8> */
[-C--:B---3--:R-:W-:Y:S08]  /*7e20*/  HMMA.16816.F32.BF16 R4, R136, R140.reuse, R4 ;  /* 0x0000008c8804723c */ /* 0x088ff00000041804 */
[C---:B-1----:R-:W-:Y:S08]  /*7e30*/  HMMA.16816.F32.BF16 R8, R132.reuse, R140, R8 ;  /* 0x0000008c8408723c */ /* 0x042ff00000041808 */
        /* <DEDUP_REMOVED lines=48> */
[----:B------:R-:W-:Y:S02]  /*8140*/  FADD.FTZ R5, -R150, R5 ;  /* 0x0000000596057221 */ /* 0x000fe40000010100 */
[C---:B------:R-:W-:Y:S02]  /*8150*/  FADD.FTZ R6, -R149.reuse, R6 ;  /* 0x0000000695067221 */ /* 0x040fe40000010100 */
[----:B------:R-:W-:Y:S01]  /*8160*/  FADD.FTZ R7, -R149, R7 ;  /* 0x0000000795077221 */ /* 0x000fe20000010100 */
[----:B------:R-:W-:Y:S01]  /*8170*/  MOV R139, R2 ;  /* 0x00000002008b7202 */ /* 0x000fe20000000f00 */
[----:B------:R-:W-:Y:S03]  /*8180*/  FMUL.FTZ R153, R153, R4 ;  /* 0x0000000499997220 */ /* 0x000fe60000410000 */
[----:B------:R-:W-:Y:S02]  /*8190*/  FMUL.FTZ R152, R152, R5 ;  /* 0x0000000598987220 */ /* 0x000fe40000410000 */
[----:B------:R-:W-:Y:S02]  /*81a0*/  FMUL.FTZ R151, R151, R6 ;  /* 0x0000000697977220 */ /* 0x000fe40000410000 */
[----:B------:R-:W-:Y:S01]  /*81b0*/  FMUL.FTZ R137, R233, R7 ;  /* 0x00000007e9897220 */ /* 0x000fe20000410000 */
[----:B------:R-:W-:Y:S01]  /*81c0*/  MOV R233, R242 ;  /* 0x000000f200e97202 */ /* 0x000fe20000000f00 */
[C---:B------:R-:W-:Y:S01]  /*81d0*/  FADD.FTZ R8, -R148.reuse, R8 ;  /* 0x0000000894087221 */ /* 0x040fe20000010100 */
[----:B------:R-:W1:Y:S01]  /*81e0*/  LDSM.16.M88.4 R4, [R168+0x10800] ;  /* 0x01080000a804783b */ /* 0x000e620000000200 */
[----:B------:R-:W-:Y:S02]  /*81f0*/  FADD.FTZ R9, -R148, R9 ;  /* 0x0000000994097221 */ /* 0x000fe40000010100 */
[----:B------:R-:W-:Y:S02]  /*8200*/  FADD.FTZ R11, -R144, R11 ;  /* 0x0000000b900b7221 */ /* 0x000fe40000010100 */
[----:B------:R-:W-:Y:S02]  /*8210*/  FMUL.FTZ R136, R235, R8 ;  /* 0x00000008eb887220 */ /* 0x000fe40000410000 */
[----:B------:R-:W-:Y:S01]  /*8220*/  FMUL.FTZ R138, R234, R9 ;  /* 0x00000009ea8a7220 */ /* 0x000fe20000410000 */
[----:B------:R-:W-:Y:S01]  /*8230*/  MOV R234, R241 ;  /* 0x000000f100ea7202 */ /* 0x000fe20000000f00 */
[----:B------:R-:W-:Y:S02]  /*8240*/  FFMA.FTZ R9, -R157, R157, 1 ;  /* 0x3f8000009d097423 */ /* 0x000fe4000001019d */
[----:B------:R-:W-:Y:S02]  /*8250*/  FFMA.FTZ R8, -R156, R156, 1 ;  /* 0x3f8000009c087423 */ /* 0x000fe4000001019c */
[----:B------:R-:W-:Y:S02]  /*8260*/  FFMA.FTZ R2, -R155, R155, 1 ;  /* 0x3f8000009b027423 */ /* 0x000fe4000001019b */
[----:B------:R-:W-:Y:S02]  /*8270*/  FADD.FTZ R10, -R144, R10 ;  /* 0x0000000a900a7221 */ /* 0x000fe40000010100 */
[----:B------:R-:W-:Y:S01]  /*8280*/  FMUL.FTZ R11, R197, R11 ;  /* 0x0000000bc50b7220 */ /* 0x000fe20000410000 */
[----:B------:R-:W-:Y:S01]  /*8290*/  MOV R197, R239 ;  /* 0x000000ef00c57202 */ /* 0x000fe20000000f00 */
[----:B------:R-:W-:Y:S02]  /*82a0*/  FMUL.FTZ R9, R9, c[0x0][0x2ec] ;  /* 0x0000bb0009097a20 */ /* 0x000fe40000410000 */
[----:B------:R-:W-:Y:S02]  /*82b0*/  FMUL.FTZ R8, R8, c[0x0][0x2ec] ;  /* 0x0000bb0008087a20 */ /* 0x000fe40000410000 */
[----:B------:R-:W-:Y:S02]  /*82c0*/  FMUL.FTZ R2, R2, c[0x0][0x2ec] ;  /* 0x0000bb0002027a20 */ /* 0x000fe40000410000 */
[----:B------:R-:W-:Y:S02]  /*82d0*/  FMUL.FTZ R239, R137, R0 ;  /* 0x0000000089ef7220 */ /* 0x000fe40000410000 */
[----:B------:R-:W-:Y:S02]  /*82e0*/  FFMA.FTZ R0, -R163, R163, 1 ;  /* 0x3f800000a3007423 */ /* 0x000fe400000101a3 */
[----:B------:R-:W-:Y:S01]  /*82f0*/  FMUL.FTZ R10, R232, R10 ;  /* 0x0000000ae80a7220 */ /* 0x000fe20000410000 */
[----:B------:R-:W-:Y:S01]  /*8300*/  MOV R232, R240 ;  /* 0x000000f000e87202 */ /* 0x000fe20000000f00 */
[----:B------:R-:W-:Y:S02]  /*8310*/  FMUL.FTZ R242, R153, R9 ;  /* 0x0000000999f27220 */ /* 0x000fe40000410000 */
[----:B------:R-:W-:Y:S02]  /*8320*/  FMUL.FTZ R241, R152, R8 ;  /* 0x0000000898f17220 */ /* 0x000fe40000410000 */
[----:B------:R-:W-:Y:S02]  /*8330*/  FMUL.FTZ R240, R151, R2 ;  /* 0x0000000297f07220 */ /* 0x000fe40000410000 */
[----:B------:R-:W-:Y:S02]  /*8340*/  FMUL.FTZ R9, R0, c[0x0][0x2ec] ;  /* 0x0000bb0000097a20 */ /* 0x000fe40000410000 */
[----:B------:R-:W-:Y:S01]  /*8350*/  FFMA.FTZ R8, -R162, R162, 1 ;  /* 0x3f800000a2087423 */ /* 0x000fe200000101a2 */
[-C--:B-1----:R-:W-:Y:S01]  /*8360*/  HMMA.16816.F32.BF16 R20, R132, R4.reuse, R20 ;  /* 0x000000048414723c */ /* 0x082fe20000041814 */
[----:B------:R-:W-:Y:S02]  /*8370*/  FFMA.FTZ R2, -R161, R161, 1 ;  /* 0x3f800000a1027423 */ /* 0x000fe400000101a1 */
[----:B------:R-:W-:Y:S02]  /*8380*/  FFMA.FTZ R0, -R160, R160, 1 ;  /* 0x3f800000a0007423 */ /* 0x000fe400000101a0 */
[----:B------:R-:W-:Y:S02]  /*8390*/  FADD.FTZ R13, -R148, R13 ;  /* 0x0000000d940d7221 */ /* 0x000fe40000010100 */
[C---:B------:R-:W-:Y:S01]  /*83a0*/  FADD.FTZ R14, -R144.reuse, R14 ;  /* 0x0000000e900e7221 */ /* 0x040fe20000010100 */
[C---:B------:R-:W-:Y:S01]  /*83b0*/  HMMA.16816.F32.BF16 R24, R140.reuse, R4, R24 ;  /* 0x000000048c18723c */ /* 0x040fe20000041818 */
[----:B------:R-:W-:Y:S03]  /*83c0*/  FADD.FTZ R15, -R144, R15 ;  /* 0x0000000f900f7221 */ /* 0x000fe60000010100 */
[----:B------:R-:W-:Y:S02]  /*83d0*/  FMUL.FTZ R8, R8, c[0x0][0x2ec] ;  /* 0x0000bb0008087a20 */ /* 0x000fe40000410000 */
[----:B------:R-:W-:Y:S02]  /*83e0*/  FMUL.FTZ R2, R2, c[0x0][0x2ec] ;  /* 0x0000bb0002027a20 */ /* 0x000fe40000410000 */
[----:B------:R-:W-:Y:S01]  /*83f0*/  FMUL.FTZ R0, R0, c[0x0][0x2ec] ;  /* 0x0000bb0000007a20 */ /* 0x000fe20000410000 */
[-C--:B------:R-:W-:Y:S03]  /*8400*/  HMMA.16816.F32.BF16 R28, R140, R6.reuse, R28 ;  /* 0x000000068c1c723c */ /* 0x080fe6000004181c */
[----:B------:R-:W-:Y:S02]  /*8410*/  FMUL.FTZ R13, R238, R13 ;  /* 0x0000000dee0d7220 */ /* 0x000fe40000410000 */
[----:B------:R-:W-:Y:S02]  /*8420*/  FMUL.FTZ R14, R237, R14 ;  /* 0x0000000eed0e7220 */ /* 0x000fe40000410000 */
[----:B------:R-:W-:Y:S01]  /*8430*/  FMUL.FTZ R15, R236, R15 ;  /* 0x0000000fec0f7220 */ /* 0x000fe20000410000 */
[C---:B------:R-:W-:Y:S01]  /*8440*/  HMMA.16816.F32.BF16 R32, R132.reuse, R6, R32 ;  /* 0x000000068420723c */ /* 0x040fe20000041820 */
[----:B------:R-:W-:Y:S03]  /*8450*/  FMUL.FTZ R238, R136, R9 ;  /* 0x0000000988ee7220 */ /* 0x000fe60000410000 */
[----:B------:R-:W-:Y:S02]  /*8460*/  FMUL.FTZ R237, R138, R8 ;  /* 0x000000088aed7220 */ /* 0x000fe40000410000 */
[----:B------:R-:W-:Y:S02]  /*8470*/  FMUL.FTZ R236, R10, R2 ;  /* 0x000000020aec7220 */ /* 0x000fe40000410000 */
[----:B------:R-:W-:Y:S02]  /*8480*/  FMUL.FTZ R235, R11, R0 ;  /* 0x000000000beb7220 */ /* 0x000fe40000410000 */
[----:B------:R-:W1:Y:S02]  /*8490*/  LDSM.16.M88.4 R8, [R168+0x11000] ;  /* 0x01100000a808783b */ /* 0x000e640000000200 */
[----:B------:R-:W-:Y:S02]  /*84a0*/  FADD.FTZ R21, -R150, R21 ;  /* 0x0000001596157221 */ /* 0x000fe40000010100 */
[----:B------:R-:W-:Y:S02]  /*84b0*/  FFMA.FTZ R0, -R158, R158, 1 ;  /* 0x3f8000009e007423 */ /* 0x000fe4000001019e */
[----:B------:R-:W-:Y:S02]  /*84c0*/  FADD.FTZ R22, -R149, R22 ;  /* 0x0000001695167221 */ /* 0x000fe40000010100 */
[----:B------:R-:W-:Y:S02]  /*84d0*/  FMUL.FTZ R21, R113, R21 ;  /* 0x0000001571157220 */ /* 0x000fe40000410000 */
[----:B------:R-:W-:Y:S01]  /*84e0*/  FADD.FTZ R16, -R150, R16 ;  /* 0x0000001096107221 */ /* 0x000fe20000010100 */
[----:B------:R2:W5:Y:S01]  /*84f0*/  LDL.LU R113, [R1+0x164] ;  /* 0x0001640001717983 */ /* 0x0005620000300800 */
[----:B------:R-:W-:Y:S02]  /*8500*/  FFMA.FTZ R4, -R175, R175, 1 ;  /* 0x3f800000af047423 */ /* 0x000fe400000101af */
[----:B------:R-:W-:Y:S02]  /*8510*/  FFMA.FTZ R2, -R159, R159, 1 ;  /* 0x3f8000009f027423 */ /* 0x000fe4000001019f */
[----:B------:R-:W-:Y:S02]  /*8520*/  FMUL.FTZ R0, R0, c[0x0][0x2ec] ;  /* 0x0000bb0000007a20 */ /* 0x000fe40000410000 */
[C---:B------:R-:W-:Y:S02]  /*8530*/  FADD.FTZ R23, -R149.reuse, R23 ;  /* 0x0000001795177221 */ /* 0x040fe40000010100 */
[----:B------:R-:W-:Y:S02]  /*8540*/  FMUL.FTZ R22, R112, R22 ;  /* 0x0000001670167220 */ /* 0x000fe40000410000 */
[----:B------:R-:W-:Y:S01]  /*8550*/  FADD.FTZ R12, -R148, R12 ;  /* 0x0000000c940c7221 */ /* 0x000fe20000010100 */
[----:B------:R2:W5:Y:S01]  /*8560*/  LDL.LU R112, [R1+0x160] ;  /* 0x0001600001707983 */ /* 0x0005620000300800 */
[----:B------:R-:W-:Y:S02]  /*8570*/  FADD.FTZ R17, -R150, R17 ;  /* 0x0000001196117221 */ /* 0x000fe40000010100 */
[----:B------:R-:W-:Y:S02]  /*8580*/  FADD.FTZ R19, -R149, R19 ;  /* 0x0000001395137221 */ /* 0x000fe40000010100 */
[----:B------:R-:W-:Y:S02]  /*8590*/  FMUL.FTZ R16, R197, R16 ;  /* 0x00000010c5107220 */ /* 0x000fe40000410000 */
[----:B------:R-:W-:Y:S02]  /*85a0*/  FFMA.FTZ R5, -R180, R180, 1 ;  /* 0x3f800000b4057423 */ /* 0x000fe400000101b4 */
[----:B------:R-:W-:Y:S02]  /*85b0*/  FMUL.FTZ R4, R4, c[0x0][0x2ec] ;  /* 0x0000bb0004047a20 */ /* 0x000fe40000410000 */
[----:B------:R-:W-:Y:S02]  /*85c0*/  FMUL.FTZ R2, R2, c[0x0][0x2ec] ;  /* 0x0000bb0002027a20 */ /* 0x000fe40000410000 */
[----:B------:R-:W-:Y:S02]  /*85d0*/  FMUL.FTZ R197, R15, R0 ;  /* 0x000000000fc57220 */ /* 0x000fe40000410000 */
[----:B------:R-:W-:Y:S02]  /*85e0*/  FFMA.FTZ R0, -R176, R176, 1 ;  /* 0x3f800000b0007423 */ /* 0x000fe400000101b0 */
[----:B------:R-:W-:Y:S01]  /*85f0*/  FMUL.FTZ R23, R111, R23 ;  /* 0x000000176f177220 */ /* 0x000fe20000410000 */
[-C--:B-1----:R-:W-:Y:S01]  /*8600*/  HMMA.16816.F32.BF16 R36, R132, R8.reuse, R36 ;  /* 0x000000088424723c */ /* 0x082fe20000041824 */
[----:B------:R-:W-:Y:S01]  /*8610*/  FADD.FTZ R24, -R148, R24 ;  /* 0x0000001894187221 */ /* 0x000fe20000010100 */
[----:B------:R2:W5:Y:S01]  /*8620*/  LDL.LU R111, [R1+0x15c] ;  /* 0x00015c00016f7983 */ /* 0x0005620000300800 */
[----:B------:R-:W-:Y:S02]  /*8630*/  FMUL.FTZ R12, R251, R12 ;  /* 0x0000000cfb0c7220 */ /* 0x000fe40000410000 */
[----:B------:R-:W-:Y:S02]  /*8640*/  FADD.FTZ R18, -R149, R18 ;  /* 0x0000001295127221 */ /* 0x000fe40000010100 */
[----:B------:R-:W-:Y:S01]  /*8650*/  FMUL.FTZ R17, R232, R17 ;  /* 0x00000011e8117220 */ /* 0x000fe20000410000 */
[C---:B------:R-:W-:Y:S01]  /*8660*/  HMMA.16816.F32.BF16 R40, R140.reuse, R8, R40 ;  /* 0x000000088c28723c */ /* 0x040fe20000041828 */
[----:B------:R-:W-:Y:S03]  /*8670*/  FMUL.FTZ R19, R233, R19 ;  /* 0x00000013e9137220 */ /* 0x000fe60000410000 */
[----:B------:R-:W-:Y:S02]  /*8680*/  FMUL.FTZ R5, R5, c[0x0][0x2ec] ;  /* 0x0000bb0005057a20 */ /* 0x000fe40000410000 */
[----:B------:R-:W-:Y:S02]  /*8690*/  FMUL.FTZ R233, R13, R4 ;  /* 0x000000040de97220 */ /* 0x000fe40000410000 */
[----:B------:R-:W-:Y:S01]  /*86a0*/  FMUL.FTZ R232, R14, R2 ;  /* 0x000000020ee87220 */ /* 0x000fe20000410000 */
[-C--:B------:R-:W-:Y:S03]  /*86b0*/  HMMA.16816.F32.BF16 R44, R140, R10.reuse, R44 ;  /* 0x0000000a8c2c723c */ /* 0x080fe6000004182c */
[----:B------:R-:W-:Y:S02]  /*86c0*/  FFMA.FTZ R2, -R177, R177, 1 ;  /* 0x3f800000b1027423 */ /* 0x000fe400000101b1 */
[----:B------:R-:W-:Y:S02]  /*86d0*/  FMUL.FTZ R4, R0, c[0x0][0x2ec] ;  /* 0x0000bb0000047a20 */ /* 0x000fe40000410000 */
[----:B------:R-:W-:Y:S01]  /*86e0*/  FFMA.FTZ R0, -R178, R178, 1 ;  /* 0x3f800000b2007423 */ /* 0x000fe200000101b2 */
[C---:B------:R-:W-:Y:S01]  /*86f0*/  HMMA.16816.F32.BF16 R48, R132.reuse, R10, R48 ;  /* 0x0000000a8430723c */ /* 0x040fe20000041830 */
[----:B------:R-:W-:Y:S03]  /*8700*/  FADD.FTZ R25, -R148, R25 ;  /* 0x0000001994197221 */ /* 0x000fe60000010100 */
[----:B------:R-:W-:Y:S02]  /*8710*/  FMUL.FTZ R24, R110, R24 ;  /* 0x000000186e187220 */ /* 0x000fe40000410000 */
[----:B------:R-:W-:Y:S01]  /*8720*/  FMUL.FTZ R18, R234, R18 ;  /* 0x00000012ea127220 */ /* 0x000fe20000410000 */
[----:B------:R2:W5:Y:S01]  /*8730*/  LDL.LU R110, [R1+0x158] ;  /* 0x00015800016e7983 */ /* 0x0005620000300800 */
[----:B------:R-:W-:Y:S04]  /*8740*/  FMUL.FTZ R234, R12, R5 ;  /* 0x000000050cea7220 */ /* 0x000fe80000410000 */
[----:B------:R-:W-:Y:S02]  /*8750*/  FMUL.FTZ R5, R2, c[0x0][0x2ec] ;  /* 0x0000bb0002057a20 */ /* 0x000fe40000410000 */
[----:B------:R-:W-:Y:S02]  /*8760*/  FFMA.FTZ R2, -R179, R179, 1 ;  /* 0x3f800000b3027423 */ /* 0x000fe400000101b3 */
[----:B------:R-:W-:Y:S02]  /*8770*/  FMUL.FTZ R0, R0, c[0x0][0x2ec] ;  /* 0x0000bb0000007a20 */ /* 0x000fe40000410000 */
[----:B------:R-:W-:Y:S02]  /*8780*/  FADD.FTZ R26, -R144, R26 ;  /* 0x0000001a901a7221 */ /* 0x000fe40000010100 */
[----:B------:R-:W-:Y:S02]  /*8790*/  FMUL.FTZ R25, R109, R25 ;  /* 0x000000196d197220 */ /* 0x000fe40000410000 */
[----:B------:R-:W-:Y:S01]  /*87a0*/  FMUL.FTZ R2, R2, c[0x0][0x2ec] ;  /* 0x0000bb0002027a20 */ /* 0x000fe20000410000 */
[----:B------:R2:W5:Y:S01]  /*87b0*/  LDL.LU R109, [R1+0x154] ;  /* 0x00015400016d7983 */ /* 0x0005620000300800 */
[----:B------:R-:W-:Y:S02]  /*87c0*/  FMUL.FTZ R177, R19, R0 ;  /* 0x0000000013b17220 */ /* 0x000fe40000410000 */
[----:B------:R-:W-:Y:S02]  /*87d0*/  FFMA.FTZ R0, -R181, R181, 1 ;  /* 0x3f800000b5007423 */ /* 0x000fe400000101b5 */
[----:B------:R-:W-:Y:S02]  /*87e0*/  FADD.FTZ R27, -R144, R27 ;  /* 0x0000001b901b7221 */ /* 0x000fe40000010100 */
[----:B------:R-:W-:Y:S02]  /*87f0*/  FMUL.FTZ R26, R108, R26 ;  /* 0x0000001a6c1a7220 */ /* 0x000fe40000410000 */
[----:B------:R-:W-:Y:S01]  /*8800*/  FADD.FTZ R20, -R150, R20 ;  /* 0x0000001496147221 */ /* 0x000fe20000010100 */
[----:B------:R2:W5:Y:S01]  /*8810*/  LDL.LU R108, [R1+0x150] ;  /* 0x00015000016c7983 */ /* 0x0005620000300800 */
[----:B------:R-:W-:Y:S02]  /*8820*/  FMUL.FTZ R180, R16, R5 ;  /* 0x0000000510b47220 */ /* 0x000fe40000410000 */
[----:B------:R-:W-:Y:S02]  /*8830*/  FMUL.FTZ R178, R18, R2 ;  /* 0x0000000212b27220 */ /* 0x000fe40000410000 */
[----:B------:R-:W-:Y:S02]  /*8840*/  FFMA.FTZ R5, -R187, R187, 1 ;  /* 0x3f800000bb057423 */ /* 0x000fe400000101bb */
[----:B------:R-:W-:Y:S02]  /*8850*/  FFMA.FTZ R2, -R182, R182, 1 ;  /* 0x3f800000b6027423 */ /* 0x000fe400000101b6 */
[----:B------:R-:W-:Y:S02]  /*8860*/  FMUL.FTZ R0, R0, c[0x0][0x2ec] ;  /* 0x0000bb0000007a20 */ /* 0x000fe40000410000 */
[----:B------:R-:W-:Y:S02]  /*8870*/  FMUL.FTZ R27, R107, R27 ;  /* 0x0000001b6b1b7220 */ /* 0x000fe40000410000 */
[----:B------:R-:W-:Y:S01]  /*8880*/  FADD.FTZ R28, -R148, R28 ;  /* 0x0000001c941c7221 */ /* 0x000fe20000010100 */
[----:B------:R2:W5:Y:S01]  /*8890*/  LDL.LU R107, [R1+0x14c] ;  /* 0x00014c00016b7983 */ /* 0x0005620000300800 */
[----:B------:R-:W-:Y:S02]  /*88a0*/  FMUL.FTZ R20, R139, R20 ;  /* 0x000000148b147220 */ /* 0x000fe40000410000 */
[----:B------:R-:W-:Y:S02]  /*88b0*/  FMUL.FTZ R179, R17, R4 ;  /* 0x0000000411b37220 */ /* 0x000fe40000410000 */
[----:B------:R-:W-:Y:S02]  /*88c0*/  FFMA.FTZ R4, -R183, R183, 1 ;  /* 0x3f800000b7047423 */ /* 0x000fe400000101b7 */
[----:B------:R-:W-:Y:S02]  /*88d0*/  FMUL.FTZ R5, R5, c[0x0][0x2ec] ;  /* 0x0000bb0005057a20 */ /* 0x000fe40000410000 */
[----:B------:R-:W-:Y:S02]  /*88e0*/  FMUL.FTZ R2, R2, c[0x0][0x2ec] ;  /* 0x0000bb0002027a20 */ /* 0x000fe40000410000 */
[----:B------:R-:W-:Y:S02]  /*88f0*/  FMUL.FTZ R19, R23, R0 ;  /* 0x0000000017137220 */ /* 0x000fe40000410000 */
[----:B------:R-:W-:Y:S02]  /*8900*/  FFMA.FTZ R0, -R188, R188, 1 ;  /* 0x3f800000bc007423 */ /* 0x000fe400000101bc */
[----:B------:R-:W-:Y:S02]  /*8910*/  FADD.FTZ R29, -R148, R29 ;  /* 0x0000001d941d7221 */ /* 0x000fe40000010100 */
[----:B------:R-:W-:Y:S02]  /*8920*/  FMUL.FTZ R28, R106, R28 ;  /* 0x0000001c6a1c7220 */ /* 0x000fe40000410000 */
[----:B------:R-:W-:Y:S01]  /*8930*/  FMUL.FTZ R4, R4, c[0x0][0x2ec] ;  /* 0x0000bb0004047a20 */ /* 0x000fe20000410000 */
[----:B------:R2:W5:Y:S01]  /*8940*/  LDL.LU R106, [R1+0x148] ;  /* 0x00014800016a7983 */ /* 0x0005620000300800 */
[----:B------:R-:W-:Y:S02]  /*8950*/  FMUL.FTZ R176, R20, R5 ;  /* 0x0000000514b07220 */ /* 0x000fe40000410000 */
[----:B------:R-:W-:Y:S02]  /*8960*/  FMUL.FTZ R175, R22, R2 ;  /* 0x0000000216af7220 */ /* 0x000fe40000410000 */
[----:B------:R-:W-:Y:S02]  /*8970*/  FMUL.FTZ R5, R0, c[0x0][0x2ec] ;  /* 0x0000bb0000057a20 */ /* 0x000fe40000410000 */
[----:B------:R-:W-:Y:S02]  /*8980*/  FFMA.FTZ R2, -R185, R185, 1 ;  /* 0x3f800000b9027423 */ /* 0x000fe400000101b9 */
[----:B------:R-:W-:Y:S02]  /*8990*/  FFMA.FTZ R0, -R184, R184, 1 ;  /* 0x3f800000b8007423 */ /* 0x000fe400000101b8 */
[----:B------:R-:W-:Y:S02]  /*89a0*/  FADD.FTZ R30, -R144, R30 ;  /* 0x0000001e901e7221 */ /* 0x000fe40000010100 */
[----:B------:R-:W-:Y:S02]  /*89b0*/  FMUL.FTZ R29, R105, R29 ;  /* 0x0000001d691d7220 */ /* 0x000fe40000410000 */
[----:B------:R-:W-:Y:S01]  /*89c0*/  FMUL.FTZ R20, R21, R4 ;  /* 0x0000000415147220 */ /* 0x000fe20000410000 */
[----:B------:R2:W5:Y:S01]  /*89d0*/  LDL.LU R105, [R1+0x144] ;  /* 0x0001440001697983 */ /* 0x0005620000300800 */
[----:B------:R-:W-:Y:S02]  /*89e0*/  FFMA.FTZ R4, -R186, R186, 1 ;  /* 0x3f800000ba047423 */ /* 0x000fe400000101ba */
[----:B------:R-:W-:Y:S02]  /*89f0*/  FMUL.FTZ R2, R2, c[0x0][0x2ec] ;  /* 0x0000bb0002027a20 */ /* 0x000fe40000410000 */
[----:B------:R-:W-:Y:S02]  /*8a00*/  FMUL.FTZ R0, R0, c[0x0][0x2ec] ;  /* 0x0000bb0000007a20 */ /* 0x000fe40000410000 */
[----:B------:R-:W-:Y:S02]  /*8a10*/  FADD.FTZ R31, -R144, R31 ;  /* 0x0000001f901f7221 */ /* 0x000fe40000010100 */
[----:B------:R-:W-:Y:S02]  /*8a20*/  FMUL.FTZ R30, R104, R30 ;  /* 0x0000001e681e7220 */ /* 0x000fe40000410000 */
[----:B------:R-:W-:Y:S01]  /*8a30*/  FMUL.FTZ R4, R4, c[0x0][0x2ec] ;  /* 0x0000bb0004047a20 */ /* 0x000fe20000410000 */
[----:B------:R2:W5:Y:S01]  /*8a40*/  LDL.LU R104, [R1+0x140] ;  /* 0x0001400001687983 */ /* 0x0005620000300800 */
[----:B------:R-:W-:Y:S02]  /*8a50*/  FMUL.FTZ R161, R26, R2 ;  /* 0x000000021aa17220 */ /* 0x000fe40000410000 */
[----:B------:R-:W-:Y:S02]  /*8a60*/  FMUL.FTZ R160, R27, R0 ;  /* 0x000000001ba07220 */ /* 0x000fe40000410000 */
[----:B------:R-:W-:Y:S02]  /*8a70*/  FFMA.FTZ R2, -R190, R190, 1 ;  /* 0x3f800000be027423 */ /* 0x000fe400000101be */
[----:B------:R-:W-:Y:S02]  /*8a80*/  FFMA.FTZ R0, -R189, R189, 1 ;  /* 0x3f800000bd007423 */ /* 0x000fe400000101bd */
        /* <DEDUP_REMOVED lines=8> */
[----:B------:R-:W-:Y:S02]  /*8b10*/  FMUL.FTZ R0, R0, c[0x0][0x2ec] ;  /* 0x0000bb0000007a20 */ /* 0x000fe40000410000 */
[----:B------:R-:W-:Y:S02]  /*8b20*/  FADD.FTZ R33, -R150, R33 ;  /* 0x0000002196217221 */ /* 0x000fe40000010100 */
[----:B------:R-:W-:Y:S02]  /*8b30*/  FMUL.FTZ R32, R102, R32 ;  /* 0x0000002066207220 */ /* 0x000fe40000410000 */
[----:B------:R-:W-:Y:S01]  /*8b40*/  FMUL.FTZ R5, R5, c[0x0][0x2ec] ;  /* 0x0000bb0005057a20 */ /* 0x000fe20000410000 */
[----:B------:R2:W5:Y:S01]  /*8b50*/  LDL.LU R102, [R1+0x138] ;  /* 0x0001380001667983 */ /* 0x0005620000300800 */
[----:B------:R-:W-:Y:S02]  /*8b60*/  FMUL.FTZ R4, R4, c[0x0][0x2ec] ;  /* 0x0000bb0004047a20 */ /* 0x000fe40000410000 */
[----:B------:R-:W-:Y:S02]  /*8b70*/  FMUL.FTZ R157, R30, R2 ;  /* 0x000000021e9d7220 */ /* 0x000fe40000410000 */
[----:B------:R-:W-:Y:S02]  /*8b80*/  FMUL.FTZ R156, R31, R0 ;  /* 0x000000001f9c7220 */ /* 0x000fe40000410000 */
[----:B------:R-:W-:Y:S02]  /*8b90*/  FFMA.FTZ R2, -R196, R196, 1 ;  /* 0x3f800000c4027423 */ /* 0x000fe400000101c4 */
[----:B------:R-:W-:Y:S02]  /*8ba0*/  FFMA.FTZ R0, -R193, R193, 1 ;  /* 0x3f800000c1007423 */ /* 0x000fe400000101c1 */
[----:B------:R-:W-:Y:S02]  /*8bb0*/  FMUL.FTZ R33, R101, R33 ;  /* 0x0000002165217220 */ /* 0x000fe40000410000 */
[----:B------:R-:W-:Y:S01]  /*8bc0*/  FMUL.FTZ R159, R28, R5 ;  /* 0x000000051c9f7220 */ /* 0x000fe20000410000 */
[----:B------:R2:W5:Y:S01]  /*8bd0*/  LDL.LU R101, [R1+0x134] ;  /* 0x0001340001657983 */ /* 0x0005620000300800 */
[----:B------:R-:W-:Y:S02]  /*8be0*/  FMUL.FTZ R158, R29, R4 ;  /* 0x000000041d9e7220 */ /* 0x000fe40000410000 */
[----:B------:R-:W-:Y:S02]  /*8bf0*/  FMUL.FTZ R5, R2, c[0x0][0x2ec] ;  /* 0x0000bb0002057a20 */ /* 0x000fe40000410000 */
[----:B------:R-:W-:Y:S02]  /*8c00*/  FMUL.FTZ R4, R0, c[0x0][0x2ec] ;  /* 0x0000bb0000047a20 */ /* 0x000fe40000410000 */
[----:B------:R-:W-:Y:S02]  /*8c10*/  FMUL.FTZ R18, R32, R5 ;  /* 0x0000000520127220 */ /* 0x000fe40000410000 */
[----:B------:R-:W-:Y:S02]  /*8c20*/  FMUL.FTZ R16, R33, R4 ;  /* 0x0000000421107220 */ /* 0x000fe40000410000 */
[C---:B------:R-:W-:Y:S01]  /*8c30*/  FADD.FTZ R34, -R149.reuse, R34 ;  /* 0x0000002295227221 */ /* 0x040fe20000010100 */
[----:B------:R-:W1:Y:S01]  /*8c40*/  LDSM.16.M88.4 R4, [R168+0x11800] ;  /* 0x01180000a804783b */ /* 0x000e620000000200 */
[----:B------:R-:W-:Y:S02]  /*8c50*/  FADD.FTZ R35, -R149, R35 ;  /* 0x0000002395237221 */ /* 0x000fe40000010100 */
[----:B------:R-:W-:Y:S02]  /*8c60*/  FMUL.FTZ R34, R100, R34 ;  /* 0x0000002264227220 */ /* 0x000fe40000410000 */
[----:B------:R-:W-:Y:S02]  /*8c70*/  FMUL.FTZ R35, R99, R35 ;  /* 0x0000002363237220 */ /* 0x000fe40000410000 */
[C---:B------:R-:W-:Y:S01]  /*8c80*/  FADD.FTZ R36, -R150.reuse, R36 ;  /* 0x0000002496247221 */ /* 0x040fe20000010100 */
[----:B------:R2:W5:Y:S01]  /*8c90*/  LDL.LU R100, [R1+0x130] ;  /* 0x0001300001647983 */ /* 0x0005620000300800 */
[----:B------:R-:W-:Y:S02]  /*8ca0*/  FADD.FTZ R37, -R150, R37 ;  /* 0x0000002596257221 */ /* 0x000fe40000010100 */
[----:B------:R-:W-:Y:S01]  /*8cb0*/  FMUL.FTZ R36, R98, R36 ;  /* 0x0000002462247220 */ /* 0x000fe20000410000 */
[----:B------:R2:W5:Y:S01]  /*8cc0*/  LDL.LU R99, [R1+0x12c] ;  /* 0x00012c0001637983 */ /* 0x0005620000300800 */
[----:B------:R-:W-:Y:S02]  /*8cd0*/  FADD.FTZ R38, -R149, R38 ;  /* 0x0000002695267221 */ /* 0x000fe40000010100 */
[----:B------:R-:W-:Y:S01]  /*8ce0*/  FMUL.FTZ R37, R97, R37 ;  /* 0x0000002561257220 */ /* 0x000fe20000410000 */
[----:B------:R2:W5:Y:S01]  /*8cf0*/  LDL.LU R98, [R1+0x128] ;  /* 0x0001280001627983 */ /* 0x0005620000300800 */
[----:B------:R-:W-:Y:S02]  /*8d00*/  FADD.FTZ R39, -R149, R39 ;  /* 0x0000002795277221 */ /* 0x000fe40000010100 */
[----:B------:R-:W-:Y:S01]  /*8d10*/  FMUL.FTZ R38, R96, R38 ;  /* 0x0000002660267220 */ /* 0x000fe20000410000 */
[----:B------:R2:W5:Y:S01]  /*8d20*/  LDL.LU R97, [R1+0x124] ;  /* 0x0001240001617983 */ /* 0x0005620000300800 */
[----:B------:R-:W-:Y:S02]  /*8d30*/  FMUL.FTZ R39, R95, R39 ;  /* 0x000000275f277220 */ /* 0x000fe40000410000 */
[C---:B------:R-:W-:Y:S01]  /*8d40*/  FADD.FTZ R40, -R148.reuse, R40 ;  /* 0x0000002894287221 */ /* 0x040fe20000010100 */
[----:B------:R2:W5:Y:S01]  /*8d50*/  LDL.LU R96, [R1+0x120] ;  /* 0x0001200001607983 */ /* 0x0005620000300800 */
[----:B------:R-:W-:Y:S02]  /*8d60*/  FADD.FTZ R41, -R148, R41 ;  /* 0x0000002994297221 */ /* 0x000fe40000010100 */
[----:B------:R-:W-:Y:S01]  /*8d70*/  FMUL.FTZ R40, R94, R40 ;  /* 0x000000285e287220 */ /* 0x000fe20000410000 */
[----:B------:R2:W5:Y:S01]  /*8d80*/  LDL.LU R95, [R1+0x11c] ;  /* 0x00011c00015f7983 */ /* 0x0005620000300800 */
[C---:B------:R-:W-:Y:S02]  /*8d90*/  FADD.FTZ R42, -R144.reuse, R42 ;  /* 0x0000002a902a7221 */ /* 0x040fe40000010100 */
        /* <DEDUP_REMOVED lines=8> */
[----:B------:R-:W-:Y:S01]  /*8e20*/  FADD.FTZ R45, -R148, R45 ;  /* 0x0000002d942d7221 */ /* 0x000fe20000010100 */
[-C--:B-1----:R-:W-:Y:S01]  /*8e30*/  HMMA.16816.F32.BF16 R52, R132, R4.reuse, R52 ;  /* 0x000000048434723c */ /* 0x082fe20000041834 */
[----:B------:R-:W-:Y:S01]  /*8e40*/  FMUL.FTZ R44, R90, R44 ;  /* 0x0000002c5a2c7220 */ /* 0x000fe20000410000 */
[----:B------:R2:W5:Y:S01]  /*8e50*/  LDL.LU R91, [R1+0x10c] ;  /* 0x00010c00015b7983 */ /* 0x0005620000300800 */
[----:B------:R-:W-:Y:S02]  /*8e60*/  FADD.FTZ R46, -R144, R46 ;  /* 0x0000002e902e7221 */ /* 0x000fe40000010100 */
[----:B------:R-:W-:Y:S01]  /*8e70*/  FMUL.FTZ R45, R89, R45 ;  /* 0x0000002d592d7220 */ /* 0x000fe20000410000 */
[----:B------:R2:W5:Y:S01]  /*8e80*/  LDL.LU R90, [R1+0x108] ;  /* 0x00010800015a7983 */ /* 0x0005620000300800 */
[----:B------:R-:W-:Y:S01]  /*8e90*/  FFMA.FTZ R0, -R194, R194, 1 ;  /* 0x3f800000c2007423 */ /* 0x000fe200000101c2 */
[C---:B------:R-:W-:Y:S01]  /*8ea0*/  HMMA.16816.F32.BF16 R56, R140.reuse, R4, R56 ;  /* 0x000000048c38723c */ /* 0x040fe20000041838 */
[----:B------:R-:W-:Y:S01]  /*8eb0*/  FADD.FTZ R47, -R144, R47 ;  /* 0x0000002f902f7221 */ /* 0x000fe20000010100 */
[----:B------:R2:W5:Y:S02]  /*8ec0*/  LDL.LU R89, [R1+0x104] ;  /* 0x0001040001597983 */ /* 0x0005640000300800 */
[----:B------:R-:W-:Y:S02]  /*8ed0*/  FMUL.FTZ R46, R88, R46 ;  /* 0x0000002e582e7220 */ /* 0x000fe40000410000 */
[----:B------:R-:W-:Y:S01]  /*8ee0*/  FMUL.FTZ R0, R0, c[0x0][0x2ec] ;  /* 0x0000bb0000007a20 */ /* 0x000fe20000410000 */
[----:B------:R2:W5:Y:S01]  /*8ef0*/  LDL.LU R88, [R1+0x100] ;  /* 0x0001000001587983 */ /* 0x0005620000300800 */
[----:B------:R-:W-:Y:S01]  /*8f00*/  FMUL.FTZ R47, R87, R47 ;  /* 0x0000002f572f7220 */ /* 0x000fe20000410000 */
[-C--:B------:R-:W-:Y:S02]  /*8f10*/  HMMA.16816.F32.BF16 R60, R140, R6.reuse, R60 ;  /* 0x000000068c3c723c */ /* 0x080fe4000004183c */
[----:B------:R2:W5:Y:S01]  /*8f20*/  LDL.LU R87, [R1+0xfc] ;  /* 0x0000fc0001577983 */ /* 0x0005620000300800 */
[----:B------:R-:W-:Y:S02]  /*8f30*/  FADD.FTZ R48, -R150, R48 ;  /* 0x0000003096307221 */ /* 0x000fe40000010100 */
[----:B------:R-:W-:Y:S02]  /*8f40*/  FFMA.FTZ R2, -R195, R195, 1 ;  /* 0x3f800000c3027423 */ /* 0x000fe400000101c3 */
[----:B------:R-:W-:Y:S01]  /*8f50*/  FMUL.FTZ R15, R35, R0 ;  /* 0x00000000230f7220 */ /* 0x000fe20000410000 */
[----:B------:R-:W-:Y:S01]  /*8f60*/  HMMA.16816.F32.BF16 R64, R132, R6, R64 ;  /* 0x000000068440723c */ /* 0x000fe20000041840 */
[----:B------:R-:W-:Y:S03]  /*8f70*/  FFMA.FTZ R0, -R200, R200, 1 ;  /* 0x3f800000c8007423 */ /* 0x000fe600000101c8 */
[----:B------:R-:W-:Y:S02]  /*8f80*/  FADD.FTZ R49, -R150, R49 ;  /* 0x0000003196317221 */ /* 0x000fe40000010100 */
[----:B------:R-:W-:Y:S02]  /*8f90*/  FMUL.FTZ R48, R86, R48 ;  /* 0x0000003056307220 */ /* 0x000fe40000410000 */
[----:B------:R-:W-:Y:S01]  /*8fa0*/  FMUL.FTZ R2, R2, c[0x0][0x2ec] ;  /* 0x0000bb0002027a20 */ /* 0x000fe20000410000 */
[----:B------:R2:W5:Y:S03]  /*8fb0*/  LDL.LU R86, [R1+0xf8] ;  /* 0x0000f80001567983 */ /* 0x0005660000300800 */
[----:B------:R-:W-:Y:S02]  /*8fc0*/  FFMA.FTZ R9, -R203, R203, 1 ;  /* 0x3f800000cb097423 */ /* 0x000fe400000101cb */
[----:B------:R-:W-:Y:S02]  /*8fd0*/  FMUL.FTZ R0, R0, c[0x0][0x2ec] ;  /* 0x0000bb0000007a20 */ /* 0x000fe40000410000 */
[----:B------:R-:W-:Y:S02]  /*8fe0*/  FADD.FTZ R50, -R149, R50 ;  /* 0x0000003295327221 */ /* 0x000fe40000010100 */
[----:B------:R-:W-:Y:S02]  /*8ff0*/  FMUL.FTZ R49, R85, R49 ;  /* 0x0000003155317220 */ /* 0x000fe40000410000 */
[----:B------:R-:W-:Y:S01]  /*9000*/  FMUL.FTZ R17, R34, R2 ;  /* 0x0000000222117220 */ /* 0x000fe20000410000 */
[----:B------:R2:W5:Y:S01]  /*9010*/  LDL.LU R85, [R1+0xf4] ;  /* 0x0000f40001557983 */ /* 0x0005620000300800 */
[----:B------:R-:W-:Y:S02]  /*9020*/  FFMA.FTZ R2, -R201, R201, 1 ;  /* 0x3f800000c9027423 */ /* 0x000fe400000101c9 */
[----:B------:R-:W-:Y:S02]  /*9030*/  FMUL.FTZ R9, R9, c[0x0][0x2ec] ;  /* 0x0000bb0009097a20 */ /* 0x000fe40000410000 */
[----:B------:R-:W-:Y:S02]  /*9040*/  FMUL.FTZ R152, R39, R0 ;  /* 0x0000000027987220 */ /* 0x000fe40000410000 */
[----:B------:R-:W-:Y:S02]  /*9050*/  FFMA.FTZ R0, -R207, R207, 1 ;  /* 0x3f800000cf007423 */ /* 0x000fe400000101cf */
[----:B------:R-:W-:Y:S02]  /*9060*/  FADD.FTZ R51, -R149, R51 ;  /* 0x0000003395337221 */ /* 0x000fe40000010100 */
[----:B------:R-:W-:Y:S02]  /*9070*/  FMUL.FTZ R50, R84, R50 ;  /* 0x0000003254327220 */ /* 0x000fe40000410000 */
[----:B------:R-:W-:Y:S01]  /*9080*/  FFMA.FTZ R5, -R211, R211, 1 ;  /* 0x3f800000d3057423 */ /* 0x000fe200000101d3 */
[----:B------:R2:W5:Y:S01]  /*9090*/  LDL.LU R84, [R1+0xf0] ;  /* 0x0000f00001547983 */ /* 0x0005620000300800 */
[----:B------:R-:W-:Y:S02]  /*90a0*/  FFMA.FTZ R8, -R202, R202, 1 ;  /* 0x3f800000ca087423 */ /* 0x000fe400000101ca */
[----:B------:R-:W-:Y:S02]  /*90b0*/  FMUL.FTZ R2, R2, c[0x0][0x2ec] ;  /* 0x0000bb0002027a20 */ /* 0x000fe40000410000 */
[----:B------:R-:W-:Y:S02]  /*90c0*/  FMUL.FTZ R155, R36, R9 ;  /* 0x00000009249b7220 */ /* 0x000fe40000410000 */
[----:B------:R-:W-:Y:S02]  /*90d0*/  FMUL.FTZ R9, R0, c[0x0][0x2ec] ;  /* 0x0000bb0000097a20 */ /* 0x000fe40000410000 */
[----:B------:R-:W-:Y:S02]  /*90e0*/  FFMA.FTZ R0, -R204, R204, 1 ;  /* 0x3f800000cc007423 */ /* 0x000fe400000101cc */
[----:B------:R-:W-:Y:S02]  /*90f0*/  FMUL.FTZ R51, R83, R51 ;  /* 0x0000003353337220 */ /* 0x000fe40000410000 */
[----:B------:R-:W-:Y:S01]  /*9100*/  FMUL.FTZ R5, R5, c[0x0][0x2ec] ;  /* 0x0000bb0005057a20 */ /* 0x000fe20000410000 */
[----:B------:R2:W5:Y:S01]  /*9110*/  LDL.LU R83, [R1+0xec] ;  /* 0x0000ec0001537983 */ /* 0x0005620000300800 */
[----:B------:R-:W-:Y:S02]  /*9120*/  FADD.FTZ R52, -R150, R52 ;  /* 0x0000003496347221 */ /* 0x000fe40000010100 */
[----:B------:R-:W-:Y:S02]  /*9130*/  FMUL.FTZ R8, R8, c[0x0][0x2ec] ;  /* 0x0000bb0008087a20 */ /* 0x000fe40000410000 */
        /* <DEDUP_REMOVED lines=20> */
[----:B------:R-:W-:Y:S02]  /*9280*/  FMUL.FTZ R41, R79, R55 ;  /* 0x000000374f297220 */ /* 0x000fe40000410000 */
[----:B------:R-:W-:Y:S01]  /*9290*/  FADD.FTZ R56, -R148, R56 ;  /* 0x0000003894387221 */ /* 0x000fe20000010100 */
[----:B------:R2:W5:Y:S01]  /*92a0*/  LDL.LU R79, [R1+0xdc] ;  /* 0x0000dc00014f7983 */ /* 0x0005620000300800 */
[----:B------:R-:W-:Y:S02]  /*92b0*/  FMUL.FTZ R151, R40, R9 ;  /* 0x0000000928977220 */ /* 0x000fe40000410000 */
[----:B------:R-:W-:Y:S02]  /*92c0*/  FADD.FTZ R57, -R148, R57 ;  /* 0x0000003994397221 */ /* 0x000fe40000010100 */
[----:B------:R-:W-:Y:S02]  /*92d0*/  FMUL.FTZ R40, R78, R56 ;  /* 0x000000384e287220 */ /* 0x000fe40000410000 */
[C---:B------:R-:W-:Y:S01]  /*92e0*/  FADD.FTZ R58, -R144.reuse, R58 ;  /* 0x0000003a903a7221 */ /* 0x040fe20000010100 */
[----:B------:R2:W5:Y:S01]  /*92f0*/  LDL.LU R78, [R1+0xd8] ;  /* 0x0000d800014e7983 */ /* 0x0005620000300800 */
[----:B------:R-:W-:Y:S02]  /*9300*/  FMUL.FTZ R39, R77, R57 ;  /* 0x000000394d277220 */ /* 0x000fe40000410000 */
        /* <DEDUP_REMOVED lines=34> */
[----:B------:R2:W5:Y:S01]  /*9530*/  LDL.64 R182, [R1] ;  /* 0x0000000001b67983 */ /* 0x0005620000100a00 */
        /* <DEDUP_REMOVED lines=66> */
[----:B--2---:R-:W2:Y:S01]  /*9960*/  LDL.LU R22, [R1+0xc] ;  /* 0x00000c0001167983 */ /* 0x004ea20000300800 */
[----:B-----5:R-:W-:Y:S01]  /*9970*/  ISETP.GE.AND P2, PT, R182, c[0x0][0x220], PT ;  /* 0x00008800b6007a0c */ /* 0x020fe20003f46270 */
[----:B------:R-:W-:Y:S01]  /*9980*/  IMAD.MOV.U32 R11, RZ, RZ, c[0x0][0x190] ;  /* 0x00006400ff0b7624 */ /* 0x000fe200078e00ff */
[----:B------:R-:W-:Y:S01]  /*9990*/  ULOP3.LUT UR8, UR7, 0x1, URZ, 0xc0, !UPT ;  /* 0x0000000107087892 */ /* 0x000fe2000f8ec03f */
[----:B------:R-:W3:Y:S02]  /*99a0*/  LDL.LU R21, [R1+0x8] ;  /* 0x0000080001157983 */ /* 0x000ee40000300800 */
[C---:B------:R-:W-:Y:S01]  /*99b0*/  IMAD.U32 R4, R11.reuse, -0x80, RZ ;  /* 0xffffff800b047824 */ /* 0x040fe200078e00ff */
[----:B------:R-:W-:Y:S04]  /*99c0*/  UISETP.NE.U32.AND UP0, UPT, UR8, 0x1, UPT ;  /* 0x000000010800788c */ /* 0x000fe8000bf05070 */
[----:B------:R-:W-:Y:S01]  /*99d0*/  USEL UR8, UR44, 0x4000, !UP0 ;  /* 0x000040002c087887 */ /* 0x000fe2000c000000 */
[----:B------:R-:W-:Y:S02]  /*99e0*/  SHF.R.S32.HI R5, RZ, 0x1f, R4 ;  /* 0x0000001fff057819 */ /* 0x000fe40000011404 */
[CC--:B------:R-:W-:Y:S01]  /*99f0*/  @!P2 LEA R2, P3, R11.reuse, R4.reuse, 0x6 ;  /* 0x000000040b02a211 */ /* 0x0c0fe200078630ff */
[----:B------:R-:W-:Y:S01]  /*9a00*/  @!P2 IMAD.MOV.U32 R9, RZ, RZ, c[0x0][0x194] ;  /* 0x00006500ff09a624 */ /* 0x000fe200078e00ff */
[C---:B------:R-:W-:Y:S01]  /*9a10*/  @!P2 LEA R0, P4, R11.reuse, R4, 0x5 ;  /* 0x000000040b00a211 */ /* 0x040fe200078828ff */
[----:B------:R-:W-:Y:S01]  /*9a20*/  @!P2 IMAD.MOV.U32 R8, RZ, RZ, c[0x0][0x194] ;  /* 0x00006500ff08a624 */ /* 0x000fe200078e00ff */
[----:B------:R-:W-:Y:S01]  /*9a30*/  IADD3 R174, R174, UR8, RZ ;  /* 0x00000008aeae7c10 */ /* 0x000fe2000fffe0ff */
[----:B------:R-:W-:Y:S01]  /*9a40*/  @!P2 IMAD.MOV.U32 R14, RZ, RZ, c[0x0][0x194] ;  /* 0x00006500ff0ea624 */ /* 0x000fe200078e00ff */
[CC--:B------:R-:W-:Y:S02]  /*9a50*/  @!P2 LEA.HI.X R9, R11.reuse, R5.reuse, R9, 0x6, P3 ;  /* 0x000000050b09a211 */ /* 0x0c0fe400018f3409 */
[C---:B------:R-:W-:Y:S01]  /*9a60*/  @!P2 LEA.HI.X R8, R11.reuse, R5, R8, 0x5, P4 ;  /* 0x000000050b08a211 */ /* 0x040fe200020f2c08 */
[----:B------:R1:W-:Y:S01]  /*9a70*/  @P2 STS [R174], RZ ;  /* 0x000000ffae002388 */ /* 0x0003e20000000800 */
[----:B------:R-:W-:Y:S03]  /*9a80*/  IADD3 R170, R170, UR8, RZ ;  /* 0x00000008aaaa7c10 */ /* 0x000fe6000fffe0ff */
[----:B------:R1:W-:Y:S04]  /*9a90*/  @P2 STS [R174+0x4], RZ ;  /* 0x000004ffae002388 */ /* 0x0003e80000000800 */
[----:B------:R1:W-:Y:S04]  /*9aa0*/  @P2 STS [R174+0x8], RZ ;  /* 0x000008ffae002388 */ /* 0x0003e80000000800 */
[----:B------:R1:W-:Y:S01]  /*9ab0*/  @P2 STS [R174+0xc], RZ ;  /* 0x00000cffae002388 */ /* 0x0003e20000000800 */
[-C--:B--2---:R-:W-:Y:S02]  /*9ac0*/  LEA R6, P5, R4, R22.reuse, 0x1 ;  /* 0x0000001604067211 */ /* 0x084fe400078a08ff */
[-C--:B------:R-:W-:Y:S02]  /*9ad0*/  @!P2 LEA R10, P3, R2, R22.reuse, 0x1 ;  /* 0x00000016020aa211 */ /* 0x080fe400078608ff */
[-C--:B------:R-:W-:Y:S02]  /*9ae0*/  @!P2 LEA R12, P4, R0, R22.reuse, 0x1 ;  /* 0x00000016000ca211 */ /* 0x080fe400078808ff */
[-CC-:B---3--:R-:W-:Y:S01]  /*9af0*/  LEA.HI.X R7, R4, R21.reuse, R5.reuse, 0x1, P5 ;  /* 0x0000001504077211 */ /* 0x188fe200028f0c05 */
[----:B------:R-:W-:Y:S01]  /*9b00*/  @!P2 IMAD.WIDE.U32 R4, R11, 0x60, R4 ;  /* 0x000000600b04a825 */ /* 0x000fe200078e0004 */
[-C--:B------:R-:W-:Y:S02]  /*9b10*/  @!P2 LEA.HI.X R11, R2, R21.reuse, R9, 0x1, P3 ;  /* 0x00000015020ba211 */ /* 0x080fe400018f0c09 */
[-C--:B------:R-:W-:Y:S01]  /*9b20*/  @!P2 LEA.HI.X R13, R0, R21.reuse, R8, 0x1, P4 ;  /* 0x00000015000da211 */ /* 0x080fe200020f0c08 */
[----:B------:R1:W-:Y:S01]  /*9b30*/  STL [R1+0xc], R6 ;  /* 0x00000c0601007387 */ /* 0x0003e20000100800 */
[----:B------:R-:W-:Y:S01]  /*9b40*/  IADD3 R0, R252, UR8, RZ ;  /* 0x00000008fc007c10 */ /* 0x000fe2000fffe0ff */
[----:B------:R-:W-:Y:S01]  /*9b50*/  @!P2 IMAD R2, R14, 0x60, RZ ;  /* 0x000000600e02a824 */ /* 0x000fe200078e02ff */
[C---:B------:R-:W-:Y:S01]  /*9b60*/  @!P2 LEA R8, P3, R4.reuse, R22, 0x1 ;  /* 0x000000160408a211 */ /* 0x040fe200078608ff */
[----:B------:R1:W-:Y:S02]  /*9b70*/  STL [R1+0x8], R7 ;  /* 0x0000080701007387 */ /* 0x0003e40000100800 */
[----:B------:R-:W-:Y:S02]  /*9b80*/  @!P2 IMAD.IADD R2, R5, 0x1, R2 ;  /* 0x000000010502a824 */ /* 0x000fe400078e0202 */
[----:B------:R-:W-:Y:S01]  /*9b90*/  @!PT LDS RZ, [RZ] ;  /* 0x00000000fffff984 */ /* 0x000fe20000000800 */
[----:B------:R-:W-:Y:S01]  /*9ba0*/  @!PT LDS RZ, [RZ] ;  /* 0x00000000fffff984 */ /* 0x000fe20000000800 */
[----:B------:R-:W-:Y:S01]  /*9bb0*/  @!PT LDS RZ, [RZ] ;  /* 0x00000000fffff984 */ /* 0x000fe20000000800 */
[----:B------:R1:W-:Y:S03]  /*9bc0*/  @!P2 LDGSTS.E.BYPASS.LTC128B.128 [R0], [R6.64] ;  /* 0x000000000600afae */ /* 0x0003e6000b901d44 */
[----:B------:R-:W-:Y:S01]  /*9bd0*/  @!P2 LEA.HI.X R9, R4, R21, R2, 0x1, P3 ;  /* 0x000000150409a211 */ /* 0x000fe200018f0c02 */
[----:B------:R1:W-:Y:S01]  /*9be0*/  @P2 STS [R174+0x1000], RZ ;  /* 0x001000ffae002388 */ /* 0x0003e20000000800 */
[C---:B------:R-:W-:Y:S02]  /*9bf0*/  @!P2 IADD3 R2, R252.reuse, UR8, RZ ;  /* 0x00000008fc02ac10 */ /* 0x040fe4000fffe0ff */
        /* <DEDUP_REMOVED lines=26> */
.L_x_1991:
[----:B--2---:R-:W-:Y:S01]  /*9da0*/  F2FP.BF16.PACK_AB R28, R241, R242 ;  /* 0x000000f2f11c723e */ /* 0x004fe200000010ff */
        /* <DEDUP_REMOVED lines=167> */
[----:B------:R-:W-:Y:S01]  /*a820*/  ISETP.GE.AND P2, PT, R182, c[0x0][0x220], PT ;  /* 0x00008800b6007a0c */ /* 0x000fe20003f46270 */
[----:B------:R-:W-:Y:S02]  /*a830*/  IMAD.MOV.U32 R8, RZ, RZ, c[0x0][0x370] ;  /* 0x0000dc00ff087624 */ /* 0x000fe400078e00ff */
[----:B------:R-:W3:Y:S02]  /*a840*/  LDL.LU R52, [R1+0x10] ;  /* 0x0000100001347983 */ /* 0x000ee40000300800 */
[C---:B------:R-:W-:Y:S05]  /*a850*/  IMAD.U32 R4, R8.reuse, -0x80, RZ ;  /* 0xffffff8008047824 */ /* 0x040fea00078e00ff */
[--C-:B------:R-:W-:Y:S03]  /*a860*/  SHF.R.S32.HI R5, RZ, 0x1f, R4.reuse ;  /* 0x0000001fff057819 */ /* 0x100fe60000011404 */
[----:B------:R1:W-:Y:S01]  /*a870*/  @P2 STS.128 [R148+0x8000], RZ ;  /* 0x008000ff94002388 */ /* 0x0003e20000000c00 */
[----:B------:R-:W-:Y:S01]  /*a880*/  @!P2 IMAD.MOV.U32 R13, RZ, RZ, c[0x0][0x374] ;  /* 0x0000dd00ff0da624 */ /* 0x000fe200078e00ff */
[CC--:B------:R-:W-:Y:S01]  /*a890*/  @!P2 LEA R11, P4, R8.reuse, R4.reuse, 0x5 ;  /* 0x00000004080ba211 */ /* 0x0c0fe200078828ff */
[----:B------:R-:W-:Y:S01]  /*a8a0*/  @!P2 IMAD.MOV.U32 R15, RZ, RZ, c[0x0][0x374] ;  /* 0x0000dd00ff0fa624 */ /* 0x000fe200078e00ff */
[C---:B------:R-:W-:Y:S01]  /*a8b0*/  @!P2 LEA R14, P3, R8.reuse, R4, 0x6 ;  /* 0x00000004080ea211 */ /* 0x040fe200078630ff */
[----:B------:R-:W-:Y:S01]  /*a8c0*/  @!P2 IMAD.MOV.U32 R16, RZ, RZ, c[0x0][0x374] ;  /* 0x0000dd00ff10a624 */ /* 0x000fe200078e00ff */
[CC--:B------:R-:W-:Y:S02]  /*a8d0*/  @!P2 LEA.HI.X R13, R8.reuse, R5.reuse, R13, 0x5, P4 ;  /* 0x00000005080da211 */ /* 0x0c0fe400020f2c0d */
[C---:B------:R-:W-:Y:S01]  /*a8e0*/  @!P2 LEA.HI.X R15, R8.reuse, R5, R15, 0x6, P3 ;  /* 0x00000005080fa211 */ /* 0x040fe200018f340f */
[----:B------:R-:W-:Y:S04]  /*a8f0*/  @!P2 IMAD.WIDE.U32 R8, R8, 0x60, R4 ;  /* 0x000000600808a825 */ /* 0x000fe800078e0004 */
[----:B------:R-:W-:Y:S01]  /*a900*/  @!P2 IMAD R16, R16, 0x60, RZ ;  /* 0x000000601010a824 */ /* 0x000fe200078e02ff */
[CC--:B--2---:R-:W-:Y:S02]  /*a910*/  LEA R6, P5, R4.reuse, R53.reuse, 0x1 ;  /* 0x0000003504067211 */ /* 0x0c4fe400078a08ff */
[-C--:B------:R-:W-:Y:S02]  /*a920*/  @!P2 LEA R12, P4, R11, R53.reuse, 0x1 ;  /* 0x000000350b0ca211 */ /* 0x080fe400078808ff */
[-C--:B---3--:R-:W-:Y:S01]  /*a930*/  LEA.HI.X R7, R4, R52.reuse, R5, 0x1, P5 ;  /* 0x0000003404077211 */ /* 0x088fe200028f0c05 */
[----:B------:R-:W-:Y:S01]  /*a940*/  @!P2 IMAD.IADD R5, R9, 0x1, R16 ;  /* 0x000000010905a824 */ /* 0x000fe200078e0210 */
[-C--:B------:R-:W-:Y:S02]  /*a950*/  @!P2 LEA.HI.X R13, R11, R52.reuse, R13, 0x1, P4 ;  /* 0x000000340b0da211 */ /* 0x080fe400020f0c0d */
[CC--:B------:R-:W-:Y:S01]  /*a960*/  @!P2 LEA R10, P3, R14.reuse, R53.reuse, 0x1 ;  /* 0x000000350e0aa211 */ /* 0x0c0fe200078608ff */
[----:B------:R-:W-:Y:S01]  /*a970*/  @!PT LDS RZ, [RZ] ;  /* 0x00000000fffff984 */ /* 0x000fe20000000800 */
[----:B------:R-:W-:Y:S01]  /*a980*/  @!PT LDS RZ, [RZ] ;  /* 0x00000000fffff984 */ /* 0x000fe20000000800 */
[----:B------:R-:W-:Y:S01]  /*a990*/  @!PT LDS RZ, [RZ] ;  /* 0x00000000fffff984 */ /* 0x000fe20000000800 */
[----:B------:R1:W-:Y:S03]  /*a9a0*/  @!P2 LDGSTS.E.BYPASS.LTC128B.128 [R148+0x8000], [R6.64] ;  /* 0x080000000694afae */ /* 0x0003e6000b901d44 */
[-C--:B------:R-:W-:Y:S01]  /*a9b0*/  @!P2 LEA.HI.X R11, R14, R52.reuse, R15, 0x1, P3 ;  /* 0x000000340e0ba211 */ /* 0x080fe200018f0c0f */
[----:B------:R1:W-:Y:S01]  /*a9c0*/  @P2 STS.128 [R148+0x9000], RZ ;  /* 0x009000ff94002388 */ /* 0x0003e20000000c00 */
[C---:B------:R-:W-:Y:S03]  /*a9d0*/  @!P2 LEA R4, P3, R8.reuse, R53, 0x1 ;  /* 0x000000350804a211 */ /* 0x040fe600078608ff */
        /* <DEDUP_REMOVED lines=15> */
[----:B------:R1:W-:Y:S04]  /*aad0*/  STL [R1+0x14], R6 ;  /* 0x0000140601007387 */ /* 0x0003e80000100800 */
[----:B------:R-:W0:Y:S04]  /*aae0*/  LDGDEPBAR ;  /* 0x00000000000079af */ /* 0x000e280000000000 */
[----:B------:R1:W-:Y:S02]  /*aaf0*/  STL [R1+0x10], R7 ;  /* 0x0000100701007387 */ /* 0x0003e40000100800 */
.L_x_1992:
[----:B------:R-:W-:Y:S01]  /*ab00*/  LDSM.16.M88.4 R32, [R145+0x14000] ;  /* 0x014000009120783b */ /* 0x000fe20000000200 */
[----:B------:R-:W-:Y:S01]  /*ab10*/  IMAD.IADD R144, R165, 0x1, R147 ;  /* 0x00000001a5907824 */ /* 0x000fe200078e0293 */
[----:B------:R-:W-:Y:S01]  /*ab20*/  ULOP3.LUT UR8, UR7, 0x1, URZ, 0xc0, !UPT ;  /* 0x0000000107087892 */ /* 0x000fe2000f8ec03f */
[----:B------:R-:W-:Y:S01]  /*ab30*/  IMAD.MOV.U32 R149, RZ, RZ, c[0x0][0x22c] ;  /* 0x00008b00ff957624 */ /* 0x000fe200078e00ff */
[----:B------:R-:W2:Y:S01]  /*ab40*/  LDSM.16.MT88.4 R16, [R0+0xc000] ;  /* 0x00c000000010783b */ /* 0x000ea20000004200 */
[----:B------:R-:W-:Y:S02]  /*ab50*/  UISETP.GT.AND UP2, UPT, UR7, UR18, UPT ;  /* 0x000000120700728c */ /* 0x000fe4000bf44270 */
[----:B------:R-:W-:Y:S01]  /*ab60*/  IMAD R149, R149, c[0x0][0x1c0], RZ ;  /* 0x0000700095957a24 */ /* 0x000fe200078e02ff */
[----:B------:R-:W3:Y:S01]  /*ab70*/  LDSM.16.M88.4 R28, [R145+0x16000] ;  /* 0x01600000911c783b */ /* 0x000ee20000000200 */
[----:B------:R-:W-:Y:S02]  /*ab80*/  UISETP.NE.U32.AND UP0, UPT, UR8, 0x1, UPT ;  /* 0x000000010800788c */ /* 0x000fe4000bf05070 */
[----:B------:R-:W-:Y:S01]  /*ab90*/  IMAD.U32 R149, R149, -0x80, RZ ;  /* 0xffffff8095957824 */ /* 0x000fe200078e00ff */
[----:B------:R-:W4:Y:S01]  /*aba0*/  LDSM.16.MT88.4 R36, [R2+0xc000] ;  /* 0x00c000000224783b */ /* 0x000f220000004200 */
[----:B------:R-:W-:Y:S03]  /*abb0*/  UIADD3 UR7, UR7, -0x1, URZ ;  /* 0xffffffff07077890 */ /* 0x000fe6000fffe03f */
        /* <DEDUP_REMOVED lines=94> */
[-C--:B------:R-:W-:Y:S05]  /*b1a0*/  HMMA.16816.F32.BF16 R4, R36, R48.reuse, R4 ;  /* 0x000000302404723c */ /* 0x080fea0000041804 */
[----:B------:R-:W-:Y:S03]  /*b1b0*/  IMAD R46, R46, c[0x0][0x1c0], RZ ;  /* 0x000070002e2e7a24 */ /* 0x000fe600078e02ff */
[C---:B------:R-:W-:Y:S04]  /*b1c0*/  HMMA.16816.F32.BF16 R8, R136.reuse, R48, R8 ;  /* 0x000000308808723c */ /* 0x040fe80000041808 */
[----:B------:R-:W-:Y:S04]  /*b1d0*/  IMAD R46, R46, 0x48, RZ ;  /* 0x000000482e2e7824 */ /* 0x000fe800078e02ff */
[-C--:B------:R-:W-:Y:S08]  /*b1e0*/  HMMA.16816.F32.BF16 R12, R136, R50.reuse, R12 ;  /* 0x00000032880c723c */ /* 0x080ff0000004180c */
[C---:B------:R-:W-:Y:S08]  /*b1f0*/  HMMA.16816.F32.BF16 R16, R36.reuse, R50, R16 ;  /* 0x000000322410723c */ /* 0x040ff00000041810 */
        /* <DEDUP_REMOVED lines=172> */
[----:B------:R-:W-:Y:S02]  /*bcc0*/  PLOP3.LUT P0, PT, PT, PT, UP2, 0x80, 0x0 ;  /* 0x000000000000781c */ /* 0x000fe40003f0f028 */
[----:B------:R-:W-:Y:S02]  /*bcd0*/  LEA.HI.X.SX32 R7, R2, R37, 0x2, P2 ;  /* 0x0000002502077211 */ /* 0x000fe400010f16ff */
[----:B------:R-:W-:Y:S01]  /*bce0*/  SEL R165, R0, 0xffffffc0, !P1 ;  /* 0xffffffc000a57807 */ /* 0x000fe20004800000 */
[----:B------:R-:W-:Y:S01]  /*bcf0*/  LDSM.16.MT88.4 R36, [R3+0x19000] ;  /* 0x019000000324783b */ /* 0x000fe20000004200 */
[----:B------:R-:W-:Y:S01]  /*bd00*/  PLOP3.LUT P2, PT, PT, PT, UP0, 0x80, 0x0 ;  /* 0x000000000000781c */ /* 0x000fe20003f4f008 */
[----:B------:R-:W-:Y:S02]  /*bd10*/  @UP3 UIADD3 UR17, UP0, UR17, -0x200, URZ ;  /* 0xfffffe0011113890 */ /* 0x000fe4000ff1e03f */
[----:B------:R-:W-:Y:S01]  /*bd20*/  RED.E.ADD.F32.FTZ.RN.STRONG.GPU [R6.64], R30 ;  /* 0x0000001e0600798e */ /* 0x000fe2000c10e784 */
[----:B------:R-:W-:Y:S01]  /*bd30*/  IMAD.IADD R0, R165, 0x1, R164 ;  /* 0x00000001a5007824 */ /* 0x000fe200078e02a4 */
[----:B------:R-:W-:Y:S02]  /*bd40*/  @UP3 UIADD3.X UR16, UR16, -0x1, URZ, UP0, !UPT ;  /* 0xffffffff10103890 */ /* 0x000fe400087fe43f */
        /* <DEDUP_REMOVED lines=226> */
.L_x_1994:
        /* <DEDUP_REMOVED lines=19> */
.L_x_1995:
        /* <DEDUP_REMOVED lines=47> */
.L_x_1997:
[----:B------:R-:W-:Y:S05]  /*cf90*/  BSYNC B0 ;  /* 0x0000000000007941 */ /* 0x000fea0003800000 */
.L_x_1996:
        /* <DEDUP_REMOVED lines=15> */
.L_x_1999:
[----:B------:R-:W-:Y:S05]  /*d090*/  BSYNC B0 ;  /* 0x0000000000007941 */ /* 0x000fea0003800000 */
.L_x_1998:
        /* <DEDUP_REMOVED lines=15> */
.L_x_2001:
[----:B------:R-:W-:Y:S05]  /*d190*/  BSYNC B0 ;  /* 0x0000000000007941 */ /* 0x000fea0003800000 */
.L_x_2000:
        /* <DEDUP_REMOVED lines=14> */
.L_x_2003:
[----:B------:R-:W-:Y:S05]  /*d280*/  BSYNC B0 ;  /* 0x0000000000007941 */ /* 0x000fea0003800000 */
.L_x_2002:
        /* <DEDUP_REMOVED lines=25> */
.L_x_2005:
[----:B------:R-:W-:Y:S05]  /*d420*/  BSYNC B0 ;  /* 0x0000000000007941 */ /* 0x000fea0003800000 */
.L_x_2004:
        /* <DEDUP_REMOVED lines=13> */
.L_x_2007:
[----:B------:R-:W-:Y:S05]  /*d500*/  BSYNC B0 ;  /* 0x0000000000007941 */ /* 0x000fea0003800000 */
.L_x_2006:
        /* <DEDUP_REMOVED lines=13> */
.L_x_2009:
[----:B------:R-:W-:Y:S05]  /*d5e0*/  BSYNC B0 ;  /* 0x0000000000007941 */ /* 0x000fea0003800000 */
.L_x_2008:
        /* <DEDUP_REMOVED lines=11> */
.L_x_1956:
[----:B------:R-:W-:Y:S05]  /*d6a0*/  BSYNC B1 ;  /* 0x0000000000017941 */ /* 0x000fea0003800000 */
.L_x_1934:
        /* <DEDUP_REMOVED lines=11> */
.L_x_2010:
[----:B------:R-:W-:Y:S05]  /*d760*/  EXIT ;  /* 0x000000000000794d */ /* 0x000fea0003800000 */
.L_x_2012:
        /* <DEDUP_REMOVED lines=9> */
.L_x_2488:


//--------------------- .text._ZN5flash44flash_bwd_dq_dk_dv_loop_seqk_parallel_kernelI23Flash_bwd_kernel_traitsILi64ELi128ELi128ELi8ELi4ELi4ELi4ELb0ELb0EN7cutlass10bfloat16_tE19Flash_kernel_traitsILi64ELi128ELi128ELi8ES3_EELb1ELb0ELb0ELb0ELb1ELb1ELb0EEEvNS_16Flash_bwd_paramsE --------------------------
	.section	.text._ZN5flash44flash_bwd_dq_dk_dv_loop_seqk_parallel_kernelI23Flash_bwd_kernel_traitsILi64ELi128ELi128ELi8ELi4ELi4ELi4ELb0ELb0EN7cutlass10bfloat16_tE19Flash_kernel_traitsILi64ELi128ELi128ELi8ES3_EELb1ELb0ELb0ELb0ELb1ELb1ELb0EEEvNS_16Flash_bwd_paramsE,"ax",@progbits
	.sectioninfo	@"SHI_REGISTERS=255"
	.align	128
        .global         _ZN5flash44flash_bwd_dq_dk_dv_loop_seqk_parallel_kernelI23Flash_bwd_kernel_traitsILi64ELi128ELi128ELi8ELi4ELi4ELi4ELb0ELb0EN7cutlass10bfloat16_tE19Flash_kernel_traitsILi64ELi128ELi128ELi8ES3_EELb1ELb0ELb0ELb0ELb1ELb1ELb0EEEvNS_16Flash_bwd_paramsE
        .type           _ZN5flash44flash_bwd_dq_dk_dv_loop_seqk_parallel_kernelI23Flash_bwd_kernel_traitsILi64ELi128ELi128ELi8ELi4ELi4ELi4ELb0ELb0EN7cutlass10bfloat16_tE19Flash_kernel_traitsILi64ELi128ELi128ELi8ES3_EELb1ELb0ELb0ELb0ELb1ELb1ELb0EEEvNS_16Flash_bwd_paramsE,@function
        .size           _ZN5flash44flash_bwd_dq_dk_dv_loop_seqk_parallel_kernelI23Flash_bwd_kernel_traitsILi64ELi128ELi128ELi8ELi4ELi4ELi4ELb0ELb0EN7cutlass10bfloat16_tE19Flash_kernel_traitsILi64ELi128ELi128ELi8ES3_EELb1ELb0ELb0ELb0ELb1ELb1ELb0EEEvNS_16Flash_bwd_paramsE,(.L_x_2489 - _ZN5flash44flash_bwd_dq_dk_dv_loop_seqk_parallel_kernelI23Flash_bwd_kernel_traitsILi64ELi128ELi128ELi8ELi4ELi4ELi4ELb0ELb0EN7cutlass10bfloat16_tE19Flash_kernel_traitsILi64ELi128ELi128ELi8ES3_EELb1ELb0ELb0ELb0ELb1ELb1ELb0EEEvNS_16Flash_bwd_paramsE)
        .other          _ZN5flash44flash_bwd_dq_dk_dv_loop_seqk_parallel_kernelI23Flash_bwd_kernel_traitsILi64ELi128ELi128ELi8ELi4ELi4ELi4ELb0ELb0EN7cutlass10bfloat16_tE19Flash_kernel_traitsILi64ELi128ELi128ELi8ES3_EELb1ELb0ELb0ELb0ELb1ELb1ELb0EEEvNS_16Flash_bwd_paramsE,@"STO_CUDA_ENTRY STV_DEFAULT"
_ZN5flash44flash_bwd_dq_dk_dv_loop_seqk_parallel_kernelI23Flash_bwd_kernel_traitsILi64ELi128ELi128ELi8ELi4ELi4ELi4ELb0ELb0EN7cutlass10bfloat16_tE19Flash_kernel_traitsILi64ELi128ELi128ELi8ES3_EELb1ELb0ELb0ELb0ELb1ELb1ELb0EEEvNS_16Flash_bwd_paramsE:
.text._ZN5flash44flash_bwd_dq_dk_dv_loop_seqk_parallel_kernelI23Flash_bwd_kernel_traitsILi64ELi128ELi128ELi8ELi4ELi4ELi4ELb0ELb0EN7cutlass10bfloat16_tE19Flash_kernel_traitsILi64ELi128ELi128ELi8ES3_EELb1ELb0ELb0ELb0ELb1ELb1ELb0EEEvNS_16Flash_bwd_paramsE:
        /* <DEDUP_REMOVED lines=27> */
[----:B------:R-:W-:Y:S01]  /*01b0*/  ULDC.64 UR34, c[0x0][0x118] ;  /* 0x0000460000227ab9 */ /* 0x000fe20000000a00 */
[CC--:B------:R-:W-:Y:S01]  /*01c0*/  LEA.HI R5, R2.reuse, R7.reuse, RZ, 0x5 ;  /* 0x0000000702057211 */ /* 0x0c0fe200078f28ff */
[----:B------:R-:W-:Y:S01]  /*01d0*/  ULDC UR16, c[0x0][0x1c0] ;  /* 0x0000700000107ab9 */ /* 0x000fe20000000800 */
[CC--:B------:R-:W-:Y:S01]  /*01e0*/  LEA.HI R12, R2.reuse, R7.reuse, RZ, 0x3 ;  /* 0x00000007020c7211 */ /* 0x0c0fe200078f18ff */
[----:B------:R-:W-:Y:S01]  /*01f0*/  ULDC UR15, c[0x0][0x224] ;  /* 0x00008900000f7ab9 */ /* 0x000fe20000000800 */
[--C-:B------:R-:W-:Y:S01]  /*0200*/  SHF.R.S32.HI R3, RZ, 0x5, R5.reuse ;  /* 0x00000005ff037819 */ /* 0x100fe20000011405 */
[----:B------:R-:W-:Y:S01]  /*0210*/  UMOV UR18, 0x4 ;  /* 0x0000000400127882 */ /* 0x000fe20000000000 */
[----:B------:R-:W-:Y:S01]  /*0220*/  SHF.R.S32.HI R0, RZ, 0x1f, R5 ;  /* 0x0000001fff007819 */ /* 0x000fe20000011405 */
[----:B------:R-:W-:Y:S01]  /*0230*/  ULDC.64 UR30, c[0x0][0x200] ;  /* 0x00008000001e7ab9 */ /* 0x000fe20000000a00 */
[CC--:B------:R-:W-:Y:S01]  /*0240*/  LEA.HI R4, R2.reuse, R7.reuse, RZ, 0x4 ;  /* 0x0000000702047211 */ /* 0x0c0fe200078f20ff */
[----:B------:R-:W-:Y:S01]  /*0250*/  ULDC.64 UR28, c[0x0][0x3c8] ;  /* 0x0000f200001c7ab9 */ /* 0x000fe20000000a00 */
[CC--:B------:R-:W-:Y:S01]  /*0260*/  LEA.HI R14, R2.reuse, R7.reuse, RZ, 0x7 ;  /* 0x00000007020e7211 */ /* 0x0c0fe200078f38ff */
[----:B------:R-:W-:Y:S01]  /*0270*/  ULDC UR14, c[0x0][0x224] ;  /* 0x00008900000e7ab9 */ /* 0x000fe20000000800 */
[----:B------:R-:W-:Y:S01]  /*0280*/  LEA.HI R13, R2, R7, RZ, 0x6 ;  /* 0x00000007020d7211 */ /* 0x000fe200078f30ff */
[----:B------:R-:W-:Y:S01]  /*0290*/  ULDC UR13, c[0x0][0x22c] ;  /* 0x00008b00000d7ab9 */ /* 0x000fe20000000800 */
[----:B------:R-:W-:Y:S01]  /*02a0*/  LEA.HI R0, R0, R3, RZ, 0x2 ;  /* 0x0000000300007211 */ /* 0x000fe200078f10ff */
[----:B------:R-:W-:Y:S01]  /*02b0*/  UMOV UR20, 0x6 ;  /* 0x0000000600147882 */ /* 0x000fe20000000000 */
[----:B------:R-:W-:Y:S01]  /*02c0*/  LEA.HI R2, R2, R7, RZ, 0x2 ;  /* 0x0000000702027211 */ /* 0x000fe200078f10ff */
[----:B------:R-:W-:Y:S01]  /*02d0*/  ULDC UR12, c[0x0][0x1c0] ;  /* 0x00007000000c7ab9 */ /* 0x000fe20000000800 */
[----:B------:R-:W-:Y:S01]  /*02e0*/  LOP3.LUT R6, R5, 0xffffffe0, RZ, 0xc0, !PT ;  /* 0xffffffe005067812 */ /* 0x000fe200078ec0ff */
[----:B------:R-:W-:Y:S01]  /*02f0*/  UMOV UR19, 0xffffc000 ;  /* 0xffffc00000137882 */ /* 0x000fe20000000000 */
[----:B------:R-:W-:Y:S01]  /*0300*/  LOP3.LUT R0, R0, 0xfffffffc, RZ, 0xc0, !PT ;  /* 0xfffffffc00007812 */ /* 0x000fe200078ec0ff */
[----:B------:R-:W-:Y:S01]  /*0310*/  UIMAD UR21, UR4, UR21, URZ ;  /* 0x00000015041572a4 */ /* 0x000fe2000f8e023f */
[----:B------:R-:W-:Y:S01]  /*0320*/  LOP3.LUT R5, R12, 0xfffffff8, RZ, 0xc0, !PT ;  /* 0xfffffff80c057812 */ /* 0x000fe200078ec0ff */
[----:B------:R-:W-:Y:S01]  /*0330*/  IMAD.IADD R8, R7, 0x1, -R6 ;  /* 0x0000000107087824 */ /* 0x000fe200078e0a06 */
[----:B------:R-:W-:Y:S01]  /*0340*/  SHF.R.S32.HI R11, RZ, 0x3, R12 ;  /* 0x00000003ff0b7819 */ /* 0x000fe2000001140c */
[----:B------:R-:W-:Y:S01]  /*0350*/  IMAD.IADD R16, R3, 0x1, -R0 ;  /* 0x0000000103107824 */ /* 0x000fe200078e0a00 */
[----:B------:R-:W-:Y:S01]  /*0360*/  LOP3.LUT R10, R2, 0x7ffffffc, RZ, 0xc0, !PT ;  /* 0x7ffffffc020a7812 */ /* 0x000fe200078ec0ff */
[----:B------:R-:W-:Y:S01]  /*0370*/  IMAD.IADD R5, R7, 0x1, -R5 ;  /* 0x0000000107057824 */ /* 0x000fe200078e0a05 */
[C---:B------:R-:W-:Y:S01]  /*0380*/  LOP3.LUT R9, R4.reuse, 0xfffffff0, RZ, 0xc0, !PT ;  /* 0xfffffff004097812 */ /* 0x040fe200078ec0ff */
[----:B------:R-:W-:Y:S01]  /*0390*/  IMAD.SHL.U32 R0, R11, 0x40, RZ ;  /* 0x000000400b007824 */ /* 0x000fe200078e00ff */
[----:B------:R-:W-:Y:S01]  /*03a0*/  SHF.R.S32.HI R6, RZ, 0x4, R4 ;  /* 0x00000004ff067819 */ /* 0x000fe20000011404 */
[C---:B------:R-:W-:Y:S01]  /*03b0*/  IMAD.IADD R15, R7.reuse, 0x1, -R10 ;  /* 0x00000001070f7824 */ /* 0x040fe200078e0a0a */
[--C-:B------:R-:W-:Y:S01]  /*03c0*/  SHF.R.S32.HI R10, RZ, 0x2, R2.reuse ;  /* 0x00000002ff0a7819 */ /* 0x100fe20000011402 */
[----:B------:R-:W-:Y:S01]  /*03d0*/  IMAD.IADD R9, R7, 0x1, -R9 ;  /* 0x0000000107097824 */ /* 0x000fe200078e0a09 */
[----:B------:R-:W-:Y:S01]  /*03e0*/  SHF.R.S32.HI R2, RZ, 0x1f, R2 ;  /* 0x0000001fff027819 */ /* 0x000fe20000011402 */
[----:B------:R-:W-:Y:S01]  /*03f0*/  IMAD.SHL.U32 R7, R5, 0x8, RZ ;  /* 0x0000000805077824 */ /* 0x000fe200078e00ff */
[----:B------:R-:W-:Y:S01]  /*0400*/  LEA.HI R3, R4, R6, RZ, 0x1 ;  /* 0x0000000604037211 */ /* 0x000fe200078f08ff */
[----:B------:R-:W-:Y:S01]  /*0410*/  STL [R1+0x30], R16 ;  /* 0x0000301001007387 */ /* 0x000fe20000100800 */
[----:B------:R-:W-:Y:S01]  /*0420*/  LOP3.LUT R0, R0, 0x1c0, RZ, 0xc0, !PT ;  /* 0x000001c000007812 */ /* 0x000fe200078ec0ff */
[----:B------:R-:W-:Y:S01]  /*0430*/  USHF.R.S32.HI UR22, URZ, 0x1f, UR23 ;  /* 0x0000001f3f167899 */ /* 0x000fe20008011417 */
[----:B------:R-:W-:Y:S01]  /*0440*/  LEA.HI R4, R2, R10, RZ, 0x3 ;  /* 0x0000000a02047211 */ /* 0x000fe200078f18ff */
[----:B------:R-:W-:Y:S01]  /*0450*/  UMOV UR17, 0x6 ;  /* 0x0000000600117882 */ /* 0x000fe20000000000 */
[----:B------:R-:W-:-:S02]  /*0460*/  LOP3.LUT R2, R3, 0xfffffffe, RZ, 0xc0, !PT ;  /* 0xfffffffe03027812 */ /* 0x000fc400078ec0ff */
[----:B------:R-:W-:Y:S02]  /*0470*/  LOP3.LUT R7, R0, 0x38, R7, 0xf8, !PT ;  /* 0x0000003800077812 */ /* 0x000fe400078ef807 */
[----:B------:R-:W-:Y:S01]  /*0480*/  SHF.R.U32.HI R0, RZ, 0x3, R0 ;  /* 0x00000003ff007819 */ /* 0x000fe20000011600 */
[----:B------:R-:W-:Y:S01]  /*0490*/  IMAD.IADD R11, R6, 0x1, -R2 ;  /* 0x00000001060b7824 */ /* 0x000fe200078e0a02 */
[----:B------:R-:W-:Y:S01]  /*04a0*/  LOP3.LUT R3, R4, 0xfffffff8, RZ, 0xc0, !PT ;  /* 0xfffffff804037812 */ /* 0x000fe200078ec0ff */
[----:B------:R-:W-:Y:S01]  /*04b0*/  IMAD.SHL.U32 R2, R13, 0x8, RZ ;  /* 0x000000080d027824 */ /* 0x000fe200078e00ff */
[----:B------:R-:W-:Y:S02]  /*04c0*/  LOP3.LUT R0, R7, R0, RZ, 0x3c, !PT ;  /* 0x0000000007007212 */ /* 0x000fe400078e3cff */
[----:B------:R-:W-:Y:S01]  /*04d0*/  SHF.R.S32.HI R4, RZ, 0x1f, R9 ;  /* 0x0000001fff047819 */ /* 0x000fe20000011409 */
[----:B------:R-:W-:Y:S01]  /*04e0*/  IMAD.IADD R6, R10, 0x1, -R3 ;  /* 0x000000010a067824 */ /* 0x000fe200078e0a03 */
[----:B------:R-:W-:Y:S01]  /*04f0*/  LOP3.LUT R0, R0, 0xfffffe00, R2, 0xf8, !PT ;  /* 0xfffffe0000007812 */ /* 0x000fe200078ef802 */
[----:B------:R-:W-:Y:S01]  /*0500*/  IMAD.SHL.U32 R3, R11, 0x200, RZ ;  /* 0x000002000b037824 */ /* 0x000fe200078e00ff */
[----:B------:R-:W-:-:S02]  /*0510*/  LEA.HI R10, R4, R9, RZ, 0x3 ;  /* 0x00000009040a7211 */ /* 0x000fc400078f18ff */
[----:B------:R-:W-:Y:S01]  /*0520*/  SHF.R.S32.HI R250, RZ, 0x1f, R8 ;  /* 0x0000001ffffa7819 */ /* 0x000fe20000011408 */
[----:B------:R1:W-:Y:S01]  /*0530*/  STL [R1+0x20], R0 ;  /* 0x0000200001007387 */ /* 0x0003e20000100800 */
[----:B------:R-:W-:Y:S02]  /*0540*/  LOP3.LUT R2, R10, 0xfffffff8, RZ, 0xc0, !PT ;  /* 0xfffffff80a027812 */ /* 0x000fe400078ec0ff */
[----:B------:R-:W-:Y:S02]  /*0550*/  LOP3.LUT R4, R6, 0x1, RZ, 0xc0, !PT ;  /* 0x0000000106047812 */ /* 0x000fe400078ec0ff */
[----:B------:R-:W-:Y:S01]  /*0560*/  LOP3.LUT P4, RZ, R5, 0x2, RZ, 0xc0, !PT ;  /* 0x0000000205ff7812 */ /* 0x000fe2000788c0ff */
[----:B------:R-:W-:Y:S01]  /*0570*/  IMAD.IADD R13, R9, 0x1, -R2 ;  /* 0x00000001090d7824 */ /* 0x000fe200078e0a02 */
[----:B------:R-:W-:Y:S01]  /*0580*/  LOP3.LUT P3, RZ, R5, 0x4, RZ, 0xc0, !PT ;  /* 0x0000000405ff7812 */ /* 0x000fe2000786c0ff */
[----:B------:R-:W-:Y:S01]  /*0590*/  IMAD.SHL.U32 R2, R16, 0x10, RZ ;  /* 0x0000001010027824 */ /* 0x000fe200078e00ff */
[----:B------:R-:W-:Y:S01]  /*05a0*/  LEA.HI R250, R250, R8, RZ, 0x2 ;  /* 0x00000008fafa7211 */ /* 0x000fe200078f10ff */
[----:B------:R-:W-:Y:S01]  /*05b0*/  IMAD.SHL.U32 R8, R15, 0x2, RZ ;  /* 0x000000020f087824 */ /* 0x000fe200078e00ff */
[----:B------:R-:W-:Y:S01]  /*05c0*/  ISETP.NE.U32.AND P0, PT, R4, 0x1, PT ;  /* 0x000000010400780c */ /* 0x000fe20003f05070 */
[----:B------:R-:W-:Y:S01]  /*05d0*/  STL [R1+0x34], R13 ;  /* 0x0000340d01007387 */ /* 0x000fe20000100800 */
[----:B------:R-:W-:-:S02]  /*05e0*/  LEA.HI.SX32 R250, R250, R2, 0x1e ;  /* 0x00000002fafa7211 */ /* 0x000fc400078ff2ff */
[----:B------:R-:W-:Y:S02]  /*05f0*/  R2P PR, R6, 0x6 ;  /* 0x0000000606007804 */ /* 0x000fe40000000000 */
[----:B------:R-:W-:Y:S02]  /*0600*/  SEL R177, R233, 0xffffffe0, !P4 ;  /* 0xffffffe0e9b17807 */ /* 0x000fe40006000000 */
[----:B------:R-:W-:Y:S02]  /*0610*/  SEL R231, R231, 0x10, !P0 ;  /* 0x00000010e7e77807 */ /* 0x000fe40004000000 */
[----:B------:R-:W-:Y:S01]  /*0620*/  SEL R233, R233, 0xffffffe0, !P1 ;  /* 0xffffffe0e9e97807 */ /* 0x000fe20004800000 */
[----:B-1----:R-:W-:Y:S01]  /*0630*/  IMAD.SHL.U32 R0, R5, 0x40, RZ ;  /* 0x0000004005007824 */ /* 0x002fe200078e00ff */
[----:B------:R-:W-:-:S04]  /*0640*/  SHF.R.S32.HI R5, RZ, 0x7, R14 ;  /* 0x00000007ff057819 */ /* 0x000fc8000001140e */
[----:B------:R-:W-:-:S04]  /*0650*/  LOP3.LUT R0, R0, 0x1c0, RZ, 0xc0, !PT ;  /* 0x000001c000007812 */ /* 0x000fc800078ec0ff */
[C---:B------:R-:W-:Y:S01]  /*0660*/  LOP3.LUT R7, R0.reuse, 0x30, R2, 0xf8, !PT ;  /* 0x0000003000077812 */ /* 0x040fe200078ef802 */
[----:B------:R-:W-:Y:S01]  /*0670*/  IMAD R2, R5, 0x1000, R3 ;  /* 0x0000100005027824 */ /* 0x000fe200078e0203 */
[----:B------:R-:W-:Y:S02]  /*0680*/  LOP3.LUT R175, R0, 0x8, R12, 0xf8, !PT ;  /* 0x0000000800af7812 */ /* 0x000fe400078ef80c */
[----:B------:R-:W-:Y:S02]  /*0690*/  SHF.R.U32.HI R0, RZ, 0x3, R0 ;  /* 0x00000003ff007819 */ /* 0x000fe40000011600 */
[----:B------:R-:W-:Y:S01]  /*06a0*/  LOP3.LUT R4, R7, 0x8, R12, 0xf8, !PT ;  /* 0x0000000807047812 */ /* 0x000fe200078ef80c */
[----:B------:R-:W-:Y:S01]  /*06b0*/  IMAD.SHL.U32 R7, R11, 0x10, RZ ;  /* 0x000000100b077824 */ /* 0x000fe200078e00ff */
[----:B------:R-:W-:Y:S02]  /*06c0*/  LOP3.LUT R175, R175, R0, RZ, 0x3c, !PT ;  /* 0x00000000afaf7212 */ /* 0x000fe400078e3cff */
[----:B------:R-:W-:Y:S01]  /*06d0*/  LOP3.LUT R3, R3, R4, R0, 0xf6, !PT ;  /* 0x0000000403037212 */ /* 0x000fe200078ef600 */
[----:B------:R-:W-:-:S02]  /*06e0*/  IMAD.SHL.U32 R0, R6, 0x40, RZ ;  /* 0x0000004006007824 */ /* 0x000fc400078e00ff */
[----:B------:R-:W-:Y:S02]  /*06f0*/  IMAD.IADD R175, R2, 0x1, R175 ;  /* 0x0000000102af7824 */ /* 0x000fe400078e02af */
[C---:B------:R-:W-:Y:S01]  /*0700*/  IMAD.SHL.U32 R2, R5.reuse, 0x8, RZ ;  /* 0x0000000805027824 */ /* 0x040fe200078e00ff */
[----:B------:R-:W-:Y:S01]  /*0710*/  LOP3.LUT R0, R0, 0x1c0, RZ, 0xc0, !PT ;  /* 0x000001c000007812 */ /* 0x000fe200078ec0ff */
[----:B------:R-:W-:Y:S02]  /*0720*/  IMAD R5, R5, 0x2000, R8 ;  /* 0x0000200005057824 */ /* 0x000fe400078e0208 */
[----:B------:R-:W-:Y:S01]  /*0730*/  IMAD.SHL.U32 R175, R175, 0x2, RZ ;  /* 0x00000002afaf7824 */ /* 0x000fe200078e00ff */
[----:B------:R-:W-:Y:S01]  /*0740*/  LOP3.LUT R2, R2, 0x8, RZ, 0xc0, !PT ;  /* 0x0000000802027812 */ /* 0x000fe200078ec0ff */
[----:B------:R-:W-:Y:S01]  /*0750*/  IMAD R5, R16, 0x400, R5 ;  /* 0x0000040010057824 */ /* 0x000fe200078e0205 */
[----:B------:R-:W-:Y:S01]  /*0760*/  SHF.R.U32.HI R4, RZ, 0x3, R0 ;  /* 0x00000003ff047819 */ /* 0x000fe20000011600 */
[----:B------:R-:W-:Y:S01]  /*0770*/  IMAD.IADD R178, R175, 0x1, R177 ;  /* 0x00000001afb27824 */ /* 0x000fe200078e02b1 */
[----:B------:R-:W-:Y:S01]  /*0780*/  LOP3.LUT R9, R2, 0x10, R7, 0xf8, !PT ;  /* 0x0000001002097812 */ /* 0x000fe200078ef807 */
[----:B------:R-:W-:Y:S01]  /*0790*/  IMAD.SHL.U32 R3, R3, 0x2, RZ ;  /* 0x0000000203037824 */ /* 0x000fe200078e00ff */
[----:B------:R-:W-:-:S02]  /*07a0*/  LOP3.LUT R6, R4, R0, RZ, 0xfc, !PT ;  /* 0x0000000004067212 */ /* 0x000fc400078efcff */
        /* <DEDUP_REMOVED lines=9> */
[--C-:B------:R-:W-:Y:S01]  /*0840*/  SHF.R.U32.HI R4, RZ, 0x3, R2.reuse ;  /* 0x00000003ff047819 */ /* 0x100fe20000011602 */
        /* <DEDUP_REMOVED lines=38> */
[----:B------:R-:W-:Y:S04]  /*0ab0*/  STL [R1+0x4c], R10 ;  /* 0x00004c0a01007387 */ /* 0x000fe80000100800 */
        /* <DEDUP_REMOVED lines=12> */
.L_x_2021:
        /* <DEDUP_REMOVED lines=8> */
[----:B---3--:R-:W1:Y:S01]  /*0c00*/  @P1 S2R R7, SR_CTAID.Y ;  /* 0x0000000000071919 */ /* 0x008e620000002600 */
[----:B------:R-:W-:-:S06]  /*0c10*/  @P1 IMAD.MOV.U32 R6, RZ, RZ, 0x4 ;  /* 0x00000004ff061424 */ /* 0x000fcc00078e00ff */
[----:B--2---:R-:W2:Y:S01]  /*0c20*/  @P0 S2R R0, SR_CTAID.Y ;  /* 0x0000000000000919 */ /* 0x004ea20000002600 */
[----:B-1----:R-:W-:-:S06]  /*0c30*/  @P1 IMAD.WIDE R6, R7, R6, c[0x0][0x250] ;  /* 0x0000940007061625 */ /* 0x002fcc00078e0206 */
[----:B------:R-:W3:Y:S01]  /*0c40*/  @P1 LDG.E R6, [R6.64] ;  /* 0x0000002206061981 */ /* 0x000ee2000c1e1900 */
[----:B--2---:R-:W1:Y:S02]  /*0c50*/  @P0 R2UR UR5, R0 ;  /* 0x00000000000503c2 */ /* 0x004e6400000e0000 */
[----:B-1----:R-:W-:-:S06]  /*0c60*/  @UP1 UIMAD.WIDE UR4, UR5, UR4, UR6 ;  /* 0x00000004050412a5 */ /* 0x002fcc000f8e0206 */
[----:B------:R-:W-:Y:S02]  /*0c70*/  IMAD.U32 R4, RZ, RZ, UR4 ;  /* 0x00000004ff047e24 */ /* 0x000fe4000f8e00ff */
[----:B------:R-:W-:Y:S01]  /*0c80*/  IMAD.U32 R5, RZ, RZ, UR5 ;  /* 0x00000005ff057e24 */ /* 0x000fe2000f8e00ff */
[----:B------:R-:W-:Y:S02]  /*0c90*/  UMOV UR36, URZ ;  /* 0x0000003f00247c82 */ /* 0x000fe40008000000 */
[----:B------:R-:W-:Y:S02]  /*0ca0*/  ULDC.64 UR4, c[0x0][0x268] ;  /* 0x00009a0000047ab9 */ /* 0x000fe40000000a00 */
[----:B------:R-:W2:Y:S01]  /*0cb0*/  @P0 LDG.E R0, [R4.64] ;  /* 0x0000002204000981 */ /* 0x000ea2000c1e1900 */
[----:B------:R-:W-:-:S04]  /*0cc0*/  @!UP1 UISETP.NE.U32.AND UP0, UPT, URZ, UR4, UPT ;  /* 0x000000043f00928c */ /* 0x000fc8000bf05070 */
[----:B------:R-:W-:-:S03]  /*0cd0*/  @!UP1 UISETP.NE.AND.EX UP0, UPT, URZ, UR5, UPT, UP0 ;  /* 0x000000053f00928c */ /* 0x000fc6000bf05300 */
[----:B------:R-:W-:Y:S02]  /*0ce0*/  ULDC.64 UR4, c[0x0][0x218] ;  /* 0x0000860000047ab9 */ /* 0x000fe40000000a00 */
[----:B------:R-:W-:Y:S01]  /*0cf0*/  @!UP1 USEL UR5, URZ, UR5, !UP0 ;  /* 0x000000053f059287 */ /* 0x000fe2000c000000 */
[----:B---3--:R-:W1:Y:S08]  /*0d00*/  @P1 R2UR UR36, R6 ;  /* 0x00000000062413c2 */ /* 0x008e7000000e0000 */
[----:B--2---:R-:W1:Y:S02]  /*0d10*/  @P0 R2UR UR6, R0 ;  /* 0x00000000000603c2 */ /* 0x004e6400000e0000 */
        /* <DEDUP_REMOVED lines=29> */
[----:B------:R-:W-:Y:S02]  /*0ef0*/  ULOP3.LUT UR46, UR44, 0xffffff80, URZ, 0xc0, !UPT ;  /* 0xffffff802c2e7892 */ /* 0x000fe4000f8ec03f */
[----:B------:R-:W-:Y:S01]  /*0f00*/  ULDC UR9, c[0x0][0x1c0] ;  /* 0x0000700000097ab9 */ /* 0x000fe20000000800 */
[----:B---3--:R-:W-:Y:S01]  /*0f10*/  IADD3 R4, R4, 0xffffffe, RZ ;  /* 0x0ffffffe04047810 */ /* 0x008fe20007ffe0ff */
[----:B-----5:R-:W-:Y:S02]  /*0f20*/  @UP0 UIMAD UR40, UR37, UR8, URZ ;  /* 0x00000008252802a4 */ /* 0x020fe4000f8e023f */
[----:B------:R-:W-:Y:S01]  /*0f30*/  UIMAD UR5, UR38, UR5, URZ ;  /* 0x00000005260572a4 */ /* 0x000fe2000f8e023f */
[----:B------:R-:W1:Y:S01]  /*0f40*/  F2I.FTZ.U32.TRUNC.NTZ R5, R4 ;  /* 0x0000000400057305 */ /* 0x000e62000021f000 */
[----:B------:R-:W-:-:S02]  /*0f50*/  UIMAD.WIDE UR50, UR37, 0x80, URZ ;  /* 0x00000080253278a5 */ /* 0x000fc4000f8e023f */
[----:B------:R-:W-:Y:S02]  /*0f60*/  @!UP0 UIMAD UR9, UR37, UR9, UR38 ;  /* 0x00000009250982a4 */ /* 0x000fe4000f8e0226 */
[----:B------:R-:W-:Y:S02]  /*0f70*/  UIADD3 UR46, UR46, -0x80, URZ ;  /* 0xffffff802e2e7890 */ /* 0x000fe4000fffe03f */
[----:B------:R-:W-:Y:S02]  /*0f80*/  ULDC.U8 UR7, c[0x0][0x3d0] ;  /* 0x0000f40000077ab9 */ /* 0x000fe40000000000 */
[----:B------:R-:W-:Y:S02]  /*0f90*/  ULDC UR41, c[0x0][0x234] ;  /* 0x00008d0000297ab9 */ /* 0x000fe40000000800 */
[----:B------:R-:W-:Y:S02]  /*0fa0*/  ULDC UR48, c[0x0][0x1c0] ;  /* 0x0000700000307ab9 */ /* 0x000fe40000000800 */
[----:B------:R-:W-:-:S02]  /*0fb0*/  @UP0 UIMAD UR41, UR38, UR41, UR40 ;  /* 0x00000029262902a4 */ /* 0x000fc4000f8e0228 */
        /* <DEDUP_REMOVED lines=9> */
[----:B------:R-:W-:-:S02]  /*1050*/  USHF.R.S32.HI UR4, URZ, 0x1f, UR5 ;  /* 0x0000001f3f047899 */ /* 0x000fc40008011405 */
[----:B------:R-:W-:Y:S01]  /*1060*/  USEL UR45, UR51, URZ, UP1 ;  /* 0x0000003f332d7287 */ /* 0x000fe20008800000 */
[----:B------:R-:W-:Y:S01]  /*1070*/  IMAD.MOV.U32 R4, RZ, RZ, R2 ;  /* 0x000000ffff047224 */ /* 0x000fe200078e0002 */
[----:B------:R-:W-:Y:S02]  /*1080*/  @!UP0 UIMAD UR41, UR9, UR8, URZ ;  /* 0x00000008092982a4 */ /* 0x000fe4000f8e023f */
[----:B------:R-:W-:Y:S01]  /*1090*/  USHF.R.S32.HI UR47, URZ, 0x1f, UR46 ;  /* 0x0000001f3f2f7899 */ /* 0x000fe2000801142e */
[----:B------:R-:W-:-:S04]  /*10a0*/  IMAD.HI.U32 R0, R0, R4, RZ ;  /* 0x0000000400007227 */ /* 0x000fc800078e00ff */
[----:B------:R-:W-:-:S04]  /*10b0*/  IMAD.MOV R2, RZ, RZ, -R0 ;  /* 0x000000ffff027224 */ /* 0x000fc800078e0a00 */
[----:B------:R-:W-:Y:S02]  /*10c0*/  IMAD R2, R6, R2, R4 ;  /* 0x0000000206027224 */ /* 0x000fe400078e0204 */
[----:B----4-:R-:W-:-:S03]  /*10d0*/  IMAD.WIDE.U32 R4, R7, c[0x0][0x3d8], RZ ;  /* 0x0000f60007047a25 */ /* 0x010fc600078e00ff */
[----:B------:R-:W-:-:S13]  /*10e0*/  ISETP.GT.U32.AND P1, PT, R6, R2, PT ;  /* 0x000000020600720c */ /* 0x000fda0003f24070 */
[----:B------:R-:W-:Y:S01]  /*10f0*/  @!P1 IMAD.IADD R2, R2, 0x1, -R6 ;  /* 0x0000000102029824 */ /* 0x000fe200078e0a06 */
[----:B------:R-:W-:Y:S02]  /*1100*/  @!P1 IADD3 R0, R0, 0x1, RZ ;  /* 0x0000000100009810 */ /* 0x000fe40007ffe0ff */
[----:B------:R-:W-:Y:S01]  /*1110*/  ISETP.NE.AND P1, PT, RZ, UR7, PT ;  /* 0x00000007ff007c0c */ /* 0x000fe2000bf25270 */
[----:B------:R-:W-:Y:S01]  /*1120*/  USEL UR7, UR50, URZ, UP1 ;  /* 0x0000003f32077287 */ /* 0x000fe20008800000 */
        /* <DEDUP_REMOVED lines=13> */
.L_x_2014:
[----:B------:R-:W-:-:S04]  /*1200*/  UIMAD UR40, UR37, UR16, UR38 ;  /* 0x00000010252872a4 */ /* 0x000fc8000f8e0226 */
[----:B------:R-:W-:Y:S02]  /*1210*/  UIMAD UR40, UR40, UR15, URZ ;  /* 0x0000000f282872a4 */ /* 0x000fe4000f8e023f */
.L_x_2015:
[----:B------:R-:W2:Y:S01]  /*1220*/  LDL R26, [R1+0x20] ;  /* 0x00002000011a7983 */ /* 0x000ea20000100800 */
[----:B------:R-:W-:Y:S01]  /*1230*/  IMAD.U32 R8, RZ, RZ, UR5 ;  /* 0x00000005ff087e24 */ /* 0x000fe2000f8e00ff */
[----:B------:R-:W-:Y:S01]  /*1240*/  UIADD3 UR36, UP0, UR6, UR36, URZ ;  /* 0x0000002406247290 */ /* 0x000fe2000ff1e03f */
[----:B------:R-:W-:Y:S01]  /*1250*/  IMAD.U32 R5, RZ, RZ, UR4 ;  /* 0x00000004ff057e24 */ /* 0x000fe2000f8e00ff */
[----:B------:R-:W1:Y:S01]  /*1260*/  S2R R23, SR_TID.X ;  /* 0x0000000000177919 */ /* 0x000e620000002100 */
[----:B------:R-:W-:Y:S01]  /*1270*/  ULDC.64 UR4, c[0x0][0x368] ;  /* 0x0000da0000047ab9 */ /* 0x000fe20000000a00 */
[----:B------:R-:W-:Y:S01]  /*1280*/  IMAD.U32 R15, RZ, RZ, UR33 ;  /* 0x00000021ff0f7e24 */ /* 0x000fe2000f8e00ff */
[----:B------:R-:W-:Y:S01]  /*1290*/  UIMAD UR4, UR10, UR4, URZ ;  /* 0x000000040a0472a4 */ /* 0x000fe2000f8e023f */
[----:B------:R-:W3:Y:S01]  /*12a0*/  S2R R25, SR_CTAID.Y ;  /* 0x0000000000197919 */ /* 0x000ee20000002600 */
[----:B------:R-:W-:Y:S01]  /*12b0*/  UIMAD.WIDE UR50, UR37, UR14, UR46 ;  /* 0x0000000e253272a5 */ /* 0x000fe2000f8e022e */
[----:B------:R-:W-:Y:S01]  /*12c0*/  CS2R R126, SRZ ;  /* 0x00000000007e7805 */ /* 0x000fe2000001ff00 */
[----:B------:R-:W-:Y:S01]  /*12d0*/  UIMAD UR6, UR37, UR5, UR4 ;  /* 0x00000005250672a4 */ /* 0x000fe2000f8e0204 */
[----:B------:R-:W-:Y:S01]  /*12e0*/  CS2R R124, SRZ ;  /* 0x00000000007c7805 */ /* 0x000fe2000001ff00 */
[----:B------:R-:W-:Y:S01]  /*12f0*/  UIMAD UR48, UR48, UR13, UR21 ;  /* 0x0000000d303072a4 */ /* 0x000fe2000f8e0215 */
[----:B------:R-:W-:Y:S01]  /*1300*/  CS2R R130, SRZ ;  /* 0x0000000000827805 */ /* 0x000fe2000001ff00 */
[----:B------:R-:W-:Y:S01]  /*1310*/  ULDC.64 UR4, c[0x0][0x180] ;  /* 0x0000600000047ab9 */ /* 0x000fe20000000a00 */
[----:B------:R-:W-:Y:S01]  /*1320*/  CS2R R128, SRZ ;  /* 0x0000000000807805 */ /* 0x000fe2000001ff00 */
[----:B------:R-:W-:Y:S01]  /*1330*/  UIMAD UR4, UR10, UR4, URZ ;  /* 0x000000040a0472a4 */ /* 0x000fe2000f8e023f */
[----:B------:R-:W-:Y:S01]  /*1340*/  CS2R R122, SRZ ;  /* 0x00000000007a7805 */ /* 0x000fe2000001ff00 */
[----:B------:R-:W-:Y:S01]  /*1350*/  UIADD3 UR48, UR33, UR48, URZ ;  /* 0x0000003021307290 */ /* 0x000fe2000fffe03f */
[----:B------:R-:W-:Y:S01]  /*1360*/  CS2R R120, SRZ ;  /* 0x0000000000787805 */ /* 0x000fe2000001ff00 */
[----:B------:R-:W-:Y:S01]  /*1370*/  UIMAD UR8, UR37, UR5, UR4 ;  /* 0x00000005250872a4 */ /* 0x000fe2000f8e0204 */
[----:B------:R-:W-:Y:S01]  /*1380*/  CS2R R118, SRZ ;  /* 0x0000000000767805 */ /* 0x000fe2000001ff00 */
[----:B------:R-:W-:Y:S01]  /*1390*/  UIADD3.X UR42, UR11, UR42, URZ, UP0, !UPT ;  /* 0x0000002a0b2a7290 */ /* 0x000fe200087fe43f */
[----:B------:R-:W-:Y:S01]  /*13a0*/  CS2R R116, SRZ ;  /* 0x0000000000747805 */ /* 0x000fe2000001ff00 */
[----:B------:R-:W-:Y:S01]  /*13b0*/  ULDC.64 UR4, c[0x0][0x188] ;  /* 0x0000620000047ab9 */ /* 0x000fe20000000a00 */
[----:B------:R-:W-:Y:S01]  /*13c0*/  CS2R R110, SRZ ;  /* 0x00000000006e7805 */ /* 0x000fe2000001ff00 */
[----:B------:R-:W-:Y:S01]  /*13d0*/  UIMAD UR4, UR10, UR4, URZ ;  /* 0x000000040a0472a4 */ /* 0x000fe2000f8e023f */
[----:B-1----:R-:W-:Y:S01]  /*13e0*/  SHF.R.S32.HI R24, RZ, 0x1f, R23 ;  /* 0x0000001fff187819 */ /* 0x002fe20000011417 */
[----:B------:R-:W-:Y:S01]  /*13f0*/  ULEA.HI.SX32 UR44, UR44, 0xffffffff, 0x19 ;  /* 0xffffffff2c2c7891 */ /* 0x000fe2000f8fca3f */
[----:B------:R-:W-:Y:S01]  /*1400*/  CS2R R108, SRZ ;  /* 0x00000000006c7805 */ /* 0x000fe2000001ff00 */
[----:B------:R-:W-:Y:S01]  /*1410*/  UIMAD UR5, UR37, UR5, UR4 ;  /* 0x00000005250572a4 */ /* 0x000fe2000f8e0204 */
[CC--:B------:R-:W-:Y:S01]  /*1420*/  LEA.HI R4, R24.reuse, R23.reuse, RZ, 0x5 ;  /* 0x0000001718047211 */ /* 0x0c0fe200078f28ff */
[----:B------:R-:W-:Y:S01]  /*1430*/  UIADD3 UR40, UR46, UR40, URZ ;  /* 0x000000282e287290 */ /* 0x000fe2000fffe03f */
[----:B------:R-:W-:Y:S01]  /*1440*/  LEA.HI R11, R24, R23, RZ, 0x3 ;  /* 0x00000017180b7211 */ /* 0x000fe200078f18ff */
[----:B------:R-:W-:Y:S01]  /*1450*/  UIADD3 UR41, UR46, UR41, URZ ;  /* 0x000000292e297290 */ /* 0x000fe2000fffe03f */
[----:B------:R-:W-:Y:S01]  /*1460*/  LOP3.LUT R2, R4, 0xffffffe0, RZ, 0xc0, !PT ;  /* 0xffffffe004027812 */ /* 0x000fe200078ec0ff */
[----:B------:R-:W-:Y:S01]  /*1470*/  CS2R R114, SRZ ;  /* 0x0000000000727805 */ /* 0x000fe2000001ff00 */
[----:B------:R-:W-:Y:S01]  /*1480*/  SHF.R.S32.HI R4, RZ, 0x5, R4 ;  /* 0x00000005ff047819 */ /* 0x000fe20000011404 */
[----:B------:R-:W-:Y:S01]  /*1490*/  CS2R R112, SRZ ;  /* 0x0000000000707805 */ /* 0x000fe2000001ff00 */
[----:B------:R-:W-:Y:S01]  /*14a0*/  SHF.R.S32.HI R10, RZ, 0x3, R11 ;  /* 0x00000003ff0a7819 */ /* 0x000fe2000001140b */
[----:B------:R-:W-:Y:S01]  /*14b0*/  IMAD.IADD R22, R23, 0x1, -R2 ;  /* 0x0000000117167824 */ /* 0x000fe200078e0a02 */
[----:B------:R-:W-:Y:S01]  /*14c0*/  CS2R R106, SRZ ;  /* 0x00000000006a7805 */ /* 0x000fe2000001ff00 */
[----:B------:R-:W-:Y:S01]  /*14d0*/  CS2R R104, SRZ ;  /* 0x0000000000687805 */ /* 0x000fe2000001ff00 */
[----:B------:R-:W-:Y:S01]  /*14e0*/  SHF.R.S32.HI R14, RZ, 0x1f, R10 ;  /* 0x0000001fff0e7819 */ /* 0x000fe2000001140a */
[----:B------:R-:W-:Y:S01]  /*14f0*/  IMAD R2, R4, UR24, R22 ;  /* 0x0000001804027c24 */ /* 0x000fe2000f8e0216 */
[----:B------:R-:W-:Y:S01]  /*1500*/  CS2R R102, SRZ ;  /* 0x0000000000667805 */ /* 0x000fe2000001ff00 */
[----:B------:R-:W-:Y:S01]  /*1510*/  IMAD.WIDE.U32 R16, R10, c[0x0][0x198], RZ ;  /* 0x000066000a107a25 */ /* 0x000fe200078e00ff */
[----:B------:R-:W-:Y:S01]  /*1520*/  CS2R R100, SRZ ;  /* 0x0000000000647805 */ /* 0x000fe2000001ff00 */
[----:B------:R-:W-:Y:S01]  /*1530*/  CS2R R94, SRZ ;  /* 0x00000000005e7805 */ /* 0x000fe2000001ff00 */
[----:B------:R-:W-:Y:S01]  /*1540*/  IADD3 R8, P2, P0, R2, UR23, R8 ;  /* 0x0000001702087c10 */ /* 0x000fe2000f85e008 */
[C---:B------:R-:W-:Y:S01]  /*1550*/  IMAD R4, R14.reuse, c[0x0][0x198], RZ ;  /* 0x000066000e047a24 */ /* 0x040fe200078e02ff */
[----:B------:R-:W-:Y:S01]  /*1560*/  SHF.R.S32.HI R2, RZ, 0x1f, R2 ;  /* 0x0000001fff027819 */ /* 0x000fe20000011402 */
[----:B------:R-:W-:Y:S01]  /*1570*/  IMAD R6, R14, c[0x0][0x1a0], RZ ;  /* 0x000068000e067a24 */ /* 0x000fe200078e02ff */
[----:B------:R-:W-:Y:S01]  /*1580*/  CS2R R92, SRZ ;  /* 0x00000000005c7805 */ /* 0x000fe2000001ff00 */
[----:B------:R-:W-:Y:S01]  /*1590*/  IMAD R4, R10, c[0x0][0x19c], R4 ;  /* 0x000067000a047a24 */ /* 0x000fe200078e0204 */
[----:B------:R-:W-:Y:S01]  /*15a0*/  IADD3.X R2, R2, UR22, R5, P2, P0 ;  /* 0x0000001602027c10 */ /* 0x000fe200097e0405 */
[----:B------:R-:W-:Y:S01]  /*15b0*/  IMAD.WIDE.U32 R12, R10, c[0x0][0x1a0], RZ ;  /* 0x000068000a0c7a25 */ /* 0x000fe200078e00ff */
[----:B------:R-:W-:Y:S01]  /*15c0*/  IADD3 R8, P0, R8, R7, RZ ;  /* 0x0000000708087210 */ /* 0x000fe20007f1e0ff */
[----:B------:R-:W-:Y:S01]  /*15d0*/  CS2R R98, SRZ ;  /* 0x0000000000627805 */ /* 0x000fe2000001ff00 */
[----:B------:R-:W-:Y:S01]  /*15e0*/  CS2R R96, SRZ ;  /* 0x0000000000607805 */ /* 0x000fe2000001ff00 */
[----:B------:R-:W-:Y:S01]  /*15f0*/  IMAD R6, R10, c[0x0][0x1a4], R6 ;  /* 0x000069000a067a24 */ /* 0x000fe200078e0206 */
[----:B------:R-:W-:Y:S01]  /*1600*/  CS2R R90, SRZ ;  /* 0x00000000005a7805 */ /* 0x000fe2000001ff00 */
[----:B------:R-:W-:Y:S01]  /*1610*/  IMAD.X R9, R2, 0x1, R9, P0 ;  /* 0x0000000102097824 */ /* 0x000fe200000e0609 */
[----:B------:R-:W-:Y:S01]  /*1620*/  LOP3.LUT R2, R11, 0xfffffff8, RZ, 0xc0, !PT ;  /* 0xfffffff80b027812 */ /* 0x000fe200078ec0ff */
[----:B------:R-:W-:Y:S01]  /*1630*/  IMAD.IADD R5, R17, 0x1, R4 ;  /* 0x0000000111057824 */ /* 0x000fe200078e0204 */
[----:B------:R-:W-:Y:S01]  /*1640*/  CS2R R88, SRZ ;  /* 0x0000000000587805 */ /* 0x000fe2000001ff00 */
[----:B------:R-:W-:Y:S01]  /*1650*/  IMAD.MOV.U32 R4, RZ, RZ, R16 ;  /* 0x000000ffff047224 */ /* 0x000fe200078e0010 */
[----:B------:R-:W-:Y:S01]  /*1660*/  CS2R R86, SRZ ;  /* 0x0000000000567805 */ /* 0x000fe2000001ff00 */
[----:B------:R-:W-:Y:S01]  /*1670*/  IMAD.U32 R11, RZ, RZ, UR36 ;  /* 0x00000024ff0b7e24 */ /* 0x000fe2000f8e00ff */
[----:B------:R-:W-:Y:S01]  /*1680*/  CS2R R84, SRZ ;  /* 0x0000000000547805 */ /* 0x000fe2000001ff00 */
[----:B------:R-:W-:Y:S01]  /*1690*/  IMAD.IADD R7, R13, 0x1, R6 ;  /* 0x000000010d077824 */ /* 0x000fe200078e0206 */
[----:B------:R-:W-:Y:S01]  /*16a0*/  CS2R R78, SRZ ;  /* 0x00000000004e7805 */ /* 0x000fe2000001ff00 */
[----:B------:R-:W-:Y:S01]  /*16b0*/  IMAD.IADD R2, R23, 0x1, -R2 ;  /* 0x0000000117027824 */ /* 0x000fe200078e0a02 */
[----:B------:R-:W-:Y:S01]  /*16c0*/  CS2R R76, SRZ ;  /* 0x00000000004c7805 */ /* 0x000fe2000001ff00 */
[----:B------:R-:W-:Y:S01]  /*16d0*/  IMAD.MOV.U32 R6, RZ, RZ, R12 ;  /* 0x000000ffff067224 */ /* 0x000fe200078e000c */
[----:B------:R-:W-:Y:S01]  /*16e0*/  IADD3 R12, P0, R10, UR46, RZ ;  /* 0x0000002e0a0c7c10 */ /* 0x000fe2000ff1e0ff */
[----:B------:R-:W-:Y:S01]  /*16f0*/  IMAD.WIDE.U32 R18, R11, c[0x0][0x198], R4 ;  /* 0x000066000b127a25 */ /* 0x000fe200078e0004 */
[----:B------:R-:W-:Y:S01]  /*1700*/  CS2R R82, SRZ ;  /* 0x0000000000527805 */ /* 0x000fe2000001ff00 */
[----:B------:R-:W-:Y:S01]  /*1710*/  CS2R R80, SRZ ;  /* 0x0000000000507805 */ /* 0x000fe2000001ff00 */
[----:B------:R-:W-:Y:S01]  /*1720*/  IADD3.X R20, R14, UR47, RZ, P0, !PT ;  /* 0x0000002f0e147c10 */ /* 0x000fe200087fe4ff */
[----:B------:R-:W-:Y:S01]  /*1730*/  IMAD.SHL.U32 R4, R2, 0x8, RZ ;  /* 0x0000000802047824 */ /* 0x000fe200078e00ff */
[----:B------:R-:W-:Y:S01]  /*1740*/  UIADD3 UR47, UP1, UR50, UR7, URZ ;  /* 0x00000007322f7290 */ /* 0x000fe2000ff3e03f */
[----:B------:R-:W-:Y:S01]  /*1750*/  IMAD.U32 R14, RZ, RZ, UR32 ;  /* 0x00000020ff0e7e24 */ /* 0x000fe2000f8e00ff */
[----:B------:R-:W-:Y:S01]  /*1760*/  CS2R R74, SRZ ;  /* 0x00000000004a7805 */ /* 0x000fe2000001ff00 */
[----:B------:R-:W-:Y:S01]  /*1770*/  IMAD R2, R20, c[0x0][0x190], RZ ;  /* 0x0000640014027a24 */ /* 0x000fe200078e02ff */
[----:B------:R-:W-:Y:S01]  /*1780*/  SHF.R.S32.HI R5, RZ, 0x1f, R4 ;  /* 0x0000001fff057819 */ /* 0x000fe20000011404 */
[----:B------:R-:W-:Y:S01]  /*1790*/  IMAD.U32 R13, RZ, RZ, UR36 ;  /* 0x00000024ff0d7e24 */ /* 0x000fe2000f8e00ff */
[----:B------:R-:W-:Y:S01]  /*17a0*/  UIADD3.X UR45, UR51, UR45, URZ, UP1, !UPT ;  /* 0x0000002d332d7290 */ /* 0x000fe20008ffe43f */
[----:B------:R-:W-:Y:S01]  /*17b0*/  IMAD.WIDE.U32 R14, R14, UR47, R8 ;  /* 0x0000002f0e0e7c25 */ /* 0x000fe2000f8e0008 */
[----:B------:R-:W-:Y:S01]  /*17c0*/  UIMAD UR48, UR48, UR47, URZ ;  /* 0x0000002f303072a4 */ /* 0x000fe2000f8e023f */
[----:B------:R-:W-:Y:S01]  /*17d0*/  CS2R R72, SRZ ;  /* 0x0000000000487805 */ /* 0x000fe2000001ff00 */
[----:B------:R-:W-:Y:S01]  /*17e0*/  CS2R R70, SRZ ;  /* 0x0000000000467805 */ /* 0x000fe2000001ff00 */
[----:B---3--:R-:W-:Y:S01]  /*17f0*/  IMAD.WIDE.U32 R8, R25, c[0x0][0x368], R4 ;  /* 0x0000da0019087a25 */ /* 0x008fe200078e0004 */
[----:B------:R-:W-:Y:S01]  /*1800*/  UIMAD UR45, UR45, UR32, UR48 ;  /* 0x000000202d2d72a4 */ /* 0x000fe2000f8e0230 */
[----:B------:R-:W-:Y:S01]  /*1810*/  @P1 BAR.SYNC.DEFER_BLOCKING 0x0 ;  /* 0x0000000000001b1d */ /* 0x000fe20000010000 */
[----:B------:R-:W-:Y:S01]  /*1820*/  LEA R184, P0, R14, c[0x0][0x350], 0x2 ;  /* 0x0000d4000eb87a11 */ /* 0x000fe200078010ff */
[C---:B------:R-:W-:Y:S01]  /*1830*/  IMAD R2, R12.reuse, c[0x0][0x194], R2 ;  /* 0x000065000c027a24 */ /* 0x040fe200078e0202 */
[----:B------:R-:W-:Y:S01]  /*1840*/  IADD3 R9, R9, UR6, RZ ;  /* 0x0000000609097c10 */ /* 0x000fe2000fffe0ff */
[----:B------:R-:W-:Y:S01]  /*1850*/  IMAD.WIDE.U32 R10, R12, c[0x0][0x190], R4 ;  /* 0x000064000c0a7a25 */ /* 0x000fe200078e0004 */
[----:B------:R-:W-:Y:S01]  /*1860*/  CS2R R68, SRZ ;  /* 0x0000000000447805 */ /* 0x000fe2000001ff00 */
[----:B------:R-:W-:-:S02]  /*1870*/  ULDC.64 UR6, c[0x0][0x198] ;  /* 0x0000660000067ab9 */ /* 0x000fc40000000a00 */
[----:B------:R-:W-:Y:S02]  /*1880*/  IMAD.IADD R11, R11, 0x1, R2 ;  /* 0x000000010b0b7824 */ /* 0x000fe400078e0202 */
[----:B------:R-:W-:Y:S02]  /*1890*/  IMAD R2, R20, c[0x0][0x370], RZ ;  /* 0x0000dc0014027a24 */ /* 0x000fe400078e02ff */
[----:B------:R-:W-:-:S04]  /*18a0*/  IMAD.WIDE.U32 R16, R13, c[0x0][0x1a0], R6 ;  /* 0x000068000d107a25 */ /* 0x000fc800078e0006 */
[----:B------:R-:W-:-:S04]  /*18b0*/  IMAD.WIDE.U32 R6, R25, c[0x0][0x180], R4 ;  /* 0x0000600019067a25 */ /* 0x000fc800078e0004 */
[C---:B------:R-:W-:Y:S01]  /*18c0*/  IMAD R20, R12.reuse, c[0x0][0x374], R2 ;  /* 0x0000dd000c147a24 */ /* 0x040fe200078e0202 */
[----:B------:R-:W-:Y:S01]  /*18d0*/  IADD3 R7, R7, UR8, RZ ;  /* 0x0000000807077c10 */ /* 0x000fe2000fffe0ff */
[----:B------:R-:W-:Y:S01]  /*18e0*/  IMAD.WIDE.U32 R8, R12, c[0x0][0x370], R8 ;  /* 0x0000dc000c087a25 */ /* 0x000fe200078e0008 */
[----:B------:R-:W-:Y:S02]  /*18f0*/  ULDC.64 UR8, c[0x0][0x178] ;  /* 0x00005e0000087ab9 */ /* 0x000fe40000000a00 */
[----:B------:R-:W-:Y:S01]  /*1900*/  UIMAD UR47, UR10, UR8, URZ ;  /* 0x000000080a2f72a4 */ /* 0x000fe2000f8e023f */
[C---:B------:R-:W-:Y:S01]  /*1910*/  IMAD R12, R21.reuse, c[0x0][0x1b0], RZ ;  /* 0x00006c00150c7a24 */ /* 0x040fe200078e02ff */
[----:B------:R-:W-:Y:S01]  /*1920*/  UIMAD UR8, UR42, UR6, URZ ;  /* 0x000000062a0872a4 */ /* 0x000fe2000f8e023f */
[----:B------:R-:W-:Y:S01]  /*1930*/  IMAD R2, R21, c[0x0][0x1b8], RZ ;  /* 0x00006e0015027a24 */ /* 0x000fe200078e02ff */
[----:B------:R-:W-:Y:S01]  /*1940*/  UIMAD UR47, UR37, UR9, UR47 ;  /* 0x00000009252f72a4 */ /* 0x000fe2000f8e022f */
[----:B------:R-:W-:Y:S01]  /*1950*/  IMAD.WIDE.U32 R4, R25, c[0x0][0x188], R4 ;  /* 0x0000620019047a25 */ /* 0x000fe200078e0004 */
[----:B------:R-:W1:Y:S01]  /*1960*/  S2R R21, SR_CTAID.Z ;  /* 0x0000000000157919 */ /* 0x000e620000002700 */
[----:B------:R-:W-:-:S02]  /*1970*/  UIMAD UR8, UR36, UR7, UR8 ;  /* 0x00000007240872a4 */ /* 0x000fc4000f8e0208 */
[C---:B------:R-:W-:Y:S01]  /*1980*/  IMAD R13, R0.reuse, c[0x0][0x1bc], R2 ;  /* 0x00006f00000d7a24 */ /* 0x040fe200078e0202 */
[----:B------:R-:W-:Y:S01]  /*1990*/  IADD3 R5, R5, UR5, RZ ;  /* 0x0000000505057c10 */ /* 0x000fe2000fffe0ff */
[C---:B------:R-:W-:Y:S01]  /*19a0*/  IMAD R12, R0.reuse, c[0x0][0x1b4], R12 ;  /* 0x00006d00000c7a24 */ /* 0x040fe200078e020c */
[----:B------:R-:W-:Y:S01]  /*19b0*/  IADD3 R2, R15, UR45, RZ ;  /* 0x0000002d0f027c10 */ /* 0x000fe2000fffe0ff */
[----:B------:R-:W-:Y:S01]  /*19c0*/  IMAD.WIDE.U32 R6, R0, c[0x0][0x1b0], R6 ;  /* 0x00006c0000067a25 */ /* 0x000fe200078e0006 */
[----:B------:R-:W-:Y:S02]  /*19d0*/  ULDC.64 UR4, c[0x0][0x1a0] ;  /* 0x0000680000047ab9 */ /* 0x000fe40000000a00 */
[----:B------:R-:W-:Y:S01]  /*19e0*/  LEA.HI.X R185, R14, c[0x0][0x354], R2, 0x2, P0 ;  /* 0x0000d5000eb97a11 */ /* 0x000fe200000f1402 */
[----:B------:R-:W-:Y:S01]  /*19f0*/  IMAD.WIDE.U32 R4, R0, c[0x0][0x1b8], R4 ;  /* 0x00006e0000047a25 */ /* 0x000fe200078e0004 */
[----:B------:R-:W-:Y:S01]  /*1a00*/  IADD3 R2, P2, R6, R18, RZ ;  /* 0x0000001206027210 */ /* 0x000fe20007f5e0ff */
[----:B------:R-:W-:-:S02]  /*1a10*/  UIMAD UR45, UR42, UR4, URZ ;  /* 0x000000042a2d72a4 */ /* 0x000fc4000f8e023f */
[----:B------:R-:W-:Y:S01]  /*1a20*/  IMAD.IADD R0, R7, 0x1, R12 ;  /* 0x0000000107007824 */ /* 0x000fe200078e020c */
[----:B------:R-:W-:Y:S01]  /*1a30*/  IADD3 R15, P0, R4, R16, RZ ;  /* 0x00000010040f7210 */ /* 0x000fe20007f1e0ff */
[----:B------:R-:W-:Y:S01]  /*1a40*/  UIMAD UR45, UR36, UR5, UR45 ;  /* 0x00000005242d72a4 */ /* 0x000fe2000f8e022d */
[----:B------:R-:W-:Y:S01]  /*1a50*/  IMAD.WIDE.U32 R10, R25, c[0x0][0x178], R10 ;  /* 0x00005e00190a7a25 */ /* 0x000fe200078e000a */
[----:B------:R-:W-:Y:S01]  /*1a60*/  ULDC.64 UR10, c[0x0][0x1a8] ;  /* 0x00006a00000a7ab9 */ /* 0x000fe20000000a00 */
[----:B------:R-:W-:Y:S01]  /*1a70*/  IADD3.X R18, R0, UR8, R19, P2, !PT ;  /* 0x0000000800127c10 */ /* 0x000fe200097fe413 */
[----:B------:R-:W-:Y:S01]  /*1a80*/  ULDC.64 UR8, c[0x0][0x378] ;  /* 0x0000de0000087ab9 */ /* 0x000fe20000000a00 */
[----:B------:R-:W-:Y:S01]  /*1a90*/  IMAD.IADD R6, R5, 0x1, R13 ;  /* 0x0000000105067824 */ /* 0x000fe200078e020d */
[----:B------:R-:W-:Y:S01]  /*1aa0*/  UIMAD UR8, UR43, UR8, URZ ;  /* 0x000000082b0872a4 */ /* 0x000fe2000f8e023f */
[----:B------:R-:W-:Y:S01]  /*1ab0*/  IMAD.IADD R5, R9, 0x1, R20 ;  /* 0x0000000109057824 */ /* 0x000fe200078e0214 */
[----:B------:R-:W-:Y:S01]  /*1ac0*/  IADD3 R7, R11, UR47, RZ ;  /* 0x0000002f0b077c10 */ /* 0x000fe2000fffe0ff */
[----:B------:R-:W-:Y:S01]  /*1ad0*/  IMAD.MOV.U32 R4, RZ, RZ, R8 ;  /* 0x000000ffff047224 */ /* 0x000fe200078e0008 */
[----:B------:R-:W-:Y:S01]  /*1ae0*/  UIMAD UR8, UR38, UR9, UR8 ;  /* 0x00000009260872a4 */ /* 0x000fe2000f8e0208 */
[----:B------:R-:W-:Y:S01]  /*1af0*/  IADD3.X R16, R6, UR45, R17, P0, !PT ;  /* 0x0000002d06107c10 */ /* 0x000fe200087fe411 */
[----:B------:R-:W-:Y:S01]  /*1b00*/  UIMAD UR10, UR43, UR10, URZ ;  /* 0x0000000a2b0a72a4 */ /* 0x000fe2000f8e023f */
[----:B-1----:R-:W-:Y:S01]  /*1b10*/  IMAD.WIDE.U32 R4, R21, c[0x0][0x378], R4 ;  /* 0x0000de0015047a25 */ /* 0x002fe200078e0004 */
[----:B------:R-:W-:Y:S01]  /*1b20*/  LEA R12, P0, R2, c[0x0][0x168], 0x1 ;  /* 0x00005a00020c7a11 */ /* 0x000fe200078008ff */
[----:B------:R-:W-:-:S02]  /*1b30*/  ULEA.HI UR43, UR44, UR44, URZ, 0x1 ;  /* 0x0000002c2c2b7291 */ /* 0x000fc4000f8f083f */
[----:B------:R-:W-:Y:S01]  /*1b40*/  IMAD.MOV.U32 R6, RZ, RZ, R10 ;  /* 0x000000ffff067224 */ /* 0x000fe200078e000a */
[----:B------:R-:W-:Y:S01]  /*1b50*/  UIMAD UR11, UR38, UR11, UR10 ;  /* 0x0000000b260b72a4 */ /* 0x000fe2000f8e020a */
[----:B------:R-:W-:Y:S01]  /*1b60*/  IADD3 R0, R5, UR8, RZ ;  /* 0x0000000805007c10 */ /* 0x000fe2000fffe0ff */
[----:B------:R-:W-:Y:S01]  /*1b70*/  ULDC.64 UR8, c[0x0][0x370] ;  /* 0x0000dc0000087ab9 */ /* 0x000fe20000000a00 */
[----:B------:R-:W-:Y:S01]  /*1b80*/  IMAD.WIDE.U32 R6, R21, c[0x0][0x1a8], R6 ;  /* 0x00006a0015067a25 */ /* 0x000fe200078e0006 */
[----:B------:R-:W-:Y:S01]  /*1b90*/  LEA R240, P2, R4, c[0x0][0x330], 0x1 ;  /* 0x0000cc0004f07a11 */ /* 0x000fe200078408ff */
[----:B------:R-:W-:Y:S01]  /*1ba0*/  USHF.L.U64.HI UR10, UR8, UR20, UR9 ;  /* 0x00000014080a7299 */ /* 0x000fe20008010209 */
[----:B------:R-:W-:Y:S01]  /*1bb0*/  LEA.HI.X R13, R2, c[0x0][0x16c], R18, 0x1, P0 ;  /* 0x00005b00020d7a11 */ /* 0x000fe200000f0c12 */
[----:B------:R-:W-:Y:S01]  /*1bc0*/  ULOP3.LUT UR43, UR43, 0xfffffffe, URZ, 0xc0, !UPT ;  /* 0xfffffffe2b2b7892 */ /* 0x000fe2000f8ec03f */
[----:B------:R-:W-:Y:S02]  /*1bd0*/  LEA.HI.X R241, R4, c[0x0][0x334], R0, 0x1, P2 ;  /* 0x0000cd0004f17a11 */ /* 0x000fe400010f0c00 */
[----:B------:R-:W-:Y:S01]  /*1be0*/  IADD3 R0, R7, UR11, RZ ;  /* 0x0000000b07007c10 */ /* 0x000fe2000fffe0ff */
[----:B------:R-:W-:Y:S01]  /*1bf0*/  USHF.L.U32 UR11, UR8, 0x6, URZ ;  /* 0x00000006080b7899 */ /* 0x000fe2000800063f */
[C---:B------:R-:W-:Y:S01]  /*1c00*/  LEA R14, P0, R15.reuse, c[0x0][0x170], 0x1 ;  /* 0x00005c000f0e7a11 */ /* 0x040fe200078008ff */
[----:B------:R-:W-:Y:S01]  /*1c10*/  UIADD3 UR43, UR44, -UR43, URZ ;  /* 0x8000002b2c2b7290 */ /* 0x000fe2000fffe03f */
[----:B------:R-:W-:Y:S01]  /*1c20*/  LEA R238, P2, R6, c[0x0][0x160], 0x1 ;  /* 0x0000580006ee7a11 */ /* 0x000fe200078408ff */
[----:B------:R-:W-:Y:S01]  /*1c30*/  ULDC.64 UR8, c[0x0][0x190] ;  /* 0x0000640000087ab9 */ /* 0x000fe20000000a00 */
[----:B------:R-:W-:Y:S01]  /*1c40*/  LEA.HI.X R15, R15, c[0x0][0x174], R16, 0x1, P0 ;  /* 0x00005d000f0f7a11 */ /* 0x000fe200000f0c10 */
[----:B------:R-:W-:Y:S01]  /*1c50*/  USHF.L.U64.HI UR9, UR8, UR20, UR9 ;  /* 0x0000001408097299 */ /* 0x000fe20008010209 */
[----:B------:R-:W-:Y:S01]  /*1c60*/  IADD3 R4, P0, R240, UR11, RZ ;  /* 0x0000000bf0047c10 */ /* 0x000fe2000ff1e0ff */
[----:B------:R-:W-:Y:S01]  /*1c70*/  USHF.L.U32 UR8, UR8, 0x6, URZ ;  /* 0x0000000608087899 */ /* 0x000fe2000800063f */
[----:B------:R-:W-:Y:S01]  /*1c80*/  LEA.HI.X R239, R6, c[0x0][0x164], R0, 0x1, P2 ;  /* 0x0000590006ef7a11 */ /* 0x000fe200010f0c00 */
[----:B------:R-:W-:Y:S01]  /*1c90*/  UISETP.NE.AND UP0, UPT, UR43, 0x1, UPT ;  /* 0x000000012b00788c */ /* 0x000fe2000bf05270 */
[----:B------:R-:W-:-:S02]  /*1ca0*/  IADD3.X R5, R241, UR10, RZ, P0, !PT ;  /* 0x0000000af1057c10 */ /* 0x000fc400087fe4ff */
[----:B------:R-:W-:Y:S02]  /*1cb0*/  IADD3 R8, P0, R4, UR11, RZ ;  /* 0x0000000b04087c10 */ /* 0x000fe4000ff1e0ff */
[----:B------:R-:W-:Y:S02]  /*1cc0*/  IADD3 R6, P1, R238, UR8, RZ ;  /* 0x00000008ee067c10 */ /* 0x000fe4000ff3e0ff */
[----:B------:R-:W-:Y:S02]  /*1cd0*/  IADD3.X R9, R5, UR10, RZ, P0, !PT ;  /* 0x0000000a05097c10 */ /* 0x000fe400087fe4ff */
[----:B------:R-:W-:Y:S01]  /*1ce0*/  PLOP3.LUT P0, PT, PT, PT, UP0, 0x80, 0x0 ;  /* 0x000000000000781c */ /* 0x000fe20003f0f008 */
[----:B------:R-:W-:Y:S01]  /*1cf0*/  UISETP.GE.AND UP0, UPT, UR39, 0x1, UPT ;  /* 0x000000012700788c */ /* 0x000fe2000bf06270 */
[----:B------:R-:W-:Y:S01]  /*1d00*/  IADD3.X R7, R239, UR9, RZ, P1, !PT ;  /* 0x00000009ef077c10 */ /* 0x000fe20008ffe4ff */
[C---:B--2---:R-:W-:Y:S01]  /*1d10*/  IMAD.SHL.U32 R0, R26.reuse, 0x2, RZ ;  /* 0x000000021a007824 */ /* 0x044fe200078e00ff */
[----:B------:R-:W-:-:S04]  /*1d20*/  IADD3 R2, R26, 0x2000, RZ ;  /* 0x000020001a027810 */ /* 0x000fc80007ffe0ff */
[----:B------:R-:W-:Y:S01]  /*1d30*/  @!PT LDS RZ, [RZ] ;  /* 0x00000000fffff984 */ /* 0x000fe20000000800 */
[----:B------:R-:W-:Y:S01]  /*1d40*/  @!PT LDS RZ, [RZ] ;  /* 0x00000000fffff984 */ /* 0x000fe20000000800 */
[----:B------:R-:W-:Y:S01]  /*1d50*/  @!PT LDS RZ, [RZ] ;  /* 0x00000000fffff984 */ /* 0x000fe20000000800 */
[----:B------:R1:W-:Y:S01]  /*1d60*/  LDGSTS.E.BYPASS.LTC128B.128 [R0+0x8000], [R240.64] ;  /* 0x08000000f0007fae */ /* 0x0003e2000b901d62 */
[----:B------:R-:W-:-:S03]  /*1d70*/  SEL R2, R2, R26, !P0 ;  /* 0x0000001a02027207 */ /* 0x000fc60004000000 */
[----:B------:R2:W-:Y:S02]  /*1d80*/  LDGSTS.E.BYPASS.LTC128B.128 [R0+0x9000], [R4.64] ;  /* 0x0900000004007fae */ /* 0x0005e4000b901d62 */
[----:B------:R-:W-:Y:S02]  /*1d90*/  IMAD.SHL.U32 R2, R2, 0x2, RZ ;  /* 0x0000000202027824 */ /* 0x000fe400078e00ff */
[----:B------:R3:W-:Y:S01]  /*1da0*/  LDGSTS.E.BYPASS.LTC128B.128 [R0+0xa000], [R8.64] ;  /* 0x0a00000008007fae */ /* 0x0007e2000b901d62 */
[----:B--2---:R-:W-:-:S04]  /*1db0*/  IADD3 R4, P2, R8, UR11, RZ ;  /* 0x0000000b08047c10 */ /* 0x004fc8000ff5e0ff */
[----:B------:R-:W-:Y:S01]  /*1dc0*/  IADD3.X R5, R9, UR10, RZ, P2, !PT ;  /* 0x0000000a09057c10 */ /* 0x000fe200097fe4ff */
[----:B------:R-:W-:Y:S02]  /*1dd0*/  USHF.L.U32 UR10, UR6, 0x6, URZ ;  /* 0x00000006060a7899 */ /* 0x000fe4000800063f */
[----:B------:R-:W-:Y:S02]  /*1de0*/  USHF.L.U64.HI UR6, UR6, UR20, UR7 ;  /* 0x0000001406067299 */ /* 0x000fe40008010207 */
[----:B------:R2:W-:Y:S01]  /*1df0*/  LDGSTS.E.BYPASS.LTC128B.128 [R0+0xb000], [R4.64] ;  /* 0x0b00000004007fae */ /* 0x0005e2000b901d62 */
[----:B------:R-:W-:Y:S02]  /*1e00*/  USHF.L.U32 UR7, UR4, 0x6, URZ ;  /* 0x0000000604077899 */ /* 0x000fe4000800063f */
[----:B------:R-:W-:Y:S01]  /*1e10*/  USHF.L.U64.HI UR4, UR4, UR20, UR5 ;  /* 0x0000001404047299 */ /* 0x000fe20008010205 */
[----:B------:R1:W-:Y:S04]  /*1e20*/  LDGSTS.E.BYPASS.LTC128B.128 [R2], [R238.64] ;  /* 0x00000000ee027fae */ /* 0x0003e8000b901d62 */
[----:B------:R4:W-:Y:S01]  /*1e30*/  LDGSTS.E.BYPASS.LTC128B.128 [R2+0x1000], [R6.64] ;  /* 0x0100000006027fae */ /* 0x0009e2000b901d62 */
[----:B--2---:R-:W-:-:S04]  /*1e40*/  IADD3 R4, P1, R6, UR8, RZ ;  /* 0x0000000806047c10 */ /* 0x004fc8000ff3e0ff */
[----:B------:R-:W-:Y:S02]  /*1e50*/  IADD3.X R5, R7, UR9, RZ, P1, !PT ;  /* 0x0000000907057c10 */ /* 0x000fe40008ffe4ff */
[----:B---3--:R-:W-:-:S03]  /*1e60*/  IADD3 R8, P1, R4, UR8, RZ ;  /* 0x0000000804087c10 */ /* 0x008fc6000ff3e0ff */
[----:B------:R2:W-:Y:S01]  /*1e70*/  LDGSTS.E.BYPASS.LTC128B.128 [R2+0x2000], [R4.64] ;  /* 0x0200000004027fae */ /* 0x0005e2000b901d62 */
[----:B------:R-:W-:Y:S02]  /*1e80*/  IADD3.X R9, R5, UR9, RZ, P1, !PT ;  /* 0x0000000905097c10 */ /* 0x000fe40008ffe4ff */
[----:B------:R-:W-:-:S03]  /*1e90*/  IADD3 R10, P1, R12, UR10, RZ ;  /* 0x0000000a0c0a7c10 */ /* 0x000fc6000ff3e0ff */
[----:B------:R3:W-:Y:S01]  /*1ea0*/  LDGSTS.E.BYPASS.LTC128B.128 [R2+0x3000], [R8.64] ;  /* 0x0300000008027fae */ /* 0x0007e2000b901d62 */
[----:B------:R-:W-:Y:S02]  /*1eb0*/  IADD3.X R11, R13, UR6, RZ, P1, !PT ;  /* 0x000000060d0b7c10 */ /* 0x000fe40008ffe4ff */
[----:B----4-:R-:W-:Y:S01]  /*1ec0*/  IADD3 R6, P1, R14, UR7, RZ ;  /* 0x000000070e067c10 */ /* 0x010fe2000ff3e0ff */
[----:B------:R4:W-:Y:S03]  /*1ed0*/  LDGSTS.E.BYPASS.LTC128B.128 [R0+0xc000], [R12.64] ;  /* 0x0c0000000c007fae */ /* 0x0009e6000b901d62 */
[----:B------:R-:W-:Y:S01]  /*1ee0*/  IADD3.X R7, R15, UR4, RZ, P1, !PT ;  /* 0x000000040f077c10 */ /* 0x000fe20008ffe4ff */
[----:B------:R1:W-:Y:S01]  /*1ef0*/  LDGSTS.E.BYPASS.LTC128B.128 [R0+0xd000], [R10.64] ;  /* 0x0d0000000a007fae */ /* 0x0003e2000b901d62 */
[----:B--2---:R-:W-:-:S04]  /*1f00*/  IADD3 R4, P1, R6, UR7, RZ ;  /* 0x0000000706047c10 */ /* 0x004fc8000ff3e0ff */
[----:B------:R-:W-:Y:S02]  /*1f10*/  IADD3.X R5, R7, UR4, RZ, P1, !PT ;  /* 0x0000000407057c10 */ /* 0x000fe40008ffe4ff */
[----:B---3--:R-:W-:-:S04]  /*1f20*/  IADD3 R8, P2, R10, UR10, RZ ;  /* 0x0000000a0a087c10 */ /* 0x008fc8000ff5e0ff */
[----:B------:R-:W-:Y:S02]  /*1f30*/  IADD3.X R9, R11, UR6, RZ, P2, !PT ;  /* 0x000000060b097c10 */ /* 0x000fe400097fe4ff */
[----:B----4-:R-:W-:-:S03]  /*1f40*/  IADD3 R12, P2, R8, UR10, RZ ;  /* 0x0000000a080c7c10 */ /* 0x010fc6000ff5e0ff */
[----:B------:R2:W-:Y:S01]  /*1f50*/  LDGSTS.E.BYPASS.LTC128B.128 [R0+0xe000], [R8.64] ;  /* 0x0e00000008007fae */ /* 0x0005e2000b901d62 */
[----:B------:R-:W-:-:S05]  /*1f60*/  IADD3.X R13, R9, UR6, RZ, P2, !PT ;  /* 0x00000006090d7c10 */ /* 0x000fca00097fe4ff */
[----:B------:R1:W-:Y:S04]  /*1f70*/  LDGSTS.E.BYPASS.LTC128B.128 [R0+0xf000], [R12.64] ;  /* 0x0f0000000c007fae */ /* 0x0003e8000b901d62 */
[----:B------:R1:W-:Y:S04]  /*1f80*/  LDGSTS.E.BYPASS.LTC128B.128 [R0+0x10000], [R14.64] ;  /* 0x100000000e007fae */ /* 0x0003e8000b901d62 */
[----:B------:R1:W-:Y:S04]  /*1f90*/  LDGSTS.E.BYPASS.LTC128B.128 [R0+0x11000], [R6.64] ;  /* 0x1100000006007fae */ /* 0x0003e8000b901d62 */
[----:B------:R1:W-:Y:S01]  /*1fa0*/  LDGSTS.E.BYPASS.LTC128B.128 [R0+0x12000], [R4.64] ;  /* 0x1200000004007fae */ /* 0x0003e2000b901d62 */
[----:B--2---:R-:W-:Y:S01]  /*1fb0*/  IADD3 R8, P1, R4, UR7, RZ ;  /* 0x0000000704087c10 */ /* 0x004fe2000ff3e0ff */
[----:B------:R-:W-:-:S03]  /*1fc0*/  UIMAD.WIDE UR6, UR40, UR18, UR28 ;  /* 0x00000012280672a5 */ /* 0x000fc6000f8e021c */
[----:B------:R-:W-:Y:S01]  /*1fd0*/  IADD3.X R9, R5, UR4, RZ, P1, !PT ;  /* 0x0000000405097c10 */ /* 0x000fe20008ffe4ff */
[----:B------:R-:W-:Y:S01]  /*1fe0*/  UIMAD.WIDE UR4, UR41, UR18, UR30 ;  /* 0x00000012290472a5 */ /* 0x000fe2000f8e021e */
[----:B------:R-:W-:-:S03]  /*1ff0*/  PLOP3.LUT P1, PT, PT, PT, UP0, 0x80, 0x0 ;  /* 0x000000000000781c */ /* 0x000fc60003f2f008 */
[----:B------:R1:W-:Y:S04]  /*2000*/  LDGSTS.E.BYPASS.LTC128B.128 [R0+0x13000], [R8.64] ;  /* 0x1300000008007fae */ /* 0x0003e8000b901d62 */
[----:B------:R-:W0:Y:S06]  /*2010*/  LDGDEPBAR ;  /* 0x00000000000079af */ /* 0x000e2c0000000000 */
[----:B------:R-:W-:Y:S05]  /*2020*/  @!P1 BRA `(.L_x_2016) ;  /* 0x0000690000009947 */ /* 0x000fea0003800000 */
[----:B-1----:R-:W-:Y:S02]  /*2030*/  IMAD.MOV.U32 R6, RZ, RZ, c[0x0][0x308] ;  /* 0x0000c200ff067624 */ /* 0x002fe400078e00ff */
[----:B------:R-:W-:-:S05]  /*2040*/  IMAD.MOV.U32 R7, RZ, RZ, c[0x0][0x30c] ;  /* 0x0000c300ff077624 */ /* 0x000fca00078e00ff */
[----:B------:R1:W2:Y:S04]  /*2050*/  LDG.E.64 R8, [R6.64] ;  /* 0x0000002206087981 */ /* 0x0002a8000c1e1b00 */
[----:B-1----:R-:W3:Y:S01]  /*2060*/  LDG.E.64 R6, [R6.64+0x8] ;  /* 0x0000082206067981 */ /* 0x002ee2000c1e1b00 */
[----:B------:R-:W-:Y:S01]  /*2070*/  IMAD.MOV.U32 R4, RZ, RZ, 0x4 ;  /* 0x00000004ff047424 */ /* 0x000fe200078e00ff */
[----:B------:R-:W-:Y:S02]  /*2080*/  UMOV UR40, UR4 ;  /* 0x0000000400287c82 */ /* 0x000fe40008000000 */
[----:B------:R-:W-:Y:S02]  /*2090*/  UMOV UR41, UR5 ;  /* 0x0000000500297c82 */ /* 0x000fe40008000000 */
[----:B------:R-:W-:Y:S01]  /*20a0*/  IMAD.WIDE R4, R250, R4, UR40 ;  /* 0x00000028fa047e25 */ /* 0x000fe2000f8e0204 */
[----:B------:R-:W-:-:S04]  /*20b0*/  UIMAD UR5, UR37, UR12, UR38 ;  /* 0x0000000c250572a4 */ /* 0x000fc8000f8e0226 */
[----:B------:R1:W5:Y:S04]  /*20c0*/  LDG.E R249, [R4.64] ;  /* 0x0000002204f97981 */ /* 0x000368000c1e1900 */
[----:B------:R1:W5:Y:S04]  /*20d0*/  LDG.E R248, [R4.64+0x20] ;  /* 0x0000202204f87981 */ /* 0x000368000c1e1900 */
[----:B------:R1:W5:Y:S04]  /*20e0*/  LDG.E R247, [R4.64+0x100] ;  /* 0x0001002204f77981 */ /* 0x000368000c1e1900 */
[----:B------:R1:W5:Y:S01]  /*20f0*/  LDG.E R246, [R4.64+0x120] ;  /* 0x0001202204f67981 */ /* 0x000362000c1e1900 */
[----:B------:R-:W-:Y:S01]  /*2100*/  IMAD.U32 R0, RZ, RZ, UR27 ;  /* 0x0000001bff007e24 */ /* 0x000fe2000f8e00ff */
[----:B------:R-:W-:Y:S01]  /*2110*/  USHF.L.U32 UR5, UR5, 0x5, URZ ;  /* 0x0000000505057899 */ /* 0x000fe2000800063f */
[----:B------:R-:W-:-:S02]  /*2120*/  IMAD.MOV.U32 R237, RZ, RZ, R2 ;  /* 0x000000ffffed7224 */ /* 0x000fc400078e0002 */
[----:B------:R-:W-:Y:S01]  /*2130*/  IMAD.MOV.U32 R127, RZ, RZ, RZ ;  /* 0x000000ffff7f7224 */ /* 0x000fe200078e00ff */
[----:B------:R-:W-:Y:S01]  /*2140*/  USHF.R.S32.HI UR4, URZ, 0x1f, UR5 ;  /* 0x0000001f3f047899 */ /* 0x000fe20008011405 */
[----:B-1----:R-:W-:-:S04]  /*2150*/  LEA.HI R4, R24, R23, RZ, 0x7 ;  /* 0x0000001718047211 */ /* 0x002fc800078f38ff */
[----:B------:R-:W-:-:S05]  /*2160*/  SHF.R.S32.HI R4, RZ, 0x7, R4 ;  /* 0x00000007ff047819 */ /* 0x000fca0000011404 */
[----:B------:R-:W-:Y:S01]  /*2170*/  IMAD R5, R0, 0x2, R4 ;  /* 0x0000000200057824 */ /* 0x000fe200078e0204 */
[----:B------:R-:W-:Y:S02]  /*2180*/  IADD3 R0, R180, 0x2000, RZ ;  /* 0x00002000b4007810 */ /* 0x000fe40007ffe0ff */
[----:B------:R-:W-:Y:S02]  /*2190*/  IADD3 R4, R181, 0x2000, RZ ;  /* 0x00002000b5047810 */ /* 0x000fe40007ffe0ff */
[----:B------:R-:W-:Y:S01]  /*21a0*/  SEL R172, R0, R180, !P0 ;  /* 0x000000b400ac7207 */ /* 0x000fe20004000000 */
[----:B------:R-:W-:Y:S01]  /*21b0*/  IMAD.SHL.U32 R0, R5, 0x2, RZ ;  /* 0x0000000205007824 */ /* 0x000fe200078e00ff */
[----:B------:R-:W-:-:S03]  /*21c0*/  SEL R4, R4, R181, !P0 ;  /* 0x000000b504047207 */ /* 0x000fc60004000000 */
[----:B------:R-:W-:Y:S01]  /*21d0*/  IMAD.SHL.U32 R172, R172, 0x2, RZ ;  /* 0x00000002acac7824 */ /* 0x000fe200078e00ff */
[----:B------:R-:W-:Y:S01]  /*21e0*/  IADD3 R2, R0, 0x1, RZ ;  /* 0x0000000100027810 */ /* 0x000fe20007ffe0ff */
[----:B------:R-:W-:Y:S01]  /*21f0*/  IMAD.SHL.U32 R179, R4, 0x2, RZ ;  /* 0x0000000204b37824 */ /* 0x000fe200078e00ff */
[----:B--2---:R-:W1:Y:S08]  /*2200*/  R2UR UR10, R9 ;  /* 0x00000000090a73c2 */ /* 0x004e7000000e0000 */
[----:B------:R2:W4:Y:S01]  /*2210*/  R2UR UR11, R8 ;  /* 0x00000000080b73c2 */ /* 0x00052200000e0000 */
[----:B-1----:R-:W-:-:S02]  /*2220*/  LOP3.LUT R244, R0, UR10, RZ, 0x3c, !PT ;  /* 0x0000000a00f47c12 */ /* 0x002fc4000f8e3cff */
[--C-:B---3--:R-:W-:Y:S01]  /*2230*/  IADD3 R6, P2, P1, R6, UR5, R22.reuse ;  /* 0x0000000506067c10 */ /* 0x108fe2000f95e016 */
[----:B------:R-:W-:Y:S01]  /*2240*/  UMOV UR5, UR7 ;  /* 0x0000000700057c82 */ /* 0x000fe20008000000 */
[----:B------:R-:W-:Y:S02]  /*2250*/  LOP3.LUT R2, R2, UR10, RZ, 0x3c, !PT ;  /* 0x0000000a02027c12 */ /* 0x000fe4000f8e3cff */
[----:B--2---:R-:W-:-:S04]  /*2260*/  SHF.R.S32.HI R8, RZ, 0x1f, R22 ;  /* 0x0000001fff087819 */ /* 0x004fc80000011416 */
[----:B------:R-:W-:Y:S01]  /*2270*/  IADD3.X R7, R7, UR4, R8, P2, P1 ;  /* 0x0000000407077c10 */ /* 0x000fe200097e2408 */
[----:B------:R-:W-:-:S03]  /*2280*/  UMOV UR4, UR6 ;  /* 0x0000000600047c82 */ /* 0x000fc60008000000 */
[----:B----4-:R-:W-:-:S05]  /*2290*/  LOP3.LUT R0, R7, UR11, RZ, 0x3c, !PT ;  /* 0x0000000b07007c12 */ /* 0x010fca000f8e3cff */
[----:B------:R1:W-:Y:S02]  /*22a0*/  STL [R1+0x1c], R0 ;  /* 0x00001c0001007387 */ /* 0x0003e40000100800 */
[----:B-1----:R-:W-:Y:S01]  /*22b0*/  MOV R0, c[0x0][0x22c] ;  /* 0x00008b0000007a02 */ /* 0x002fe20000000f00 */
[----:B------:R-:W-:Y:S01]  /*22c0*/  IMAD.WIDE.U32 R6, R6, -0x2daee0ad, RZ ;  /* 0xd2511f5306067825 */ /* 0x000fe200078e00ff */
[----:B------:R-:W-:Y:S02]  /*22d0*/  MOV R183, 0x40 ;  /* 0x0000004000b77802 */ /* 0x000fe40000000f00 */
[----:B------:R-:W-:Y:S01]  /*22e0*/  MOV R182, 0x20 ;  /* 0x0000002000b67802 */ /* 0x000fe20000000f00 */
[----:B------:R-:W-:Y:S01]  /*22f0*/  IMAD R0, R0, c[0x0][0x1c0], RZ ;  /* 0x0000700000007a24 */ /* 0x000fe200078e02ff */
[----:B------:R-:W-:Y:S01]  /*2300*/  LOP3.LUT R244, R7, R244, RZ, 0x3c, !PT ;  /* 0x000000f407f47212 */ /* 0x000fe200078e3cff */
[----:B------:R-:W-:Y:S01]  /*2310*/  IMAD.SHL.U32 R174, R181, 0x2, RZ ;  /* 0x00000002b5ae7824 */ /* 0x000fe200078e00ff */
[----:B------:R-:W-:Y:S01]  /*2320*/  LOP3.LUT R2, R7, R2, RZ, 0x3c, !PT ;  /* 0x0000000207027212 */ /* 0x000fe200078e3cff */
[C---:B------:R-:W-:Y:S01]  /*2330*/  IMAD.SHL.U32 R5, R0.reuse, 0x8, RZ ;  /* 0x0000000800057824 */ /* 0x040fe200078e00ff */
[----:B------:R-:W-:Y:S01]  /*2340*/  SHF.L.U32 R4, R0, 0x4, RZ ;  /* 0x0000000400047819 */ /* 0x000fe200000006ff */
[----:B------:R-:W-:-:S03]  /*2350*/  IMAD.WIDE.U32 R244, R244, -0x326172a9, RZ ;  /* 0xcd9e8d57f4f47825 */ /* 0x000fc600078e00ff */
[----:B------:R-:W-:Y:S01]  /*2360*/  IADD3 R4, R4, 0x20, RZ ;  /* 0x0000002004047810 */ /* 0x000fe20007ffe0ff */
[----:B------:R-:W-:-:S03]  /*2370*/  IMAD.WIDE.U32 R242, R2, -0x326172a9, RZ ;  /* 0xcd9e8d5702f27825 */ /* 0x000fc600078e00ff */
[----:B------:R-:W-:-:S05]  /*2380*/  IADD3 R0, R5, R4, RZ ;  /* 0x0000000405007210 */ /* 0x000fca0007ffe0ff */
[----:B------:R-:W-:-:S05]  /*2390*/  IMAD.IADD R0, R5, 0x1, R0 ;  /* 0x0000000105007824 */ /* 0x000fca00078e0200 */
[----:B------:R-:W-:-:S05]  /*23a0*/  IADD3 R0, R5, R0, RZ ;  /* 0x0000000005007210 */ /* 0x000fca0007ffe0ff */
[----:B------:R-:W-:-:S05]  /*23b0*/  IMAD.IADD R0, R5, 0x1, R0 ;  /* 0x0000000105007824 */ /* 0x000fca00078e0200 */
[----:B------:R1:W-:Y:S04]  /*23c0*/  STL [R1+0x18], R0 ;  /* 0x0000180001007387 */ /* 0x0003e80000100800 */
[----:B------:R-:W-:Y:S01]  /*23d0*/  STL.64 [R1+0x28], R6 ;  /* 0x0000280601007387 */ /* 0x000fe20000100a00 */
[----:B-1----:R-:W-:-:S05]  /*23e0*/  IADD3 R0, R5, R0, RZ ;  /* 0x0000000005007210 */ /* 0x002fca0007ffe0ff */
[----:B------:R1:W-:Y:S02]  /*23f0*/  STL [R1+0x14], R0 ;  /* 0x0000140001007387 */ /* 0x0003e40000100800 */
[----:B-1----:R-:W-:-:S05]  /*2400*/  IMAD.IADD R0, R5, 0x1, R0 ;  /* 0x0000000105007824 */ /* 0x002fca00078e0200 */
[----:B------:R1:W-:Y:S02]  /*2410*/  STL [R1+0x10], R0 ;  /* 0x0000100001007387 */ /* 0x0003e40000100800 */
[----:B-1----:R-:W-:-:S05]  /*2420*/  IMAD.IADD R0, R5, 0x1, R0 ;  /* 0x0000000105007824 */ /* 0x002fca00078e0200 */
[C---:B------:R-:W-:Y:S01]  /*2430*/  IADD3 R6, R5.reuse, R0, RZ ;  /* 0x0000000005067210 */ /* 0x040fe20007ffe0ff */
[----:B------:R-:W-:Y:S04]  /*2440*/  STL [R1+0xc], R0 ;  /* 0x00000c0001007387 */ /* 0x000fe80000100800 */
[C---:B------:R-:W-:Y:S01]  /*2450*/  IMAD.IADD R4, R5.reuse, 0x1, R6 ;  /* 0x0000000105047824 */ /* 0x040fe200078e0206 */
[----:B------:R-:W-:Y:S04]  /*2460*/  STL [R1+0x8], R6 ;  /* 0x0000080601007387 */ /* 0x000fe80000100800 */
[----:B------:R1:W-:Y:S02]  /*2470*/  STL [R1+0x4], R4 ;  /* 0x0000040401007387 */ /* 0x0003e40000100800 */
[----:B-1----:R-:W-:-:S05]  /*2480*/  IADD3 R4, R5, R4, RZ ;  /* 0x0000000405047210 */ /* 0x002fca0007ffe0ff */
[----:B------:R1:W-:Y:S01]  /*2490*/  STL [R1], R4 ;  /* 0x0000000401007387 */ /* 0x0003e20000100800 */
[----:B------:R-:W-:-:S05]  /*24a0*/  IMAD.IADD R252, R5, 0x1, R4 ;  /* 0x0000000105fc7824 */ /* 0x000fca00078e0204 */
[----:B------:R-:W-:-:S05]  /*24b0*/  IADD3 R251, R5, R252, RZ ;  /* 0x000000fc05fb7210 */ /* 0x000fca0007ffe0ff */
[----:B------:R-:W-:-:S06]  /*24c0*/  IMAD.IADD R0, R5, 0x1, R251 ;  /* 0x0000000105007824 */ /* 0x000fcc00078e02fb */
.L_x_2019:
[----:B------:R-:W2:Y:S01]  /*24d0*/  LDL R0, [R1+0x34] ;  /* 0x0000340001007983 */ /* 0x000ea20000100800 */
[----:B------:R-:W-:Y:S02]  /*24e0*/  UIADD3 UR6, UR11, -0x61c88647, URZ ;  /* 0x9e3779b90b067890 */ /* 0x000fe4000fffe03f */
[----:B------:R-:W-:Y:S01]  /*24f0*/  UIADD3 UR8, UR10, -0x4498517b, URZ ;  /* 0xbb67ae850a087890 */ /* 0x000fe2000fffe03f */
[----:B------:R-:W0:Y:S01]  /*2500*/  LDGDEPBAR ;  /* 0x00000000000079af */ /* 0x000e220000000000 */
[----:B------:R-:W-:Y:S02]  /*2510*/  UIADD3 UR7, UR10, 0x76cf5d0a, URZ ;  /* 0x76cf5d0a0a077890 */ /* 0x000fe4000fffe03f */
[----:B------:R-:W-:Y:S02]  /*2520*/  UIADD3 UR9, UR10, -0x126145ec, URZ ;  /* 0xed9eba140a097890 */ /* 0x000fe4000fffe03f */
[----:B------:R-:W-:Y:S03]  /*2530*/  UISETP.GE.AND UP2, UPT, UR44, 0x1, UPT ;  /* 0x000000012c00788c */ /* 0x000fe6000bf46270 */
[----:B------:R-:W3:Y:S04]  /*2540*/  LDL R187, [R1+0x30] ;  /* 0x0000300001bb7983 */ /* 0x000ee80000100800 */
[----:B------:R-:W4:Y:S04]  /*2550*/  LDL R186, [R1+0x1c] ;  /* 0x00001c0001ba7983 */ /* 0x000f280000100800 */
[----:B------:R-:W3:Y:S01]  /*2560*/  LDL.64 R188, [R1+0x28] ;  /* 0x0000280001bc7983 */ /* 0x000ee20000100a00 */
[----:B------:R-:W-:Y:S05]  /*2570*/  DEPBAR.LE SB0, 0x0 ;  /* 0x000080000000791a */ /* 0x000fea0000000000 */
[----:B------:R-:W-:Y:S08]  /*2580*/  BAR.SYNC.DEFER_BLOCKING 0x0 ;  /* 0x0000000000007b1d */ /* 0x000ff00000010000 */
[----:B------:R-:W-:Y:S08]  /*2590*/  LDSM.16.M88.4 R64, [R179] ;  /* 0x00000000b340783b */ /* 0x000ff00000000200 */
[----:B------:R-:W1:Y:S08]  /*25a0*/  LDSM.16.M88.4 R16, [R175+0xc000] ;  /* 0x00c00000af10783b */ /* 0x000e700000000200 */
[----:B------:R-:W1:Y:S08]  /*25b0*/  LDSM.16.M88.4 R60, [R179+0x2000] ;  /* 0x00200000b33c783b */ /* 0x000e700000000200 */
[----:B------:R-:W1:Y:S08]  /*25c0*/  LDSM.16.M88.4 R32, [R175+0xc800] ;  /* 0x00c80000af20783b */ /* 0x000e700000000200 */
[----:B------:R-:W1:Y:S08]  /*25d0*/  LDSM.16.M88.4 R48, [R175+0xd000] ;  /* 0x00d00000af30783b */ /* 0x000e700000000200 */
[----:B------:R-:W1:Y:S02]  /*25e0*/  LDSM.16.M88.4 R132, [R175+0xd800] ;  /* 0x00d80000af84783b */ /* 0x000e640000000200 */
[-C--:B-1----:R-:W-:Y:S06]  /*25f0*/  HMMA.16816.F32.BF16 R4, R64, R16.reuse, RZ ;  /* 0x000000104004723c */ /* 0x082fec00000418ff */
        /* <DEDUP_REMOVED lines=22> */
[----:B--2---:R-:W-:Y:S02]  /*2760*/  R2P PR, R0, 0x6 ;  /* 0x0000000600007804 */ /* 0x004fe40000000000 */
[----:B-----5:R-:W-:Y:S03]  /*2770*/  FSETP.NEU.FTZ.AND P0, PT, R249, -INF , PT ;  /* 0xff800000f900780b */ /* 0x020fe60003f1d000 */
[----:B------:R-:W-:Y:S02]  /*2780*/  SEL R2, R182, 0xffffffe0, !P1 ;  /* 0xffffffe0b6027807 */ /* 0x000fe40004800000 */
[----:B------:R-:W-:Y:S04]  /*2790*/  SEL R173, R183, 0xffffffc0, !P2 ;  /* 0xffffffc0b7ad7807 */ /* 0x000fe80005000000 */
[----:B------:R-:W-:Y:S05]  /*27a0*/  IMAD.IADD R0, R179, 0x1, R2 ;  /* 0x00000001b3007824 */ /* 0x000fea00078e0202 */
[----:B------:R-:W1:Y:S08]  /*27b0*/  LDSM.16.M88.4 R136, [R0] ;  /* 0x000000000088783b */ /* 0x000e700000000200 */
[----:B------:R2:W3:Y:S02]  /*27c0*/  LDSM.16.M88.4 R144, [R0+0x2000] ;  /* 0x002000000090783b */ /* 0x0004e40000000200 */
[----:B--2---:R-:W-:Y:S01]  /*27d0*/  IMAD.IADD R0, R173, 0x1, R0 ;  /* 0x00000001ad007824 */ /* 0x004fe200078e0200 */
[-C--:B-1----:R-:W-:Y:S08]  /*27e0*/  HMMA.16816.F32.BF16 R4, R136, R140.reuse, R4 ;  /* 0x0000008c8804723c */ /* 0x082ff00000041804 */
        /* <DEDUP_REMOVED lines=19> */
[----:B------:R-:W3:Y:S07]  /*2920*/  LDSM.16.M88.4 R144, [R0] ;  /* 0x000000000090783b */ /* 0x000eee0000000200 */
[----:B------:R-:W-:Y:S07]  /*2930*/  HMMA.16816.F32.BF16 R64, R136, R158, R64 ;  /* 0x0000009e8840723c */ /* 0x000fee0000041840 */
[----:B------:R-:W-:Y:S01]  /*2940*/  FMUL.FTZ R138, R249, 1.4426950216293334961 ;  /* 0x3fb8aa3bf98a7820 */ /* 0x000fe20000410000 */
[-C--:B-1----:R-:W-:Y:S01]  /*2950*/  HMMA.16816.F32.BF16 R4, R132, R140.reuse, R4 ;  /* 0x0000008c8404723c */ /* 0x082fe20000041804 */
[----:B------:R-:W-:Y:S03]  /*2960*/  FMUL.FTZ R137, R248, 1.4426950216293334961 ;  /* 0x3fb8aa3bf8897820 */ /* 0x000fe60000410000 */
[----:B------:R-:W-:Y:S01]  /*2970*/  FSEL R138, R138, RZ, P0 ;  /* 0x000000ff8a8a7208 */ /* 0x000fe20000000000 */
[----:B------:R-:W-:Y:S01]  /*2980*/  FMUL.FTZ R136, R247, 1.4426950216293334961 ;  /* 0x3fb8aa3bf7887820 */ /* 0x000fe20000410000 */
[----:B------:R-:W-:Y:S02]  /*2990*/  FSETP.NEU.FTZ.AND P0, PT, R248, -INF , PT ;  /* 0xff800000f800780b */ /* 0x000fe40003f1d000 */
[C---:B--2---:R-:W-:Y:S04]  /*29a0*/  HMMA.16816.F32.BF16 R8, R148.reuse, R140, R8 ;  /* 0x0000008c9408723c */ /* 0x044fe80000041808 */
[----:B------:R-:W-:Y:S02]  /*29b0*/  FSEL R137, R137, RZ, P0 ;  /* 0x000000ff89897208 */ /* 0x000fe40000000000 */
        /* <DEDUP_REMOVED lines=17> */
[----:B------:R1:W2:Y:S07]  /*2ad0*/  LDSM.16.M88.4 R132, [R0+0x2000] ;  /* 0x002000000084783b */ /* 0x0002ae0000000200 */
[-C--:B------:R-:W-:Y:S01]  /*2ae0*/  HMMA.16816.F32.BF16 R4, R144, R168.reuse, R4 ;  /* 0x000000a89004723c */ /* 0x080fe20000041804 */
[----:B-1----:R-:W-:Y:S05]  /*2af0*/  FMUL.FTZ R0, R246, 1.4426950216293334961 ;  /* 0x3fb8aa3bf6007820 */ /* 0x002fea0000410000 */
[----:B------:R-:W-:Y:S11]  /*2b00*/  FSEL R0, R0, RZ, P0 ;  /* 0x000000ff00007208 */ /* 0x000ff60000000000 */
[----:B------:R-:W-:Y:S07]  /*2b10*/  @!UPT UIADD3 URZ, URZ, URZ, URZ ;  /* 0x0000003f3f3ff290 */ /* 0x000fee000fffe03f */
[--C-:B------:R-:W-:Y:S02]  /*2b20*/  FFMA.FTZ R4, R4, c[0x0][0x23c], -R138.reuse ;  /* 0x00008f0004047a23 */ /* 0x100fe4000001088a */
[----:B------:R-:W-:Y:S02]  /*2b30*/  FFMA.FTZ R5, R5, c[0x0][0x23c], -R138 ;  /* 0x00008f0005057a23 */ /* 0x000fe4000001088a */
[--C-:B------:R-:W-:Y:S01]  /*2b40*/  FFMA.FTZ R6, R6, c[0x0][0x23c], -R137.reuse ;  /* 0x00008f0006067a23 */ /* 0x100fe20000010889 */
[----:B------:R-:W-:Y:S01]  /*2b50*/  MUFU.EX2 R202, R4 ;  /* 0x0000000400ca7308 */ /* 0x000fe20000000800 */
[--C-:B------:R-:W-:Y:S01]  /*2b60*/  FFMA.FTZ R7, R7, c[0x0][0x23c], -R137.reuse ;  /* 0x00008f0007077a23 */ /* 0x100fe20000010889 */
[C---:B--2---:R-:W-:Y:S08]  /*2b70*/  HMMA.16816.F32.BF16 R8, R132.reuse, R168, R8 ;  /* 0x000000a88408723c */ /* 0x044ff00000041808 */
[----:B------:R-:W-:Y:S01]  /*2b80*/  MUFU.EX2 R201, R5 ;  /* 0x0000000500c97308 */ /* 0x000fe20000000800 */
[-C--:B------:R-:W-:Y:S09]  /*2b90*/  HMMA.16816.F32.BF16 R12, R132, R170.reuse, R12 ;  /* 0x000000aa840c723c */ /* 0x080ff2000004180c */
[----:B------:R-:W-:Y:S01]  /*2ba0*/  MUFU.EX2 R220, R6 ;  /* 0x0000000600dc7308 */ /* 0x000fe20000000800 */
[C---:B------:R-:W-:Y:S05]  /*2bb0*/  HMMA.16816.F32.BF16 R16, R144.reuse, R170, R16 ;  /* 0x000000aa9010723c */ /* 0x040fea0000041810 */
[----:B------:R-:W-:Y:S04]  /*2bc0*/  FFMA.FTZ R10, R10, c[0x0][0x23c], -R0 ;  /* 0x00008f000a0a7a23 */ /* 0x000fe80000010800 */
[----:B------:R1:W-:Y:S03]  /*2bd0*/  MUFU.EX2 R219, R7 ;  /* 0x0000000700db7308 */ /* 0x0003e60000000800 */
[--C-:B------:R-:W-:Y:S02]  /*2be0*/  FFMA.FTZ R8, R8, c[0x0][0x23c], -R136.reuse ;  /* 0x00008f0008087a23 */ /* 0x100fe40000010888 */
[----:B------:R-:W-:Y:S02]  /*2bf0*/  FFMA.FTZ R9, R9, c[0x0][0x23c], -R136 ;  /* 0x00008f0009097a23 */ /* 0x000fe40000010888 */
[----:B------:R-:W-:Y:S02]  /*2c00*/  FFMA.FTZ R11, R11, c[0x0][0x23c], -R0 ;  /* 0x00008f000b0b7a23 */ /* 0x000fe40000010800 */
[----:B------:R-:W-:Y:S01]  /*2c10*/  FFMA.FTZ R13, R13, c[0x0][0x23c], -R136 ;  /* 0x00008f000d0d7a23 */ /* 0x000fe20000010888 */
[----:B------:R2:W-:Y:S01]  /*2c20*/  MUFU.EX2 R227, R10 ;  /* 0x0000000a00e37308 */ /* 0x0005e20000000800 */
[----:B------:R-:W-:Y:S02]  /*2c30*/  FFMA.FTZ R14, R14, c[0x0][0x23c], -R0 ;  /* 0x00008f000e0e7a23 */ /* 0x000fe40000010800 */
[----:B------:R-:W-:Y:S02]  /*2c40*/  FFMA.FTZ R12, R12, c[0x0][0x23c], -R136 ;  /* 0x00008f000c0c7a23 */ /* 0x000fe40000010888 */
[--C-:B------:R-:W-:Y:S02]  /*2c50*/  FFMA.FTZ R16, R16, c[0x0][0x23c], -R138.reuse ;  /* 0x00008f0010107a23 */ /* 0x100fe4000001088a */
[--C-:B------:R-:W-:Y:S02]  /*2c60*/  FFMA.FTZ R18, R18, c[0x0][0x23c], -R137.reuse ;  /* 0x00008f0012127a23 */ /* 0x100fe40000010889 */
[----:B------:R-:W-:Y:S01]  /*2c70*/  FFMA.FTZ R17, R17, c[0x0][0x23c], -R138 ;  /* 0x00008f0011117a23 */ /* 0x000fe2000001088a */
[----:B------:R-:W-:Y:S01]  /*2c80*/  MUFU.EX2 R223, R8 ;  /* 0x0000000800df7308 */ /* 0x000fe20000000800 */
[----:B------:R-:W-:Y:S02]  /*2c90*/  FFMA.FTZ R19, R19, c[0x0][0x23c], -R137 ;  /* 0x00008f0013137a23 */ /* 0x000fe40000010889 */
[----:B------:R-:W-:Y:S01]  /*2ca0*/  FFMA.FTZ R15, R15, c[0x0][0x23c], -R0 ;  /* 0x00008f000f0f7a23 */ /* 0x000fe20000010800 */
[----:B-1----:R-:W1:Y:S06]  /*2cb0*/  LDSM.16.M88.4 R4, [R177+0xc800] ;  /* 0x00c80000b104783b */ /* 0x002e6c0000000200 */
[----:B------:R3:W-:Y:S01]  /*2cc0*/  MUFU.EX2 R224, R9 ;  /* 0x0000000900e07308 */ /* 0x0007e20000000800 */
[----:B--2---:R-:W-:Y:S04]  /*2cd0*/  IMAD.U32 R10, RZ, RZ, UR44 ;  /* 0x0000002cff0a7e24 */ /* 0x004fe8000f8e00ff */
[----:B------:R-:W-:Y:S05]  /*2ce0*/  IMAD R10, R10, 0x8, R187 ;  /* 0x000000080a0a7824 */ /* 0x000fea00078e02bb */
[----:B------:R4:W-:Y:S10]  /*2cf0*/  MUFU.EX2 R228, R11 ;  /* 0x0000000b00e47308 */ /* 0x0009f40000000800 */
[----:B------:R2:W-:Y:S01]  /*2d00*/  MUFU.EX2 R221, R13 ;  /* 0x0000000d00dd7308 */ /* 0x0005e20000000800 */
[C---:B---3--:R-:W-:Y:S01]  /*2d10*/  IMAD.WIDE.U32 R8, R10.reuse, -0x326172a9, RZ ;  /* 0xcd9e8d570a087825 */ /* 0x048fe200078e00ff */
[----:B------:R-:W-:Y:S08]  /*2d20*/  IADD3 R10, R10, 0x4, RZ ;  /* 0x000000040a0a7810 */ /* 0x000ff00007ffe0ff */
[----:B------:R3:W-:Y:S01]  /*2d30*/  MUFU.EX2 R225, R14 ;  /* 0x0000000e00e17308 */ /* 0x0007e20000000800 */
[-C--:B----4-:R-:W-:Y:S01]  /*2d40*/  LOP3.LUT R11, R9, R186.reuse, RZ, 0x3c, !PT ;  /* 0x000000ba090b7212 */ /* 0x090fe200078e3cff */
[-C--:B-1----:R-:W-:Y:S08]  /*2d50*/  HMMA.16816.F32.BF16 R20, R144, R4.reuse, R20 ;  /* 0x000000049014723c */ /* 0x082ff00000041814 */
[----:B------:R1:W-:Y:S01]  /*2d60*/  MUFU.EX2 R222, R12 ;  /* 0x0000000c00de7308 */ /* 0x0003e20000000800 */
[C---:B------:R-:W-:Y:S03]  /*2d70*/  HMMA.16816.F32.BF16 R24, R132.reuse, R4, R24 ;  /* 0x000000048418723c */ /* 0x040fe60000041818 */
[--C-:B--2---:R-:W-:Y:S05]  /*2d80*/  LOP3.LUT R13, R243, UR6, R8.reuse, 0x96, !PT ;  /* 0x00000006f30d7c12 */ /* 0x104fea000f8e9608 */
[----:B------:R-:W-:Y:S01]  /*2d90*/  IMAD.WIDE.U32 R154, R13, -0x2daee0ad, RZ ;  /* 0xd2511f530d9a7825 */ /* 0x000fe200078e00ff */
[----:B------:R2:W-:Y:S01]  /*2da0*/  MUFU.EX2 R211, R16 ;  /* 0x0000001000d37308 */ /* 0x0005e20000000800 */
[-C--:B------:R-:W-:Y:S02]  /*2db0*/  HMMA.16816.F32.BF16 R28, R132, R6.reuse, R28 ;  /* 0x00000006841c723c */ /* 0x080fe4000004181c */
[----:B---3--:R-:W-:Y:S01]  /*2dc0*/  LOP3.LUT R14, R245, UR6, R8, 0x96, !PT ;  /* 0x00000006f50e7c12 */ /* 0x008fe2000f8e9608 */
[----:B------:R-:W-:Y:S05]  /*2dd0*/  IMAD.WIDE.U32 R8, R10, -0x326172a9, RZ ;  /* 0xcd9e8d570a087825 */ /* 0x000fea00078e00ff */
[C---:B------:R-:W-:Y:S01]  /*2de0*/  HMMA.16816.F32.BF16 R32, R144.reuse, R6, R32 ;  /* 0x000000069020723c */ /* 0x040fe20000041820 */
[--C-:B------:R-:W-:Y:S01]  /*2df0*/  FFMA.FTZ R20, R20, c[0x0][0x23c], -R138.reuse ;  /* 0x00008f0014147a23 */ /* 0x100fe2000001088a */
[----:B------:R-:W-:Y:S02]  /*2e00*/  MUFU.EX2 R215, R18 ;  /* 0x0000001200d77308 */ /* 0x000fe40000000800 */
[----:B------:R-:W-:Y:S01]  /*2e10*/  LOP3.LUT R9, R9, R186, RZ, 0x3c, !PT ;  /* 0x000000ba09097212 */ /* 0x000fe200078e3cff */
[----:B------:R-:W-:Y:S01]  /*2e20*/  FFMA.FTZ R21, R21, c[0x0][0x23c], -R138 ;  /* 0x00008f0015157a23 */ /* 0x000fe2000001088a */
[--C-:B------:R-:W-:Y:S01]  /*2e30*/  LOP3.LUT R13, R245, UR6, R8.reuse, 0x96, !PT ;  /* 0x00000006f50d7c12 */ /* 0x100fe2000f8e9608 */
[--C-:B------:R-:W-:Y:S01]  /*2e40*/  FFMA.FTZ R22, R22, c[0x0][0x23c], -R137.reuse ;  /* 0x00008f0016167a23 */ /* 0x100fe20000010889 */
[----:B------:R-:W-:Y:S01]  /*2e50*/  LOP3.LUT R8, R243, UR6, R8, 0x96, !PT ;  /* 0x00000006f3087c12 */ /* 0x000fe2000f8e9608 */
[--C-:B------:R-:W-:Y:S01]  /*2e60*/  FFMA.FTZ R24, R24, c[0x0][0x23c], -R136.reuse ;  /* 0x00008f0018187a23 */ /* 0x100fe20000010888 */
[----:B------:R-:W-:Y:S02]  /*2e70*/  UIADD3 UR6, UR11, 0x3c6ef372, URZ ;  /* 0x3c6ef3720b067890 */ /* 0x000fe4000fffe03f */
[----:B-1----:R-:W-:Y:S01]  /*2e80*/  LOP3.LUT R12, R188, UR8, RZ, 0x3c, !PT ;  /* 0x00000008bc0c7c12 */ /* 0x002fe2000f8e3cff */
[----:B------:R1:W-:Y:S01]  /*2e90*/  MUFU.EX2 R204, R20 ;  /* 0x0000001400cc7308 */ /* 0x0003e20000000800 */
[----:B------:R-:W-:Y:S01]  /*2ea0*/  FFMA.FTZ R25, R25, c[0x0][0x23c], -R136 ;  /* 0x00008f0019197a23 */ /* 0x000fe20000010888 */
[----:B------:R-:W-:Y:S01]  /*2eb0*/  UIADD3 UR8, UR10, 0x32370b8f, URZ ;  /* 0x32370b8f0a087890 */ /* 0x000fe2000fffe03f */
[----:B------:R-:W-:Y:S04]  /*2ec0*/  IMAD.WIDE.U32 R150, R14, -0x2daee0ad, RZ ;  /* 0xd2511f530e967825 */ /* 0x000fe800078e00ff */
[----:B------:R-:W-:Y:S03]  /*2ed0*/  IMAD.WIDE.U32 R10, R11, -0x2daee0ad, RZ ;  /* 0xd2511f530b0a7825 */ /* 0x000fe600078e00ff */
[----:B------:R3:W-:Y:S01]  /*2ee0*/  MUFU.EX2 R208, R17 ;  /* 0x0000001100d07308 */ /* 0x0007e20000000800 */
[----:B------:R-:W-:Y:S01]  /*2ef0*/  IMAD.WIDE.U32 R152, R8, -0x2daee0ad, RZ ;  /* 0xd2511f5308987825 */ /* 0x000fe200078e00ff */
[C---:B------:R-:W-:Y:S02]  /*2f00*/  LOP3.LUT R11, R12.reuse, R11, RZ, 0x3c, !PT ;  /* 0x0000000b0c0b7212 */ /* 0x040fe400078e3cff */
[----:B--2---:R-:W-:Y:S01]  /*2f10*/  LOP3.LUT R16, R155, UR7, R10, 0x96, !PT ;  /* 0x000000079b107c12 */ /* 0x004fe2000f8e960a */
[----:B------:R-:W-:Y:S04]  /*2f20*/  IMAD.WIDE.U32 R4, R9, -0x2daee0ad, RZ ;  /* 0xd2511f5309047825 */ /* 0x000fe800078e00ff */
[----:B------:R-:W-:Y:S01]  /*2f30*/  IMAD.WIDE.U32 R148, R13, -0x2daee0ad, RZ ;  /* 0xd2511f530d947825 */ /* 0x000fe200078e00ff */
[----:B------:R-:W-:Y:S01]  /*2f40*/  LOP3.LUT R14, R153, UR7, R4, 0x96, !PT ;  /* 0x00000007990e7c12 */ /* 0x000fe2000f8e9604 */
[----:B------:R2:W-:Y:S01]  /*2f50*/  MUFU.EX2 R205, R21 ;  /* 0x0000001500cd7308 */ /* 0x0005e20000000800 */
[----:B------:R-:W-:Y:S01]  /*2f60*/  LOP3.LUT R12, R12, R5, RZ, 0x3c, !PT ;  /* 0x000000050c0c7212 */ /* 0x000fe200078e3cff */
[--C-:B------:R-:W-:Y:S01]  /*2f70*/  FFMA.FTZ R34, R34, c[0x0][0x23c], -R137.reuse ;  /* 0x00008f0022227a23 */ /* 0x100fe20000010889 */
[----:B-1----:R-:W-:Y:S01]  /*2f80*/  LOP3.LUT R20, R151, UR7, R10, 0x96, !PT ;  /* 0x0000000797147c12 */ /* 0x002fe2000f8e960a */
[--C-:B------:R-:W-:Y:S01]  /*2f90*/  FFMA.FTZ R23, R23, c[0x0][0x23c], -R137.reuse ;  /* 0x00008f0017177a23 */ /* 0x100fe20000010889 */
[----:B------:R-:W-:Y:S01]  /*2fa0*/  LOP3.LUT R18, R149, UR7, R4, 0x96, !PT ;  /* 0x0000000795127c12 */ /* 0x000fe2000f8e9604 */
[----:B------:R-:W-:Y:S01]  /*2fb0*/  FFMA.FTZ R26, R26, c[0x0][0x23c], -R0 ;  /* 0x00008f001a1a7a23 */ /* 0x000fe20000010800 */
[----:B------:R-:W-:Y:S01]  /*2fc0*/  UIADD3 UR7, UR11, -0x255992d5, URZ ;  /* 0xdaa66d2b0b077890 */ /* 0x000fe2000fffe03f */
[----:B------:R-:W-:Y:S02]  /*2fd0*/  IMAD.WIDE.U32 R4, R11, -0x326172a9, RZ ;  /* 0xcd9e8d570b047825 */ /* 0x000fe400078e00ff */
[----:B------:R1:W-:Y:S02]  /*2fe0*/  MUFU.EX2 R214, R19 ;  /* 0x0000001300d67308 */ /* 0x0003e40000000800 */
[--C-:B------:R-:W-:Y:S01]  /*2ff0*/  FFMA.FTZ R35, R35, c[0x0][0x23c], -R137.reuse ;  /* 0x00008f0023237a23 */ /* 0x100fe20000010889 */
[C---:B------:R-:W-:Y:S01]  /*3000*/  LOP3.LUT R8, R5.reuse, UR6, R244, 0x96, !PT ;  /* 0x0000000605087c12 */ /* 0x040fe2000f8e96f4 */
[----:B---3--:R-:W-:Y:S01]  /*3010*/  IMAD.WIDE.U32 R16, R16, -0x326172a9, RZ ;  /* 0xcd9e8d5710107825 */ /* 0x008fe200078e00ff */
[----:B------:R-:W-:Y:S03]  /*3020*/  LOP3.LUT R13, R5, UR6, R242, 0x96, !PT ;  /* 0x00000006050d7c12 */ /* 0x000fe6000f8e96f2 */
[----:B------:R-:W-:Y:S01]  /*3030*/  FFMA.FTZ R32, R32, c[0x0][0x23c], -R138 ;  /* 0x00008f0020207a23 */ /* 0x000fe2000001088a */
[----:B------:R-:W-:Y:S01]  /*3040*/  LOP3.LUT R140, R17, UR7, R4, 0x96, !PT ;  /* 0x00000007118c7c12 */ /* 0x000fe2000f8e9604 */
[----:B------:R3:W-:Y:S01]  /*3050*/  MUFU.EX2 R226, R15 ;  /* 0x0000000f00e27308 */ /* 0x0007e20000000800 */
[----:B------:R-:W-:Y:S04]  /*3060*/  IMAD.WIDE.U32 R8, R8, -0x2daee0ad, RZ ;  /* 0xd2511f5308087825 */ /* 0x000fe800078e00ff */
[----:B--2---:R-:W-:Y:S01]  /*3070*/  IMAD.WIDE.U32 R20, R20, -0x326172a9, RZ ;  /* 0xcd9e8d5714147825 */ /* 0x004fe200078e00ff */
[----:B------:R-:W-:Y:S03]  /*3080*/  LOP3.LUT R9, R9, UR8, R150, 0x96, !PT ;  /* 0x0000000809097c12 */ /* 0x000fe6000f8e9696 */
[----:B------:R-:W-:Y:S01]  /*3090*/  IMAD.WIDE.U32 R140, R140, -0x2daee0ad, RZ ;  /* 0xd2511f538c8c7825 */ /* 0x000fe200078e00ff */
[----:B------:R-:W-:Y:S01]  /*30a0*/  LOP3.LUT R142, R21, UR7, R4, 0x96, !PT ;  /* 0x00000007158e7c12 */ /* 0x000fe2000f8e9604 */
[----:B------:R2:W-:Y:S02]  /*30b0*/  MUFU.EX2 R216, R24 ;  /* 0x0000001800d87308 */ /* 0x0005e40000000800 */
[----:B------:R-:W-:Y:S04]  /*30c0*/  IMAD.WIDE.U32 R4, R12, -0x326172a9, RZ ;  /* 0xcd9e8d570c047825 */ /* 0x000fe800078e00ff */
[----:B-1----:R-:W-:Y:S01]  /*30d0*/  IMAD.WIDE.U32 R18, R18, -0x326172a9, RZ ;  /* 0xcd9e8d5712127825 */ /* 0x002fe200078e00ff */
[C---:B------:R-:W-:Y:S02]  /*30e0*/  LOP3.LUT R10, R5.reuse, UR6, R244, 0x96, !PT ;  /* 0x00000006050a7c12 */ /* 0x040fe4000f8e96f4 */
[----:B------:R-:W-:Y:S01]  /*30f0*/  LOP3.LUT R11, R5, UR6, R242, 0x96, !PT ;  /* 0x00000006050b7c12 */ /* 0x000fe2000f8e96f2 */
[----:B------:R1:W-:Y:S01]  /*3100*/  MUFU.EX2 R210, R22 ;  /* 0x0000001600d27308 */ /* 0x0003e20000000800 */
[----:B------:R-:W-:Y:S01]  /*3110*/  IMAD.WIDE.U32 R142, R142, -0x2daee0ad, RZ ;  /* 0xd2511f538e8e7825 */ /* 0x000fe200078e00ff */
[----:B------:R-:W-:Y:S03]  /*3120*/  UIADD3 UR6, UR11, 0x1715609d, URZ ;  /* 0x1715609d0b067890 */ /* 0x000fe6000fffe03f */
[----:B---3--:R-:W-:Y:S01]  /*3130*/  IMAD.WIDE.U32 R14, R14, -0x326172a9, RZ ;  /* 0xcd9e8d570e0e7825 */ /* 0x008fe200078e00ff */
[----:B------:R-:W-:Y:S03]  /*3140*/  LOP3.LUT R8, R143, UR9, R8, 0x96, !PT ;  /* 0x000000098f087c12 */ /* 0x000fe6000f8e9608 */
[--C-:B------:R-:W-:Y:S01]  /*3150*/  FFMA.FTZ R30, R30, c[0x0][0x23c], -R0.reuse ;  /* 0x00008f001e1e7a23 */ /* 0x100fe20000010800 */
[----:B------:R3:W-:Y:S01]  /*3160*/  MUFU.EX2 R213, R25 ;  /* 0x0000001900d57308 */ /* 0x0007e20000000800 */
[----:B------:R-:W-:Y:S02]  /*3170*/  FFMA.FTZ R31, R31, c[0x0][0x23c], -R0 ;  /* 0x00008f001f1f7a23 */ /* 0x000fe40000010800 */
[----:B------:R-:W-:Y:S01]  /*3180*/  FFMA.FTZ R28, R28, c[0x0][0x23c], -R136 ;  /* 0x00008f001c1c7a23 */ /* 0x000fe20000010888 */
[----:B--2---:R-:W-:Y:S01]  /*3190*/  LOP3.LUT R24, R19, UR7, R4, 0x96, !PT ;  /* 0x0000000713187c12 */ /* 0x004fe2000f8e9604 */
[----:B------:R-:W-:Y:S02]  /*31a0*/  FFMA.FTZ R29, R29, c[0x0][0x23c], -R136 ;  /* 0x00008f001d1d7a23 */ /* 0x000fe40000010888 */
[----:B------:R-:W-:Y:S02]  /*31b0*/  FFMA.FTZ R33, R33, c[0x0][0x23c], -R138 ;  /* 0x00008f0021217a23 */ /* 0x000fe4000001088a */
[----:B------:R-:W-:Y:S01]  /*31c0*/  IMAD.WIDE.U32 R12, R13, -0x2daee0ad, RZ ;  /* 0xd2511f530d0c7825 */ /* 0x000fe200078e00ff */
[----:B------:R2:W-:Y:S01]  /*31d0*/  MUFU.EX2 R207, R23 ;  /* 0x0000001700cf7308 */ /* 0x0005e20000000800 */
[----:B-1----:R-:W-:Y:S02]  /*31e0*/  LOP3.LUT R22, R15, UR7, R4, 0x96, !PT ;  /* 0x000000070f167c12 */ /* 0x002fe4000f8e9604 */
[----:B------:R-:W-:Y:S01]  /*31f0*/  IMAD.WIDE.U32 R4, R10, -0x2daee0ad, RZ ;  /* 0xd2511f530a047825 */ /* 0x000fe200078e00ff */
[----:B------:R-:W-:Y:S01]  /*3200*/  LOP3.LUT R17, R13, UR8, R154, 0x96, !PT ;  /* 0x000000080d117c12 */ /* 0x000fe2000f8e969a */
[----:B------:R-:W-:Y:S01]  /*3210*/  UIADD3 UR7, UR11, 0x78dde6e4, URZ ;  /* 0x78dde6e40b077890 */ /* 0x000fe2000fffe03f */
[----:B------:R-:W-:Y:S01]  /*3220*/  LOP3.LUT R13, R141, UR9, R12, 0x96, !PT ;  /* 0x000000098d0d7c12 */ /* 0x000fe2000f8e960c */
[----:B------:R-:W-:Y:S01]  /*3230*/  IMAD.WIDE.U32 R10, R11, -0x2daee0ad, RZ ;  /* 0xd2511f530b0a7825 */ /* 0x000fe200078e00ff */
[----:B------:R-:W-:Y:S02]  /*3240*/  LOP3.LUT R12, R5, UR8, R148, 0x96, !PT ;  /* 0x00000008050c7c12 */ /* 0x000fe4000f8e9694 */
[----:B------:R1:W-:Y:S01]  /*3250*/  MUFU.EX2 R218, R26 ;  /* 0x0000001a00da7308 */ /* 0x0003e20000000800 */
[----:B------:R-:W-:Y:S01]  /*3260*/  IMAD.WIDE.U32 R150, R13, -0x326172a9, RZ ;  /* 0xcd9e8d570d967825 */ /* 0x000fe200078e00ff */
[----:B------:R-:W-:Y:S01]  /*3270*/  LOP3.LUT R15, R11, UR8, R152, 0x96, !PT ;  /* 0x000000080b0f7c12 */ /* 0x000fe2000f8e9698 */
[----:B------:R-:W-:Y:S02]  /*3280*/  UIADD3 UR8, UR10, 0x646e171e, URZ ;  /* 0x646e171e0a087890 */ /* 0x000fe4000fffe03f */
[----:B---3--:R-:W-:Y:S04]  /*3290*/  IMAD.WIDE.U32 R24, R24, -0x2daee0ad, RZ ;  /* 0xd2511f5318187825 */ /* 0x008fe800078e00ff */
[----:B------:R-:W-:Y:S01]  /*32a0*/  FFMA.FTZ R11, R27, c[0x0][0x23c], -R0 ;  /* 0x00008f001b0b7a23 */ /* 0x000fe20000010800 */
[----:B------:R-:W-:Y:S01]  /*32b0*/  LOP3.LUT R21, R25, UR9, R4, 0x96, !PT ;  /* 0x0000000919157c12 */ /* 0x000fe2000f8e9604 */
[----:B------:R-:W-:Y:S01]  /*32c0*/  IMAD.WIDE.U32 R4, R9, -0x326172a9, RZ ;  /* 0xcd9e8d5709047825 */ /* 0x000fe200078e00ff */
[----:B------:R-:W3:Y:S03]  /*32d0*/  MUFU.EX2 R193, R32 ;  /* 0x0000002000c17308 */ /* 0x000ee60000000800 */
[----:B--2---:R-:W-:Y:S05]  /*32e0*/  IMAD.WIDE.U32 R22, R22, -0x2daee0ad, RZ ;  /* 0xd2511f5316167825 */ /* 0x004fea00078e00ff */
[----:B------:R-:W-:Y:S02]  /*32f0*/  LOP3.LUT R148, R23, UR9, R10, 0x96, !PT ;  /* 0x0000000917947c12 */ /* 0x000fe4000f8e960a */
[----:B------:R-:W-:Y:S01]  /*3300*/  LOP3.LUT R10, R5, UR7, R20, 0x96, !PT ;  /* 0x00000007050a7c12 */ /* 0x000fe2000f8e9614 */
[----:B-1----:R-:W-:Y:S01]  /*3310*/  IMAD.WIDE.U32 R26, R8, -0x326172a9, RZ ;  /* 0xcd9e8d57081a7825 */ /* 0x002fe200078e00ff */
[----:B------:R1:W-:Y:S03]  /*3320*/  MUFU.EX2 R217, R11 ;  /* 0x0000000b00d97308 */ /* 0x0003e60000000800 */
[----:B------:R-:W-:Y:S04]  /*3330*/  IMAD.WIDE.U32 R20, R21, -0x326172a9, RZ ;  /* 0xcd9e8d5715147825 */ /* 0x000fe800078e00ff */
[----:B------:R-:W-:Y:S01]  /*3340*/  IMAD.WIDE.U32 R8, R17, -0x326172a9, RZ ;  /* 0xcd9e8d5711087825 */ /* 0x000fe200078e00ff */
[----:B------:R-:W-:Y:S02]  /*3350*/  LOP3.LUT R17, R27, UR6, R4, 0x96, !PT ;  /* 0x000000061b117c12 */ /* 0x000fe4000f8e9604 */
[----:B------:R2:W-:Y:S01]  /*3360*/  MUFU.EX2 R212, R30 ;  /* 0x0000001e00d47308 */ /* 0x0005e20000000800 */
[----:B------:R-:W-:Y:S01]  /*3370*/  IMAD.WIDE.U32 R4, R12, -0x326172a9, RZ ;  /* 0xcd9e8d570c047825 */ /* 0x000fe200078e00ff */
[----:B------:R-:W-:Y:S03]  /*3380*/  LOP3.LUT R16, R9, UR7, R16, 0x96, !PT ;  /* 0x0000000709107c12 */ /* 0x000fe6000f8e9610 */
[----:B------:R-:W-:Y:S01]  /*3390*/  IMAD.WIDE.U32 R148, R148, -0x326172a9, RZ ;  /* 0xcd9e8d5794947825 */ /* 0x000fe200078e00ff */
[----:B------:R-:W-:Y:S02]  /*33a0*/  LOP3.LUT R19, R5, UR7, R18, 0x96, !PT ;  /* 0x0000000705137c12 */ /* 0x000fe4000f8e9612 */
[----:B------:R-:W-:Y:S01]  /*33b0*/  LOP3.LUT R18, R21, UR6, R4, 0x96, !PT ;  /* 0x0000000615127c12 */ /* 0x000fe2000f8e9604 */
[----:B------:R-:W-:Y:S01]  /*33c0*/  IMAD.WIDE.U32 R12, R15, -0x326172a9, RZ ;  /* 0xcd9e8d570f0c7825 */ /* 0x000fe200078e00ff */
[----:B------:R-:W-:Y:S01]  /*33d0*/  LOP3.LUT R15, R151, UR6, R8, 0x96, !PT ;  /* 0x00000006970f7c12 */ /* 0x000fe2000f8e9608 */
[----:B------:R-:W4:Y:S01]  /*33e0*/  LDSM.16.M88.4 R4, [R177+0xd000] ;  /* 0x00d00000b104783b */ /* 0x000f220000000200 */
[----:B------:R3:W-:Y:S01]  /*33f0*/  MUFU.EX2 R209, R31 ;  /* 0x0000001f00d17308 */ /* 0x0007e20000000800 */
[----:B------:R-:W-:Y:S01]  /*3400*/  IMAD.WIDE.U32 R8, R17, -0x2daee0ad, RZ ;  /* 0xd2511f5311087825 */ /* 0x000fe200078e00ff */
[----:B------:R-:W-:Y:S01]  /*3410*/  LOP3.LUT R23, R13, UR7, R14, 0x96, !PT ;  /* 0x000000070d177c12 */ /* 0x000fe2000f8e960e */
[----:B------:R-:W-:Y:S01]  /*3420*/  UIADD3 UR7, UR10, -0x56f99767, URZ ;  /* 0xa90668990a077890 */ /* 0x000fe2000fffe03f */
[----:B------:R-:W-:Y:S01]  /*3430*/  LOP3.LUT R21, R149, UR6, R12, 0x96, !PT ;  /* 0x0000000695157c12 */ /* 0x000fe2000f8e960c */
[----:B------:R-:W-:Y:S01]  /*3440*/  IMAD.WIDE.U32 R16, R16, -0x2daee0ad, RZ ;  /* 0xd2511f5310107825 */ /* 0x000fe200078e00ff */
[----:B------:R-:W-:Y:S01]  /*3450*/  LOP3.LUT R12, R8, 0xff, RZ, 0xc0, !PT ;  /* 0x000000ff080c7812 */ /* 0x000fe200078ec0ff */
[----:B------:R-:W-:Y:S01]  /*3460*/  ULDC.U8 UR6, c[0x0][0x2d8] ;  /* 0x0000b60000067ab9 */ /* 0x000fe20000000000 */
[----:B------:R-:W-:Y:S01]  /*3470*/  SHF.R.U32.HI R141, RZ, 0x10, R8 ;  /* 0x00000010ff8d7819 */ /* 0x000fe20000011608 */
[----:B-1----:R-:W-:Y:S01]  /*3480*/  IMAD.WIDE.U32 R10, R10, -0x2daee0ad, RZ ;  /* 0xd2511f530a0a7825 */ /* 0x002fe200078e00ff */
[----:B------:R-:W-:Y:S01]  /*3490*/  LOP3.LUT R140, R17, UR7, R140, 0x96, !PT ;  /* 0x00000007118c7c12 */ /* 0x000fe2000f8e968c */
[----:B------:R-:W-:Y:S01]  /*34a0*/  MUFU.EX2 R206, R28 ;  /* 0x0000001c00ce7308 */ /* 0x000fe20000000800 */
[----:B------:R-:W-:Y:S02]  /*34b0*/  SHF.R.U32.HI R17, RZ, 0x18, R8 ;  /* 0x00000018ff117819 */ /* 0x000fe40000011608 */
[----:B------:R-:W-:Y:S02]  /*34c0*/  LOP3.LUT R142, R11, UR7, R142, 0x96, !PT ;  /* 0x000000070b8e7c12 */ /* 0x000fe4000f8e968e */
[----:B------:R-:W-:Y:S01]  /*34d0*/  LOP3.LUT R13, R9, UR8, R10, 0x96, !PT ;  /* 0x00000008090d7c12 */ /* 0x000fe2000f8e960a */
[----:B------:R-:W-:Y:S01]  /*34e0*/  IMAD.WIDE.U32 R10, R15, -0x2daee0ad, RZ ;  /* 0xd2511f530f0a7825 */ /* 0x000fe200078e00ff */
[----:B------:R-:W-:Y:S02]  /*34f0*/  LOP3.LUT R139, R8, 0xffff, RZ, 0xc0, !PT ;  /* 0x0000ffff088b7812 */ /* 0x000fe400078ec0ff */
[----:B------:R-:W-:Y:S01]  /*3500*/  ISETP.LE.U32.AND P4, PT, R12, UR6, PT ;  /* 0x000000060c007c0c */ /* 0x000fe2000bf83070 */
[----:B------:R1:W-:Y:S01]  /*3510*/  MUFU.EX2 R203, R29 ;  /* 0x0000001d00cb7308 */ /* 0x0003e20000000800 */
[----:B--2---:R-:W-:Y:S01]  /*3520*/  LOP3.LUT R30, R10, 0xff, RZ, 0xc0, !PT ;  /* 0x000000ff0a1e7812 */ /* 0x004fe200078ec0ff */
[----:B------:R-:W-:Y:S01]  /*3530*/  IMAD.WIDE.U32 R14, R19, -0x2daee0ad, RZ ;  /* 0xd2511f53130e7825 */ /* 0x000fe200078e00ff */
[----:B------:R-:W-:Y:S02]  /*3540*/  LOP3.LUT R16, R11, UR8, R16, 0x96, !PT ;  /* 0x000000080b107c12 */ /* 0x000fe4000f8e9610 */
[--C-:B---3--:R-:W-:Y:S01]  /*3550*/  SHF.R.U32.HI R31, RZ, 0x18, R10.reuse ;  /* 0x00000018ff1f7819 */ /* 0x108fe2000001160a */
[----:B------:R-:W-:Y:S01]  /*3560*/  IMAD.WIDE.U32 R8, R18, -0x2daee0ad, RZ ;  /* 0xd2511f5312087825 */ /* 0x000fe200078e00ff */
[----:B------:R-:W-:Y:S02]  /*3570*/  SHF.R.U32.HI R149, RZ, 0x10, R10 ;  /* 0x00000010ff957819 */ /* 0x000fe4000001160a */
[----:B------:R-:W-:Y:S01]  /*3580*/  LOP3.LUT R24, R15, UR7, R24, 0x96, !PT ;  /* 0x000000070f187c12 */ /* 0x000fe2000f8e9618 */
[----:B------:R2:W-:Y:S01]  /*3590*/  MUFU.EX2 R191, R33 ;  /* 0x0000002100bf7308 */ /* 0x0005e20000000800 */
[----:B------:R-:W-:Y:S01]  /*35a0*/  LOP3.LUT R14, R9, UR8, R14, 0x96, !PT ;  /* 0x00000008090e7c12 */ /* 0x000fe2000f8e960e */
[----:B------:R-:W-:Y:S01]  /*35b0*/  IMAD.WIDE.U32 R18, R23, -0x2daee0ad, RZ ;  /* 0xd2511f5317127825 */ /* 0x000fe200078e00ff */
[----:B------:R-:W-:Y:S02]  /*35c0*/  LOP3.LUT R151, R10, 0xffff, RZ, 0xc0, !PT ;  /* 0x0000ffff0a977812 */ /* 0x000fe400078ec0ff */
[----:B------:R-:W-:Y:S01]  /*35d0*/  ISETP.LE.U32.AND P3, PT, R17, UR6, PT ;  /* 0x0000000611007c0c */ /* 0x000fe2000bf63070 */
[----:B------:R-:W-:Y:S01]  /*35e0*/  IMAD.WIDE.U32 R10, R142, -0x326172a9, RZ ;  /* 0xcd9e8d578e0a7825 */ /* 0x000fe200078e00ff */
[C---:B------:R-:W-:Y:S01]  /*35f0*/  LOP3.LUT R25, R8.reuse, 0xffff, RZ, 0xc0, !PT ;  /* 0x0000ffff08197812 */ /* 0x040fe200078ec0ff */
[-C--:B----4-:R-:W-:Y:S01]  /*3600*/  HMMA.16816.F32.BF16 R36, R144, R4.reuse, R36 ;  /* 0x000000049024723c */ /* 0x090fe20000041824 */
[----:B------:R-:W-:Y:S01]  /*3610*/  LOP3.LUT R32, R19, UR7, R22, 0x96, !PT ;  /* 0x0000000713207c12 */ /* 0x000fe2000f8e9616 */
[----:B------:R-:W-:Y:S01]  /*3620*/  UIADD3 UR7, UR11, -0x4ab325aa, URZ ;  /* 0xb54cda560b077890 */ /* 0x000fe2000fffe03f */
[----:B------:R-:W-:Y:S01]  /*3630*/  LOP3.LUT R27, R8, 0xff, RZ, 0xc0, !PT ;  /* 0x000000ff081b7812 */ /* 0x000fe200078ec0ff */
[----:B------:R-:W-:Y:S01]  /*3640*/  MUFU.EX2 R197, R34 ;  /* 0x0000002200c57308 */ /* 0x000fe20000000800 */
[----:B------:R-:W-:Y:S01]  /*3650*/  LOP3.LUT R19, R10, 0xffff, RZ, 0xc0, !PT ;  /* 0x0000ffff0a137812 */ /* 0x000fe200078ec0ff */
[----:B------:R-:W-:Y:S01]  /*3660*/  @!P4 FADD.FTZ R193, -R193, -RZ ;  /* 0x800000ffc1c1c221 */ /* 0x000fe20000010100 */
[----:B-1----:R-:W-:Y:S01]  /*3670*/  SHF.R.U32.HI R29, RZ, 0x10, R8 ;  /* 0x00000010ff1d7819 */ /* 0x002fe20000011608 */
[C---:B------:R-:W-:Y:S01]  /*3680*/  HMMA.16816.F32.BF16 R40, R132.reuse, R4, R40 ;  /* 0x000000048428723c */ /* 0x040fe20000041828 */
[----:B------:R-:W-:Y:S03]  /*3690*/  LOP3.LUT R12, R11, UR7, R26, 0x96, !PT ;  /* 0x000000070b0c7c12 */ /* 0x000fe6000f8e961a */
[----:B------:R-:W-:Y:S01]  /*36a0*/  SHF.R.U32.HI R28, RZ, 0x18, R8 ;  /* 0x00000018ff1c7819 */ /* 0x000fe20000011608 */
[----:B------:R-:W-:Y:S01]  /*36b0*/  IMAD.WIDE.U32 R8, R21, -0x2daee0ad, RZ ;  /* 0xd2511f5315087825 */ /* 0x000fe200078e00ff */
[C---:B------:R-:W-:Y:S01]  /*36c0*/  LOP3.LUT R17, R12.reuse, 0xffff, RZ, 0xc0, !PT ;  /* 0x0000ffff0c117812 */ /* 0x040fe200078ec0ff */
[----:B------:R-:W1:Y:S01]  /*36d0*/  MUFU.EX2 R194, R35 ;  /* 0x0000002300c27308 */ /* 0x000e620000000800 */
[----:B------:R-:W-:Y:S01]  /*36e0*/  LOP3.LUT R11, R12, 0xff, RZ, 0xc0, !PT ;  /* 0x000000ff0c0b7812 */ /* 0x000fe200078ec0ff */
[-C--:B------:R-:W-:Y:S03]  /*36f0*/  HMMA.16816.F32.BF16 R44, R132, R6.reuse, R44 ;  /* 0x00000006842c723c */ /* 0x080fe6000004182c */
[C---:B--2---:R-:W-:Y:S02]  /*3700*/  LOP3.LUT R33, R8.reuse, 0xff, RZ, 0xc0, !PT ;  /* 0x000000ff08217812 */ /* 0x044fe400078ec0ff */
[----:B------:R-:W-:Y:S02]  /*3710*/  LOP3.LUT R15, R9, UR8, R18, 0x96, !PT ;  /* 0x00000008090f7c12 */ /* 0x000fe4000f8e9612 */
[----:B------:R-:W-:Y:S01]  /*3720*/  LOP3.LUT R142, R8, 0xffff, RZ, 0xc0, !PT ;  /* 0x0000ffff088e7812 */ /* 0x000fe200078ec0ff */
[C---:B------:R-:W-:Y:S01]  /*3730*/  HMMA.16816.F32.BF16 R48, R144.reuse, R6, R48 ;  /* 0x000000069030723c */ /* 0x040fe20000041830 */
[----:B------:R-:W-:Y:S02]  /*3740*/  SHF.R.U32.HI R26, RZ, 0x18, R8 ;  /* 0x00000018ff1a7819 */ /* 0x000fe40000011608 */
[----:B------:R-:W-:Y:S01]  /*3750*/  ISETP.LE.U32.AND P6, PT, R11, UR6, PT ;  /* 0x000000060b007c0c */ /* 0x000fe2000bfc3070 */
[----:B------:R-:W-:Y:S01]  /*3760*/  FFMA.FTZ R36, R36, c[0x0][0x23c], -R138 ;  /* 0x00008f0024247a23 */ /* 0x000fe2000001088a */
[----:B------:R-:W-:Y:S01]  /*3770*/  SHF.R.U32.HI R143, RZ, 0x10, R8 ;  /* 0x00000010ff8f7819 */ /* 0x000fe20000011608 */
[----:B------:R-:W-:Y:S01]  /*3780*/  FFMA.FTZ R39, R39, c[0x0][0x23c], -R137 ;  /* 0x00008f0027277a23 */ /* 0x000fe20000010889 */
[----:B------:R-:W-:Y:S01]  /*3790*/  SHF.R.U32.HI R17, RZ, 0x8, R17 ;  /* 0x00000008ff117819 */ /* 0x000fe20000011611 */
[----:B------:R-:W-:Y:S01]  /*37a0*/  IMAD.WIDE.U32 R8, R24, -0x326172a9, RZ ;  /* 0xcd9e8d5718087825 */ /* 0x000fe200078e00ff */
[----:B------:R-:W-:Y:S01]  /*37b0*/  SHF.R.U32.HI R18, RZ, 0x10, R12 ;  /* 0x00000010ff127819 */ /* 0x000fe2000001160c */
[----:B------:R-:W2:Y:S02]  /*37c0*/  MUFU.EX2 R186, R36 ;  /* 0x0000002400ba7308 */ /* 0x000ea40000000800 */
[----:B------:R-:W-:Y:S01]  /*37d0*/  LOP3.LUT R17, R17, 0xffff, RZ, 0xc0, !PT ;  /* 0x0000ffff11117812 */ /* 0x000fe200078ec0ff */
[--C-:B------:R-:W-:Y:S01]  /*37e0*/  FFMA.FTZ R38, R38, c[0x0][0x23c], -R137.reuse ;  /* 0x00008f0026267a23 */ /* 0x100fe20000010889 */
[----:B------:R-:W-:Y:S01]  /*37f0*/  LOP3.LUT R21, R10, 0xff, RZ, 0xc0, !PT ;  /* 0x000000ff0a157812 */ /* 0x000fe200078ec0ff */
[----:B------:R-:W-:Y:S01]  /*3800*/  FFMA.FTZ R40, R40, c[0x0][0x23c], -R136 ;  /* 0x00008f0028287a23 */ /* 0x000fe20000010888 */
[----:B------:R-:W-:Y:S01]  /*3810*/  ISETP.LE.U32.AND P5, PT, R17, UR6, PT ;  /* 0x0000000611007c0c */ /* 0x000fe2000bfa3070 */
[----:B------:R-:W-:Y:S01]  /*3820*/  @!P6 FADD.FTZ R202, -R202, -RZ ;  /* 0x800000ffcacae221 */ /* 0x000fe20000010100 */
[----:B------:R-:W-:Y:S01]  /*3830*/  SHF.R.U32.HI R22, RZ, 0x10, R10 ;  /* 0x00000010ff167819 */ /* 0x000fe2000001160a */
[----:B------:R-:W-:Y:S01]  /*3840*/  FFMA.FTZ R37, R37, c[0x0][0x23c], -R138 ;  /* 0x00008f0025257a23 */ /* 0x000fe2000001088a */
[----:B------:R-:W-:Y:S01]  /*3850*/  SHF.R.U32.HI R23, RZ, 0x18, R10 ;  /* 0x00000018ff177819 */ /* 0x000fe2000001160a */
[----:B------:R-:W-:Y:S01]  /*3860*/  FFMA.FTZ R42, R42, c[0x0][0x23c], -R0 ;  /* 0x00008f002a2a7a23 */ /* 0x000fe20000010800 */
[----:B------:R-:W-:Y:S01]  /*3870*/  LOP3.LUT R10, R9, UR7, R20, 0x96, !PT ;  /* 0x00000007090a7c12 */ /* 0x000fe2000f8e9614 */
[----:B------:R-:W-:Y:S01]  /*3880*/  FFMA.FTZ R41, R41, c[0x0][0x23c], -R136 ;  /* 0x00008f0029297a23 */ /* 0x000fe20000010888 */
[----:B------:R-:W-:Y:S01]  /*3890*/  LOP3.LUT R18, R18, 0xff, RZ, 0xc0, !PT ;  /* 0x000000ff12127812 */ /* 0x000fe200078ec0ff */
[--C-:B------:R-:W-:Y:S01]  /*38a0*/  FFMA.FTZ R48, R48, c[0x0][0x23c], -R138.reuse ;  /* 0x00008f0030307a23 */ /* 0x100fe2000001088a */
[----:B------:R-:W-:Y:S01]  /*38b0*/  LOP3.LUT R11, R10, 0xffff, RZ, 0xc0, !PT ;  /* 0x0000ffff0a0b7812 */ /* 0x000fe200078ec0ff */
[----:B------:R-:W-:Y:S01]  /*38c0*/  FFMA.FTZ R49, R49, c[0x0][0x23c], -R138 ;  /* 0x00008f0031317a23 */ /* 0x000fe2000001088a */
[----:B------:R-:W-:Y:S01]  /*38d0*/  SHF.R.U32.HI R17, RZ, 0x18, R12 ;  /* 0x00000018ff117819 */ /* 0x000fe2000001160c */
[----:B------:R-:W-:Y:S01]  /*38e0*/  MUFU.EX2 R165, R48 ;  /* 0x0000003000a57308 */ /* 0x000fe20000000800 */
[----:B------:R-:W-:Y:S01]  /*38f0*/  LOP3.LUT R12, R8, 0xff, RZ, 0xc0, !PT ;  /* 0x000000ff080c7812 */ /* 0x000fe200078ec0ff */
[--C-:B------:R-:W-:Y:S01]  /*3900*/  FFMA.FTZ R50, R50, c[0x0][0x23c], -R137.reuse ;  /* 0x00008f0032327a23 */ /* 0x100fe20000010889 */
[----:B------:R-:W-:Y:S01]  /*3910*/  ISETP.LE.U32.AND P2, PT, R18, UR6, PT ;  /* 0x0000000612007c0c */ /* 0x000fe2000bf43070 */
[----:B------:R-:W-:Y:S01]  /*3920*/  FFMA.FTZ R51, R51, c[0x0][0x23c], -R137 ;  /* 0x00008f0033337a23 */ /* 0x000fe20000010889 */
[----:B------:R-:W-:Y:S01]  /*3930*/  ISETP.LE.U32.AND P1, PT, R17, UR6, PT ;  /* 0x0000000611007c0c */ /* 0x000fe2000bf23070 */
[----:B------:R-:W-:Y:S01]  /*3940*/  @!P5 FADD.FTZ R201, -R201, -RZ ;  /* 0x800000ffc9c9d221 */ /* 0x000fe20000010100 */
[----:B------:R-:W-:Y:S01]  /*3950*/  ISETP.LE.U32.AND P0, PT, R12, UR6, PT ;  /* 0x000000060c007c0c */ /* 0x000fe2000bf03070 */
[----:B-1----:R-:W-:Y:S01]  /*3960*/  @!P3 FADD.FTZ R194, -R194, -RZ ;  /* 0x800000ffc2c2b221 */ /* 0x002fe20000010100 */
[----:B------:R-:W-:Y:S01]  /*3970*/  SHF.R.U32.HI R12, RZ, 0x8, R11 ;  /* 0x00000008ff0c7819 */ /* 0x000fe2000001160b */
[----:B------:R-:W-:Y:S01]  /*3980*/  MUFU.EX2 R164, R49 ;  /* 0x0000003100a47308 */ /* 0x000fe20000000800 */
[----:B------:R-:W-:Y:S01]  /*3990*/  LOP3.LUT R11, R10, 0xff, RZ, 0xc0, !PT ;  /* 0x000000ff0a0b7812 */ /* 0x000fe200078ec0ff */
[----:B------:R-:W-:Y:S01]  /*39a0*/  FFMA.FTZ R44, R44, c[0x0][0x23c], -R136 ;  /* 0x00008f002c2c7a23 */ /* 0x000fe20000010888 */
[----:B------:R-:W-:Y:S01]  /*39b0*/  LOP3.LUT R12, R12, 0xffff, RZ, 0xc0, !PT ;  /* 0x0000ffff0c0c7812 */ /* 0x000fe200078ec0ff */
[----:B------:R-:W-:Y:S01]  /*39c0*/  FFMA.FTZ R43, R43, c[0x0][0x23c], -R0 ;  /* 0x00008f002b2b7a23 */ /* 0x000fe20000010800 */
[----:B------:R-:W-:Y:S01]  /*39d0*/  ISETP.LE.U32.AND P6, PT, R11, UR6, PT ;  /* 0x000000060b007c0c */ /* 0x000fe2000bfc3070 */
[----:B------:R-:W-:Y:S01]  /*39e0*/  @!P2 FADD.FTZ R220, -R220, -RZ ;  /* 0x800000ffdcdca221 */ /* 0x000fe20000010100 */
[--C-:B------:R-:W-:Y:S01]  /*39f0*/  SHF.R.U32.HI R4, RZ, 0x10, R10.reuse ;  /* 0x00000010ff047819 */ /* 0x100fe2000001160a */
[----:B------:R-:W-:Y:S01]  /*3a00*/  @!P1 FADD.FTZ R219, -R219, -RZ ;  /* 0x800000ffdbdb9221 */ /* 0x000fe20000010100 */
[----:B------:R-:W-:Y:S01]  /*3a10*/  SHF.R.U32.HI R10, RZ, 0x18, R10 ;  /* 0x00000018ff0a7819 */ /* 0x000fe2000001160a */
[----:B------:R-:W-:Y:S01]  /*3a20*/  MUFU.EX2 R169, R50 ;  /* 0x0000003200a97308 */ /* 0x000fe20000000800 */
[----:B------:R-:W-:Y:S01]  /*3a30*/  ISETP.LE.U32.AND P5, PT, R12, UR6, PT ;  /* 0x000000060c007c0c */ /* 0x000fe2000bfa3070 */
[----:B------:R-:W-:Y:S01]  /*3a40*/  @!P0 FADD.FTZ R222, -R222, -RZ ;  /* 0x800000ffdede8221 */ /* 0x000fe20000010100 */
[----:B------:R-:W-:Y:S01]  /*3a50*/  LOP3.LUT R5, R8, 0xffff, RZ, 0xc0, !PT ;  /* 0x0000ffff08057812 */ /* 0x000fe200078ec0ff */
[----:B------:R-:W-:Y:S01]  /*3a60*/  FFMA.FTZ R46, R46, c[0x0][0x23c], -R0 ;  /* 0x00008f002e2e7a23 */ /* 0x000fe20000010800 */
[----:B------:R-:W-:Y:S01]  /*3a70*/  LOP3.LUT R4, R4, 0xff, RZ, 0xc0, !PT ;  /* 0x000000ff04047812 */ /* 0x000fe200078ec0ff */
[----:B------:R-:W-:Y:S01]  /*3a80*/  FFMA.FTZ R45, R45, c[0x0][0x23c], -R136 ;  /* 0x00008f002d2d7a23 */ /* 0x000fe20000010888 */
[----:B------:R-:W-:Y:S01]  /*3a90*/  ISETP.LE.U32.AND P2, PT, R10, UR6, PT ;  /* 0x000000060a007c0c */ /* 0x000fe2000bf43070 */
[----:B------:R-:W-:Y:S01]  /*3aa0*/  @!P6 FADD.FTZ R223, -R223, -RZ ;  /* 0x800000ffdfdfe221 */ /* 0x000fe20000010100 */
[----:B------:R-:W-:Y:S01]  /*3ab0*/  ISETP.LE.U32.AND P1, PT, R4, UR6, PT ;  /* 0x0000000604007c0c */ /* 0x000fe2000bf23070 */
[----:B------:R-:W-:Y:S01]  /*3ac0*/  MUFU.EX2 R167, R51 ;  /* 0x0000003300a77308 */ /* 0x000fe20000000800 */
[----:B------:R-:W-:Y:S01]  /*3ad0*/  SHF.R.U32.HI R4, RZ, 0x8, R5 ;  /* 0x00000008ff047819 */ /* 0x000fe20000011605 */
[----:B------:R-:W-:Y:S01]  /*3ae0*/  FFMA.FTZ R47, R47, c[0x0][0x23c], -R0 ;  /* 0x00008f002f2f7a23 */ /* 0x000fe20000010800 */
[--C-:B------:R-:W-:Y:S01]  /*3af0*/  SHF.R.U32.HI R5, RZ, 0x10, R8.reuse ;  /* 0x00000010ff057819 */ /* 0x100fe20000011608 */
[----:B------:R-:W-:Y:S01]  /*3b00*/  @!P5 FADD.FTZ R224, -R224, -RZ ;  /* 0x800000ffe0e0d221 */ /* 0x000fe20000010100 */
[----:B------:R-:W-:Y:S02]  /*3b10*/  SHF.R.U32.HI R8, RZ, 0x18, R8 ;  /* 0x00000018ff087819 */ /* 0x000fe40000011608 */
[----:B------:R-:W-:Y:S02]  /*3b20*/  LOP3.LUT R4, R4, 0xffff, RZ, 0xc0, !PT ;  /* 0x0000ffff04047812 */ /* 0x000fe400078ec0ff */
[----:B------:R-:W-:Y:S01]  /*3b30*/  LOP3.LUT R5, R5, 0xff, RZ, 0xc0, !PT ;  /* 0x000000ff05057812 */ /* 0x000fe200078ec0ff */
[----:B------:R-:W-:Y:S01]  /*3b40*/  @!P2 FADD.FTZ R228, -R228, -RZ ;  /* 0x800000ffe4e4a221 */ /* 0x000fe20000010100 */
[----:B------:R-:W-:Y:S01]  /*3b50*/  ISETP.LE.U32.AND P5, PT, R4, UR6, PT ;  /* 0x0000000604007c0c */ /* 0x000fe2000bfa3070 */
[----:B------:R-:W-:Y:S01]  /*3b60*/  @!P1 FADD.FTZ R227, -R227, -RZ ;  /* 0x800000ffe3e39221 */ /* 0x000fe20000010100 */
[----:B------:R-:W-:Y:S01]  /*3b70*/  ISETP.LE.U32.AND P2, PT, R21, UR6, PT ;  /* 0x0000000615007c0c */ /* 0x000fe2000bf43070 */
[----:B------:R-:W-:Y:S01]  /*3b80*/  MUFU.EX2 R195, R40 ;  /* 0x0000002800c37308 */ /* 0x000fe20000000800 */
[----:B------:R-:W-:Y:S02]  /*3b90*/  LOP3.LUT R4, R22, 0xff, RZ, 0xc0, !PT ;  /* 0x000000ff16047812 */ /* 0x000fe400078ec0ff */
[----:B------:R-:W-:Y:S02]  /*3ba0*/  ISETP.LE.U32.AND P1, PT, R5, UR6, PT ;  /* 0x0000000605007c0c */ /* 0x000fe4000bf23070 */
[----:B------:R-:W-:Y:S02]  /*3bb0*/  ISETP.LE.U32.AND P0, PT, R8, UR6, PT ;  /* 0x0000000608007c0c */ /* 0x000fe4000bf03070 */
[----:B------:R-:W-:Y:S02]  /*3bc0*/  LOP3.LUT R8, R14, 0xff, RZ, 0xc0, !PT ;  /* 0x000000ff0e087812 */ /* 0x000fe400078ec0ff */
[----:B------:R-:W-:Y:S01]  /*3bd0*/  SHF.R.U32.HI R5, RZ, 0x8, R19 ;  /* 0x00000008ff057819 */ /* 0x000fe20000011613 */
[----:B------:R-:W-:Y:S01]  /*3be0*/  @!P5 FADD.FTZ R221, -R221, -RZ ;  /* 0x800000ffddddd221 */ /* 0x000fe20000010100 */
[----:B------:R-:W-:Y:S01]  /*3bf0*/  ISETP.LE.U32.AND P5, PT, R4, UR6, PT ;  /* 0x0000000604007c0c */ /* 0x000fe2000bfa3070 */
[----:B------:R-:W-:Y:S01]  /*3c00*/  @!P2 FADD.FTZ R211, -R211, -RZ ;  /* 0x800000ffd3d3a221 */ /* 0x000fe20000010100 */
[----:B------:R-:W-:Y:S01]  /*3c10*/  LOP3.LUT R4, R13, 0xffff, RZ, 0xc0, !PT ;  /* 0x0000ffff0d047812 */ /* 0x000fe200078ec0ff */
[----:B------:R-:W-:Y:S01]  /*3c20*/  MUFU.EX2 R188, R39 ;  /* 0x0000002700bc7308 */ /* 0x000fe20000000800 */
[----:B------:R-:W-:Y:S01]  /*3c30*/  ISETP.LE.U32.AND P2, PT, R23, UR6, PT ;  /* 0x0000000617007c0c */ /* 0x000fe2000bf43070 */
[----:B------:R-:W-:Y:S01]  /*3c40*/  @!P1 FADD.FTZ R225, -R225, -RZ ;  /* 0x800000ffe1e19221 */ /* 0x000fe20000010100 */
[----:B------:R-:W-:Y:S01]  /*3c50*/  SHF.R.U32.HI R4, RZ, 0x8, R4 ;  /* 0x00000008ff047819 */ /* 0x000fe20000011604 */
[----:B------:R-:W-:Y:S01]  /*3c60*/  @!P0 FADD.FTZ R226, -R226, -RZ ;  /* 0x800000ffe2e28221 */ /* 0x000fe20000010100 */
[----:B------:R-:W-:Y:S02]  /*3c70*/  LOP3.LUT R9, R13, 0xff, RZ, 0xc0, !PT ;  /* 0x000000ff0d097812 */ /* 0x000fe400078ec0ff */
[----:B------:R-:W-:Y:S02]  /*3c80*/  LOP3.LUT R4, R4, 0xffff, RZ, 0xc0, !PT ;  /* 0x0000ffff04047812 */ /* 0x000fe400078ec0ff */
[----:B------:R-:W-:Y:S01]  /*3c90*/  LOP3.LUT R5, R5, 0xffff, RZ, 0xc0, !PT ;  /* 0x0000ffff05057812 */ /* 0x000fe200078ec0ff */
[----:B------:R-:W-:Y:S01]  /*3ca0*/  @!P5 FADD.FTZ R215, -R215, -RZ ;  /* 0x800000ffd7d7d221 */ /* 0x000fe20000010100 */
[----:B------:R-:W-:Y:S01]  /*3cb0*/  ISETP.LE.U32.AND P6, PT, R9, UR6, PT ;  /* 0x0000000609007c0c */ /* 0x000fe2000bfc3070 */
[----:B------:R-:W-:Y:S01]  /*3cc0*/  MUFU.EX2 R190, R38 ;  /* 0x0000002600be7308 */ /* 0x000fe20000000800 */
[----:B------:R-:W-:Y:S01]  /*3cd0*/  ISETP.LE.U32.AND P5, PT, R4, UR6, PT ;  /* 0x0000000604007c0c */ /* 0x000fe2000bfa3070 */
[----:B------:R-:W-:Y:S01]  /*3ce0*/  @!P2 FADD.FTZ R214, -R214, -RZ ;  /* 0x800000ffd6d6a221 */ /* 0x000fe20000010100 */
[----:B------:R-:W-:Y:S02]  /*3cf0*/  ISETP.LE.U32.AND P2, PT, R8, UR6, PT ;  /* 0x0000000608007c0c */ /* 0x000fe4000bf43070 */
[----:B------:R-:W-:Y:S02]  /*3d00*/  ISETP.LE.U32.AND P1, PT, R5, UR6, PT ;  /* 0x0000000605007c0c */ /* 0x000fe4000bf23070 */
[----:B------:R-:W-:Y:S02]  /*3d10*/  SHF.R.U32.HI R5, RZ, 0x18, R13 ;  /* 0x00000018ff057819 */ /* 0x000fe4000001160d */
[----:B------:R-:W-:Y:S01]  /*3d20*/  LOP3.LUT R4, R14, 0xffff, RZ, 0xc0, !PT ;  /* 0x0000ffff0e047812 */ /* 0x000fe200078ec0ff */
[----:B------:R-:W1:Y:S01]  /*3d30*/  MUFU.EX2 R171, R37 ;  /* 0x0000002500ab7308 */ /* 0x000e620000000800 */
[----:B------:R-:W-:Y:S01]  /*3d40*/  ISETP.LE.U32.AND P0, PT, R5, UR6, PT ;  /* 0x0000000605007c0c */ /* 0x000fe2000bf03070 */
[----:B------:R-:W-:Y:S01]  /*3d50*/  @!P6 FADD.FTZ R204, -R204, -RZ ;  /* 0x800000ffcccce221 */ /* 0x000fe20000010100 */
[----:B------:R-:W-:Y:S01]  /*3d60*/  SHF.R.U32.HI R5, RZ, 0x10, R14 ;  /* 0x00000010ff057819 */ /* 0x000fe2000001160e */
[----:B------:R-:W-:Y:S01]  /*3d70*/  @!P5 FADD.FTZ R205, -R205, -RZ ;  /* 0x800000ffcdcdd221 */ /* 0x000fe20000010100 */
[----:B------:R-:W-:Y:S01]  /*3d80*/  SHF.R.U32.HI R4, RZ, 0x8, R4 ;  /* 0x00000008ff047819 */ /* 0x000fe20000011604 */
[----:B------:R-:W-:Y:S01]  /*3d90*/  @!P2 FADD.FTZ R216, -R216, -RZ ;  /* 0x800000ffd8d8a221 */ /* 0x000fe20000010100 */
[----:B------:R-:W-:Y:S01]  /*3da0*/  LOP3.LUT R5, R5, 0xff, RZ, 0xc0, !PT ;  /* 0x000000ff05057812 */ /* 0x000fe200078ec0ff */
[----:B------:R-:W-:Y:S01]  /*3db0*/  @!P1 FADD.FTZ R208, -R208, -RZ ;  /* 0x800000ffd0d09221 */ /* 0x000fe20000010100 */
[----:B------:R-:W-:Y:S01]  /*3dc0*/  LOP3.LUT R4, R4, 0xffff, RZ, 0xc0, !PT ;  /* 0x0000ffff04047812 */ /* 0x000fe200078ec0ff */
[----:B------:R-:W3:Y:S01]  /*3dd0*/  MUFU.EX2 R200, R42 ;  /* 0x0000002a00c87308 */ /* 0x000ee20000000800 */
[----:B------:R-:W-:Y:S02]  /*3de0*/  ISETP.LE.U32.AND P6, PT, R5, UR6, PT ;  /* 0x0000000605007c0c */ /* 0x000fe4000bfc3070 */
[----:B------:R-:W-:Y:S01]  /*3df0*/  ISETP.LE.U32.AND P5, PT, R4, UR6, PT ;  /* 0x0000000604007c0c */ /* 0x000fe2000bfa3070 */
[----:B------:R-:W-:Y:S01]  /*3e00*/  @!P0 FADD.FTZ R207, -R207, -RZ ;  /* 0x800000ffcfcf8221 */ /* 0x000fe20000010100 */
[----:B------:R-:W-:Y:S01]  /*3e10*/  ISETP.LE.U32.AND P2, PT, R27, UR6, PT ;  /* 0x000000061b007c0c */ /* 0x000fe2000bf43070 */
[----:B------:R-:W4:Y:S01]  /*3e20*/  LDSM.16.M88.4 R4, [R177+0xd800] ;  /* 0x00d80000b104783b */ /* 0x000f220000000200 */
[----:B------:R-:W-:Y:S02]  /*3e30*/  SHF.R.U32.HI R8, RZ, 0x8, R25 ;  /* 0x00000008ff087819 */ /* 0x000fe40000011619 */
[----:B------:R-:W-:Y:S01]  /*3e40*/  LOP3.LUT R10, R29, 0xff, RZ, 0xc0, !PT ;  /* 0x000000ff1d0a7812 */ /* 0x000fe200078ec0ff */
[----:B------:R-:W1:Y:S01]  /*3e50*/  MUFU.EX2 R192, R41 ;  /* 0x0000002900c07308 */ /* 0x000e620000000800 */
[----:B------:R-:W-:Y:S02]  /*3e60*/  SHF.R.U32.HI R14, RZ, 0x18, R14 ;  /* 0x00000018ff0e7819 */ /* 0x000fe4000001160e */
        /* <DEDUP_REMOVED lines=8> */
[----:B------:R-:W-:Y:S01]  /*3ef0*/  SHF.R.U32.HI R10, RZ, 0x8, R139 ;  /* 0x00000008ff0a7819 */ /* 0x000fe2000001168b */
[----:B------:R-:W-:Y:S01]  /*3f00*/  MUFU.EX2 R189, R44 ;  /* 0x0000002c00bd7308 */ /* 0x000fe20000000800 */
[----:B------:R-:W-:Y:S02]  /*3f10*/  SHF.R.U32.HI R13, RZ, 0x10, R13 ;  /* 0x00000010ff0d7819 */ /* 0x000fe4000001160d */
[----:B------:R-:W-:Y:S02]  /*3f20*/  LOP3.LUT R10, R10, 0xffff, RZ, 0xc0, !PT ;  /* 0x0000ffff0a0a7812 */ /* 0x000fe400078ec0ff */
[----:B------:R-:W-:Y:S01]  /*3f30*/  LOP3.LUT R12, R141, 0xff, RZ, 0xc0, !PT ;  /* 0x000000ff8d0c7812 */ /* 0x000fe200078ec0ff */
[----:B------:R-:W-:Y:S01]  /*3f40*/  @!P0 FADD.FTZ R217, -R217, -RZ ;  /* 0x800000ffd9d98221 */ /* 0x000fe20000010100 */
[----:B------:R-:W-:Y:S01]  /*3f50*/  LOP3.LUT R11, R9, UR7, R150, 0x96, !PT ;  /* 0x00000007090b7c12 */ /* 0x000fe2000f8e9696 */
[----:B------:R-:W-:Y:S01]  /*3f60*/  @!P6 FADD.FTZ R203, -R203, -RZ ;  /* 0x800000ffcbcbe221 */ /* 0x000fe20000010100 */
[----:B------:R-:W-:Y:S01]  /*3f70*/  ISETP.LE.U32.AND P0, PT, R28, UR6, PT ;  /* 0x000000061c007c0c */ /* 0x000fe2000bf03070 */
[----:B------:R-:W-:Y:S01]  /*3f80*/  @!P2 FADD.FTZ R212, -R212, -RZ ;  /* 0x800000ffd4d4a221 */ /* 0x000fe20000010100 */
[----:B------:R-:W-:Y:S01]  /*3f90*/  ISETP.LE.U32.AND P2, PT, R10, UR6, PT ;  /* 0x000000060a007c0c */ /* 0x000fe2000bf43070 */
[----:B------:R-:W-:Y:S01]  /*3fa0*/  MUFU.EX2 R199, R43 ;  /* 0x0000002b00c77308 */ /* 0x000fe20000000800 */
[----:B------:R-:W-:Y:S02]  /*3fb0*/  LOP3.LUT R13, R13, 0xff, RZ, 0xc0, !PT ;  /* 0x000000ff0d0d7812 */ /* 0x000fe400078ec0ff */
[----:B------:R-:W-:Y:S02]  /*3fc0*/  ISETP.LE.U32.AND P6, PT, R12, UR6, PT ;  /* 0x000000060c007c0c */ /* 0x000fe4000bfc3070 */
[----:B------:R-:W-:Y:S02]  /*3fd0*/  LOP3.LUT R12, R11, 0xffff, RZ, 0xc0, !PT ;  /* 0x0000ffff0b0c7812 */ /* 0x000fe400078ec0ff */
[----:B------:R-:W-:Y:S02]  /*3fe0*/  ISETP.LE.U32.AND P1, PT, R13, UR6, PT ;  /* 0x000000060d007c0c */ /* 0x000fe4000bf23070 */
[----:B------:R-:W-:Y:S01]  /*3ff0*/  LOP3.LUT R13, R11, 0xff, RZ, 0xc0, !PT ;  /* 0x000000ff0b0d7812 */ /* 0x000fe200078ec0ff */
[----:B------:R-:W-:Y:S01]  /*4000*/  @!P0 FADD.FTZ R209, -R209, -RZ ;  /* 0x800000ffd1d18221 */ /* 0x000fe20000010100 */
[----:B------:R-:W-:Y:S01]  /*4010*/  SHF.R.U32.HI R12, RZ, 0x8, R12 ;  /* 0x00000008ff0c7819 */ /* 0x000fe2000001160c */
[-C--:B----4-:R-:W-:Y:S01]  /*4020*/  HMMA.16816.F32.BF16 R52, R144, R4.reuse, R52 ;  /* 0x000000049034723c */ /* 0x090fe20000041834 */
[C---:B------:R-:W-:Y:S01]  /*4030*/  LOP3.LUT R17, R8.reuse, 0xffff, RZ, 0xc0, !PT ;  /* 0x0000ffff08117812 */ /* 0x040fe200078ec0ff */
[----:B------:R-:W-:Y:S01]  /*4040*/  @!P2 FADD.FTZ R191, -R191, -RZ ;  /* 0x800000ffbfbfa221 */ /* 0x000fe20000010100 */
[--C-:B------:R-:W-:Y:S01]  /*4050*/  SHF.R.U32.HI R18, RZ, 0x10, R8.reuse ;  /* 0x00000010ff127819 */ /* 0x100fe20000011608 */
[----:B------:R-:W-:Y:S01]  /*4060*/  @!P6 FADD.FTZ R197, -R197, -RZ ;  /* 0x800000ffc5c5e221 */ /* 0x000fe20000010100 */
[----:B------:R-:W-:Y:S01]  /*4070*/  SHF.R.U32.HI R19, RZ, 0x18, R8 ;  /* 0x00000018ff137819 */ /* 0x000fe20000011608 */
[----:B------:R-:W-:Y:S01]  /*4080*/  MUFU.EX2 R196, R46 ;  /* 0x0000002e00c47308 */ /* 0x000fe20000000800 */
[----:B------:R-:W-:Y:S01]  /*4090*/  LOP3.LUT R14, R8, 0xff, RZ, 0xc0, !PT ;  /* 0x000000ff080e7812 */ /* 0x000fe200078ec0ff */
[C---:B------:R-:W-:Y:S01]  /*40a0*/  HMMA.16816.F32.BF16 R56, R132.reuse, R4, R56 ;  /* 0x000000048438723c */ /* 0x040fe20000041838 */
[----:B------:R-:W-:Y:S01]  /*40b0*/  IMAD.WIDE.U32 R8, R32, -0x326172a9, RZ ;  /* 0xcd9e8d5720087825 */ /* 0x000fe200078e00ff */
[----:B------:R-:W-:Y:S02]  /*40c0*/  ISETP.LE.U32.AND P4, PT, R13, UR6, PT ;  /* 0x000000060d007c0c */ /* 0x000fe4000bf83070 */
[----:B------:R-:W-:Y:S01]  /*40d0*/  LOP3.LUT R10, R16, 0xff, RZ, 0xc0, !PT ;  /* 0x000000ff100a7812 */ /* 0x000fe200078ec0ff */
[----:B------:R-:W-:Y:S01]  /*40e0*/  @!P1 FADD.FTZ R210, -R210, -RZ ;  /* 0x800000ffd2d29221 */ /* 0x000fe20000010100 */
[----:B------:R-:W-:Y:S02]  /*40f0*/  LOP3.LUT R12, R12, 0xffff, RZ, 0xc0, !PT ;  /* 0x0000ffff0c0c7812 */ /* 0x000fe400078ec0ff */
[-C--:B------:R-:W-:Y:S01]  /*4100*/  HMMA.16816.F32.BF16 R60, R132, R6.reuse, R60 ;  /* 0x00000006843c723c */ /* 0x080fe2000004183c */
[--C-:B------:R-:W-:Y:S01]  /*4110*/  SHF.R.U32.HI R13, RZ, 0x10, R11.reuse ;  /* 0x00000010ff0d7819 */ /* 0x100fe2000001160b */
[----:B------:R-:W-:Y:S01]  /*4120*/  MUFU.EX2 R187, R45 ;  /* 0x0000002d00bb7308 */ /* 0x000fe20000000800 */
[----:B------:R-:W-:Y:S02]  /*4130*/  ISETP.LE.U32.AND P0, PT, R10, UR6, PT ;  /* 0x000000060a007c0c */ /* 0x000fe4000bf03070 */
[----:B------:R-:W-:Y:S02]  /*4140*/  SHF.R.U32.HI R11, RZ, 0x18, R11 ;  /* 0x00000018ff0b7819 */ /* 0x000fe4000001160b */
[----:B------:R-:W-:Y:S01]  /*4150*/  LOP3.LUT R10, R9, UR7, R148, 0x96, !PT ;  /* 0x00000007090a7c12 */ /* 0x000fe2000f8e9694 */
[----:B------:R-:W-:Y:S01]  /*4160*/  HMMA.16816.F32.BF16 R64, R144, R6, R64 ;  /* 0x000000069040723c */ /* 0x000fe20000041840 */
[----:B------:R-:W-:Y:S02]  /*4170*/  ISETP.LE.U32.AND P2, PT, R12, UR6, PT ;  /* 0x000000060c007c0c */ /* 0x000fe4000bf43070 */
[----:B------:R-:W-:Y:S01]  /*4180*/  ISETP.LE.U32.AND P6, PT, R11, UR6, PT ;  /* 0x000000060b007c0c */ /* 0x000fe2000bfc3070 */
[----:B--2---:R-:W-:Y:S01]  /*4190*/  @!P4 FADD.FTZ R186, -R186, -RZ ;  /* 0x800000ffbabac221 */ /* 0x004fe20000010100 */
[----:B------:R-:W-:Y:S01]  /*41a0*/  LOP3.LUT R12, R13, 0xff, RZ, 0xc0, !PT ;  /* 0x000000ff0d0c7812 */ /* 0x000fe200078ec0ff */
[----:B------:R-:W-:Y:S01]  /*41b0*/  MUFU.EX2 R198, R47 ;  /* 0x0000002f00c67308 */ /* 0x000fe20000000800 */
[----:B------:R-:W-:Y:S01]  /*41c0*/  LOP3.LUT R13, R10, 0xff, RZ, 0xc0, !PT ;  /* 0x000000ff0a0d7812 */ /* 0x000fe200078ec0ff */
[--C-:B------:R-:W-:Y:S01]  /*41d0*/  FFMA.FTZ R52, R52, c[0x0][0x23c], -R138.reuse ;  /* 0x00008f0034347a23 */ /* 0x100fe2000001088a */
[----:B------:R-:W-:Y:S02]  /*41e0*/  ISETP.LE.U32.AND P3, PT, R12, UR6, PT ;  /* 0x000000060c007c0c */ /* 0x000fe4000bf63070 */
[----:B------:R-:W-:Y:S01]  /*41f0*/  ISETP.LE.U32.AND P4, PT, R13, UR6, PT ;  /* 0x000000060d007c0c */ /* 0x000fe2000bf83070 */
[----:B------:R-:W-:Y:S01]  /*4200*/  FFMA.FTZ R53, R53, c[0x0][0x23c], -R138 ;  /* 0x00008f0035357a23 */ /* 0x000fe2000001088a */
[----:B------:R-:W-:Y:S01]  /*4210*/  LOP3.LUT R11, R10, 0xffff, RZ, 0xc0, !PT ;  /* 0x0000ffff0a0b7812 */ /* 0x000fe200078ec0ff */
[----:B-1----:R-:W-:Y:S01]  /*4220*/  @!P2 FADD.FTZ R171, -R171, -RZ ;  /* 0x800000ffababa221 */ /* 0x002fe20000010100 */
[--C-:B------:R-:W-:Y:S01]  /*4230*/  SHF.R.U32.HI R12, RZ, 0x18, R10.reuse ;  /* 0x00000018ff0c7819 */ /* 0x100fe2000001160a */
[----:B------:R-:W-:Y:S01]  /*4240*/  @!P6 FADD.FTZ R188, -R188, -RZ ;  /* 0x800000ffbcbce221 */ /* 0x000fe20000010100 */
[----:B------:R-:W-:Y:S01]  /*4250*/  SHF.R.U32.HI R10, RZ, 0x10, R10 ;  /* 0x00000010ff0a7819 */ /* 0x000fe2000001160a */
[----:B------:R-:W1:Y:S01]  /*4260*/  MUFU.EX2 R159, R52 ;  /* 0x00000034009f7308 */ /* 0x000e620000000800 */
[----:B------:R-:W-:Y:S01]  /*4270*/  SHF.R.U32.HI R11, RZ, 0x8, R11 ;  /* 0x00000008ff0b7819 */ /* 0x000fe2000001160b */
[----:B------:R-:W-:Y:S01]  /*4280*/  FFMA.FTZ R56, R56, c[0x0][0x23c], -R136 ;  /* 0x00008f0038387a23 */ /* 0x000fe20000010888 */
[----:B------:R-:W-:Y:S01]  /*4290*/  LOP3.LUT R10, R10, 0xff, RZ, 0xc0, !PT ;  /* 0x000000ff0a0a7812 */ /* 0x000fe200078ec0ff */
[----:B------:R-:W-:Y:S01]  /*42a0*/  @!P3 FADD.FTZ R190, -R190, -RZ ;  /* 0x800000ffbebeb221 */ /* 0x000fe20000010100 */
[----:B------:R-:W-:Y:S01]  /*42b0*/  LOP3.LUT R11, R11, 0xffff, RZ, 0xc0, !PT ;  /* 0x0000ffff0b0b7812 */ /* 0x000fe200078ec0ff */
[----:B------:R-:W-:Y:S01]  /*42c0*/  @!P4 FADD.FTZ R195, -R195, -RZ ;  /* 0x800000ffc3c3c221 */ /* 0x000fe20000010100 */
[----:B------:R-:W-:Y:S01]  /*42d0*/  ISETP.LE.U32.AND P6, PT, R10, UR6, PT ;  /* 0x000000060a007c0c */ /* 0x000fe2000bfc3070 */
[----:B------:R-:W-:Y:S01]  /*42e0*/  FFMA.FTZ R54, R54, c[0x0][0x23c], -R137 ;  /* 0x00008f0036367a23 */ /* 0x000fe20000010889 */
[----:B------:R-:W-:Y:S01]  /*42f0*/  LOP3.LUT R4, R8, 0xff, RZ, 0xc0, !PT ;  /* 0x000000ff08047812 */ /* 0x000fe200078ec0ff */
[----:B------:R-:W2:Y:S01]  /*4300*/  MUFU.EX2 R157, R53 ;  /* 0x00000035009d7308 */ /* 0x000ea20000000800 */
[----:B------:R-:W-:Y:S01]  /*4310*/  ISETP.LE.U32.AND P3, PT, R11, UR6, PT ;  /* 0x000000060b007c0c */ /* 0x000fe2000bf63070 */
[--C-:B------:R-:W-:Y:S01]  /*4320*/  FFMA.FTZ R64, R64, c[0x0][0x23c], -R138.reuse ;  /* 0x00008f0040407a23 */ /* 0x100fe2000001088a */
[----:B------:R-:W-:Y:S01]  /*4330*/  LOP3.LUT R5, R8, 0xffff, RZ, 0xc0, !PT ;  /* 0x0000ffff08057812 */ /* 0x000fe200078ec0ff */
[----:B------:R-:W-:Y:S01]  /*4340*/  FFMA.FTZ R138, R65, c[0x0][0x23c], -R138 ;  /* 0x00008f00418a7a23 */ /* 0x000fe2000001088a */
[----:B------:R-:W-:Y:S01]  /*4350*/  ISETP.LE.U32.AND P4, PT, R4, UR6, PT ;  /* 0x0000000604007c0c */ /* 0x000fe2000bf83070 */
[----:B------:R-:W-:Y:S01]  /*4360*/  FFMA.FTZ R62, R62, c[0x0][0x23c], -R0 ;  /* 0x00008f003e3e7a23 */ /* 0x000fe20000010800 */
[----:B------:R-:W-:Y:S01]  /*4370*/  SHF.R.U32.HI R4, RZ, 0x10, R8 ;  /* 0x00000010ff047819 */ /* 0x000fe20000011608 */
[----:B------:R-:W-:Y:S01]  /*4380*/  FFMA.FTZ R58, R58, c[0x0][0x23c], -R0 ;  /* 0x00008f003a3a7a23 */ /* 0x000fe20000010800 */
[----:B------:R-:W-:Y:S01]  /*4390*/  SHF.R.U32.HI R5, RZ, 0x8, R5 ;  /* 0x00000008ff057819 */ /* 0x000fe20000011605 */
[----:B---3--:R-:W-:Y:S01]  /*43a0*/  @!P6 FADD.FTZ R200, -R200, -RZ ;  /* 0x800000ffc8c8e221 */ /* 0x008fe20000010100 */
[----:B------:R-:W-:Y:S01]  /*43b0*/  ISETP.LE.U32.AND P2, PT, R12, UR6, PT ;  /* 0x000000060c007c0c */ /* 0x000fe2000bf43070 */
[----:B------:R-:W-:Y:S01]  /*43c0*/  MUFU.EX2 R166, R56 ;  /* 0x0000003800a67308 */ /* 0x000fe20000000800 */
[----:B------:R-:W-:Y:S01]  /*43d0*/  LOP3.LUT R4, R4, 0xff, RZ, 0xc0, !PT ;  /* 0x000000ff04047812 */ /* 0x000fe200078ec0ff */
[----:B------:R-:W-:Y:S01]  /*43e0*/  @!P3 FADD.FTZ R192, -R192, -RZ ;  /* 0x800000ffc0c0b221 */ /* 0x000fe20000010100 */
[----:B------:R-:W-:Y:S01]  /*43f0*/  LOP3.LUT R5, R5, 0xffff, RZ, 0xc0, !PT ;  /* 0x0000ffff05057812 */ /* 0x000fe200078ec0ff */
[----:B-1----:R-:W-:Y:S01]  /*4400*/  @!P0 FADD.FTZ R159, -R159, -RZ ;  /* 0x800000ff9f9f8221 */ /* 0x002fe20000010100 */
[----:B------:R-:W-:Y:S01]  /*4410*/  ISETP.LE.U32.AND P6, PT, R4, UR6, PT ;  /* 0x0000000604007c0c */ /* 0x000fe2000bfc3070 */
[----:B------:R-:W-:Y:S01]  /*4420*/  @!P4 FADD.FTZ R189, -R189, -RZ ;  /* 0x800000ffbdbdc221 */ /* 0x000fe20000010100 */
[----:B------:R-:W-:Y:S01]  /*4430*/  SHF.R.U32.HI R8, RZ, 0x18, R8 ;  /* 0x00000018ff087819 */ /* 0x000fe20000011608 */
[--C-:B------:R-:W-:Y:S01]  /*4440*/  FFMA.FTZ R59, R59, c[0x0][0x23c], -R0.reuse ;  /* 0x00008f003b3b7a23 */ /* 0x100fe20000010800 */
[----:B------:R-:W-:Y:S01]  /*4450*/  ISETP.LE.U32.AND P3, PT, R5, UR6, PT ;  /* 0x0000000605007c0c */ /* 0x000fe2000bf63070 */
[----:B------:R-:W1:Y:S01]  /*4460*/  MUFU.EX2 R161, R54 ;  /* 0x0000003600a17308 */ /* 0x000e620000000800 */
[----:B------:R-:W-:Y:S01]  /*4470*/  SHF.R.U32.HI R4, RZ, 0x8, R17 ;  /* 0x00000008ff047819 */ /* 0x000fe20000011611 */
[----:B------:R-:W-:Y:S01]  /*4480*/  @!P2 FADD.FTZ R199, -R199, -RZ ;  /* 0x800000ffc7c7a221 */ /* 0x000fe20000010100 */
[----:B------:R-:W-:Y:S01]  /*4490*/  ISETP.LE.U32.AND P4, PT, R8, UR6, PT ;  /* 0x0000000608007c0c */ /* 0x000fe2000bf83070 */
[----:B------:R-:W-:Y:S01]  /*44a0*/  FFMA.FTZ R0, R63, c[0x0][0x23c], -R0 ;  /* 0x00008f003f007a23 */ /* 0x000fe20000010800 */
[----:B------:R-:W-:Y:S01]  /*44b0*/  ISETP.LE.U32.AND P2, PT, R14, UR6, PT ;  /* 0x000000060e007c0c */ /* 0x000fe2000bf43070 */
[--C-:B------:R-:W-:Y:S01]  /*44c0*/  FFMA.FTZ R55, R55, c[0x0][0x23c], -R137.reuse ;  /* 0x00008f0037377a23 */ /* 0x100fe20000010889 */
[----:B------:R-:W-:Y:S01]  /*44d0*/  LOP3.LUT R4, R4, 0xffff, RZ, 0xc0, !PT ;  /* 0x0000ffff04047812 */ /* 0x000fe200078ec0ff */
[----:B------:R-:W-:Y:S01]  /*44e0*/  @!P6 FADD.FTZ R196, -R196, -RZ ;  /* 0x800000ffc4c4e221 */ /* 0x000fe20000010100 */
[----:B------:R-:W-:Y:S01]  /*44f0*/  SHF.R.U32.HI R5, RZ, 0x18, R16 ;  /* 0x00000018ff057819 */ /* 0x000fe20000011610 */
[----:B------:R-:W3:Y:S01]  /*4500*/  MUFU.EX2 R154, R64 ;  /* 0x00000040009a7308 */ /* 0x000ee20000000800 */
[----:B------:R-:W-:Y:S01]  /*4510*/  ISETP.LE.U32.AND P6, PT, R4, UR6, PT ;  /* 0x0000000604007c0c */ /* 0x000fe2000bfc3070 */
[----:B------:R-:W-:Y:S01]  /*4520*/  @!P3 FADD.FTZ R187, -R187, -RZ ;  /* 0x800000ffbbbbb221 */ /* 0x000fe20000010100 */
[----:B------:R-:W-:Y:S01]  /*4530*/  ISETP.LE.U32.AND P3, PT, R5, UR6, PT ;  /* 0x0000000605007c0c */ /* 0x000fe2000bf63070 */
[----:B------:R-:W-:Y:S01]  /*4540*/  FFMA.FTZ R57, R57, c[0x0][0x23c], -R136 ;  /* 0x00008f0039397a23 */ /* 0x000fe20000010888 */
[----:B------:R-:W-:Y:S01]  /*4550*/  LOP3.LUT R5, R18, 0xff, RZ, 0xc0, !PT ;  /* 0x000000ff12057812 */ /* 0x000fe200078ec0ff */
[----:B------:R-:W-:Y:S01]  /*4560*/  @!P4 FADD.FTZ R198, -R198, -RZ ;  /* 0x800000ffc6c6c221 */ /* 0x000fe20000010100 */
[----:B------:R-:W-:Y:S01]  /*4570*/  LOP3.LUT R4, R16, 0xffff, RZ, 0xc0, !PT ;  /* 0x0000ffff10047812 */ /* 0x000fe200078ec0ff */
[----:B------:R-:W-:Y:S01]  /*4580*/  @!P2 FADD.FTZ R165, -R165, -RZ ;  /* 0x800000ffa5a5a221 */ /* 0x000fe20000010100 */
[----:B------:R-:W-:Y:S01]  /*4590*/  ISETP.LE.U32.AND P4, PT, R5, UR6, PT ;  /* 0x0000000605007c0c */ /* 0x000fe2000bf83070 */
[----:B------:R-:W-:Y:S01]  /*45a0*/  MUFU.EX2 R152, R138 ;  /* 0x0000008a00987308 */ /* 0x000fe20000000800 */
[----:B------:R-:W-:Y:S01]  /*45b0*/  SHF.R.U32.HI R4, RZ, 0x8, R4 ;  /* 0x00000008ff047819 */ /* 0x000fe20000011604 */
[--C-:B------:R-:W-:Y:S01]  /*45c0*/  FFMA.FTZ R66, R66, c[0x0][0x23c], -R137.reuse ;  /* 0x00008f0042427a23 */ /* 0x100fe20000010889 */
[----:B------:R-:W-:Y:S01]  /*45d0*/  ISETP.LE.U32.AND P2, PT, R19, UR6, PT ;  /* 0x0000000613007c0c */ /* 0x000fe2000bf43070 */
[----:B------:R-:W-:Y:S01]  /*45e0*/  @!P6 FADD.FTZ R164, -R164, -RZ ;  /* 0x800000ffa4a4e221 */ /* 0x000fe20000010100 */
[----:B------:R-:W-:Y:S01]  /*45f0*/  LOP3.LUT R4, R4, 0xffff, RZ, 0xc0, !PT ;  /* 0x0000ffff04047812 */ /* 0x000fe200078ec0ff */
[----:B------:R-:W-:Y:S01]  /*4600*/  FFMA.FTZ R137, R67, c[0x0][0x23c], -R137 ;  /* 0x00008f0043897a23 */ /* 0x000fe20000010889 */
[----:B------:R-:W-:Y:S01]  /*4610*/  SHF.R.U32.HI R16, RZ, 0x10, R16 ;  /* 0x00000010ff107819 */ /* 0x000fe20000011610 */
[--C-:B------:R-:W-:Y:S01]  /*4620*/  FFMA.FTZ R60, R60, c[0x0][0x23c], -R136.reuse ;  /* 0x00008f003c3c7a23 */ /* 0x100fe20000010888 */
[----:B------:R-:W-:Y:S01]  /*4630*/  LOP3.LUT R6, R15, 0xffff, RZ, 0xc0, !PT ;  /* 0x0000ffff0f067812 */ /* 0x000fe200078ec0ff */
[----:B------:R-:W-:Y:S01]  /*4640*/  MUFU.EX2 R158, R0 ;  /* 0x00000000009e7308 */ /* 0x000fe20000000800 */
[----:B------:R-:W-:Y:S01]  /*4650*/  ISETP.LE.U32.AND P6, PT, R4, UR6, PT ;  /* 0x0000000604007c0c */ /* 0x000fe2000bfc3070 */
[----:B------:R-:W-:Y:S01]  /*4660*/  @!P4 FADD.FTZ R169, -R169, -RZ ;  /* 0x800000ffa9a9c221 */ /* 0x000fe20000010100 */
[----:B------:R-:W-:Y:S01]  /*4670*/  LOP3.LUT R4, R16, 0xff, RZ, 0xc0, !PT ;  /* 0x000000ff10047812 */ /* 0x000fe200078ec0ff */
[----:B------:R-:W-:Y:S01]  /*4680*/  FFMA.FTZ R136, R61, c[0x0][0x23c], -R136 ;  /* 0x00008f003d887a23 */ /* 0x000fe20000010888 */
[----:B------:R-:W-:Y:S01]  /*4690*/  SHF.R.U32.HI R6, RZ, 0x8, R6 ;  /* 0x00000008ff067819 */ /* 0x000fe20000011606 */
[----:B------:R-:W-:Y:S01]  /*46a0*/  @!P2 FADD.FTZ R167, -R167, -RZ ;  /* 0x800000ffa7a7a221 */ /* 0x000fe20000010100 */
[----:B------:R-:W-:Y:S01]  /*46b0*/  LOP3.LUT R5, R15, 0xff, RZ, 0xc0, !PT ;  /* 0x000000ff0f057812 */ /* 0x000fe200078ec0ff */
[----:B------:R-:W-:Y:S01]  /*46c0*/  IMAD.IADD R148, R174, 0x1, R2 ;  /* 0x00000001ae947824 */ /* 0x000fe200078e0202 */
[----:B------:R-:W-:Y:S01]  /*46d0*/  ISETP.LE.U32.AND P4, PT, R4, UR6, PT ;  /* 0x0000000604007c0c */ /* 0x000fe2000bf83070 */
[----:B------:R-:W4:Y:S01]  /*46e0*/  MUFU.EX2 R160, R55 ;  /* 0x0000003700a07308 */ /* 0x000f220000000800 */
[----:B------:R-:W-:Y:S02]  /*46f0*/  LOP3.LUT R4, R6, 0xffff, RZ, 0xc0, !PT ;  /* 0x0000ffff06047812 */ /* 0x000fe400078ec0ff */
[----:B------:R-:W-:Y:S01]  /*4700*/  ISETP.LE.U32.AND P2, PT, R5, UR6, PT ;  /* 0x0000000605007c0c */ /* 0x000fe2000bf43070 */
[----:B--2---:R-:W-:Y:S01]  /*4710*/  @!P6 FADD.FTZ R157, -R157, -RZ ;  /* 0x800000ff9d9de221 */ /* 0x004fe20000010100 */
[----:B------:R-:W-:Y:S02]  /*4720*/  ISETP.LE.U32.AND P0, PT, R4, UR6, PT ;  /* 0x0000000604007c0c */ /* 0x000fe4000bf03070 */
[----:B------:R-:W-:Y:S02]  /*4730*/  LOP3.LUT R4, R149, 0xff, RZ, 0xc0, !PT ;  /* 0x000000ff95047812 */ /* 0x000fe400078ec0ff */
[----:B------:R-:W-:Y:S01]  /*4740*/  ISETP.LE.U32.AND P1, PT, R30, UR6, PT ;  /* 0x000000061e007c0c */ /* 0x000fe2000bf23070 */
[----:B------:R-:W2:Y:S01]  /*4750*/  MUFU.EX2 R170, R58 ;  /* 0x0000003a00aa7308 */ /* 0x000ea20000000800 */
[----:B------:R-:W-:Y:S01]  /*4760*/  ISETP.LE.U32.AND P6, PT, R4, UR6, PT ;  /* 0x0000000604007c0c */ /* 0x000fe2000bfc3070 */
[----:B-1----:R-:W-:Y:S01]  /*4770*/  @!P4 FADD.FTZ R161, -R161, -RZ ;  /* 0x800000ffa1a1c221 */ /* 0x002fe20000010100 */
[----:B------:R-:W-:Y:S02]  /*4780*/  SHF.R.U32.HI R4, RZ, 0x8, R151 ;  /* 0x00000008ff047819 */ /* 0x000fe40000011697 */
[--C-:B------:R-:W-:Y:S01]  /*4790*/  SHF.R.U32.HI R5, RZ, 0x10, R15.reuse ;  /* 0x00000010ff057819 */ /* 0x100fe2000001160f */
[----:B------:R-:W-:Y:S01]  /*47a0*/  @!P2 FADD.FTZ R166, -R166, -RZ ;  /* 0x800000ffa6a6a221 */ /* 0x000fe20000010100 */
[----:B------:R-:W-:Y:S02]  /*47b0*/  LOP3.LUT R4, R4, 0xffff, RZ, 0xc0, !PT ;  /* 0x0000ffff04047812 */ /* 0x000fe400078ec0ff */
[----:B------:R-:W-:Y:S01]  /*47c0*/  LOP3.LUT R5, R5, 0xff, RZ, 0xc0, !PT ;  /* 0x000000ff05057812 */ /* 0x000fe200078ec0ff */
[----:B------:R-:W1:Y:S01]  /*47d0*/  MUFU.EX2 R162, R57 ;  /* 0x0000003900a27308 */ /* 0x000e620000000800 */
[----:B------:R-:W-:Y:S01]  /*47e0*/  ISETP.LE.U32.AND P2, PT, R4, UR6, PT ;  /* 0x0000000604007c0c */ /* 0x000fe2000bf43070 */
[----:B---3--:R-:W-:Y:S01]  /*47f0*/  @!P1 FADD.FTZ R154, -R154, -RZ ;  /* 0x800000ff9a9a9221 */ /* 0x008fe20000010100 */
[----:B------:R-:W-:Y:S01]  /*4800*/  SHF.R.U32.HI R4, RZ, 0x8, R142 ;  /* 0x00000008ff047819 */ /* 0x000fe2000001168e */
[----:B----4-:R-:W-:Y:S01]  /*4810*/  @!P3 FADD.FTZ R160, -R160, -RZ ;  /* 0x800000ffa0a0b221 */ /* 0x010fe20000010100 */
[----:B------:R-:W-:Y:S02]  /*4820*/  F2FP.RELU.BF16.PACK_AB R7, R201, R202 ;  /* 0x000000cac907723e */ /* 0x000fe400000018ff */
[----:B------:R-:W-:Y:S02]  /*4830*/  F2FP.RELU.BF16.PACK_AB R6, R219, R220 ;  /* 0x000000dcdb06723e */ /* 0x000fe400000018ff */
[----:B------:R-:W-:Y:S01]  /*4840*/  ISETP.LE.U32.AND P4, PT, R5, UR6, PT ;  /* 0x0000000605007c0c */ /* 0x000fe2000bf83070 */
[----:B------:R3:W-:Y:S01]  /*4850*/  STS [R229+0x1c000], R7 ;  /* 0x01c00007e5007388 */ /* 0x0007e20000000800 */
[----:B------:R-:W-:Y:S01]  /*4860*/  LOP3.LUT R5, R143, 0xff, RZ, 0xc0, !PT ;  /* 0x000000ff8f057812 */ /* 0x000fe200078ec0ff */
[----:B------:R-:W4:Y:S01]  /*4870*/  MUFU.EX2 R153, R66 ;  /* 0x0000004200997308 */ /* 0x000f220000000800 */
[----:B------:R-:W-:Y:S01]  /*4880*/  LOP3.LUT R4, R4, 0xffff, RZ, 0xc0, !PT ;  /* 0x0000ffff04047812 */ /* 0x000fe200078ec0ff */
[----:B------:R-:W-:Y:S01]  /*4890*/  @!P2 FADD.FTZ R152, -R152, -RZ ;  /* 0x800000ff9898a221 */ /* 0x000fe20000010100 */
[----:B------:R-:W-:Y:S01]  /*48a0*/  ISETP.LE.U32.AND P1, PT, R5, UR6, PT ;  /* 0x0000000605007c0c */ /* 0x000fe2000bf23070 */
[----:B------:R4:W-:Y:S01]  /*48b0*/  STS [R229+0x1c400], R6 ;  /* 0x01c40006e5007388 */ /* 0x0009e20000000800 */
[----:B------:R-:W-:Y:S02]  /*48c0*/  F2FP.RELU.BF16.PACK_AB R5, R208, R211 ;  /* 0x000000d3d005723e */ /* 0x000fe400000018ff */
[----:B------:R-:W-:Y:S02]  /*48d0*/  ISETP.LE.U32.AND P2, PT, R4, UR6, PT ;  /* 0x0000000604007c0c */ /* 0x000fe4000bf43070 */
[----:B------:R-:W-:Y:S01]  /*48e0*/  F2FP.RELU.BF16.PACK_AB R4, R214, R215 ;  /* 0x000000d7d604723e */ /* 0x000fe200000018ff */
[----:B------:R4:W-:Y:S01]  /*48f0*/  STS [R232+0x1c000], R5 ;  /* 0x01c00005e8007388 */ /* 0x0009e20000000800 */
[----:B------:R-:W-:Y:S01]  /*4900*/  F2FP.RELU.BF16.PACK_AB R8, R205, R204 ;  /* 0x000000cccd08723e */ /* 0x000fe200000018ff */
[----:B------:R-:W4:Y:S01]  /*4910*/  MUFU.EX2 R149, R137 ;  /* 0x0000008900957308 */ /* 0x000f220000000800 */
[----:B------:R-:W-:Y:S01]  /*4920*/  F2FP.RELU.BF16.PACK_AB R0, R199, R200 ;  /* 0x000000c8c700723e */ /* 0x000fe200000018ff */
[----:B------:R4:W-:Y:S01]  /*4930*/  STS [R232+0x1c400], R4 ;  /* 0x01c40004e8007388 */ /* 0x0009e20000000800 */
[----:B------:R-:W-:Y:S01]  /*4940*/  ISETP.LE.U32.AND P5, PT, R31, UR6, PT ;  /* 0x000000061f007c0c */ /* 0x000fe2000bfa3070 */
[----:B--2---:R-:W-:Y:S01]  /*4950*/  @!P4 FADD.FTZ R170, -R170, -RZ ;  /* 0x800000ffaaaac221 */ /* 0x004fe20000010100 */
[----:B------:R-:W-:Y:S01]  /*4960*/  SHF.R.U32.HI R15, RZ, 0x18, R15 ;  /* 0x00000018ff0f7819 */ /* 0x000fe2000001160f */
[----:B-1----:R-:W-:Y:S01]  /*4970*/  @!P0 FADD.FTZ R162, -R162, -RZ ;  /* 0x800000ffa2a28221 */ /* 0x002fe20000010100 */
[----:B------:R-:W-:Y:S02]  /*4980*/  ISETP.LE.U32.AND P3, PT, R33, UR6, PT ;  /* 0x0000000621007c0c */ /* 0x000fe4000bf63070 */
[----:B------:R-:W-:Y:S01]  /*4990*/  ISETP.LE.U32.AND P4, PT, R15, UR6, PT ;  /* 0x000000060f007c0c */ /* 0x000fe2000bf83070 */
[----:B------:R-:W1:Y:S01]  /*49a0*/  MUFU.EX2 R168, R59 ;  /* 0x0000003b00a87308 */ /* 0x000e620000000800 */
[----:B---3--:R-:W-:Y:S01]  /*49b0*/  F2FP.RELU.BF16.PACK_AB R7, R224, R223 ;  /* 0x000000dfe007723e */ /* 0x008fe200000018ff */
[----:B----4-:R-:W-:Y:S01]  /*49c0*/  @!P6 FADD.FTZ R153, -R153, -RZ ;  /* 0x800000ff9999e221 */ /* 0x010fe20000010100 */
[----:B------:R-:W-:Y:S03]  /*49d0*/  ISETP.LE.U32.AND P0, PT, R26, UR6, PT ;  /* 0x000000061a007c0c */ /* 0x000fe6000bf03070 */
[----:B------:R2:W-:Y:S01]  /*49e0*/  STS [R229+0x1e000], R7 ;  /* 0x01e00007e5007388 */ /* 0x0005e20000000800 */
[----:B------:R-:W-:Y:S03]  /*49f0*/  F2FP.RELU.BF16.PACK_AB R6, R228, R227 ;  /* 0x000000e3e406723e */ /* 0x000fe600000018ff */
[----:B------:R-:W3:Y:S02]  /*4a00*/  MUFU.EX2 R156, R60 ;  /* 0x0000003c009c7308 */ /* 0x000ee40000000800 */
[----:B------:R4:W-:Y:S01]  /*4a10*/  STS [R229+0x1e400], R6 ;  /* 0x01e40006e5007388 */ /* 0x0009e20000000800 */
[----:B------:R-:W-:Y:S01]  /*4a20*/  F2FP.RELU.BF16.PACK_AB R5, R221, R222 ;  /* 0x000000dedd05723e */ /* 0x000fe200000018ff */
[----:B------:R-:W-:Y:S02]  /*4a30*/  @!P5 FADD.FTZ R149, -R149, -RZ ;  /* 0x800000ff9595d221 */ /* 0x000fe40000010100 */
[----:B------:R-:W-:Y:S01]  /*4a40*/  @!P0 FADD.FTZ R158, -R158, -RZ ;  /* 0x800000ff9e9e8221 */ /* 0x000fe20000010100 */
[----:B------:R-:W-:Y:S01]  /*4a50*/  F2FP.RELU.BF16.PACK_AB R4, R226, R225 ;  /* 0x000000e1e204723e */ /* 0x000fe200000018ff */
[----:B------:R4:W-:Y:S02]  /*4a60*/  STS [R232+0x1e000], R5 ;  /* 0x01e00005e8007388 */ /* 0x0009e40000000800 */
[----:B------:R-:W4:Y:S02]  /*4a70*/  MUFU.EX2 R155, R136 ;  /* 0x00000088009b7308 */ /* 0x000f240000000800 */
[----:B------:R4:W-:Y:S01]  /*4a80*/  STS [R232+0x1e400], R4 ;  /* 0x01e40004e8007388 */ /* 0x0009e20000000800 */
[----:B-1----:R-:W-:Y:S01]  /*4a90*/  @!P4 FADD.FTZ R168, -R168, -RZ ;  /* 0x800000ffa8a8c221 */ /* 0x002fe20000010100 */
[----:B------:R-:W-:Y:S02]  /*4aa0*/  FSETP.GE.FTZ.AND P4, PT, R205, RZ, PT ;  /* 0x000000ffcd00720b */ /* 0x000fe40003f96000 */
[----:B------:R-:W-:Y:S04]  /*4ab0*/  STS [R236+0x1c000], R8 ;  /* 0x01c00008ec007388 */ /* 0x000fe80000000800 */
[----:B------:R-:W1:Y:S01]  /*4ac0*/  MUFU.EX2 R163, R62 ;  /* 0x0000003e00a37308 */ /* 0x000e620000000800 */
[----:B--2---:R-:W-:Y:S01]  /*4ad0*/  F2FP.RELU.BF16.PACK_AB R7, R207, R210 ;  /* 0x000000d2cf07723e */ /* 0x004fe200000018ff */
[----:B---3--:R-:W-:Y:S01]  /*4ae0*/  @!P3 FADD.FTZ R156, -R156, -RZ ;  /* 0x800000ff9c9cb221 */ /* 0x008fe20000010100 */
[----:B------:R-:W-:Y:S03]  /*4af0*/  FSETP.GE.FTZ.AND P3, PT, R211, RZ, PT ;  /* 0x000000ffd300720b */ /* 0x000fe60003f76000 */
[----:B------:R2:W-:Y:S01]  /*4b00*/  STS [R236+0x1c400], R7 ;  /* 0x01c40007ec007388 */ /* 0x0005e20000000800 */
[----:B----4-:R-:W-:Y:S02]  /*4b10*/  F2FP.RELU.BF16.PACK_AB R6, R213, R216 ;  /* 0x000000d8d506723e */ /* 0x010fe400000018ff */
[----:B------:R-:W-:Y:S01]  /*4b20*/  F2FP.RELU.BF16.PACK_AB R5, R191, R193 ;  /* 0x000000c1bf05723e */ /* 0x000fe200000018ff */
[----:B------:R-:W-:Y:S01]  /*4b30*/  @!P2 FADD.FTZ R155, -R155, -RZ ;  /* 0x800000ff9b9ba221 */ /* 0x000fe20000010100 */
[----:B------:R-:W-:Y:S02]  /*4b40*/  FSETP.GE.FTZ.AND P2, PT, R208, RZ, PT ;  /* 0x000000ffd000720b */ /* 0x000fe40003f56000 */
[----:B------:R-:W-:Y:S01]  /*4b50*/  F2FP.RELU.BF16.PACK_AB R4, R194, R197 ;  /* 0x000000c5c204723e */ /* 0x000fe200000018ff */
[----:B------:R3:W-:Y:S04]  /*4b60*/  STS [R235+0x1c000], R5 ;  /* 0x01c00005eb007388 */ /* 0x0007e80000000800 */
[----:B------:R4:W-:Y:S01]  /*4b70*/  STS [R235+0x1c400], R4 ;  /* 0x01c40004eb007388 */ /* 0x0009e20000000800 */
[----:B-1----:R-:W-:Y:S01]  /*4b80*/  @!P1 FADD.FTZ R163, -R163, -RZ ;  /* 0x800000ffa3a39221 */ /* 0x002fe20000010100 */
[----:B------:R-:W-:Y:S02]  /*4b90*/  FSETP.GE.FTZ.AND P1, PT, R202, RZ, PT ;  /* 0x000000ffca00720b */ /* 0x000fe40003f36000 */
[----:B------:R1:W-:Y:S01]  /*4ba0*/  STS [R236+0x1e000], R6 ;  /* 0x01e00006ec007388 */ /* 0x0003e20000000800 */
[----:B--2---:R-:W-:Y:S05]  /*4bb0*/  F2FP.RELU.BF16.PACK_AB R7, R217, R218 ;  /* 0x000000dad907723e */ /* 0x004fea00000018ff */
[----:B------:R2:W-:Y:S01]  /*4bc0*/  STS [R236+0x1e400], R7 ;  /* 0x01e40007ec007388 */ /* 0x0005e20000000800 */
[----:B---3--:R-:W-:Y:S02]  /*4bd0*/  F2FP.RELU.BF16.PACK_AB R5, R209, R212 ;  /* 0x000000d4d105723e */ /* 0x008fe400000018ff */
[----:B----4-:R-:W-:Y:S03]  /*4be0*/  F2FP.RELU.BF16.PACK_AB R4, R171, R186 ;  /* 0x000000baab04723e */ /* 0x010fe600000018ff */
[----:B------:R3:W-:Y:S01]  /*4bf0*/  STS [R235+0x1e400], R5 ;  /* 0x01e40005eb007388 */ /* 0x0007e20000000800 */
[----:B-1----:R-:W-:Y:S05]  /*4c00*/  F2FP.RELU.BF16.PACK_AB R6, R203, R206 ;  /* 0x000000cecb06723e */ /* 0x002fea00000018ff */
[----:B------:R1:W-:Y:S04]  /*4c10*/  STS [R235+0x1e000], R6 ;  /* 0x01e00006eb007388 */ /* 0x0003e80000000800 */
[----:B------:R4:W-:Y:S01]  /*4c20*/  STS [R230+0x1c000], R4 ;  /* 0x01c00004e6007388 */ /* 0x0009e20000000800 */
[----:B--2---:R-:W-:Y:S05]  /*4c30*/  F2FP.RELU.BF16.PACK_AB R7, R188, R190 ;  /* 0x000000bebc07723e */ /* 0x004fea00000018ff */
[----:B------:R2:W-:Y:S01]  /*4c40*/  STS [R230+0x1c400], R7 ;  /* 0x01c40007e6007388 */ /* 0x0005e20000000800 */
[----:B---3--:R-:W-:Y:S05]  /*4c50*/  F2FP.RELU.BF16.PACK_AB R5, R164, R165 ;  /* 0x000000a5a405723e */ /* 0x008fea00000018ff */
[----:B------:R3:W-:Y:S01]  /*4c60*/  STS [R231+0x1c000], R5 ;  /* 0x01c00005e7007388 */ /* 0x0007e20000000800 */
[----:B-1----:R-:W-:Y:S02]  /*4c70*/  F2FP.RELU.BF16.PACK_AB R6, R192, R195 ;  /* 0x000000c3c006723e */ /* 0x002fe400000018ff */
[----:B----4-:R-:W-:Y:S05]  /*4c80*/  F2FP.RELU.BF16.PACK_AB R4, R167, R169 ;  /* 0x000000a9a704723e */ /* 0x010fea00000018ff */
[----:B------:R1:W-:Y:S01]  /*4c90*/  STS [R231+0x1c400], R4 ;  /* 0x01c40004e7007388 */ /* 0x0003e20000000800 */
[----:B--2---:R-:W-:Y:S03]  /*4ca0*/  F2FP.RELU.BF16.PACK_AB R7, R187, R189 ;  /* 0x000000bdbb07723e */ /* 0x004fe600000018ff */
[----:B------:R2:W-:Y:S04]  /*4cb0*/  STS [R230+0x1e000], R6 ;  /* 0x01e00006e6007388 */ /* 0x0005e80000000800 */
[----:B------:R4:W-:Y:S04]  /*4cc0*/  STS [R230+0x1e400], R0 ;  /* 0x01e40000e6007388 */ /* 0x0009e80000000800 */
[----:B------:R4:W-:Y:S01]  /*4cd0*/  STS [R231+0x1e000], R7 ;  /* 0x01e00007e7007388 */ /* 0x0009e20000000800 */
[----:B---3--:R-:W-:Y:S02]  /*4ce0*/  F2FP.RELU.BF16.PACK_AB R5, R157, R159 ;  /* 0x0000009f9d05723e */ /* 0x008fe400000018ff */
[----:B-1----:R-:W-:Y:S02]  /*4cf0*/  F2FP.RELU.BF16.PACK_AB R4, R160, R161 ;  /* 0x000000a1a004723e */ /* 0x002fe400000018ff */
[----:B--2---:R-:W-:Y:S02]  /*4d00*/  F2FP.RELU.BF16.PACK_AB R6, R198, R196 ;  /* 0x000000c4c606723e */ /* 0x004fe400000018ff */
[----:B----4-:R-:W-:Y:S03]  /*4d10*/  F2FP.RELU.BF16.PACK_AB R0, R152, R154 ;  /* 0x0000009a9800723e */ /* 0x010fe600000018ff */
[----:B------:R1:W-:Y:S01]  /*4d20*/  STS [R231+0x1e400], R6 ;  /* 0x01e40006e7007388 */ /* 0x0003e20000000800 */
[----:B------:R-:W-:Y:S03]  /*4d30*/  F2FP.RELU.BF16.PACK_AB R7, R162, R166 ;  /* 0x000000a6a207723e */ /* 0x000fe600000018ff */
        /* <DEDUP_REMOVED lines=57> */
[----:B------:R-:W-:Y:S01]  /*50d0*/  IMAD.U32 R146, RZ, RZ, UR4 ;  /* 0x00000004ff927e24 */ /* 0x000fe2000f8e00ff */
[----:B------:R-:W-:Y:S02]  /*50e0*/  LDSM.16.M88.4 R132, [R176+0x10000] ;  /* 0x01000000b084783b */ /* 0x000fe40000000200 */
[----:B------:R-:W-:Y:S02]  /*50f0*/  IMAD.U32 R147, RZ, RZ, UR5 ;  /* 0x00000005ff937e24 */ /* 0x000fe4000f8e00ff */
[----:B------:R-:W-:Y:S01]  /*5100*/  IMAD.IADD R0, R2, 0x1, R145 ;  /* 0x0000000102007824 */ /* 0x000fe200078e0291 */
[C---:B------:R-:W-:Y:S03]  /*5110*/  LEA R150, P0, R250.reuse, R146, 0x2 ;  /* 0x00000092fa967211 */ /* 0x040fe600078010ff */
[----:B------:R-:W1:Y:S02]  /*5120*/  LDSM.16.M88.4 R140, [R145+0x8000] ;  /* 0x00800000918c783b */ /* 0x000e640000000200 */
[----:B------:R-:W-:Y:S01]  /*5130*/  LEA.HI.X.SX32 R151, R250, R147, 0x2, P0 ;  /* 0x00000093fa977211 */ /* 0x000fe200000f16ff */
[----:B------:R-:W-:Y:S01]  /*5140*/  IMAD.MOV.U32 R147, RZ, RZ, c[0x0][0x1c0] ;  /* 0x00007000ff937624 */ /* 0x000fe200078e00ff */
[----:B------:R-:W-:Y:S03]  /*5150*/  FSETP.GE.FTZ.AND P0, PT, R201, RZ, PT ;  /* 0x000000ffc900720b */ /* 0x000fe60003f16000 */
[----:B------:R-:W-:Y:S01]  /*5160*/  IMAD R147, R147, c[0x0][0x22c], RZ ;  /* 0x00008b0093937a24 */ /* 0x000fe200078e02ff */
[----:B------:R-:W2:Y:S03]  /*5170*/  LDSM.16.M88.4 R136, [R145+0xa000] ;  /* 0x00a000009188783b */ /* 0x000ea60000000200 */
[----:B------:R-:W-:Y:S05]  /*5180*/  IMAD.U32 R147, R147, -0x80, RZ ;  /* 0xffffff8093937824 */ /* 0x000fea00078e00ff */
[----:B------:R-:W3:Y:S04]  /*5190*/  LDG.E R146, [R150.64] ;  /* 0x0000002296927981 */ /* 0x000ee8000c1e1900 */
[----:B------:R-:W4:Y:S01]  /*51a0*/  LDG.E R144, [R150.64+0x20] ;  /* 0x0000202296907981 */ /* 0x000f22000c1e1900 */
        /* <DEDUP_REMOVED lines=21> */
[----:B------:R2:W1:Y:S08]  /*5300*/  LDSM.16.M88.4 R140, [R0+0xa000] ;  /* 0x00a00000008c783b */ /* 0x0004700000000200 */
[----:B--2---:R-:W2:Y:S01]  /*5310*/  LDG.E R0, [R150.64+0x120] ;  /* 0x0001202296007981 */ /* 0x004ea2000c1e1900 */
[-C--:B-1----:R-:W-:Y:S08]  /*5320*/  HMMA.16816.F32.BF16 R4, R136, R132.reuse, R4 ;  /* 0x000000848804723c */ /* 0x082ff00000041804 */
[C---:B------:R-:W-:Y:S08]  /*5330*/  HMMA.16816.F32.BF16 R8, R140.reuse, R132, R8 ;  /* 0x000000848c08723c */ /* 0x040ff00000041808 */
[-C--:B------:R-:W-:Y:S08]  /*5340*/  HMMA.16816.F32.BF16 R12, R140, R134.reuse, R12 ;  /* 0x000000868c0c723c */ /* 0x080ff0000004180c */
[C---:B---3--:R-:W-:Y:S01]  /*5350*/  FADD.FTZ R2, -R146.reuse, R5 ;  /* 0x0000000592027221 */ /* 0x048fe20000010100 */
[C---:B------:R-:W-:Y:S01]  /*5360*/  HMMA.16816.F32.BF16 R16, R136.reuse, R134, R16 ;  /* 0x000000868810723c */ /* 0x040fe20000041810 */
[----:B------:R-:W1:Y:S02]  /*5370*/  LDSM.16.M88.4 R132, [R177+0x10800] ;  /* 0x01080000b184783b */ /* 0x000e640000000200 */
[----:B------:R-:W-:Y:S01]  /*5380*/  FADD.FTZ R4, -R146, R4 ;  /* 0x0000000492047221 */ /* 0x000fe20000010100 */
[----:B------:R-:W-:Y:S01]  /*5390*/  FSEL R2, R2, R146, P0 ;  /* 0x0000009202027208 */ /* 0x000fe20000000000 */
[C---:B----4-:R-:W-:Y:S01]  /*53a0*/  FADD.FTZ R7, -R144.reuse, R7 ;  /* 0x0000000790077221 */ /* 0x050fe20000010100 */
[----:B------:R-:W-:Y:S01]  /*53b0*/  LEA R184, P0, R147, R184, 0x2 ;  /* 0x000000b893b87211 */ /* 0x000fe200078010ff */
[----:B------:R-:W-:Y:S01]  /*53c0*/  FADD.FTZ R6, -R144, R6 ;  /* 0x0000000690067221 */ /* 0x000fe20000010100 */
[----:B------:R-:W-:Y:S01]  /*53d0*/  FSEL R4, R4, R146, P1 ;  /* 0x0000009204047208 */ /* 0x000fe20000800000 */
[----:B------:R-:W-:Y:S01]  /*53e0*/  FMUL.FTZ R201, R201, R2 ;  /* 0x00000002c9c97220 */ /* 0x000fe20000410000 */
[----:B------:R-:W-:Y:S01]  /*53f0*/  FSETP.GE.FTZ.AND P1, PT, R204, RZ, PT ;  /* 0x000000ffcc00720b */ /* 0x000fe20003f36000 */
[----:B------:R-:W3:Y:S01]  /*5400*/  LDG.E R2, [R150.64+0x100] ;  /* 0x0001002296027981 */ /* 0x000ee2000c1e1900 */
[----:B------:R-:W-:Y:S01]  /*5410*/  LEA.HI.X.SX32 R185, R147, R185, 0x2, P0 ;  /* 0x000000b993b97211 */ /* 0x000fe200000f16ff */
[----:B------:R-:W-:Y:S01]  /*5420*/  FMUL.FTZ R202, R202, R4 ;  /* 0x00000004caca7220 */ /* 0x000fe20000410000 */
[----:B------:R-:W-:Y:S10]  /*5430*/  FSETP.GE.FTZ.AND P0, PT, R171, RZ, PT ;  /* 0x000000ffab00720b */ /* 0x000ff40003f16000 */
        /* <DEDUP_REMOVED lines=13> */
[----:B------:R-:W-:Y:S01]  /*5510*/  FADD.FTZ R20, -R146, R20 ;  /* 0x0000001492147221 */ /* 0x000fe20000010100 */
[C---:B------:R-:W-:Y:S01]  /*5520*/  HMMA.16816.F32.BF16 R32, R136.reuse, R134, R32 ;  /* 0x000000868820723c */ /* 0x040fe20000041820 */
[----:B------:R-:W1:Y:S02]  /*5530*/  LDSM.16.M88.4 R132, [R177+0x11000] ;  /* 0x01100000b184783b */ /* 0x000e640000000200 */
[----:B------:R-:W-:Y:S01]  /*5540*/  FADD.FTZ R23, -R144, R23 ;  /* 0x0000001790177221 */ /* 0x000fe20000010100 */
[----:B------:R-:W-:Y:S01]  /*5550*/  FSEL R20, R20, R146, P1 ;  /* 0x0000009214147208 */ /* 0x000fe20000800000 */
[----:B------:R-:W-:Y:S01]  /*5560*/  FADD.FTZ R22, -R144, R22 ;  /* 0x0000001690167221 */ /* 0x000fe20000010100 */
[----:B------:R-:W-:Y:S03]  /*5570*/  FSETP.GE.FTZ.AND P1, PT, R186, RZ, PT ;  /* 0x000000ffba00720b */ /* 0x000fe60003f36000 */
[----:B------:R-:W-:Y:S03]  /*5580*/  FMUL.FTZ R204, R204, R20 ;  /* 0x00000014cccc7220 */ /* 0x000fe60000410000 */
[----:B------:R-:W-:Y:S05]  /*5590*/  FADD.FTZ R20, -R146, R21 ;  /* 0x0000001592147221 */ /* 0x000fea0000010100 */
[----:B------:R-:W-:Y:S02]  /*55a0*/  FSEL R20, R20, R146, P4 ;  /* 0x0000009214147208 */ /* 0x000fe40002000000 */
[----:B------:R-:W-:Y:S03]  /*55b0*/  FSETP.GE.FTZ.AND P4, PT, R161, RZ, PT ;  /* 0x000000ffa100720b */ /* 0x000fe60003f96000 */
[----:B------:R-:W-:Y:S02]  /*55c0*/  FMUL.FTZ R205, R205, R20 ;  /* 0x00000014cdcd7220 */ /* 0x000fe40000410000 */
        /* <DEDUP_REMOVED lines=13> */
[C---:B------:R-:W-:Y:S01]  /*56a0*/  HMMA.16816.F32.BF16 R48, R136.reuse, R134, R48 ;  /* 0x000000868830723c */ /* 0x040fe20000041830 */
[----:B------:R-:W1:Y:S03]  /*56b0*/  LDSM.16.M88.4 R132, [R177+0x11800] ;  /* 0x01180000b184783b */ /* 0x000e660000000200 */
[C---:B------:R-:W-:Y:S02]  /*56c0*/  FADD.FTZ R4, -R146.reuse, R37 ;  /* 0x0000002592047221 */ /* 0x040fe40000010100 */
[----:B------:R-:W-:Y:S02]  /*56d0*/  FADD.FTZ R5, -R146, R36 ;  /* 0x0000002492057221 */ /* 0x000fe40000010100 */
[----:B------:R-:W-:Y:S01]  /*56e0*/  FADD.FTZ R39, -R144, R39 ;  /* 0x0000002790277221 */ /* 0x000fe20000010100 */
[-C--:B------:R-:W-:Y:S02]  /*56f0*/  FSEL R4, R4, R146.reuse, P0 ;  /* 0x0000009204047208 */ /* 0x080fe40000000000 */
[----:B------:R-:W-:Y:S01]  /*5700*/  FSETP.GE.FTZ.AND P0, PT, R152, RZ, PT ;  /* 0x000000ff9800720b */ /* 0x000fe20003f16000 */
[----:B------:R-:W-:Y:S01]  /*5710*/  FADD.FTZ R38, -R144, R38 ;  /* 0x0000002690267221 */ /* 0x000fe20000010100 */
[----:B------:R-:W-:Y:S01]  /*5720*/  FSEL R5, R5, R146, P1 ;  /* 0x0000009205057208 */ /* 0x000fe20000800000 */
[----:B------:R-:W-:Y:S01]  /*5730*/  FMUL.FTZ R171, R171, R4 ;  /* 0x00000004abab7220 */ /* 0x000fe20000410000 */
[----:B------:R-:W-:Y:S03]  /*5740*/  FSETP.GE.FTZ.AND P1, PT, R165, RZ, PT ;  /* 0x000000ffa500720b */ /* 0x000fe60003f36000 */
[----:B------:R-:W-:Y:S06]  /*5750*/  FMUL.FTZ R186, R186, R5 ;  /* 0x00000005baba7220 */ /* 0x000fec0000410000 */
        /* <DEDUP_REMOVED lines=16> */
[-C--:B------:R-:W-:Y:S02]  /*5860*/  FSEL R53, R53, R146.reuse, P1 ;  /* 0x0000009235357208 */ /* 0x080fe40000800000 */
[----:B------:R-:W-:Y:S04]  /*5870*/  FSETP.GE.FTZ.AND P1, PT, R154, RZ, PT ;  /* 0x000000ff9a00720b */ /* 0x000fe80003f36000 */
[----:B------:R-:W-:Y:S01]  /*5880*/  FSEL R52, R52, R146, P2 ;  /* 0x0000009234347208 */ /* 0x000fe20001000000 */
[----:B------:R-:W-:Y:S01]  /*5890*/  FMUL.FTZ R157, R157, R53 ;  /* 0x000000359d9d7220 */ /* 0x000fe20000410000 */
[----:B------:R-:W-:Y:S03]  /*58a0*/  FSETP.GE.FTZ.AND P2, PT, R153, RZ, PT ;  /* 0x000000ff9900720b */ /* 0x000fe60003f56000 */
[----:B------:R-:W-:Y:S07]  /*58b0*/  FMUL.FTZ R159, R159, R52 ;  /* 0x000000349f9f7220 */ /* 0x000fee0000410000 */
[----:B------:R-:W-:Y:S02]  /*58c0*/  FADD.FTZ R64, -R146, R64 ;  /* 0x0000004092407221 */ /* 0x000fe40000010100 */
[----:B------:R-:W-:Y:S03]  /*58d0*/  FADD.FTZ R5, -R144, R66 ;  /* 0x0000004290057221 */ /* 0x000fe60000010100 */
[----:B------:R-:W-:Y:S01]  /*58e0*/  FSEL R64, R64, R146, P1 ;  /* 0x0000009240407208 */ /* 0x000fe20000800000 */
[----:B------:R-:W-:Y:S01]  /*58f0*/  @P0 FADD.FTZ R146, -R146, R65 ;  /* 0x0000004192920221 */ /* 0x000fe20000010100 */
[----:B------:R-:W-:Y:S02]  /*5900*/  FSETP.GE.FTZ.AND P0, PT, R219, RZ, PT ;  /* 0x000000ffdb00720b */ /* 0x000fe40003f16000 */
[----:B------:R-:W-:Y:S01]  /*5910*/  FSETP.GE.FTZ.AND P1, PT, R220, RZ, PT ;  /* 0x000000ffdc00720b */ /* 0x000fe20003f36000 */
[----:B------:R-:W-:Y:S01]  /*5920*/  FMUL.FTZ R154, R154, R64 ;  /* 0x000000409a9a7220 */ /* 0x000fe20000410000 */
[----:B------:R-:W-:Y:S01]  /*5930*/  FSEL R7, R7, R144, P0 ;  /* 0x0000009007077208 */ /* 0x000fe20000000000 */
[----:B------:R-:W-:Y:S01]  /*5940*/  FMUL.FTZ R146, R152, R146 ;  /* 0x0000009298927220 */ /* 0x000fe20000410000 */
[----:B------:R-:W-:Y:S02]  /*5950*/  FSETP.GE.FTZ.AND P0, PT, R214, RZ, PT ;  /* 0x000000ffd600720b */ /* 0x000fe40003f16000 */
[-C--:B------:R-:W-:Y:S01]  /*5960*/  FSEL R6, R6, R144.reuse, P1 ;  /* 0x0000009006067208 */ /* 0x080fe20000800000 */
        /* <DEDUP_REMOVED lines=9> */
[----:B------:R-:W-:Y:S02]  /*5a00*/  FSETP.GE.FTZ.AND P1, PT, R210, RZ, PT ;  /* 0x000000ffd200720b */ /* 0x000fe40003f36000 */
[----:B------:R-:W-:Y:S01]  /*5a10*/  FSEL R23, R23, R144, P0 ;  /* 0x0000009017177208 */ /* 0x000fe20000000000 */
[----:B------:R-:W-:Y:S01]  /*5a20*/  FMUL.FTZ R64, R215, R18 ;  /* 0x00000012d7407220 */ /* 0x000fe20000410000 */
[----:B------:R-:W-:Y:S02]  /*5a30*/  FSETP.GE.FTZ.AND P0, PT, R194, RZ, PT ;  /* 0x000000ffc200720b */ /* 0x000fe40003f16000 */
        /* <DEDUP_REMOVED lines=11> */
[----:B------:R-:W-:Y:S01]  /*5af0*/  FSETP.GE.FTZ.AND P0, PT, R167, RZ, PT ;  /* 0x000000ffa700720b */ /* 0x000fe20003f16000 */
[----:B--2---:R-:W-:Y:S01]  /*5b00*/  FADD.FTZ R10, -R0, R10 ;  /* 0x0000000a000a7221 */ /* 0x004fe20000010100 */
[-C--:B------:R-:W-:Y:S01]  /*5b10*/  FSEL R38, R38, R144.reuse, P1 ;  /* 0x0000009026267208 */ /* 0x080fe20000800000 */
[C---:B------:R-:W-:Y:S01]  /*5b20*/  FADD.FTZ R26, -R0.reuse, R26 ;  /* 0x0000001a001a7221 */ /* 0x040fe20000010100 */
        /* <DEDUP_REMOVED lines=8> */
[----:B------:R-:W-:Y:S02]  /*5bb0*/  FSETP.GE.FTZ.AND P1, PT, R149, RZ, PT ;  /* 0x000000ff9500720b */ /* 0x000fe40003f36000 */
[----:B------:R-:W-:Y:S01]  /*5bc0*/  FSEL R6, R6, R144, P3 ;  /* 0x0000009006067208 */ /* 0x000fe20001800000 */
[----:B------:R-:W-:Y:S01]  /*5bd0*/  FMUL.FTZ R50, R169, R50 ;  /* 0x00000032a9327220 */ /* 0x000fe20000410000 */
[-C--:B------:R-:W-:Y:S02]  /*5be0*/  FSEL R5, R5, R144.reuse, P2 ;  /* 0x0000009005057208 */ /* 0x080fe40001000000 */
[----:B------:R-:W-:Y:S01]  /*5bf0*/  FSEL R7, R7, R144, P4 ;  /* 0x0000009007077208 */ /* 0x000fe20002000000 */
[----:B------:R-:W-:Y:S01]  /*5c00*/  FMUL.FTZ R160, R160, R6 ;  /* 0x00000006a0a07220 */ /* 0x000fe20000410000 */
[----:B------:R-:W-:Y:S01]  /*5c10*/  FSETP.GE.FTZ.AND P2, PT, R221, RZ, PT ;  /* 0x000000ffdd00720b */ /* 0x000fe20003f56000 */
[----:B------:R-:W-:Y:S01]  /*5c20*/  FMUL.FTZ R153, R153, R5 ;  /* 0x0000000599997220 */ /* 0x000fe20000410000 */
[----:B------:R-:W-:Y:S01]  /*5c30*/  FSETP.GE.FTZ.AND P3, PT, R222, RZ, PT ;  /* 0x000000ffde00720b */ /* 0x000fe20003f76000 */
[----:B------:R-:W-:Y:S01]  /*5c40*/  FMUL.FTZ R161, R161, R7 ;  /* 0x00000007a1a17220 */ /* 0x000fe20000410000 */
[----:B------:R-:W-:Y:S01]  /*5c50*/  FSETP.GE.FTZ.AND P4, PT, R224, RZ, PT ;  /* 0x000000ffe000720b */ /* 0x000fe20003f96000 */
[----:B------:R-:W-:Y:S01]  /*5c60*/  @P1 FADD.FTZ R144, -R144, R67 ;  /* 0x0000004390901221 */ /* 0x000fe20000010100 */
[----:B------:R-:W-:Y:S03]  /*5c70*/  FSETP.GE.FTZ.AND P1, PT, R216, RZ, PT ;  /* 0x000000ffd800720b */ /* 0x000fe60003f36000 */
[----:B------:R-:W-:Y:S02]  /*5c80*/  FMUL.FTZ R144, R149, R144 ;  /* 0x0000009095907220 */ /* 0x000fe40000410000 */
[C---:B---3--:R-:W-:Y:S02]  /*5c90*/  FADD.FTZ R4, -R2.reuse, R8 ;  /* 0x0000000802047221 */ /* 0x048fe40000010100 */
[C---:B------:R-:W-:Y:S02]  /*5ca0*/  FADD.FTZ R6, -R2.reuse, R13 ;  /* 0x0000000d02067221 */ /* 0x040fe40000010100 */
[----:B------:R-:W-:Y:S01]  /*5cb0*/  FADD.FTZ R5, -R2, R24 ;  /* 0x0000001802057221 */ /* 0x000fe20000010100 */
[-C--:B------:R-:W-:Y:S01]  /*5cc0*/  FSEL R4, R4, R2.reuse, P0 ;  /* 0x0000000204047208 */ /* 0x080fe20000000000 */
[C---:B------:R-:W-:Y:S01]  /*5cd0*/  FADD.FTZ R7, -R2.reuse, R12 ;  /* 0x0000000c02077221 */ /* 0x040fe20000010100 */
[----:B------:R-:W-:Y:S01]  /*5ce0*/  FSETP.GE.FTZ.AND P0, PT, R213, RZ, PT ;  /* 0x000000ffd500720b */ /* 0x000fe20003f16000 */
[----:B------:R-:W-:Y:S01]  /*5cf0*/  FADD.FTZ R8, -R2, R9 ;  /* 0x0000000902087221 */ /* 0x000fe20000010100 */
[----:B------:R-:W-:Y:S01]  /*5d00*/  FSEL R6, R6, R2, P2 ;  /* 0x0000000206067208 */ /* 0x000fe20001000000 */
[----:B------:R-:W-:Y:S01]  /*5d10*/  FMUL.FTZ R19, R223, R4 ;  /* 0x00000004df137220 */ /* 0x000fe20000410000 */
[-C--:B------:R-:W-:Y:S01]  /*5d20*/  FSEL R5, R5, R2.reuse, P1 ;  /* 0x0000000205057208 */ /* 0x080fe20000800000 */
        /* <DEDUP_REMOVED lines=9> */
[----:B------:R-:W-:Y:S01]  /*5dc0*/  FSETP.GE.FTZ.AND P1, PT, R192, RZ, PT ;  /* 0x000000ffc000720b */ /* 0x000fe20003f36000 */
[----:B------:R-:W-:Y:S01]  /*5dd0*/  FMUL.FTZ R48, R213, R4 ;  /* 0x00000004d5307220 */ /* 0x000fe20000410000 */
[-C--:B------:R-:W-:Y:S01]  /*5de0*/  FSEL R8, R8, R2.reuse, P4 ;  /* 0x0000000208087208 */ /* 0x080fe20002000000 */
[----:B------:R-:W-:Y:S01]  /*5df0*/  FADD.FTZ R4, -R2, R44 ;  /* 0x0000002c02047221 */ /* 0x000fe20000010100 */
[-C--:B------:R-:W-:Y:S01]  /*5e00*/  FSEL R6, R6, R2.reuse, P2 ;  /* 0x0000000206067208 */ /* 0x080fe20001000000 */
[----:B------:R-:W-:Y:S01]  /*5e10*/  FADD.FTZ R56, -R2, R56 ;  /* 0x0000003802387221 */ /* 0x000fe20000010100 */
[----:B------:R-:W-:Y:S01]  /*5e20*/  FSETP.GE.FTZ.AND P2, PT, R166, RZ, PT ;  /* 0x000000ffa600720b */ /* 0x000fe20003f56000 */
[----:B------:R-:W-:Y:S01]  /*5e30*/  FMUL.FTZ R18, R222, R7 ;  /* 0x00000007de127220 */ /* 0x000fe20000410000 */
[-C--:B------:R-:W-:Y:S01]  /*5e40*/  FSEL R4, R4, R2.reuse, P0 ;  /* 0x0000000204047208 */ /* 0x080fe20000000000 */
[C---:B------:R-:W-:Y:S01]  /*5e50*/  FADD.FTZ R7, -R2.reuse, R29 ;  /* 0x0000001d02077221 */ /* 0x040fe20000010100 */
[----:B------:R-:W-:Y:S01]  /*5e60*/  FSETP.GE.FTZ.AND P0, PT, R155, RZ, PT ;  /* 0x000000ff9b00720b */ /* 0x000fe20003f16000 */
[C---:B------:R-:W-:Y:S01]  /*5e70*/  FADD.FTZ R57, -R2.reuse, R57 ;  /* 0x0000003902397221 */ /* 0x040fe20000010100 */
        /* <DEDUP_REMOVED lines=58> */
[C---:B------:R-:W-:Y:S01]  /*6220*/  FSETP.GE.FTZ.AND P1, PT, R199.reuse, RZ, PT ;  /* 0x000000ffc700720b */ /* 0x040fe20003f36000 */
        /* <DEDUP_REMOVED lines=58> */
.L_x_2017:
        /* <DEDUP_REMOVED lines=190> */
.L_x_2018:
[----:B------:R-:W-:Y:S01]  /*71b0*/  LDSM.16.M88.4 R32, [R174+0x14000] ;  /* 0x01400000ae20783b */ /* 0x000fe20000000200 */
[----:B------:R-:W-:Y:S01]  /*71c0*/  IMAD.IADD R144, R173, 0x1, R148 ;  /* 0x00000001ad907824 */ /* 0x000fe200078e0294 */
[----:B------:R-:W-:Y:S01]  /*71d0*/  ULOP3.LUT UR6, UR44, 0x1, URZ, 0xc0, !UPT ;  /* 0x000000012c067892 */ /* 0x000fe2000f8ec03f */
[----:B------:R-:W-:Y:S01]  /*71e0*/  IMAD.MOV.U32 R146, RZ, RZ, c[0x0][0x22c] ;  /* 0x00008b00ff927624 */ /* 0x000fe200078e00ff */
[----:B------:R-:W-:Y:S01]  /*71f0*/  @UP2 UIADD3 UR7, UP1, UR40, -0x200, URZ ;  /* 0xfffffe0028072890 */ /* 0x000fe2000ff3e03f */
[----:B------:R-:W2:Y:S01]  /*7200*/  LDSM.16.MT88.4 R16, [R0+0xc000] ;  /* 0x00c000000010783b */ /* 0x000ea20000004200 */
[----:B------:R-:W-:Y:S01]  /*7210*/  IMAD.MOV.U32 R147, RZ, RZ, 0x4 ;  /* 0x00000004ff937424 */ /* 0x000fe200078e00ff */
[----:B------:R-:W-:Y:S01]  /*7220*/  UISETP.NE.U32.AND UP0, UPT, UR6, 0x1, UPT ;  /* 0x000000010600788c */ /* 0x000fe2000bf05070 */
[----:B------:R-:W-:Y:S01]  /*7230*/  IMAD R146, R146, c[0x0][0x1c0], RZ ;  /* 0x0000700092927a24 */ /* 0x000fe200078e02ff */
[----:B------:R-:W-:Y:S01]  /*7240*/  UIADD3 UR8, UR44, -0x1, URZ ;  /* 0xffffffff2c087890 */ /* 0x000fe2000fffe03f */
[----:B------:R-:W3:Y:S01]  /*7250*/  LDSM.16.M88.4 R28, [R174+0x16000] ;  /* 0x01600000ae1c783b */ /* 0x000ee20000000200 */
[----:B------:R-:W-:Y:S01]  /*7260*/  IMAD.MOV.U32 R149, RZ, RZ, c[0x0][0x22c] ;  /* 0x00008b00ff957624 */ /* 0x000fe200078e00ff */
[----:B------:R-:W-:Y:S01]  /*7270*/  @UP2 UIADD3.X UR6, UR41, -0x1, URZ, UP1, !UPT ;  /* 0xffffffff29062890 */ /* 0x000fe20008ffe43f */
[----:B------:R-:W-:Y:S02]  /*7280*/  IMAD.SHL.U32 R146, R146, 0x8, RZ ;  /* 0x0000000892927824 */ /* 0x000fe400078e00ff */
[----:B------:R-:W4:Y:S01]  /*7290*/  LDSM.16.MT88.4 R36, [R2+0xc000] ;  /* 0x00c000000224783b */ /* 0x000f220000004200 */
[----:B------:R-:W-:Y:S02]  /*72a0*/  IMAD R149, R149, c[0x0][0x1c0], RZ ;  /* 0x0000700095957a24 */ /* 0x000fe400078e02ff */
[----:B------:R-:W-:Y:S02]  /*72b0*/  IMAD.MOV.U32 R150, RZ, RZ, c[0x0][0x22c] ;  /* 0x00008b00ff967624 */ /* 0x000fe400078e00ff */
[----:B------:R-:W-:Y:S01]  /*72c0*/  LDSM.16.M88.4 R40, [R148+0x14000] ;  /* 0x014000009428783b */ /* 0x000fe20000000200 */
[----:B------:R-:W-:Y:S02]  /*72d0*/  IMAD.SHL.U32 R149, R149, 0x10, RZ ;  /* 0x0000001095957824 */ /* 0x000fe400078e00ff */
[----:B------:R-:W-:Y:S02]  /*72e0*/  IMAD R150, R150, c[0x0][0x1c0], RZ ;  /* 0x0000700096967a24 */ /* 0x000fe400078e02ff */
[----:B------:R-:W1:Y:S01]  /*72f0*/  LDSM.16.MT88.4 R44, [R0+0xc800] ;  /* 0x00c80000002c783b */ /* 0x000e620000004200 */
[----:B------:R-:W-:Y:S02]  /*7300*/  IMAD.MOV.U32 R151, RZ, RZ, c[0x0][0x22c] ;  /* 0x00008b00ff977624 */ /* 0x000fe400078e00ff */
[----:B------:R-:W-:Y:S02]  /*7310*/  IMAD.SHL.U32 R150, R150, 0x20, RZ ;  /* 0x0000002096967824 */ /* 0x000fe400078e00ff */
[----:B------:R-:W1:Y:S01]  /*7320*/  LDSM.16.M88.4 R48, [R148+0x16000] ;  /* 0x016000009430783b */ /* 0x000e620000000200 */
[----:B------:R-:W-:Y:S04]  /*7330*/  IMAD R151, R151, c[0x0][0x1c0], RZ ;  /* 0x0000700097977a24 */ /* 0x000fe800078e02ff */
[----:B------:R-:W1:Y:S01]  /*7340*/  LDSM.16.MT88.4 R52, [R2+0xc800] ;  /* 0x00c800000234783b */ /* 0x000e620000004200 */
[----:B------:R-:W-:Y:S04]  /*7350*/  IMAD R151, R151, 0x30, RZ ;  /* 0x0000003097977824 */ /* 0x000fe800078e02ff */
        /* <DEDUP_REMOVED lines=89> */
[CC--:B------:R-:W-:Y:S01]  /*78f0*/  LEA R38, P1, R146.reuse, R184.reuse, 0x2 ;  /* 0x000000b892267211 */ /* 0x0c0fe200078210ff */
[-C--:B----4-:R-:W-:Y:S05]  /*7900*/  HMMA.16816.F32.BF16 R4, R40, R52.reuse, R4 ;  /* 0x000000342804723c */ /* 0x090fea0000041804 */
[----:B------:R-:W-:Y:S02]  /*7910*/  LEA.HI.X.SX32 R39, R146, R185, 0x2, P1 ;  /* 0x000000b992277211 */ /* 0x000fe400008f16ff */
[----:B------:R-:W-:Y:S01]  /*7920*/  @P0 IADD3 R36, R250, -0x80, RZ ;  /* 0xffffff80fa240810 */ /* 0x000fe20007ffe0ff */
[C---:B-1----:R-:W-:Y:S04]  /*7930*/  HMMA.16816.F32.BF16 R8, R56.reuse, R52, R8 ;  /* 0x000000343808723c */ /* 0x042fe80000041808 */
[----:B------:R-:W-:Y:S01]  /*7940*/  @P0 IMAD.WIDE R36, R36, R147, UR40 ;  /* 0x0000002824240e25 */ /* 0x000fe2000f8e0293 */
[----:B------:R-:W-:Y:S02]  /*7950*/  @UP2 UMOV UR40, UR7 ;  /* 0x0000000700282c82 */ /* 0x000fe40008000000 */
[----:B------:R-:W-:Y:S01]  /*7960*/  @UP2 UMOV UR41, UR6 ;  /* 0x0000000600292c82 */ /* 0x000fe20008000000 */
[-C--:B------:R-:W-:Y:S01]  /*7970*/  HMMA.16816.F32.BF16 R12, R56, R54.reuse, R12 ;  /* 0x00000036380c723c */ /* 0x080fe2000004180c */
[----:B------:R1:W5:Y:S03]  /*7980*/  @P0 LDG.E R249, [R36.64] ;  /* 0x0000002224f90981 */ /* 0x000366000c1e1900 */
[----:B------:R-:W-:Y:S02]  /*7990*/  IMAD.MOV.U32 R147, RZ, RZ, c[0x0][0x22c] ;  /* 0x00008b00ff937624 */ /* 0x000fe400078e00ff */
[----:B------:R1:W5:Y:S02]  /*79a0*/  @P0 LDG.E R248, [R36.64+0x20] ;  /* 0x0000202224f80981 */ /* 0x000364000c1e1900 */
[C---:B------:R-:W-:Y:S03]  /*79b0*/  HMMA.16816.F32.BF16 R16, R40.reuse, R54, R16 ;  /* 0x000000362810723c */ /* 0x040fe60000041810 */
[----:B------:R1:W5:Y:S01]  /*79c0*/  @P0 LDG.E R247, [R36.64+0x100] ;  /* 0x0001002224f70981 */ /* 0x000362000c1e1900 */
[----:B------:R-:W-:Y:S04]  /*79d0*/  IMAD R147, R147, c[0x0][0x1c0], RZ ;  /* 0x0000700093937a24 */ /* 0x000fe800078e02ff */
[-C--:B------:R-:W-:Y:S01]  /*79e0*/  HMMA.16816.F32.BF16 R20, R40, R60.reuse, R20 ;  /* 0x0000003c2814723c */ /* 0x080fe20000041814 */
[----:B------:R1:W5:Y:S03]  /*79f0*/  @P0 LDG.E R246, [R36.64+0x120] ;  /* 0x0001202224f60981 */ /* 0x000366000c1e1900 */
[-C--:B------:R-:W-:Y:S01]  /*7a00*/  LEA R44, P0, R149, R184.reuse, 0x2 ;  /* 0x000000b8952c7211 */ /* 0x080fe200078010ff */
[----:B------:R-:W-:Y:S01]  /*7a10*/  IMAD R147, R147, 0x18, RZ ;  /* 0x0000001893937824 */ /* 0x000fe200078e02ff */
[----:B------:R2:W-:Y:S02]  /*7a20*/  RED.E.ADD.F32.FTZ.RN.STRONG.GPU [R184.64], R4 ;  /* 0x00000004b800798e */ /* 0x0005e4000c10e7a2 */
[C---:B------:R-:W-:Y:S03]  /*7a30*/  HMMA.16816.F32.BF16 R24, R56.reuse, R60, R24 ;  /* 0x0000003c3818723c */ /* 0x040fe60000041818 */
[----:B------:R3:W-:Y:S01]  /*7a40*/  RED.E.ADD.F32.FTZ.RN.STRONG.GPU [R38.64], R5 ;  /* 0x000000052600798e */ /* 0x0007e2000c10e7a2 */
[-C--:B------:R-:W-:Y:S04]  /*7a50*/  LEA.HI.X.SX32 R45, R149, R185.reuse, 0x2, P0 ;  /* 0x000000b9952d7211 */ /* 0x080fe800000f16ff */
[-C--:B------:R-:W-:Y:S01]  /*7a60*/  HMMA.16816.F32.BF16 R28, R56, R62.reuse, R28 ;  /* 0x0000003e381c723c */ /* 0x080fe2000004181c */
[----:B------:R4:W-:Y:S07]  /*7a70*/  RED.E.ADD.F32.FTZ.RN.STRONG.GPU [R44.64], R6 ;  /* 0x000000062c00798e */ /* 0x0009ee000c10e7a2 */
[----:B------:R-:W-:Y:S07]  /*7a80*/  HMMA.16816.F32.BF16 R32, R40, R62, R32 ;  /* 0x0000003e2820723c */ /* 0x000fee0000041820 */
[CC--:B------:R-:W-:Y:S01]  /*7a90*/  LEA R40, P1, R147.reuse, R184.reuse, 0x2 ;  /* 0x000000b893287211 */ /* 0x0c0fe200078210ff */
[----:B------:R-:W-:Y:S01]  /*7aa0*/  IMAD.MOV.U32 R42, RZ, RZ, c[0x0][0x22c] ;  /* 0x00008b00ff2a7624 */ /* 0x000fe200078e00ff */
[CC--:B--2---:R-:W-:Y:S03]  /*7ab0*/  LEA R4, P0, R150.reuse, R184.reuse, 0x2 ;  /* 0x000000b896047211 */ /* 0x0c4fe600078010ff */
[-C--:B------:R-:W-:Y:S01]  /*7ac0*/  LEA.HI.X.SX32 R41, R147, R185.reuse, 0x2, P1 ;  /* 0x000000b993297211 */ /* 0x080fe200008f16ff */
[----:B------:R-:W-:Y:S01]  /*7ad0*/  IMAD.MOV.U32 R147, RZ, RZ, c[0x0][0x22c] ;  /* 0x00008b00ff937624 */ /* 0x000fe200078e00ff */
[-C--:B---3--:R-:W-:Y:S01]  /*7ae0*/  LEA.HI.X.SX32 R5, R150, R185.reuse, 0x2, P0 ;  /* 0x000000b996057211 */ /* 0x088fe200000f16ff */
[----:B------:R-:W-:Y:S02]  /*7af0*/  IMAD.MOV.U32 R150, RZ, RZ, c[0x0][0x22c] ;  /* 0x00008b00ff967624 */ /* 0x000fe400078e00ff */
[----:B------:R2:W-:Y:S01]  /*7b00*/  RED.E.ADD.F32.FTZ.RN.STRONG.GPU [R40.64], R7 ;  /* 0x000000072800798e */ /* 0x0005e2000c10e7a2 */
[----:B------:R-:W-:Y:S01]  /*7b10*/  IMAD R147, R147, c[0x0][0x1c0], RZ ;  /* 0x0000700093937a24 */ /* 0x000fe200078e02ff */
[-C--:B----4-:R-:W-:Y:S01]  /*7b20*/  LEA R6, P0, R151, R184.reuse, 0x2 ;  /* 0x000000b897067211 */ /* 0x090fe200078010ff */
[----:B------:R-:W-:Y:S02]  /*7b30*/  IMAD R150, R150, c[0x0][0x1c0], RZ ;  /* 0x0000700096967a24 */ /* 0x000fe400078e02ff */
[----:B------:R3:W-:Y:S01]  /*7b40*/  RED.E.ADD.F32.FTZ.RN.STRONG.GPU [R4.64], R8 ;  /* 0x000000080400798e */ /* 0x0007e2000c10e7a2 */
[----:B------:R-:W-:Y:S02]  /*7b50*/  IMAD R147, R147, 0x28, RZ ;  /* 0x0000002893937824 */ /* 0x000fe400078e02ff */
[----:B------:R-:W-:Y:S02]  /*7b60*/  IMAD R150, R150, 0x38, RZ ;  /* 0x0000003896967824 */ /* 0x000fe400078e02ff */
[----:B------:R-:W-:Y:S01]  /*7b70*/  IMAD R42, R42, c[0x0][0x1c0], RZ ;  /* 0x000070002a2a7a24 */ /* 0x000fe200078e02ff */
[CC--:B-1----:R-:W-:Y:S03]  /*7b80*/  LEA R36, P1, R147.reuse, R184.reuse, 0x2 ;  /* 0x000000b893247211 */ /* 0x0c2fe600078210ff */
[----:B------:R-:W-:Y:S01]  /*7b90*/  IMAD R42, R42, 0x68, RZ ;  /* 0x000000682a2a7824 */ /* 0x000fe200078e02ff */
[-C--:B------:R-:W-:Y:S01]  /*7ba0*/  LEA.HI.X.SX32 R37, R147, R185.reuse, 0x2, P1 ;  /* 0x000000b993257211 */ /* 0x080fe200008f16ff */
[----:B------:R-:W-:Y:S04]  /*7bb0*/  IMAD.MOV.U32 R147, RZ, RZ, c[0x0][0x22c] ;  /* 0x00008b00ff937624 */ /* 0x000fe800078e00ff */
[----:B------:R1:W-:Y:S01]  /*7bc0*/  RED.E.ADD.F32.FTZ.RN.STRONG.GPU [R36.64], R9 ;  /* 0x000000092400798e */ /* 0x0003e2000c10e7a2 */
[----:B------:R-:W-:Y:S04]  /*7bd0*/  IMAD R147, R147, c[0x0][0x1c0], RZ ;  /* 0x0000700093937a24 */ /* 0x000fe800078e02ff */
[----:B------:R-:W-:Y:S01]  /*7be0*/  IMAD.SHL.U32 R147, R147, 0x40, RZ ;  /* 0x0000004093937824 */ /* 0x000fe200078e00ff */
[-C--:B--2---:R-:W-:Y:S02]  /*7bf0*/  LEA.HI.X.SX32 R7, R151, R185.reuse, 0x2, P0 ;  /* 0x000000b997077211 */ /* 0x084fe400000f16ff */
[----:B------:R-:W-:Y:S03]  /*7c00*/  IADD3 R41, R149, 0x20, RZ ;  /* 0x0000002095297810 */ /* 0x000fe60007ffe0ff */
[----:B------:R2:W-:Y:S01]  /*7c10*/  RED.E.ADD.F32.FTZ.RN.STRONG.GPU [R6.64], R10 ;  /* 0x0000000a0600798e */ /* 0x0005e2000c10e7a2 */
[CC--:B---3--:R-:W-:Y:S02]  /*7c20*/  LEA R4, P1, R150.reuse, R184.reuse, 0x2 ;  /* 0x000000b896047211 */ /* 0x0c8fe400078210ff */
[CC--:B------:R-:W-:Y:S02]  /*7c30*/  LEA R8, P0, R147.reuse, R184.reuse, 0x2 ;  /* 0x000000b893087211 */ /* 0x0c0fe400078010ff */
[-C--:B------:R-:W-:Y:S01]  /*7c40*/  LEA.HI.X.SX32 R5, R150, R185.reuse, 0x2, P1 ;  /* 0x000000b996057211 */ /* 0x080fe200008f16ff */
[----:B------:R-:W-:Y:S04]  /*7c50*/  IMAD.MOV.U32 R150, RZ, RZ, c[0x0][0x22c] ;  /* 0x00008b00ff967624 */ /* 0x000fe800078e00ff */
[----:B------:R3:W-:Y:S01]  /*7c60*/  RED.E.ADD.F32.FTZ.RN.STRONG.GPU [R4.64], R11 ;  /* 0x0000000b0400798e */ /* 0x0007e2000c10e7a2 */
[----:B------:R-:W-:Y:S01]  /*7c70*/  IMAD R150, R150, c[0x0][0x1c0], RZ ;  /* 0x0000700096967a24 */ /* 0x000fe200078e02ff */
[-C--:B-1----:R-:W-:Y:S03]  /*7c80*/  LEA.HI.X.SX32 R9, R147, R185.reuse, 0x2, P0 ;  /* 0x000000b993097211 */ /* 0x082fe600000f16ff */
[----:B------:R-:W4:Y:S01]  /*7c90*/  LDL R37, [R1+0x18] ;  /* 0x0000180001257983 */ /* 0x000f220000100800 */
[----:B------:R-:W-:Y:S02]  /*7ca0*/  IMAD.MOV.U32 R147, RZ, RZ, c[0x0][0x22c] ;  /* 0x00008b00ff937624 */ /* 0x000fe400078e00ff */
[----:B------:R-:W-:Y:S02]  /*7cb0*/  IMAD.SHL.U32 R150, R150, 0x10, RZ ;  /* 0x0000001096967824 */ /* 0x000fe400078e00ff */
[----:B------:R1:W-:Y:S01]  /*7cc0*/  RED.E.ADD.F32.FTZ.RN.STRONG.GPU [R8.64], R16 ;  /* 0x000000100800798e */ /* 0x0003e2000c10e7a2 */
[----:B------:R-:W-:Y:S02]  /*7cd0*/  IMAD R147, R147, c[0x0][0x1c0], RZ ;  /* 0x0000700093937a24 */ /* 0x000fe400078e02ff */
[----:B------:R-:W-:Y:S02]  /*7ce0*/  IADD3 R40, R150, 0x20, RZ ;  /* 0x0000002096287810 */ /* 0x000fe40007ffe0ff */
[----:B------:R-:W4:Y:S01]  /*7cf0*/  LDL R36, [R1+0x14] ;  /* 0x0000140001247983 */ /* 0x000f220000100800 */
[CC--:B--2---:R-:W-:Y:S01]  /*7d00*/  LEA R6, P1, R0.reuse, R184.reuse, 0x2 ;  /* 0x000000b800067211 */ /* 0x0c4fe200078210ff */
[----:B------:R-:W-:Y:S03]  /*7d10*/  IMAD.SHL.U32 R147, R147, 0x8, RZ ;  /* 0x0000000893937824 */ /* 0x000fe600078e00ff */
[-C--:B------:R-:W-:Y:S01]  /*7d20*/  LEA.HI.X.SX32 R7, R0, R185.reuse, 0x2, P1 ;  /* 0x000000b900077211 */ /* 0x080fe200008f16ff */
[----:B------:R-:W-:Y:S02]  /*7d30*/  IMAD.MOV.U32 R0, RZ, RZ, c[0x0][0x22c] ;  /* 0x00008b00ff007624 */ /* 0x000fe400078e00ff */
[C---:B------:R-:W-:Y:S02]  /*7d40*/  IMAD.IADD R41, R147.reuse, 0x1, R41 ;  /* 0x0000000193297824 */ /* 0x040fe400078e0229 */
[----:B------:R2:W-:Y:S01]  /*7d50*/  RED.E.ADD.F32.FTZ.RN.STRONG.GPU [R6.64], R17 ;  /* 0x000000110600798e */ /* 0x0005e2000c10e7a2 */
[----:B------:R-:W-:Y:S01]  /*7d60*/  IMAD R0, R0, c[0x0][0x1c0], RZ ;  /* 0x0000700000007a24 */ /* 0x000fe200078e02ff */
[-C--:B---3--:R-:W-:Y:S01]  /*7d70*/  LEA R4, P0, R2, R184.reuse, 0x2 ;  /* 0x000000b802047211 */ /* 0x088fe200078010ff */
[----:B------:R-:W-:Y:S02]  /*7d80*/  IMAD.IADD R41, R147, 0x1, R41 ;  /* 0x0000000193297824 */ /* 0x000fe400078e0229 */
[----:B------:R-:W-:Y:S01]  /*7d90*/  IMAD R0, R0, 0x58, RZ ;  /* 0x0000005800007824 */ /* 0x000fe200078e02ff */
[-C--:B------:R-:W-:Y:S01]  /*7da0*/  LEA.HI.X.SX32 R5, R2, R185.reuse, 0x2, P0 ;  /* 0x000000b902057211 */ /* 0x080fe200000f16ff */
[----:B------:R-:W-:Y:S01]  /*7db0*/  IMAD.MOV.U32 R2, RZ, RZ, c[0x0][0x22c] ;  /* 0x00008b00ff027624 */ /* 0x000fe200078e00ff */
[-C--:B------:R-:W-:Y:S03]  /*7dc0*/  LEA R10, P0, R46, R184.reuse, 0x2 ;  /* 0x000000b82e0a7211 */ /* 0x080fe600078010ff */
[----:B------:R3:W-:Y:S01]  /*7dd0*/  RED.E.ADD.F32.FTZ.RN.STRONG.GPU [R4.64], R18 ;  /* 0x000000120400798e */ /* 0x0007e2000c10e7a2 */
[-C--:B-1----:R-:W-:Y:S01]  /*7de0*/  LEA R16, P1, R0, R184.reuse, 0x2 ;  /* 0x000000b800107211 */ /* 0x082fe200078210ff */
[----:B------:R-:W-:Y:S01]  /*7df0*/  IMAD R2, R2, c[0x0][0x1c0], RZ ;  /* 0x0000700002027a24 */ /* 0x000fe200078e02ff */
[-C--:B------:R-:W-:Y:S02]  /*7e00*/  LEA.HI.X.SX32 R11, R46, R185.reuse, 0x2, P0 ;  /* 0x000000b92e0b7211 */ /* 0x080fe400000f16ff */
[-C--:B------:R-:W-:Y:S01]  /*7e10*/  LEA R8, P2, R42, R184.reuse, 0x2 ;  /* 0x000000b82a087211 */ /* 0x080fe200078410ff */
[----:B------:R-:W-:Y:S03]  /*7e20*/  IMAD R2, R2, 0x70, RZ ;  /* 0x0000007002027824 */ /* 0x000fe600078e02ff */
[-C--:B------:R-:W-:Y:S02]  /*7e30*/  LEA.HI.X.SX32 R9, R42, R185.reuse, 0x2, P2 ;  /* 0x000000b92a097211 */ /* 0x080fe400010f16ff */
[----:B------:R-:W-:Y:S02]  /*7e40*/  IADD3 R42, R149, 0x20, RZ ;  /* 0x00000020952a7810 */ /* 0x000fe40007ffe0ff */
[-C--:B--2---:R-:W-:Y:S01]  /*7e50*/  LEA.HI.X.SX32 R17, R0, R185.reuse, 0x2, P1 ;  /* 0x000000b900117211 */ /* 0x084fe200008f16ff */
[----:B------:R-:W-:Y:S01]  /*7e60*/  IMAD.MOV.U32 R0, RZ, RZ, c[0x0][0x22c] ;  /* 0x00008b00ff007624 */ /* 0x000fe200078e00ff */
[-C--:B------:R-:W-:Y:S01]  /*7e70*/  LEA R6, P1, R2, R184.reuse, 0x2 ;  /* 0x000000b802067211 */ /* 0x080fe200078210ff */
[----:B------:R-:W-:Y:S02]  /*7e80*/  IMAD.IADD R42, R147, 0x1, R42 ;  /* 0x00000001932a7824 */ /* 0x000fe400078e022a */
[----:B------:R1:W-:Y:S01]  /*7e90*/  RED.E.ADD.F32.FTZ.RN.STRONG.GPU [R16.64], R19 ;  /* 0x000000131000798e */ /* 0x0003e2000c10e7a2 */
[----:B------:R-:W-:Y:S01]  /*7ea0*/  IMAD R0, R0, c[0x0][0x1c0], RZ ;  /* 0x0000700000007a24 */ /* 0x000fe200078e02ff */
[-C--:B------:R-:W-:Y:S03]  /*7eb0*/  LEA.HI.X.SX32 R7, R2, R185.reuse, 0x2, P1 ;  /* 0x000000b902077211 */ /* 0x080fe600008f16ff */
[----:B------:R-:W-:Y:S01]  /*7ec0*/  IMAD R0, R0, 0x78, RZ ;  /* 0x0000007800007824 */ /* 0x000fe200078e02ff */
[----:B---3--:R-:W2:Y:S04]  /*7ed0*/  LDL R18, [R1+0x10] ;  /* 0x0000100001127983 */ /* 0x008ea80000100800 */
[CC--:B------:R-:W-:Y:S01]  /*7ee0*/  LEA R4, P0, R0.reuse, R184.reuse, 0x2 ;  /* 0x000000b800047211 */ /* 0x0c0fe200078010ff */
[----:B------:R-:W3:Y:S03]  /*7ef0*/  LDL R2, [R1] ;  /* 0x0000000001027983 */ /* 0x000ee60000100800 */
[-C--:B------:R-:W-:Y:S02]  /*7f00*/  LEA.HI.X.SX32 R5, R0, R185.reuse, 0x2, P0 ;  /* 0x000000b900057211 */ /* 0x080fe400000f16ff */
[----:B------:R-:W3:Y:S05]  /*7f10*/  LDL R0, [R1+0x4] ;  /* 0x0000040001007983 */ /* 0x000eea0000100800 */
[----:B------:R-:W-:Y:S05]  /*7f20*/  RED.E.ADD.F32.FTZ.RN.STRONG.GPU [R10.64], R12 ;  /* 0x0000000c0a00798e */ /* 0x000fea000c10e7a2 */
[----:B------:R1:W-:Y:S05]  /*7f30*/  RED.E.ADD.F32.FTZ.RN.STRONG.GPU [R8.64], R13 ;  /* 0x0000000d0800798e */ /* 0x0003ea000c10e7a2 */
[----:B-1----:R-:W3:Y:S05]  /*7f40*/  LDL R17, [R1+0xc] ;  /* 0x00000c0001117983 */ /* 0x002eea0000100800 */
[----:B------:R-:W3:Y:S05]  /*7f50*/  LDL R16, [R1+0x8] ;  /* 0x0000080001107983 */ /* 0x000eea0000100800 */
[----:B------:R1:W-:Y:S05]  /*7f60*/  RED.E.ADD.F32.FTZ.RN.STRONG.GPU [R6.64], R14 ;  /* 0x0000000e0600798e */ /* 0x0003ea000c10e7a2 */
[----:B------:R1:W-:Y:S05]  /*7f70*/  RED.E.ADD.F32.FTZ.RN.STRONG.GPU [R4.64], R15 ;  /* 0x0000000f0400798e */ /* 0x0003ea000c10e7a2 */
[----:B------:R-:W-:Y:S01]  /*7f80*/  RED.E.ADD.F32.FTZ.RN.STRONG.GPU [R184.64+0x80], R20 ;  /* 0x00008014b800798e */ /* 0x000fe2000c10e7a2 */
[CC--:B------:R-:W-:Y:S04]  /*7f90*/  LEA R8, P1, R40.reuse, R184.reuse, 0x2 ;  /* 0x000000b828087211 */ /* 0x0c0fe800078210ff */
[----:B------:R-:W-:Y:S01]  /*7fa0*/  RED.E.ADD.F32.FTZ.RN.STRONG.GPU [R38.64+0x80], R21 ;  /* 0x000080152600798e */ /* 0x000fe2000c10e7a2 */
[-C--:B------:R-:W-:Y:S02]  /*7fb0*/  LEA.HI.X.SX32 R9, R40, R185.reuse, 0x2, P1 ;  /* 0x000000b928097211 */ /* 0x080fe400008f16ff */
[----:B------:R-:W-:Y:S03]  /*7fc0*/  IADD3 R40, R149, 0x20, RZ ;  /* 0x0000002095287810 */ /* 0x000fe60007ffe0ff */
[----:B------:R1:W-:Y:S02]  /*7fd0*/  RED.E.ADD.F32.FTZ.RN.STRONG.GPU [R8.64], R22 ;  /* 0x000000160800798e */ /* 0x0003e4000c10e7a2 */
[C---:B------:R-:W-:Y:S01]  /*7fe0*/  IMAD.IADD R40, R147.reuse, 0x1, R40 ;  /* 0x0000000193287824 */ /* 0x040fe200078e0228 */
[CC--:B-1----:R-:W-:Y:S03]  /*7ff0*/  LEA R6, P0, R42.reuse, R184.reuse, 0x2 ;  /* 0x000000b82a067211 */ /* 0x0c2fe600078010ff */
[C---:B------:R-:W-:Y:S01]  /*8000*/  IMAD.IADD R40, R147.reuse, 0x1, R40 ;  /* 0x0000000193287824 */ /* 0x040fe200078e0228 */
[-C--:B------:R-:W-:Y:S03]  /*8010*/  LEA.HI.X.SX32 R7, R42, R185.reuse, 0x2, P0 ;  /* 0x000000b92a077211 */ /* 0x080fe600000f16ff */
[----:B------:R-:W-:Y:S01]  /*8020*/  IMAD.IADD R40, R147, 0x1, R40 ;  /* 0x0000000193287824 */ /* 0x000fe200078e0228 */
[CC--:B------:R-:W-:Y:S01]  /*8030*/  LEA R4, P1, R41.reuse, R184.reuse, 0x2 ;  /* 0x000000b829047211 */ /* 0x0c0fe200078210ff */
[----:B------:R4:W-:Y:S03]  /*8040*/  RED.E.ADD.F32.FTZ.RN.STRONG.GPU [R6.64], R23 ;  /* 0x000000170600798e */ /* 0x0009e6000c10e7a2 */
[-C--:B------:R-:W-:Y:S02]  /*8050*/  LEA.HI.X.SX32 R5, R41, R185.reuse, 0x2, P1 ;  /* 0x000000b929057211 */ /* 0x080fe400008f16ff */
[----:B------:R-:W-:Y:S05]  /*8060*/  LDSM.16.MT88.4 R20, [R3+0x14800] ;  /* 0x014800000314783b */ /* 0x000fea0000004200 */
[----:B------:R1:W-:Y:S01]  /*8070*/  RED.E.ADD.F32.FTZ.RN.STRONG.GPU [R4.64], R24 ;  /* 0x000000180400798e */ /* 0x0003e2000c10e7a2 */
[CC--:B------:R-:W-:Y:S04]  /*8080*/  LEA R8, P0, R40.reuse, R184.reuse, 0x2 ;  /* 0x000000b828087211 */ /* 0x0c0fe800078010ff */
[-C--:B------:R-:W-:Y:S05]  /*8090*/  LEA.HI.X.SX32 R9, R40, R185.reuse, 0x2, P0 ;  /* 0x000000b928097211 */ /* 0x080fea00000f16ff */
[----:B------:R2:W-:Y:S01]  /*80a0*/  RED.E.ADD.F32.FTZ.RN.STRONG.GPU [R8.64], R25 ;  /* 0x000000190800798e */ /* 0x0005e2000c10e7a2 */
[CC--:B----4-:R-:W-:Y:S04]  /*80b0*/  LEA R6, P1, R37.reuse, R184.reuse, 0x2 ;  /* 0x000000b825067211 */ /* 0x0d0fe800078210ff */
[-C--:B------:R-:W-:Y:S05]  /*80c0*/  LEA.HI.X.SX32 R7, R37, R185.reuse, 0x2, P1 ;  /* 0x000000b925077211 */ /* 0x080fea00008f16ff */
[----:B------:R4:W-:Y:S01]  /*80d0*/  RED.E.ADD.F32.FTZ.RN.STRONG.GPU [R6.64], R26 ;  /* 0x0000001a0600798e */ /* 0x0009e2000c10e7a2 */
[CC--:B-1----:R-:W-:Y:S04]  /*80e0*/  LEA R4, P0, R36.reuse, R184.reuse, 0x2 ;  /* 0x000000b824047211 */ /* 0x0c2fe800078010ff */
[-C--:B------:R-:W-:Y:S02]  /*80f0*/  LEA.HI.X.SX32 R5, R36, R185.reuse, 0x2, P0 ;  /* 0x000000b924057211 */ /* 0x080fe400000f16ff */
[----:B------:R-:W-:Y:S05]  /*8100*/  LDSM.16.MT88.4 R36, [R3+0x19000] ;  /* 0x019000000324783b */ /* 0x000fea0000004200 */
[----:B------:R1:W-:Y:S05]  /*8110*/  RED.E.ADD.F32.FTZ.RN.STRONG.GPU [R4.64], R27 ;  /* 0x0000001b0400798e */ /* 0x0003ea000c10e7a2 */
[----:B------:R-:W-:Y:S01]  /*8120*/  LDSM.16.MT88.4 R24, [R172+0x800] ;  /* 0x00080000ac18783b */ /* 0x000fe20000004200 */
[CC--:B--2---:R-:W-:Y:S04]  /*8130*/  LEA R8, P1, R18.reuse, R184.reuse, 0x2 ;  /* 0x000000b812087211 */ /* 0x0c4fe800078210ff */
[-C--:B------:R-:W-:Y:S02]  /*8140*/  LEA.HI.X.SX32 R9, R18, R185.reuse, 0x2, P1 ;  /* 0x000000b912097211 */ /* 0x080fe400008f16ff */
[CC--:B---3--:R-:W-:Y:S03]  /*8150*/  LEA R10, P3, R2.reuse, R184.reuse, 0x2 ;  /* 0x000000b8020a7211 */ /* 0x0c8fe600078610ff */
[----:B------:R2:W-:Y:S01]  /*8160*/  RED.E.ADD.F32.FTZ.RN.STRONG.GPU [R8.64], R32 ;  /* 0x000000200800798e */ /* 0x0005e2000c10e7a2 */
[-C--:B------:R-:W-:Y:S02]  /*8170*/  LEA.HI.X.SX32 R11, R2, R185.reuse, 0x2, P3 ;  /* 0x000000b9020b7211 */ /* 0x080fe400018f16ff */
[CC--:B----4-:R-:W-:Y:S04]  /*8180*/  LEA R6, P0, R17.reuse, R184.reuse, 0x2 ;  /* 0x000000b811067211 */ /* 0x0d0fe800078010ff */
[-C--:B------:R-:W-:Y:S02]  /*8190*/  LEA.HI.X.SX32 R7, R17, R185.reuse, 0x2, P0 ;  /* 0x000000b911077211 */ /* 0x080fe400000f16ff */
[-C--:B-1----:R-:W-:Y:S02]  /*81a0*/  LEA R4, P1, R16, R184.reuse, 0x2 ;  /* 0x000000b810047211 */ /* 0x082fe400078210ff */
[-C--:B------:R-:W-:Y:S01]  /*81b0*/  LEA R12, P0, R0, R184.reuse, 0x2 ;  /* 0x000000b8000c7211 */ /* 0x080fe200078010ff */
[----:B------:R1:W-:Y:S01]  /*81c0*/  RED.E.ADD.F32.FTZ.RN.STRONG.GPU [R6.64], R33 ;  /* 0x000000210600798e */ /* 0x0003e2000c10e7a2 */
[-C--:B------:R-:W-:Y:S02]  /*81d0*/  LEA.HI.X.SX32 R5, R16, R185.reuse, 0x2, P1 ;  /* 0x000000b910057211 */ /* 0x080fe400008f16ff */
[-C--:B------:R-:W-:Y:S01]  /*81e0*/  LEA.HI.X.SX32 R13, R0, R185.reuse, 0x2, P0 ;  /* 0x000000b9000d7211 */ /* 0x080fe200000f16ff */
[----:B------:R-:W-:Y:S01]  /*81f0*/  IMAD.IADD R0, R146, 0x1, R251 ;  /* 0x0000000192007824 */ /* 0x000fe200078e02fb */
[CC--:B--2---:R-:W-:Y:S01]  /*8200*/  LEA R8, P2, R252.reuse, R184.reuse, 0x2 ;  /* 0x000000b8fc087211 */ /* 0x0c4fe200078410ff */
[----:B------:R2:W-:Y:S03]  /*8210*/  RED.E.ADD.F32.FTZ.RN.STRONG.GPU [R4.64], R34 ;  /* 0x000000220400798e */ /* 0x0005e6000c10e7a2 */
[-C--:B------:R-:W-:Y:S02]  /*8220*/  LEA.HI.X.SX32 R9, R252, R185.reuse, 0x2, P2 ;  /* 0x000000b9fc097211 */ /* 0x080fe400010f16ff */
[----:B------:R-:W-:Y:S05]  /*8230*/  RED.E.ADD.F32.FTZ.RN.STRONG.GPU [R12.64], R35 ;  /* 0x000000230c00798e */ /* 0x000fea000c10e7a2 */
[----:B------:R-:W-:Y:S05]  /*8240*/  RED.E.ADD.F32.FTZ.RN.STRONG.GPU [R10.64], R28 ;  /* 0x0000001c0a00798e */ /* 0x000fea000c10e7a2 */
[----:B------:R-:W-:Y:S05]  /*8250*/  RED.E.ADD.F32.FTZ.RN.STRONG.GPU [R8.64], R29 ;  /* 0x0000001d0800798e */ /* 0x000fea000c10e7a2 */
[----:B------:R-:W-:Y:S01]  /*8260*/  LDSM.16.MT88.4 R8, [R172] ;  /* 0x00000000ac08783b */ /* 0x000fe20000004200 */
[CC--:B-1----:R-:W-:Y:S04]  /*8270*/  LEA R6, P1, R251.reuse, R184.reuse, 0x2 ;  /* 0x000000b8fb067211 */ /* 0x0c2fe800078210ff */
[-C--:B------:R-:W-:Y:S01]  /*8280*/  LEA.HI.X.SX32 R7, R251, R185.reuse, 0x2, P1 ;  /* 0x000000b9fb077211 */ /* 0x080fe200008f16ff */
[----:B------:R-:W-:Y:S01]  /*8290*/  LDSM.16.MT88.4 R12, [R3+0x18000] ;  /* 0x01800000030c783b */ /* 0x000fe20000004200 */
[C---:B--2---:R-:W-:Y:S02]  /*82a0*/  LEA R4, P0, R0.reuse, R184, 0x2 ;  /* 0x000000b800047211 */ /* 0x044fe400078010ff */
[----:B------:R-:W-:Y:S01]  /*82b0*/  ISETP.LT.AND P1, PT, RZ, UR44, PT ;  /* 0x0000002cff007c0c */ /* 0x000fe2000bf21270 */
[----:B------:R-:W-:Y:S01]  /*82c0*/  UMOV UR44, UR8 ;  /* 0x00000008002c7c82 */ /* 0x000fe20008000000 */
[----:B------:R-:W-:Y:S01]  /*82d0*/  LEA.HI.X.SX32 R5, R0, R185, 0x2, P0 ;  /* 0x000000b900057211 */ /* 0x000fe200000f16ff */
[----:B------:R-:W-:Y:S01]  /*82e0*/  RED.E.ADD.F32.FTZ.RN.STRONG.GPU [R6.64], R30 ;  /* 0x0000001e0600798e */ /* 0x000fe2000c10e7a2 */
[----:B------:R-:W-:Y:S01]  /*82f0*/  IMAD.IADD R0, R173, 0x1, R172 ;  /* 0x00000001ad007824 */ /* 0x000fe200078e02ac */
[----:B------:R-:W-:Y:S01]  /*8300*/  PLOP3.LUT P0, PT, PT, PT, UP0, 0x80, 0x0 ;  /* 0x000000000000781c */ /* 0x000fe20003f0f008 */
[----:B------:R-:W-:Y:S02]  /*8310*/  @UP2 UIADD3 UR4, UP0, UR4, -0x200, URZ ;  /* 0xfffffe0004042890 */ /* 0x000fe4000ff1e03f */
[----:B------:R-:W-:Y:S02]  /*8320*/  RED.E.ADD.F32.FTZ.RN.STRONG.GPU [R4.64], R31 ;  /* 0x0000001f0400798e */ /* 0x000fe4000c10e7a2 */
[----:B------:R-:W-:Y:S03]  /*8330*/  @UP2 UIADD3.X UR5, UR5, -0x1, URZ, UP0, !UPT ;  /* 0xffffffff05052890 */ /* 0x000fe600087fe43f */
        /* <DEDUP_REMOVED lines=95> */
.L_x_2016:
[----:B------:R-:W2:Y:S04]  /*8930*/  LDL R31, [R1+0x30] ;  /* 0x00003000011f7983 */ /* 0x000ea80000100800 */
[----:B------:R-:W3:Y:S04]  /*8940*/  LDL R30, [R1+0x20] ;  /* 0x00002000011e7983 */ /* 0x000ee80000100800 */
[----:B-1----:R-:W1:Y:S01]  /*8950*/  S2R R11, SR_TID.X ;  /* 0x00000000000b7919 */ /* 0x002e620000002100 */
[----:B------:R-:W-:Y:S01]  /*8960*/  FMUL.FTZ R100, R100, c[0x0][0x2e0] ;  /* 0x0000b80064647a20 */ /* 0x000fe20000410000 */
[----:B------:R-:W-:-:S02]  /*8970*/  ULDC.64 UR6, c[0x0][0x3a0] ;  /* 0x0000e80000067ab9 */ /* 0x000fc40000000a00 */
[----:B------:R-:W4:Y:S01]  /*8980*/  LDL R46, [R1+0x64] ;  /* 0x00006400012e7983 */ /* 0x000f220000100800 */
[----:B------:R-:W-:Y:S01]  /*8990*/  FMUL.FTZ R101, R101, c[0x0][0x2e0] ;  /* 0x0000b80065657a20 */ /* 0x000fe20000410000 */
[----:B------:R-:W-:Y:S02]  /*89a0*/  ULDC.64 UR4, c[0x0][0x3a8] ;  /* 0x0000ea0000047ab9 */ /* 0x000fe40000000a00 */
        /* <DEDUP_REMOVED lines=11> */
[----:B-1----:R-:W-:-:S04]  /*8a60*/  SHF.R.S32.HI R6, RZ, 0x1f, R11 ;  /* 0x0000001fff067819 */ /* 0x002fc8000001140b */
[----:B------:R-:W-:-:S04]  /*8a70*/  LEA.HI R4, R6, R11, RZ, 0x2 ;  /* 0x0000000b06047211 */ /* 0x000fc800078f10ff */
[--C-:B------:R-:W-:Y:S02]  /*8a80*/  SHF.R.S32.HI R5, RZ, 0x2, R4.reuse ;  /* 0x00000002ff057819 */ /* 0x100fe40000011404 */
[----:B------:R-:W-:-:S04]  /*8a90*/  SHF.R.S32.HI R0, RZ, 0x1f, R4 ;  /* 0x0000001fff007819 */ /* 0x000fc80000011404 */
[----:B------:R-:W-:-:S04]  /*8aa0*/  LEA.HI R0, R0, R5, RZ, 0x3 ;  /* 0x0000000500007211 */ /* 0x000fc800078f18ff */
[----:B------:R-:W-:Y:S01]  /*8ab0*/  LOP3.LUT R2, R0, 0xfffffff8, RZ, 0xc0, !PT ;  /* 0xfffffff800027812 */ /* 0x000fe200078ec0ff */
[----:B------:R-:W1:Y:S01]  /*8ac0*/  S2R R33, SR_CTAID.Y ;  /* 0x0000000000217919 */ /* 0x000e620000002600 */
[CC--:B------:R-:W-:Y:S02]  /*8ad0*/  LEA.HI R7, R6.reuse, R11.reuse, RZ, 0x3 ;  /* 0x0000000b06077211 */ /* 0x0c0fe400078f18ff */
[----:B------:R-:W-:Y:S02]  /*8ae0*/  IADD3 R2, R5, -R2, RZ ;  /* 0x8000000205027210 */ /* 0x000fe40007ffe0ff */
[----:B------:R-:W-:Y:S02]  /*8af0*/  LEA.HI R5, R6, R11, RZ, 0x7 ;  /* 0x0000000b06057211 */ /* 0x000fe400078f38ff */
[----:B------:R-:W-:Y:S02]  /*8b00*/  SHF.R.S32.HI R0, RZ, 0x3, R7 ;  /* 0x00000003ff007819 */ /* 0x000fe40000011407 */
[----:B------:R-:W-:-:S02]  /*8b10*/  LOP3.LUT R4, R4, 0x7ffffffc, RZ, 0xc0, !PT ;  /* 0x7ffffffc04047812 */ /* 0x000fc400078ec0ff */
[----:B------:R-:W-:Y:S02]  /*8b20*/  SHF.R.S32.HI R5, RZ, 0x7, R5 ;  /* 0x00000007ff057819 */ /* 0x000fe40000011405 */
[----:B------:R-:W-:Y:S02]  /*8b30*/  SHF.L.U32 R2, R2, 0x6, RZ ;  /* 0x0000000602027819 */ /* 0x000fe400000006ff */
[----:B------:R-:W-:Y:S02]  /*8b40*/  SHF.R.S32.HI R10, RZ, 0x1f, R0 ;  /* 0x0000001fff0a7819 */ /* 0x000fe40000011400 */
[----:B------:R-:W-:Y:S01]  /*8b50*/  IADD3 R6, -R4, R11, RZ ;  /* 0x0000000b04067210 */ /* 0x000fe20007ffe1ff */
[----:B------:R-:W-:Y:S01]  /*8b60*/  IMAD.SHL.U32 R4, R5, 0x8, RZ ;  /* 0x0000000805047824 */ /* 0x000fe200078e00ff */
[----:B------:R-:W-:Y:S01]  /*8b70*/  LOP3.LUT R2, R2, 0x1c0, RZ, 0xc0, !PT ;  /* 0x000001c002027812 */ /* 0x000fe200078ec0ff */
[----:B------:R-:W-:Y:S01]  /*8b80*/  IMAD R8, R10, c[0x0][0x3a0], RZ ;  /* 0x0000e8000a087a24 */ /* 0x000fe200078e02ff */
[----:B------:R-:W-:-:S02]  /*8b90*/  SHF.L.U32 R6, R6, 0x1, RZ ;  /* 0x0000000106067819 */ /* 0x000fc400000006ff */
[----:B------:R-:W-:Y:S02]  /*8ba0*/  LOP3.LUT R4, R4, 0x8, RZ, 0xc0, !PT ;  /* 0x0000000804047812 */ /* 0x000fe400078ec0ff */
[----:B------:R-:W-:Y:S01]  /*8bb0*/  SHF.R.U32.HI R5, RZ, 0x3, R2 ;  /* 0x00000003ff057819 */ /* 0x000fe20000011602 */
[----:B------:R-:W-:-:S03]  /*8bc0*/  IMAD.WIDE.U32 R12, R0, c[0x0][0x3a0], RZ ;  /* 0x0000e800000c7a25 */ /* 0x000fc600078e00ff */
[----:B------:R-:W-:Y:S01]  /*8bd0*/  LOP3.LUT R2, R5, R2, R4, 0x1e, !PT ;  /* 0x0000000205027212 */ /* 0x000fe200078e1e04 */
[----:B------:R-:W-:Y:S01]  /*8be0*/  IMAD R8, R0, c[0x0][0x3a4], R8 ;  /* 0x0000e90000087a24 */ /* 0x000fe200078e0208 */
[----:B------:R-:W-:Y:S01]  /*8bf0*/  LOP3.LUT R7, R7, 0xfffffff8, RZ, 0xc0, !PT ;  /* 0xfffffff807077812 */ /* 0x000fe200078ec0ff */
[----:B------:R-:W-:-:S03]  /*8c00*/  FMUL.FTZ R102, R102, c[0x0][0x2e0] ;  /* 0x0000b80066667a20 */ /* 0x000fc60000410000 */
[----:B------:R-:W-:Y:S01]  /*8c10*/  IADD3 R9, R13, R8, RZ ;  /* 0x000000080d097210 */ /* 0x000fe20007ffe0ff */
[----:B------:R-:W-:Y:S02]  /*8c20*/  IMAD.MOV.U32 R8, RZ, RZ, R12 ;  /* 0x000000ffff087224 */ /* 0x000fe400078e000c */
[----:B------:R-:W-:Y:S02]  /*8c30*/  FMUL.FTZ R103, R103, c[0x0][0x2e0] ;  /* 0x0000b80067677a20 */ /* 0x000fe40000410000 */
[----:B------:R-:W-:Y:S02]  /*8c40*/  FMUL.FTZ R112, R112, c[0x0][0x2e0] ;  /* 0x0000b80070707a20 */ /* 0x000fe40000410000 */
[----:B------:R-:W-:Y:S01]  /*8c50*/  FMUL.FTZ R113, R113, c[0x0][0x2e0] ;  /* 0x0000b80071717a20 */ /* 0x000fe20000410000 */
[----:B------:R-:W-:Y:S01]  /*8c60*/  IADD3 R4, -R7, R11, RZ ;  /* 0x0000000b07047210 */ /* 0x000fe20007ffe1ff */
[----:B------:R-:W-:Y:S02]  /*8c70*/  FMUL.FTZ R114, R114, c[0x0][0x2e0] ;  /* 0x0000b80072727a20 */ /* 0x000fe40000410000 */
[----:B------:R-:W-:-:S02]  /*8c80*/  FMUL.FTZ R115, R115, c[0x0][0x2e0] ;  /* 0x0000b80073737a20 */ /* 0x000fc40000410000 */
[----:B------:R-:W-:Y:S02]  /*8c90*/  FMUL.FTZ R104, R104, c[0x0][0x2e0] ;  /* 0x0000b80068687a20 */ /* 0x000fe40000410000 */
[----:B------:R-:W-:Y:S02]  /*8ca0*/  FMUL.FTZ R105, R105, c[0x0][0x2e0] ;  /* 0x0000b80069697a20 */ /* 0x000fe40000410000 */
[----:B------:R-:W-:Y:S02]  /*8cb0*/  FMUL.FTZ R106, R106, c[0x0][0x2e0] ;  /* 0x0000b8006a6a7a20 */ /* 0x000fe40000410000 */
        /* <DEDUP_REMOVED lines=35> */
[----:B------:R-:W-:Y:S02]  /*8ef0*/  FMUL.FTZ R29, R69, c[0x0][0x2dc] ;  /* 0x0000b700451d7a20 */ /* 0x000fe40000410000 */
        /* <DEDUP_REMOVED lines=45> */
[----:B------:R-:W-:Y:S02]  /*91d0*/  F2FP.BF16.PACK_AB R19, R19, R88 ;  /* 0x000000581313723e */ /* 0x000fe400000010ff */
[----:B------:R-:W-:-:S02]  /*91e0*/  F2FP.BF16.PACK_AB R18, R18, R90 ;  /* 0x0000005a1212723e */ /* 0x000fc400000010ff */
[----:B------:R-:W-:Y:S02]  /*91f0*/  F2FP.BF16.PACK_AB R15, R15, R92 ;  /* 0x0000005c0f0f723e */ /* 0x000fe400000010ff */
[----:B------:R-:W-:Y:S02]  /*9200*/  F2FP.BF16.PACK_AB R14, R14, R94 ;  /* 0x0000005e0e0e723e */ /* 0x000fe400000010ff */
[----:B------:R-:W-:Y:S01]  /*9210*/  MOV R13, UR36 ;  /* 0x00000024000d7c02 */ /* 0x000fe20008000f00 */
[----:B--2---:R-:W-:Y:S01]  /*9220*/  IMAD R5, R31, 0x400, R6 ;  /* 0x000004001f057824 */ /* 0x004fe200078e0206 */
[----:B-1----:R-:W-:-:S04]  /*9230*/  SHF.R.S32.HI R6, RZ, 0x1f, R33 ;  /* 0x0000001fff067819 */ /* 0x002fc80000011421 */
[----:B------:R-:W-:Y:S01]  /*9240*/  IADD3 R12, R5, R2, RZ ;  /* 0x00000002050c7210 */ /* 0x000fe20007ffe0ff */
[----:B------:R-:W-:Y:S02]  /*9250*/  IMAD R2, R10, c[0x0][0x3a8], RZ ;  /* 0x0000ea000a027a24 */ /* 0x000fe400078e02ff */
[C---:B------:R-:W-:Y:S02]  /*9260*/  IMAD R31, R6.reuse, c[0x0][0x388], RZ ;  /* 0x0000e200061f7a24 */ /* 0x040fe400078e02ff */
[----:B------:R-:W-:Y:S02]  /*9270*/  IMAD R32, R6, c[0x0][0x390], RZ ;  /* 0x0000e40006207a24 */ /* 0x000fe400078e02ff */
[C---:B------:R-:W-:Y:S02]  /*9280*/  IMAD R2, R0.reuse, c[0x0][0x3ac], R2 ;  /* 0x0000eb0000027a24 */ /* 0x040fe400078e0202 */
[----:B------:R-:W-:Y:S01]  /*9290*/  IMAD.WIDE.U32 R6, R0, c[0x0][0x3a8], RZ ;  /* 0x0000ea0000067a25 */ /* 0x000fe200078e00ff */
[----:B------:R-:W-:Y:S01]  /*92a0*/  LEA R0, R12, 0xc000, 0x1 ;  /* 0x0000c0000c007811 */ /* 0x000fe200078e08ff */
[----:B------:R-:W-:Y:S01]  /*92b0*/  BAR.SYNC.DEFER_BLOCKING 0x0 ;  /* 0x0000000000007b1d */ /* 0x000fe20000010000 */
[----:B---3--:R-:W-:-:S05]  /*92c0*/  MOV R34, R30 ;  /* 0x0000001e00227202 */ /* 0x008fca0000000f00 */
[----:B------:R-:W-:Y:S04]  /*92d0*/  STS [R0], R100 ;  /* 0x0000006400007388 */ /* 0x000fe80000000800 */
[----:B------:R-:W-:Y:S04]  /*92e0*/  STS [R0+0x400], R102 ;  /* 0x0004006600007388 */ /* 0x000fe80000000800 */
[----:B----4-:R-:W-:Y:S04]  /*92f0*/  STS [R46], R112 ;  /* 0x000000702e007388 */ /* 0x010fe80000000800 */
[----:B------:R-:W-:Y:S04]  /*9300*/  STS [R45], R114 ;  /* 0x000000722d007388 */ /* 0x000fe80000000800 */
[----:B------:R-:W-:Y:S04]  /*9310*/  STS [R0+0x2000], R104 ;  /* 0x0020006800007388 */ /* 0x000fe80000000800 */
[----:B------:R-:W-:Y:S04]  /*9320*/  STS [R0+0x2400], R106 ;  /* 0x0024006a00007388 */ /* 0x000fe80000000800 */
[----:B------:R-:W-:Y:S04]  /*9330*/  STS [R44], R108 ;  /* 0x0000006c2c007388 */ /* 0x000fe80000000800 */
        /* <DEDUP_REMOVED lines=14> */
[----:B------:R1:W-:Y:S04]  /*9420*/  STS [R0+0x6400], R26 ;  /* 0x0064001a00007388 */ /* 0x0003e80000000800 */
[----:B------:R-:W-:Y:S04]  /*9430*/  STS [R44+0x4000], R23 ;  /* 0x004000172c007388 */ /* 0x000fe80000000800 */
[----:B------:R-:W-:Y:S01]  /*9440*/  STS [R43+0x4000], R22 ;  /* 0x004000162b007388 */ /* 0x000fe20000000800 */
[----:B------:R-:W-:-:S03]  /*9450*/  IMAD.U32 R30, RZ, RZ, UR36 ;  /* 0x00000024ff1e7e24 */ /* 0x000fc6000f8e00ff */
[----:B------:R-:W-:Y:S01]  /*9460*/  STS [R42+0x4000], R21 ;  /* 0x004000152a007388 */ /* 0x000fe20000000800 */
[----:B------:R-:W-:-:S03]  /*9470*/  IADD3 R7, R7, R2, RZ ;  /* 0x0000000207077210 */ /* 0x000fc60007ffe0ff */
[----:B------:R-:W-:Y:S04]  /*9480*/  STS [R41+0x4000], R20 ;  /* 0x0040001429007388 */ /* 0x000fe80000000800 */
[----:B------:R-:W-:Y:S04]  /*9490*/  STS [R40+0x4000], R17 ;  /* 0x0040001128007388 */ /* 0x000fe80000000800 */
[----:B------:R-:W-:Y:S01]  /*94a0*/  STS [R39+0x4000], R16 ;  /* 0x0040001027007388 */ /* 0x000fe20000000800 */
[----:B------:R-:W-:-:S03]  /*94b0*/  IMAD.WIDE.U32 R12, R13, c[0x0][0x3a0], R8 ;  /* 0x0000e8000d0c7a25 */ /* 0x000fc600078e0008 */
[----:B------:R-:W-:Y:S01]  /*94c0*/  STS [R38+0x4000], R19 ;  /* 0x0040001326007388 */ /* 0x000fe20000000800 */
[----:B------:R-:W-:-:S03]  /*94d0*/  IMAD.WIDE.U32 R8, R30, c[0x0][0x3a8], R6 ;  /* 0x0000ea001e087a25 */ /* 0x000fc600078e0006 */
[----:B------:R-:W-:Y:S04]  /*94e0*/  STS [R37+0x4000], R18 ;  /* 0x0040001225007388 */ /* 0x000fe80000000800 */
[----:B------:R-:W-:Y:S04]  /*94f0*/  STS [R36+0x4000], R15 ;  /* 0x0040000f24007388 */ /* 0x000fe80000000800 */
[----:B------:R-:W-:Y:S04]  /*9500*/  STS [R35+0x4000], R14 ;  /* 0x0040000e23007388 */ /* 0x000fe80000000800 */
[----:B------:R-:W2:Y:S01]  /*9510*/  S2R R30, SR_CTAID.Z ;  /* 0x00000000001e7919 */ /* 0x000ea20000002700 */
[----:B------:R-:W-:-:S02]  /*9520*/  SHF.L.U32 R4, R4, 0x3, RZ ;  /* 0x0000000304047819 */ /* 0x000fc400000006ff */
[----:B-1----:R-:W-:Y:S01]  /*9530*/  SHF.L.U32 R0, R34, 0x1, RZ ;  /* 0x0000000122007819 */ /* 0x002fe200000006ff */
[----:B------:R-:W-:Y:S01]  /*9540*/  BAR.SYNC.DEFER_BLOCKING 0x0 ;  /* 0x0000000000007b1d */ /* 0x000fe20000010000 */
[----:B------:R-:W-:Y:S01]  /*9550*/  SHF.R.S32.HI R5, RZ, 0x1f, R4 ;  /* 0x0000001fff057819 */ /* 0x000fe20000011404 */
[----:B------:R-:W-:-:S04]  /*9560*/  IMAD R31, R33, c[0x0][0x38c], R31 ;  /* 0x0000e300211f7a24 */ /* 0x000fc800078e021f */
[----:B------:R-:W-:-:S04]  /*9570*/  IMAD.WIDE.U32 R10, R33, c[0x0][0x388], R4 ;  /* 0x0000e200210a7a25 */ /* 0x000fc800078e0004 */
[C---:B------:R-:W-:Y:S02]  /*9580*/  IMAD R32, R33.reuse, c[0x0][0x394], R32 ;  /* 0x0000e50021207a24 */ /* 0x040fe400078e0220 */
[----:B------:R-:W-:Y:S01]  /*9590*/  IMAD.WIDE.U32 R4, R33, c[0x0][0x390], R4 ;  /* 0x0000e40021047a25 */ /* 0x000fe200078e0004 */
[----:B------:R-:W-:Y:S02]  /*95a0*/  MOV R6, R10 ;  /* 0x0000000a00067202 */ /* 0x000fe40000000f00 */
[----:B------:R-:W-:Y:S02]  /*95b0*/  IADD3 R7, R11, R31, RZ ;  /* 0x0000001f0b077210 */ /* 0x000fe40007ffe0ff */
[----:B--2---:R-:W-:Y:S01]  /*95c0*/  SHF.R.S32.HI R2, RZ, 0x1f, R30 ;  /* 0x0000001fff027819 */ /* 0x004fe2000001141e */
[----:B------:R-:W1:Y:S04]  /*95d0*/  LDS.128 R36, [R0+0xc000] ;  /* 0x00c0000000247984 */ /* 0x000e680000000c00 */
[----:B------:R-:W-:Y:S01]  /*95e0*/  IMAD R10, R2, c[0x0][0x3b8], RZ ;  /* 0x0000ee00020a7a24 */ /* 0x000fe200078e02ff */
[----:B------:R-:W2:Y:S01]  /*95f0*/  LDS.128 R44, [R0+0xd000] ;  /* 0x00d00000002c7984 */ /* 0x000ea20000000c00 */
[----:B------:R-:W-:-:S03]  /*9600*/  IMAD.IADD R5, R5, 0x1, R32 ;  /* 0x0000000105057824 */ /* 0x000fc600078e0220 */
[----:B------:R-:W3:Y:S01]  /*9610*/  LDS.128 R40, [R0+0xe000] ;  /* 0x00e0000000287984 */ /* 0x000ee20000000c00 */
[----:B------:R-:W-:Y:S02]  /*9620*/  IMAD R11, R2, c[0x0][0x3c0], RZ ;  /* 0x0000f000020b7a24 */ /* 0x000fe400078e02ff */
[C---:B------:R-:W-:Y:S01]  /*9630*/  IMAD R2, R30.reuse, c[0x0][0x3bc], R10 ;  /* 0x0000ef001e027a24 */ /* 0x040fe200078e020a */
[----:B------:R-:W4:Y:S01]  /*9640*/  LDS.128 R32, [R0+0xf000] ;  /* 0x00f0000000207984 */ /* 0x000f220000000c00 */
[C---:B------:R-:W-:Y:S01]  /*9650*/  IMAD.WIDE.U32 R6, R30.reuse, c[0x0][0x3b8], R6 ;  /* 0x0000ee001e067a25 */ /* 0x040fe200078e0006 */
[----:B------:R-:W-:Y:S02]  /*9660*/  UIMAD UR8, UR42, UR6, URZ ;  /* 0x000000062a0872a4 */ /* 0x000fe4000f8e023f */
[----:B------:R-:W-:Y:S01]  /*9670*/  LDS.128 R24, [R0+0x11000] ;  /* 0x0110000000187984 */ /* 0x000fe20000000c00 */
[C---:B------:R-:W-:Y:S02]  /*9680*/  IMAD R10, R30.reuse, c[0x0][0x3c4], R11 ;  /* 0x0000f1001e0a7a24 */ /* 0x040fe400078e020b */
[----:B------:R-:W-:Y:S01]  /*9690*/  IMAD.WIDE.U32 R4, R30, c[0x0][0x3c0], R4 ;  /* 0x0000f0001e047a25 */ /* 0x000fe200078e0004 */
[----:B------:R-:W-:Y:S04]  /*96a0*/  LDS.128 R20, [R0+0x12000] ;  /* 0x0120000000147984 */ /* 0x000fe80000000c00 */
[----:B------:R-:W3:Y:S01]  /*96b0*/  LDS.128 R28, [R0+0x10000] ;  /* 0x01000000001c7984 */ /* 0x000ee20000000c00 */
[----:B------:R-:W-:-:S03]  /*96c0*/  UIMAD UR8, UR36, UR7, UR8 ;  /* 0x00000007240872a4 */ /* 0x000fc6000f8e0208 */
[----:B------:R-:W4:Y:S01]  /*96d0*/  LDS.128 R16, [R0+0x13000] ;  /* 0x0130000000107984 */ /* 0x000f220000000c00 */
[----:B------:R-:W-:Y:S01]  /*96e0*/  IADD3 R7, R7, R2, RZ ;  /* 0x0000000207077210 */ /* 0x000fe20007ffe0ff */
[----:B------:R-:W-:Y:S01]  /*96f0*/  UIMAD UR42, UR42, UR4, URZ ;  /* 0x000000042a2a72a4 */ /* 0x000fe2000f8e023f */
[----:B------:R-:W-:Y:S02]  /*9700*/  IADD3 R2, P1, R6, R12, RZ ;  /* 0x0000000c06027210 */ /* 0x000fe40007f3e0ff */
[----:B------:R-:W-:Y:S01]  /*9710*/  IADD3 R6, P0, R4, R8, RZ ;  /* 0x0000000804067210 */ /* 0x000fe20007f1e0ff */
[----:B------:R-:W-:Y:S01]  /*9720*/  UIMAD UR42, UR36, UR5, UR42 ;  /* 0x00000005242a72a4 */ /* 0x000fe2000f8e022a */
        /* <DEDUP_REMOVED lines=31> */
.L_x_2013:
        /* <DEDUP_REMOVED lines=11> */
.L_x_2020:
[----:B------:R-:W-:Y:S05]  /*99d0*/  EXIT ;  /* 0x000000000000794d */ /* 0x000fea0003800000 */
.L_x_2022:
        /* <DEDUP_REMOVED lines=10> */
.L_x_2489:


//--------------------- .text._ZN5flash44flash_bwd_dq_dk_dv_loop_seqk_parallel_kernelI23Flash_bwd_kernel_traitsILi64ELi128ELi128ELi8ELi4ELi4ELi4ELb0ELb0EN7cutlass10bfloat16_tE19Flash_kernel_traitsILi64ELi128ELi128ELi8ES3_EELb0ELb0ELb0ELb0ELb1ELb1ELb1EEEvNS_16Flash_bwd_paramsE --------------------------
	.section	.text._ZN5flash44flash_bwd_dq_dk_dv_loop_seqk_parallel_kernelI23Flash_bwd_kernel_traitsILi64ELi128ELi128ELi8ELi4ELi4ELi4ELb0ELb0EN7cutlass10bfloat16_tE19Flash_kernel_traitsILi64ELi128ELi128ELi8ES3_EELb0ELb0ELb0ELb0ELb1ELb1ELb1EEEvNS_16Flash_bwd_paramsE,"ax",@progbits
	.sectioninfo	@"SHI_REGISTERS=255"
	.align	128
        .global         _ZN5flash44flash_bwd_dq_dk_dv_loop_seqk_parallel_kernelI23Flash_bwd_kernel_traitsILi64ELi128ELi128ELi8ELi4ELi4ELi4ELb0ELb0EN7cutlass10bfloat16_tE19Flash_kernel_traitsILi64ELi128ELi128ELi8ES3_EELb0ELb0ELb0ELb0ELb1ELb1ELb1EEEvNS_16Flash_bwd_paramsE
        .type           _ZN5flash44flash_bwd_dq_dk_dv_loop_seqk_parallel_kernelI23Flash_bwd_kernel_traitsILi64ELi128ELi128ELi8ELi4ELi4ELi4ELb0ELb0EN7cutlass10bfloat16_tE19Flash_kernel_traitsILi64ELi128ELi128ELi8ES3_EELb0ELb0ELb0ELb0ELb1ELb1ELb1EEEvNS_16Flash_bwd_paramsE,@function
        .size           _ZN5flash44flash_bwd_dq_dk_dv_loop_seqk_parallel_kernelI23Flash_bwd_kernel_traitsILi64ELi128ELi128ELi8ELi4ELi4ELi4ELb0ELb0EN7cutlass10bfloat16_tE19Flash_kernel_traitsILi64ELi128ELi128ELi8ES3_EELb0ELb0ELb0ELb0ELb1ELb1ELb1EEEvNS_16Flash_bwd_paramsE,(.L_x_2490 - _ZN5flash44flash_bwd_dq_dk_dv_loop_seqk_parallel_kernelI23Flash_bwd_kernel_traitsILi64ELi128ELi128ELi8ELi4ELi4ELi4ELb0ELb0EN7cutlass10bfloat16_tE19Flash_kernel_traitsILi64ELi128ELi128ELi8ES3_EELb0ELb0ELb0ELb0ELb1ELb1ELb1EEEvNS_16Flash_bwd_paramsE)
        .other          _ZN5flash44flash_bwd_dq_dk_dv_loop_seqk_parallel_kernelI23Flash_bwd_kernel_traitsILi64ELi128ELi128ELi8ELi4ELi4ELi4ELb0ELb0EN7cutlass10bfloat16_tE19Flash_kernel_traitsILi64ELi128ELi128ELi8ES3_EELb0ELb0ELb0ELb0ELb1ELb1ELb1EEEvNS_16Flash_bwd_paramsE,@"STO_CUDA_ENTRY STV_DEFAULT"
_ZN5flash44flash_bwd_dq_dk_dv_loop_seqk_parallel_kernelI23Flash_bwd_kernel_traitsILi64ELi128ELi128ELi8ELi4ELi4ELi4ELb0ELb0EN7cutlass10bfloat16_tE19Flash_kernel_traitsILi64ELi128ELi128ELi8ES3_EELb0ELb0ELb0ELb0ELb1ELb1ELb1EEEvNS_16Flash_bwd_paramsE:
.text._ZN5flash44flash_bwd_dq_dk_dv_loop_seqk_parallel_kernelI23Flash_bwd_kernel_traitsILi64ELi128ELi128ELi8ELi4ELi4ELi4ELb0ELb0EN7cutlass10bfloat16_tE19Flash_kernel_traitsILi64ELi128ELi128ELi8ES3_EELb0ELb0ELb0ELb0ELb1ELb1ELb1EEEvNS_16Flash_bwd_paramsE:
        /* <DEDUP_REMOVED lines=151> */
[--C-:B------:R-:W-:Y:S01]  /*0970*/  IMAD.IADD R5, R236, 0x1, R7.reuse ;  /* 0x00000001ec057824 */ /* 0x100fe200078e0207 */
        /* <DEDUP_REMOVED lines=37> */
.L_x_2031:
        /* <DEDUP_REMOVED lines=32> */
[----:B------:R-:W-:Y:S05]  /*0dd0*/  @P0 BRA `(.L_x_2023) ;  /* 0x0000859000000947 */ /* 0x000fea0003800000 */
        /* <DEDUP_REMOVED lines=72> */
.L_x_2024:
[----:B------:R-:W-:-:S04]  /*1260*/  UIMAD UR41, UR10, UR15, UR44 ;  /* 0x0000000f0a2972a4 */ /* 0x000fc8000f8e022c */
[----:B------:R-:W-:Y:S02]  /*1270*/  UIMAD UR41, UR41, UR14, URZ ;  /* 0x0000000e292972a4 */ /* 0x000fe4000f8e023f */
.L_x_2025:
        /* <DEDUP_REMOVED lines=231> */
[----:B------:R1:W2:Y:S04]  /*20f0*/  LDG.E R8, [R4.64] ;  /* 0x0000002604087981 */ /* 0x0002a8000c1e1900 */
[----:B------:R1:W3:Y:S04]  /*2100*/  LDG.E R7, [R4.64+0x20] ;  /* 0x0000202604077981 */ /* 0x0002e8000c1e1900 */
[----:B------:R1:W4:Y:S04]  /*2110*/  LDG.E R6, [R4.64+0x100] ;  /* 0x0001002604067981 */ /* 0x000328000c1e1900 */
[----:B-1----:R1:W5:Y:S01]  /*2120*/  LDG.E R5, [R4.64+0x120] ;  /* 0x0001202604057981 */ /* 0x002362000c1e1900 */
[----:B------:R-:W-:Y:S01]  /*2130*/  IADD3 R187, R189, 0x2000, RZ ;  /* 0x00002000bdbb7810 */ /* 0x000fe20007ffe0ff */
[----:B------:R-:W-:Y:S01]  /*2140*/  IMAD.MOV.U32 R244, RZ, RZ, R2 ;  /* 0x000000fffff47224 */ /* 0x000fe200078e0002 */
[----:B------:R-:W-:Y:S01]  /*2150*/  UMOV UR8, UR6 ;  /* 0x0000000600087c82 */ /* 0x000fe20008000000 */
[----:B------:R-:W-:Y:S01]  /*2160*/  IMAD.MOV.U32 R127, RZ, RZ, RZ ;  /* 0x000000ffff7f7224 */ /* 0x000fe200078e00ff */
[----:B------:R-:W-:-:S05]  /*2170*/  SEL R187, R187, R189, !P0 ;  /* 0x000000bdbbbb7207 */ /* 0x000fca0004000000 */
[----:B------:R-:W-:Y:S01]  /*2180*/  IMAD.SHL.U32 R187, R187, 0x2, RZ ;  /* 0x00000002bbbb7824 */ /* 0x000fe200078e00ff */
[----:B-1----:R-:W-:-:S04]  /*2190*/  IADD3 R4, R188, 0x2000, RZ ;  /* 0x00002000bc047810 */ /* 0x002fc80007ffe0ff */
[----:B------:R-:W-:-:S05]  /*21a0*/  SEL R4, R4, R188, !P0 ;  /* 0x000000bc04047207 */ /* 0x000fca0004000000 */
[----:B------:R-:W-:Y:S01]  /*21b0*/  IMAD.SHL.U32 R180, R4, 0x2, RZ ;  /* 0x0000000204b47824 */ /* 0x000fe200078e00ff */
[----:B-----5:R1:W-:Y:S04]  /*21c0*/  STL [R1], R5 ;  /* 0x0000000501007387 */ /* 0x0203e80000100800 */
[----:B----4-:R1:W-:Y:S04]  /*21d0*/  STL [R1+0x4], R6 ;  /* 0x0000040601007387 */ /* 0x0103e80000100800 */
[----:B---3--:R1:W-:Y:S04]  /*21e0*/  STL [R1+0x8], R7 ;  /* 0x0000080701007387 */ /* 0x0083e80000100800 */
[----:B--2---:R1:W-:Y:S02]  /*21f0*/  STL [R1+0xc], R8 ;  /* 0x00000c0801007387 */ /* 0x0043e40000100800 */
[----:B------:R-:W-:Y:S01]  /*2200*/  IMAD.MOV.U32 R2, RZ, RZ, c[0x0][0x22c] ;  /* 0x00008b00ff027624 */ /* 0x000fe200078e00ff */
[----:B------:R-:W-:Y:S01]  /*2210*/  SHF.L.U64.HI R0, R16, 0x2, R0 ;  /* 0x0000000210007819 */ /* 0x000fe20000010200 */
[----:B------:R-:W-:Y:S01]  /*2220*/  IMAD.SHL.U32 R182, R189, 0x2, RZ ;  /* 0x00000002bdb67824 */ /* 0x000fe200078e00ff */
[----:B------:R-:W-:Y:S01]  /*2230*/  MOV R190, 0x20 ;  /* 0x0000002000be7802 */ /* 0x000fe20000000f00 */
[----:B------:R-:W-:-:S02]  /*2240*/  IMAD R2, R2, c[0x0][0x1c0], RZ ;  /* 0x0000700002027a24 */ /* 0x000fc400078e02ff */
[----:B------:R-:W-:Y:S02]  /*2250*/  IMAD.MOV.U32 R191, RZ, RZ, 0x40 ;  /* 0x00000040ffbf7424 */ /* 0x000fe400078e00ff */
[C---:B-1----:R-:W-:Y:S01]  /*2260*/  IMAD.SHL.U32 R5, R2.reuse, 0x8, RZ ;  /* 0x0000000802057824 */ /* 0x042fe200078e00ff */
[----:B------:R-:W-:-:S04]  /*2270*/  SHF.L.U32 R4, R2, 0x4, RZ ;  /* 0x0000000402047819 */ /* 0x000fc800000006ff */
[----:B------:R-:W-:-:S04]  /*2280*/  IADD3 R4, R4, 0x20, RZ ;  /* 0x0000002004047810 */ /* 0x000fc80007ffe0ff */
[----:B------:R-:W-:Y:S02]  /*2290*/  IADD3 R2, R5, R4, RZ ;  /* 0x0000000405027210 */ /* 0x000fe40007ffe0ff */
[----:B------:R-:W-:-:S03]  /*22a0*/  SHF.L.U32 R4, R16, 0x2, RZ ;  /* 0x0000000210047819 */ /* 0x000fc600000006ff */
[----:B------:R-:W-:-:S05]  /*22b0*/  IMAD.IADD R2, R5, 0x1, R2 ;  /* 0x0000000105027824 */ /* 0x000fca00078e0202 */
[----:B------:R-:W-:-:S05]  /*22c0*/  IADD3 R2, R5, R2, RZ ;  /* 0x0000000205027210 */ /* 0x000fca0007ffe0ff */
[----:B------:R-:W-:-:S05]  /*22d0*/  IMAD.IADD R2, R5, 0x1, R2 ;  /* 0x0000000105027824 */ /* 0x000fca00078e0202 */
[----:B------:R1:W-:Y:S02]  /*22e0*/  STL [R1+0x30], R2 ;  /* 0x0000300201007387 */ /* 0x0003e40000100800 */
[----:B-1----:R-:W-:-:S05]  /*22f0*/  IADD3 R2, R5, R2, RZ ;  /* 0x0000000205027210 */ /* 0x002fca0007ffe0ff */
[----:B------:R1:W-:Y:S04]  /*2300*/  STL [R1+0x2c], R2 ;  /* 0x00002c0201007387 */ /* 0x0003e80000100800 */
[----:B------:R2:W-:Y:S01]  /*2310*/  STL [R1+0x44], R0 ;  /* 0x0000440001007387 */ /* 0x0005e20000100800 */
[----:B-1----:R-:W-:Y:S01]  /*2320*/  IMAD.IADD R2, R5, 0x1, R2 ;  /* 0x0000000105027824 */ /* 0x002fe200078e0202 */
[----:B--2---:R-:W-:-:S04]  /*2330*/  IADD3 R0, R16, -0x80, RZ ;  /* 0xffffff8010007810 */ /* 0x004fc80007ffe0ff */
[----:B------:R1:W-:Y:S04]  /*2340*/  STL [R1+0x28], R2 ;  /* 0x0000280201007387 */ /* 0x0003e80000100800 */
[----:B------:R-:W-:Y:S01]  /*2350*/  STL [R1+0x40], R4 ;  /* 0x0000400401007387 */ /* 0x000fe20000100800 */
[----:B-1----:R-:W-:-:S05]  /*2360*/  IADD3 R2, R5, R2, RZ ;  /* 0x0000000205027210 */ /* 0x002fca0007ffe0ff */
[C---:B------:R-:W-:Y:S01]  /*2370*/  IMAD.IADD R6, R5.reuse, 0x1, R2 ;  /* 0x0000000105067824 */ /* 0x040fe200078e0202 */
[----:B------:R1:W-:Y:S04]  /*2380*/  STL [R1+0x24], R2 ;  /* 0x0000240201007387 */ /* 0x0003e80000100800 */
[----:B------:R-:W-:Y:S01]  /*2390*/  STL [R1+0x20], R6 ;  /* 0x0000200601007387 */ /* 0x000fe20000100800 */
[----:B-1----:R-:W-:Y:S01]  /*23a0*/  SHF.L.U32 R2, R0, 0x2, RZ ;  /* 0x0000000200027819 */ /* 0x002fe200000006ff */
[----:B------:R-:W-:-:S04]  /*23b0*/  IMAD.IADD R0, R5, 0x1, R6 ;  /* 0x0000000105007824 */ /* 0x000fc800078e0206 */
[----:B------:R-:W-:Y:S04]  /*23c0*/  STL [R1+0x3c], R2 ;  /* 0x00003c0201007387 */ /* 0x000fe80000100800 */
[----:B------:R1:W-:Y:S02]  /*23d0*/  STL [R1+0x1c], R0 ;  /* 0x00001c0001007387 */ /* 0x0003e40000100800 */
[----:B-1----:R-:W-:-:S05]  /*23e0*/  IADD3 R0, R5, R0, RZ ;  /* 0x0000000005007210 */ /* 0x002fca0007ffe0ff */
[----:B------:R1:W-:Y:S02]  /*23f0*/  STL [R1+0x18], R0 ;  /* 0x0000180001007387 */ /* 0x0003e40000100800 */
[----:B-1----:R-:W-:-:S05]  /*2400*/  IMAD.IADD R0, R5, 0x1, R0 ;  /* 0x0000000105007824 */ /* 0x002fca00078e0200 */
[----:B------:R1:W-:Y:S02]  /*2410*/  STL [R1+0x14], R0 ;  /* 0x0000140001007387 */ /* 0x0003e40000100800 */
[----:B-1----:R-:W-:-:S05]  /*2420*/  IADD3 R0, R5, R0, RZ ;  /* 0x0000000005007210 */ /* 0x002fca0007ffe0ff */
[----:B------:R1:W-:Y:S02]  /*2430*/  STL [R1+0x10], R0 ;  /* 0x0000100001007387 */ /* 0x0003e40000100800 */
[----:B-1----:R-:W-:-:S05]  /*2440*/  IMAD.IADD R0, R5, 0x1, R0 ;  /* 0x0000000105007824 */ /* 0x002fca00078e0200 */
[----:B------:R1:W-:Y:S02]  /*2450*/  STL [R1+0x34], R0 ;  /* 0x0000340001007387 */ /* 0x0003e40000100800 */
.L_x_2029:
[----:B-1----:R-:W4:Y:S01]  /*2460*/  LDL R0, [R1+0x4c] ;  /* 0x00004c0001007983 */ /* 0x002f220000100800 */
[----:B------:R-:W-:Y:S03]  /*2470*/  UISETP.GE.AND UP2, UPT, UR46, 0x1, UPT ;  /* 0x000000012e00788c */ /* 0x000fe6000bf46270 */
[----:B------:R-:W0:Y:S08]  /*2480*/  LDGDEPBAR ;  /* 0x00000000000079af */ /* 0x000e300000000000 */
        /* <DEDUP_REMOVED lines=49> */
[----:B------:R4:W-:Y:S04]  /*27a0*/  STL [R1+0x88], R3 ;  /* 0x0000880301007387 */ /* 0x0009e80000100800 */
[----:B-1----:R-:W2:Y:S04]  /*27b0*/  LDL R69, [R1+0x8] ;  /* 0x0000080001457983 */ /* 0x002ea80000100800 */
[----:B---3--:R-:W3:Y:S04]  /*27c0*/  LDL R68, [R1+0x4] ;  /* 0x0000040001447983 */ /* 0x008ee80000100800 */
[----:B----4-:R-:W4:Y:S01]  /*27d0*/  LDL R3, [R1+0xc] ;  /* 0x00000c0001037983 */ /* 0x010f220000100800 */
[----:B------:R-:W-:Y:S04]  /*27e0*/  DEPBAR.LE SB0, 0x0 ;  /* 0x000080000000791a */ /* 0x000fe80000000000 */
[----:B------:R-:W-:Y:S08]  /*27f0*/  BAR.SYNC.DEFER_BLOCKING 0x0 ;  /* 0x0000000000007b1d */ /* 0x000ff00000010000 */
[----:B------:R-:W-:Y:S08]  /*2800*/  LDSM.16.M88.4 R64, [R187] ;  /* 0x00000000bb40783b */ /* 0x000ff00000000200 */
[----:B------:R-:W1:Y:S08]  /*2810*/  LDSM.16.M88.4 R16, [R183+0xc000] ;  /* 0x00c00000b710783b */ /* 0x000e700000000200 */
[----:B------:R-:W1:Y:S08]  /*2820*/  LDSM.16.M88.4 R60, [R187+0x2000] ;  /* 0x00200000bb3c783b */ /* 0x000e700000000200 */
[----:B------:R-:W1:Y:S08]  /*2830*/  LDSM.16.M88.4 R32, [R183+0xc800] ;  /* 0x00c80000b720783b */ /* 0x000e700000000200 */
[----:B------:R-:W1:Y:S01]  /*2840*/  LDSM.16.M88.4 R48, [R183+0xd000] ;  /* 0x00d00000b730783b */ /* 0x000e620000000200 */
[----:B------:R-:W-:Y:S07]  /*2850*/  R2P PR, R0, 0x6 ;  /* 0x0000000600007804 */ /* 0x000fee0000000000 */
[----:B------:R-:W1:Y:S01]  /*2860*/  LDSM.16.M88.4 R132, [R183+0xd800] ;  /* 0x00d80000b784783b */ /* 0x000e620000000200 */
[----:B------:R-:W-:Y:S02]  /*2870*/  SEL R2, R190, 0xffffffe0, !P1 ;  /* 0xffffffe0be027807 */ /* 0x000fe40004800000 */
[----:B------:R-:W-:Y:S02]  /*2880*/  SEL R181, R191, 0xffffffc0, !P2 ;  /* 0xffffffc0bfb57807 */ /* 0x000fe40005000000 */
[C---:B------:R-:W-:Y:S01]  /*2890*/  IADD3 R0, R187.reuse, R2, RZ ;  /* 0x00000002bb007210 */ /* 0x040fe20007ffe0ff */
[-C--:B-1----:R-:W-:Y:S02]  /*28a0*/  HMMA.16816.F32.BF16 R4, R64, R16.reuse, RZ ;  /* 0x000000104004723c */ /* 0x082fe400000418ff */
[----:B------:R-:W-:Y:S01]  /*28b0*/  LDSM.16.M88.4 R140, [R186+0xc000] ;  /* 0x00c00000ba8c783b */ /* 0x000fe20000000200 */
[----:B------:R-:W-:Y:S05]  /*28c0*/  IADD3 R160, R187, R181, RZ ;  /* 0x000000b5bba07210 */ /* 0x000fea0007ffe0ff */
[C---:B------:R-:W-:Y:S02]  /*28d0*/  HMMA.16816.F32.BF16 R8, R60.reuse, R16, RZ ;  /* 0x000000103c08723c */ /* 0x040fe400000418ff */
[----:B------:R-:W1:Y:S06]  /*28e0*/  LDSM.16.M88.4 R136, [R0] ;  /* 0x000000000088783b */ /* 0x000e6c0000000200 */
[-C--:B------:R-:W-:Y:S02]  /*28f0*/  HMMA.16816.F32.BF16 R12, R60, R18.reuse, RZ ;  /* 0x000000123c0c723c */ /* 0x080fe400000418ff */
[----:B------:R1:W1:Y:S06]  /*2900*/  LDSM.16.M88.4 R144, [R0+0x2000] ;  /* 0x002000000090783b */ /* 0x00026c0000000200 */
[C---:B------:R-:W-:Y:S02]  /*2910*/  HMMA.16816.F32.BF16 R16, R64.reuse, R18, RZ ;  /* 0x000000124010723c */ /* 0x040fe400000418ff */
[----:B------:R-:W1:Y:S06]  /*2920*/  LDSM.16.M88.4 R148, [R186+0xc800] ;  /* 0x00c80000ba94783b */ /* 0x000e6c0000000200 */
[-C--:B------:R-:W-:Y:S02]  /*2930*/  HMMA.16816.F32.BF16 R20, R64, R32.reuse, RZ ;  /* 0x000000204014723c */ /* 0x080fe400000418ff */
[----:B------:R-:W-:Y:S06]  /*2940*/  LDSM.16.M88.4 R152, [R160] ;  /* 0x00000000a098783b */ /* 0x000fec0000000200 */
[C---:B------:R-:W-:Y:S02]  /*2950*/  HMMA.16816.F32.BF16 R24, R60.reuse, R32, RZ ;  /* 0x000000203c18723c */ /* 0x040fe400000418ff */
[----:B------:R-:W-:Y:S02]  /*2960*/  LDSM.16.M88.4 R156, [R184+0xc000] ;  /* 0x00c00000b89c783b */ /* 0x000fe40000000200 */
[----:B-1----:R-:W-:Y:S04]  /*2970*/  IADD3 R0, R181, R0, RZ ;  /* 0x00000000b5007210 */ /* 0x002fe80007ffe0ff */
[-C--:B------:R-:W-:Y:S02]  /*2980*/  HMMA.16816.F32.BF16 R28, R60, R34.reuse, RZ ;  /* 0x000000223c1c723c */ /* 0x080fe400000418ff */
[----:B------:R-:W-:Y:S06]  /*2990*/  LDSM.16.M88.4 R160, [R160+0x2000] ;  /* 0x00200000a0a0783b */ /* 0x000fec0000000200 */
[C---:B------:R-:W-:Y:S02]  /*29a0*/  HMMA.16816.F32.BF16 R32, R64.reuse, R34, RZ ;  /* 0x000000224020723c */ /* 0x040fe400000418ff */
[----:B------:R-:W-:Y:S06]  /*29b0*/  LDSM.16.M88.4 R164, [R184+0xc800] ;  /* 0x00c80000b8a4783b */ /* 0x000fec0000000200 */
[-C--:B------:R-:W-:Y:S02]  /*29c0*/  HMMA.16816.F32.BF16 R36, R64, R48.reuse, RZ ;  /* 0x000000304024723c */ /* 0x080fe400000418ff */
[----:B------:R-:W-:Y:S06]  /*29d0*/  LDSM.16.M88.4 R168, [R184+0xd800] ;  /* 0x00d80000b8a8783b */ /* 0x000fec0000000200 */
[C---:B------:R-:W-:Y:S02]  /*29e0*/  HMMA.16816.F32.BF16 R40, R60.reuse, R48, RZ ;  /* 0x000000303c28723c */ /* 0x040fe400000418ff */
[----:B------:R-:W-:Y:S06]  /*29f0*/  LDSM.16.M88.4 R176, [R185+0xc000] ;  /* 0x00c00000b9b0783b */ /* 0x000fec0000000200 */
[-C--:B------:R-:W-:Y:S02]  /*2a00*/  HMMA.16816.F32.BF16 R44, R60, R50.reuse, RZ ;  /* 0x000000323c2c723c */ /* 0x080fe400000418ff */
[----:B------:R-:W-:Y:S06]  /*2a10*/  LDSM.16.M88.4 R172, [R0] ;  /* 0x0000000000ac783b */ /* 0x000fec0000000200 */
[C---:B------:R-:W-:Y:S08]  /*2a20*/  HMMA.16816.F32.BF16 R48, R64.reuse, R50, RZ ;  /* 0x000000324030723c */ /* 0x040ff000000418ff */
[-C--:B------:R-:W-:Y:S08]  /*2a30*/  HMMA.16816.F32.BF16 R52, R64, R132.reuse, RZ ;  /* 0x000000844034723c */ /* 0x080ff000000418ff */
[C---:B------:R-:W-:Y:S08]  /*2a40*/  HMMA.16816.F32.BF16 R56, R60.reuse, R132, RZ ;  /* 0x000000843c38723c */ /* 0x040ff000000418ff */
[-C--:B------:R-:W-:Y:S08]  /*2a50*/  HMMA.16816.F32.BF16 R60, R60, R134.reuse, RZ ;  /* 0x000000863c3c723c */ /* 0x080ff000000418ff */
[----:B------:R-:W-:Y:S01]  /*2a60*/  HMMA.16816.F32.BF16 R64, R64, R134, RZ ;  /* 0x000000864040723c */ /* 0x000fe200000418ff */
[----:B------:R-:W1:Y:S07]  /*2a70*/  LDSM.16.M88.4 R132, [R186+0xd000] ;  /* 0x00d00000ba84783b */ /* 0x000e6e0000000200 */
[-C--:B------:R-:W-:Y:S08]  /*2a80*/  HMMA.16816.F32.BF16 R4, R136, R140.reuse, R4 ;  /* 0x0000008c8804723c */ /* 0x080ff00000041804 */
[C---:B------:R-:W-:Y:S08]  /*2a90*/  HMMA.16816.F32.BF16 R8, R144.reuse, R140, R8 ;  /* 0x0000008c9008723c */ /* 0x040ff00000041808 */
[-C--:B------:R-:W-:Y:S08]  /*2aa0*/  HMMA.16816.F32.BF16 R12, R144, R142.reuse, R12 ;  /* 0x0000008e900c723c */ /* 0x080ff0000004180c */
[C---:B------:R-:W-:Y:S01]  /*2ab0*/  HMMA.16816.F32.BF16 R16, R136.reuse, R142, R16 ;  /* 0x0000008e8810723c */ /* 0x040fe20000041810 */
[----:B------:R-:W2:Y:S07]  /*2ac0*/  LDSM.16.M88.4 R140, [R186+0xd800] ;  /* 0x00d80000ba8c783b */ /* 0x000eae0000000200 */
[-C--:B------:R-:W-:Y:S08]  /*2ad0*/  HMMA.16816.F32.BF16 R20, R136, R148.reuse, R20 ;  /* 0x000000948814723c */ /* 0x080ff00000041814 */
[C---:B------:R-:W-:Y:S08]  /*2ae0*/  HMMA.16816.F32.BF16 R24, R144.reuse, R148, R24 ;  /* 0x000000949018723c */ /* 0x040ff00000041818 */
[-C--:B------:R-:W-:Y:S08]  /*2af0*/  HMMA.16816.F32.BF16 R28, R144, R150.reuse, R28 ;  /* 0x00000096901c723c */ /* 0x080ff0000004181c */
[C---:B------:R-:W-:Y:S01]  /*2b00*/  HMMA.16816.F32.BF16 R32, R136.reuse, R150, R32 ;  /* 0x000000968820723c */ /* 0x040fe20000041820 */
[----:B------:R-:W3:Y:S07]  /*2b10*/  LDSM.16.M88.4 R148, [R184+0xd000] ;  /* 0x00d00000b894783b */ /* 0x000eee0000000200 */
[-C--:B-1----:R-:W-:Y:S08]  /*2b20*/  HMMA.16816.F32.BF16 R36, R136, R132.reuse, R36 ;  /* 0x000000848824723c */ /* 0x082ff00000041824 */
[C---:B------:R-:W-:Y:S08]  /*2b30*/  HMMA.16816.F32.BF16 R40, R144.reuse, R132, R40 ;  /* 0x000000849028723c */ /* 0x040ff00000041828 */
[-C--:B------:R-:W-:Y:S08]  /*2b40*/  HMMA.16816.F32.BF16 R44, R144, R134.reuse, R44 ;  /* 0x00000086902c723c */ /* 0x080ff0000004182c */
[C---:B------:R-:W-:Y:S01]  /*2b50*/  HMMA.16816.F32.BF16 R48, R136.reuse, R134, R48 ;  /* 0x000000868830723c */ /* 0x040fe20000041830 */
[----:B------:R-:W1:Y:S03]  /*2b60*/  LDSM.16.M88.4 R132, [R0+0x2000] ;  /* 0x002000000084783b */ /* 0x000e660000000200 */
[----:B----4-:R-:W-:Y:S04]  /*2b70*/  FSETP.NEU.FTZ.AND P0, PT, R3, -INF , PT ;  /* 0xff8000000300780b */ /* 0x010fe80003f1d000 */
        /* <DEDUP_REMOVED lines=12> */
[-C--:B---3--:R-:W-:Y:S08]  /*2c40*/  HMMA.16816.F32.BF16 R36, R152, R148.reuse, R36 ;  /* 0x000000949824723c */ /* 0x088ff00000041824 */
[C---:B------:R-:W-:Y:S07]  /*2c50*/  HMMA.16816.F32.BF16 R40, R160.reuse, R148, R40 ;  /* 0x00000094a028723c */ /* 0x040fee0000041828 */
[----:B------:R-:W-:Y:S01]  /*2c60*/  IADD3 R148, R182, R2, RZ ;  /* 0x00000002b6947210 */ /* 0x000fe20007ffe0ff */
[-C--:B------:R-:W-:Y:S08]  /*2c70*/  HMMA.16816.F32.BF16 R44, R160, R150.reuse, R44 ;  /* 0x00000096a02c723c */ /* 0x080ff0000004182c */
[C---:B------:R-:W-:Y:S01]  /*2c80*/  HMMA.16816.F32.BF16 R48, R152.reuse, R150, R48 ;  /* 0x000000969830723c */ /* 0x040fe20000041830 */
[----:B------:R-:W2:Y:S07]  /*2c90*/  LDL R150, [R1+0x40] ;  /* 0x0000400001967983 */ /* 0x000eae0000100800 */
        /* <DEDUP_REMOVED lines=27> */
[----:B------:R-:W-:Y:S02]  /*2e50*/  FMUL.FTZ R11, R11, c[0x0][0x2ec] ;  /* 0x0000bb000b0b7a20 */ /* 0x000fe40000410000 */
[----:B---3--:R-:W-:Y:S02]  /*2e60*/  FMUL.FTZ R10, R3, 1.4426950216293334961 ;  /* 0x3fb8aa3b030a7820 */ /* 0x008fe40000410000 */
[----:B------:R-:W3:Y:S03]  /*2e70*/  LDL R3, [R1] ;  /* 0x0000000001037983 */ /* 0x000ee60000100800 */
[----:B------:R-:W-:Y:S02]  /*2e80*/  FSEL R10, R10, RZ, P0 ;  /* 0x000000ff0a0a7208 */ /* 0x000fe40000000000 */
[----:B------:R-:W-:Y:S01]  /*2e90*/  MUFU.TANH R94, R12 ;  /* 0x0000000c005e7308 */ /* 0x000fe20000002400 */
[C---:B------:R-:W-:Y:S02]  /*2ea0*/  FSETP.NEU.FTZ.AND P0, PT, R69.reuse, -INF , PT ;  /* 0xff8000004500780b */ /* 0x040fe40003f1d000 */
[--C-:B-1----:R-:W-:Y:S02]  /*2eb0*/  FFMA.FTZ R0, R196, c[0x0][0x23c], -R10.reuse ;  /* 0x00008f00c4007a23 */ /* 0x102fe4000001080a */
[----:B----4-:R-:W-:Y:S05]  /*2ec0*/  FMUL.FTZ R9, R69, 1.4426950216293334961 ;  /* 0x3fb8aa3b45097820 */ /* 0x010fea0000410000 */
[----:B------:R1:W-:Y:S01]  /*2ed0*/  MUFU.EX2 R169, R0 ;  /* 0x0000000000a97308 */ /* 0x0003e20000000800 */
[----:B------:R-:W-:Y:S02]  /*2ee0*/  FSEL R9, R9, RZ, P0 ;  /* 0x000000ff09097208 */ /* 0x000fe40000000000 */
[----:B------:R-:W-:Y:S07]  /*2ef0*/  FSETP.NEU.FTZ.AND P0, PT, R68, -INF , PT ;  /* 0xff8000004400780b */ /* 0x000fee0003f1d000 */
[----:B------:R-:W-:Y:S10]  /*2f00*/  MUFU.TANH R93, R13 ;  /* 0x0000000d005d7308 */ /* 0x000ff40000002400 */
[----:B------:R-:W4:Y:S01]  /*2f10*/  MUFU.TANH R110, R6 ;  /* 0x00000006006e7308 */ /* 0x000f220000002400 */
[----:B-1----:R-:W-:Y:S09]  /*2f20*/  FFMA.FTZ R0, R197, c[0x0][0x23c], -R10 ;  /* 0x00008f00c5007a23 */ /* 0x002ff2000001080a */
[----:B------:R-:W-:Y:S10]  /*2f30*/  MUFU.TANH R78, R14 ;  /* 0x0000000e004e7308 */ /* 0x000ff40000002400 */
[----:B------:R1:W1:Y:S10]  /*2f40*/  MUFU.TANH R109, R7 ;  /* 0x00000007006d7308 */ /* 0x0002740000002400 */
[----:B------:R-:W-:Y:S10]  /*2f50*/  MUFU.TANH R77, R15 ;  /* 0x0000000f004d7308 */ /* 0x000ff40000002400 */
[----:B------:R4:W-:Y:S01]  /*2f60*/  MUFU.EX2 R166, R0 ;  /* 0x0000000000a67308 */ /* 0x0009e20000000800 */
[----:B-1----:R-:W1:Y:S09]  /*2f70*/  LDSM.16.M88.4 R4, [R185+0xc800] ;  /* 0x00c80000b904783b */ /* 0x002e720000000200 */
[----:B------:R-:W-:Y:S10]  /*2f80*/  MUFU.TANH R79, R11 ;  /* 0x0000000b004f7308 */ /* 0x000ff40000002400 */
[----:B------:R1:W1:Y:S01]  /*2f90*/  MUFU.TANH R96, R8 ;  /* 0x0000000800607308 */ /* 0x0002620000002400 */
[--C-:B----4-:R-:W-:Y:S09]  /*2fa0*/  FFMA.FTZ R0, R110, c[0x0][0x23c], -R9.reuse ;  /* 0x00008f006e007a23 */ /* 0x110ff20000010809 */
[----:B------:R4:W-:Y:S10]  /*2fb0*/  MUFU.EX2 R213, R0 ;  /* 0x0000000000d57308 */ /* 0x0009f40000000800 */
[----:B------:R-:W2:Y:S01]  /*2fc0*/  MUFU.TANH R151, R16 ;  /* 0x0000001000977308 */ /* 0x000ea20000002400 */
[-C--:B-1----:R-:W-:Y:S03]  /*2fd0*/  HMMA.16816.F32.BF16 R20, R172, R4.reuse, R20 ;  /* 0x00000004ac14723c */ /* 0x082fe60000041814 */
[----:B------:R-:W-:Y:S06]  /*2fe0*/  FMUL.FTZ R8, R68, 1.4426950216293334961 ;  /* 0x3fb8aa3b44087820 */ /* 0x000fec0000410000 */
[----:B------:R-:W1:Y:S01]  /*2ff0*/  MUFU.TANH R149, R17 ;  /* 0x0000001100957308 */ /* 0x000e620000002400 */
[C---:B------:R-:W-:Y:S04]  /*3000*/  HMMA.16816.F32.BF16 R24, R132.reuse, R4, R24 ;  /* 0x000000048418723c */ /* 0x040fe80000041818 */
[--C-:B----4-:R-:W-:Y:S01]  /*3010*/  FFMA.FTZ R0, R109, c[0x0][0x23c], -R9.reuse ;  /* 0x00008f006d007a23 */ /* 0x110fe20000010809 */
[----:B------:R-:W-:Y:S04]  /*3020*/  FSEL R8, R8, RZ, P0 ;  /* 0x000000ff08087208 */ /* 0x000fe80000000000 */
[----:B------:R4:W-:Y:S01]  /*3030*/  MUFU.EX2 R212, R0 ;  /* 0x0000000000d47308 */ /* 0x0009e20000000800 */
[-C--:B------:R-:W-:Y:S03]  /*3040*/  HMMA.16816.F32.BF16 R28, R132, R6.reuse, R28 ;  /* 0x00000006841c723c */ /* 0x080fe6000004181c */
[--C-:B------:R-:W-:Y:S02]  /*3050*/  FFMA.FTZ R4, R94, c[0x0][0x23c], -R8.reuse ;  /* 0x00008f005e047a23 */ /* 0x100fe40000010808 */
[--C-:B------:R-:W-:Y:S02]  /*3060*/  FFMA.FTZ R11, R95, c[0x0][0x23c], -R8.reuse ;  /* 0x00008f005f0b7a23 */ /* 0x100fe40000010808 */
[----:B------:R-:W-:Y:S01]  /*3070*/  FMUL.FTZ R20, R20, c[0x0][0x2ec] ;  /* 0x0000bb0014147a20 */ /* 0x000fe20000410000 */
[C---:B------:R-:W-:Y:S01]  /*3080*/  HMMA.16816.F32.BF16 R32, R172.reuse, R6, R32 ;  /* 0x00000006ac20723c */ /* 0x040fe20000041820 */
[----:B------:R1:W-:Y:S03]  /*3090*/  MUFU.EX2 R221, R4 ;  /* 0x0000000400dd7308 */ /* 0x0003e60000000800 */
[----:B------:R-:W-:Y:S02]  /*30a0*/  FMUL.FTZ R21, R21, c[0x0][0x2ec] ;  /* 0x0000bb0015157a20 */ /* 0x000fe40000410000 */
[----:B------:R-:W-:Y:S02]  /*30b0*/  FMUL.FTZ R22, R22, c[0x0][0x2ec] ;  /* 0x0000bb0016167a20 */ /* 0x000fe40000410000 */
[----:B------:R-:W-:Y:S03]  /*30c0*/  FMUL.FTZ R5, R24, c[0x0][0x2ec] ;  /* 0x0000bb0018057a20 */ /* 0x000fe60000410000 */
[----:B------:R-:W-:Y:S01]  /*30d0*/  MUFU.TANH R108, R18 ;  /* 0x00000012006c7308 */ /* 0x000fe20000002400 */
[----:B------:R-:W-:Y:S02]  /*30e0*/  FMUL.FTZ R25, R25, c[0x0][0x2ec] ;  /* 0x0000bb0019197a20 */ /* 0x000fe40000410000 */
[----:B------:R-:W-:Y:S02]  /*30f0*/  FMUL.FTZ R23, R23, c[0x0][0x2ec] ;  /* 0x0000bb0017177a20 */ /* 0x000fe40000410000 */
[--C-:B----4-:R-:W-:Y:S02]  /*3100*/  FFMA.FTZ R0, R96, c[0x0][0x23c], -R8.reuse ;  /* 0x00008f0060007a23 */ /* 0x110fe40000010808 */
[----:B------:R-:W-:Y:S02]  /*3110*/  FMUL.FTZ R29, R29, c[0x0][0x2ec] ;  /* 0x0000bb001d1d7a20 */ /* 0x000fe40000410000 */
[----:B------:R-:W-:Y:S01]  /*3120*/  FMUL.FTZ R30, R30, c[0x0][0x2ec] ;  /* 0x0000bb001e1e7a20 */ /* 0x000fe20000410000 */
[----:B------:R-:W-:Y:S01]  /*3130*/  MUFU.TANH R91, R25 ;  /* 0x00000019005b7308 */ /* 0x000fe20000002400 */
[----:B------:R-:W-:Y:S02]  /*3140*/  FMUL.FTZ R31, R31, c[0x0][0x2ec] ;  /* 0x0000bb001f1f7a20 */ /* 0x000fe40000410000 */
[----:B------:R-:W-:Y:S02]  /*3150*/  FMUL.FTZ R32, R32, c[0x0][0x2ec] ;  /* 0x0000bb0020207a20 */ /* 0x000fe40000410000 */
[----:B-1----:R-:W-:Y:S02]  /*3160*/  FFMA.FTZ R4, R93, c[0x0][0x23c], -R8 ;  /* 0x00008f005d047a23 */ /* 0x002fe40000010808 */
[----:B------:R-:W-:Y:S02]  /*3170*/  FMUL.FTZ R33, R33, c[0x0][0x2ec] ;  /* 0x0000bb0021217a20 */ /* 0x000fe40000410000 */
[----:B------:R-:W-:Y:S01]  /*3180*/  FMUL.FTZ R34, R34, c[0x0][0x2ec] ;  /* 0x0000bb0022227a20 */ /* 0x000fe20000410000 */
[----:B------:R3:W-:Y:S01]  /*3190*/  MUFU.EX2 R223, R0 ;  /* 0x0000000000df7308 */ /* 0x0007e20000000800 */
[----:B------:R-:W-:Y:S02]  /*31a0*/  FMUL.FTZ R35, R35, c[0x0][0x2ec] ;  /* 0x0000bb0023237a20 */ /* 0x000fe40000410000 */
[----:B------:R-:W-:Y:S02]  /*31b0*/  FMUL.FTZ R26, R26, c[0x0][0x2ec] ;  /* 0x0000bb001a1a7a20 */ /* 0x000fe40000410000 */
[----:B------:R-:W-:Y:S05]  /*31c0*/  FMUL.FTZ R27, R27, c[0x0][0x2ec] ;  /* 0x0000bb001b1b7a20 */ /* 0x000fea0000410000 */
[----:B------:R-:W-:Y:S10]  /*31d0*/  MUFU.TANH R89, R29 ;  /* 0x0000001d00597308 */ /* 0x000ff40000002400 */
[----:B------:R1:W-:Y:S10]  /*31e0*/  MUFU.EX2 R220, R4 ;  /* 0x0000000400dc7308 */ /* 0x0003f40000000800 */
[----:B------:R-:W-:Y:S10]  /*31f0*/  MUFU.TANH R74, R30 ;  /* 0x0000001e004a7308 */ /* 0x000ff40000002400 */
[----:B------:R-:W-:Y:S10]  /*3200*/  MUFU.TANH R107, R19 ;  /* 0x00000013006b7308 */ /* 0x000ff40000002400 */
[----:B------:R-:W-:Y:S10]  /*3210*/  MUFU.TANH R73, R31 ;  /* 0x0000001f00497308 */ /* 0x000ff40000002400 */
[----:B------:R4:W-:Y:S10]  /*3220*/  MUFU.EX2 R222, R11 ;  /* 0x0000000b00de7308 */ /* 0x0009f40000000800 */
[----:B------:R-:W-:Y:S10]  /*3230*/  MUFU.TANH R76, R26 ;  /* 0x0000001a004c7308 */ /* 0x000ff40000002400 */
[----:B------:R-:W-:Y:S10]  /*3240*/  MUFU.TANH R116, R20 ;  /* 0x0000001400747308 */ /* 0x000ff40000002400 */
[----:B------:R-:W-:Y:S10]  /*3250*/  MUFU.TANH R75, R27 ;  /* 0x0000001b004b7308 */ /* 0x000ff40000002400 */
[----:B------:R-:W-:Y:S10]  /*3260*/  MUFU.TANH R92, R5 ;  /* 0x00000005005c7308 */ /* 0x000ff40000002400 */
[----:B------:R-:W1:Y:S10]  /*3270*/  MUFU.TANH R115, R21 ;  /* 0x0000001500737308 */ /* 0x000e740000002400 */
[----:B------:R-:W4:Y:S01]  /*3280*/  MUFU.TANH R106, R22 ;  /* 0x00000016006a7308 */ /* 0x000f220000002400 */
[C---:B---3--:R-:W-:Y:S01]  /*3290*/  FMUL.FTZ R0, R3.reuse, 1.4426950216293334961 ;  /* 0x3fb8aa3b03007820 */ /* 0x048fe20000410000 */
[----:B------:R-:W-:Y:S08]  /*32a0*/  FSETP.NEU.FTZ.AND P0, PT, R3, -INF , PT ;  /* 0xff8000000300780b */ /* 0x000ff00003f1d000 */
[----:B------:R-:W-:Y:S01]  /*32b0*/  MUFU.TANH R114, R32 ;  /* 0x0000002000727308 */ /* 0x000fe20000002400 */
[----:B------:R-:W-:Y:S02]  /*32c0*/  FSEL R0, R0, RZ, P0 ;  /* 0x000000ff00007208 */ /* 0x000fe40000000000 */
[----:B--2---:R-:W-:Y:S03]  /*32d0*/  IADD3 R150, P0, R150, UR8, RZ ;  /* 0x0000000896967c10 */ /* 0x004fe6000ff1e0ff */
[--C-:B-1----:R-:W-:Y:S02]  /*32e0*/  FFMA.FTZ R4, R78, c[0x0][0x23c], -R0.reuse ;  /* 0x00008f004e047a23 */ /* 0x102fe40000010800 */
[--C-:B----4-:R-:W-:Y:S02]  /*32f0*/  FFMA.FTZ R11, R80, c[0x0][0x23c], -R0.reuse ;  /* 0x00008f00500b7a23 */ /* 0x110fe40000010800 */
[----:B------:R1:W-:Y:S10]  /*3300*/  MUFU.EX2 R229, R4 ;  /* 0x0000000400e57308 */ /* 0x0003f40000000800 */
[----:B------:R2:W-:Y:S10]  /*3310*/  MUFU.EX2 R231, R11 ;  /* 0x0000000b00e77308 */ /* 0x0005f40000000800 */
[----:B------:R-:W3:Y:S01]  /*3320*/  MUFU.TANH R105, R23 ;  /* 0x0000001700697308 */ /* 0x000ee20000002400 */
[--C-:B-1----:R-:W-:Y:S09]  /*3330*/  FFMA.FTZ R4, R77, c[0x0][0x23c], -R0.reuse ;  /* 0x00008f004d047a23 */ /* 0x102ff20000010800 */
[----:B------:R1:W-:Y:S01]  /*3340*/  MUFU.EX2 R228, R4 ;  /* 0x0000000400e47308 */ /* 0x0003e20000000800 */
[----:B--2---:R-:W-:Y:S09]  /*3350*/  FFMA.FTZ R11, R79, c[0x0][0x23c], -R0 ;  /* 0x00008f004f0b7a23 */ /* 0x004ff20000010800 */
[----:B------:R2:W-:Y:S10]  /*3360*/  MUFU.EX2 R230, R11 ;  /* 0x0000000b00e67308 */ /* 0x0005f40000000800 */
[----:B------:R-:W-:Y:S01]  /*3370*/  MUFU.TANH R113, R33 ;  /* 0x0000002100717308 */ /* 0x000fe20000002400 */
[--C-:B-1----:R-:W-:Y:S09]  /*3380*/  FFMA.FTZ R4, R151, c[0x0][0x23c], -R10.reuse ;  /* 0x00008f0097047a23 */ /* 0x102ff2000001080a */
[----:B------:R1:W-:Y:S01]  /*3390*/  MUFU.EX2 R177, R4 ;  /* 0x0000000400b17308 */ /* 0x0003e20000000800 */
[----:B--2---:R-:W-:Y:S09]  /*33a0*/  FMUL.FTZ R11, R28, c[0x0][0x2ec] ;  /* 0x0000bb001c0b7a20 */ /* 0x004ff20000410000 */
[----:B------:R-:W-:Y:S10]  /*33b0*/  MUFU.TANH R104, R34 ;  /* 0x0000002200687308 */ /* 0x000ff40000002400 */
[----:B------:R2:W4:Y:S01]  /*33c0*/  MUFU.TANH R90, R11 ;  /* 0x0000000b005a7308 */ /* 0x0005220000002400 */
[--C-:B-1----:R-:W-:Y:S09]  /*33d0*/  FFMA.FTZ R4, R149, c[0x0][0x23c], -R10.reuse ;  /* 0x00008f0095047a23 */ /* 0x102ff2000001080a */
[----:B------:R1:W-:Y:S10]  /*33e0*/  MUFU.EX2 R176, R4 ;  /* 0x0000000400b07308 */ /* 0x0003f40000000800 */
[----:B------:R-:W3:Y:S01]  /*33f0*/  MUFU.TANH R103, R35 ;  /* 0x0000002300677308 */ /* 0x000ee20000002400 */
[--C-:B--2---:R-:W-:Y:S09]  /*3400*/  FFMA.FTZ R11, R115, c[0x0][0x23c], -R10.reuse ;  /* 0x00008f00730b7a23 */ /* 0x104ff2000001080a */
[----:B------:R2:W-:Y:S01]  /*3410*/  MUFU.EX2 R170, R11 ;  /* 0x0000000b00aa7308 */ /* 0x0005e20000000800 */
[--C-:B-1----:R-:W-:Y:S09]  /*3420*/  FFMA.FTZ R4, R108, c[0x0][0x23c], -R9.reuse ;  /* 0x00008f006c047a23 */ /* 0x102ff20000010809 */
[----:B------:R1:W-:Y:S01]  /*3430*/  MUFU.EX2 R203, R4 ;  /* 0x0000000400cb7308 */ /* 0x0003e20000000800 */
[--C-:B--2---:R-:W-:Y:S09]  /*3440*/  FFMA.FTZ R11, R106, c[0x0][0x23c], -R9.reuse ;  /* 0x00008f006a0b7a23 */ /* 0x104ff20000010809 */
[----:B------:R3:W-:Y:S01]  /*3450*/  MUFU.EX2 R199, R11 ;  /* 0x0000000b00c77308 */ /* 0x0007e20000000800 */
[--C-:B-1----:R-:W-:Y:S09]  /*3460*/  FFMA.FTZ R4, R107, c[0x0][0x23c], -R9.reuse ;  /* 0x00008f006b047a23 */ /* 0x102ff20000010809 */
[----:B------:R1:W-:Y:S01]  /*3470*/  MUFU.EX2 R202, R4 ;  /* 0x0000000400ca7308 */ /* 0x0003e20000000800 */
[--C-:B---3--:R-:W-:Y:S09]  /*3480*/  FFMA.FTZ R11, R105, c[0x0][0x23c], -R9.reuse ;  /* 0x00008f00690b7a23 */ /* 0x108ff20000010809 */
[----:B------:R2:W-:Y:S01]  /*3490*/  MUFU.EX2 R198, R11 ;  /* 0x0000000b00c67308 */ /* 0x0005e20000000800 */
[----:B-1----:R-:W-:Y:S09]  /*34a0*/  FFMA.FTZ R4, R116, c[0x0][0x23c], -R10 ;  /* 0x00008f0074047a23 */ /* 0x002ff2000001080a */
[----:B------:R1:W-:Y:S01]  /*34b0*/  MUFU.EX2 R171, R4 ;  /* 0x0000000400ab7308 */ /* 0x0003e20000000800 */
[--C-:B--2---:R-:W-:Y:S09]  /*34c0*/  FFMA.FTZ R11, R92, c[0x0][0x23c], -R8.reuse ;  /* 0x00008f005c0b7a23 */ /* 0x104ff20000010808 */
[----:B------:R2:W-:Y:S01]  /*34d0*/  MUFU.EX2 R215, R11 ;  /* 0x0000000b00d77308 */ /* 0x0005e20000000800 */
[----:B-1----:R-:W1:Y:S01]  /*34e0*/  LDSM.16.M88.4 R4, [R185+0xd000] ;  /* 0x00d00000b904783b */ /* 0x002e620000000200 */
[----:B--2---:R-:W-:Y:S08]  /*34f0*/  FFMA.FTZ R11, R91, c[0x0][0x23c], -R8 ;  /* 0x00008f005b0b7a23 */ /* 0x004ff00000010808 */
[----:B------:R2:W-:Y:S01]  /*3500*/  MUFU.EX2 R214, R11 ;  /* 0x0000000b00d67308 */ /* 0x0005e20000000800 */
[-C--:B-1----:R-:W-:Y:S03]  /*3510*/  HMMA.16816.F32.BF16 R36, R172, R4.reuse, R36 ;  /* 0x00000004ac24723c */ /* 0x082fe60000041824 */
[----:B--2---:R-:W-:Y:S05]  /*3520*/  FFMA.FTZ R11, R76, c[0x0][0x23c], -R0 ;  /* 0x00008f004c0b7a23 */ /* 0x004fea0000010800 */
[C---:B------:R-:W-:Y:S01]  /*3530*/  HMMA.16816.F32.BF16 R40, R132.reuse, R4, R40 ;  /* 0x000000048428723c */ /* 0x040fe20000041828 */
[----:B------:R1:W-:Y:S06]  /*3540*/  MUFU.EX2 R227, R11 ;  /* 0x0000000b00e37308 */ /* 0x0003ec0000000800 */
[----:B----4-:R-:W-:Y:S01]  /*3550*/  FFMA.FTZ R4, R90, c[0x0][0x23c], -R8 ;  /* 0x00008f005a047a23 */ /* 0x010fe20000010808 */
[-C--:B------:R-:W-:Y:S03]  /*3560*/  HMMA.16816.F32.BF16 R44, R132, R6.reuse, R44 ;  /* 0x00000006842c723c */ /* 0x080fe6000004182c */
[----:B------:R2:W-:Y:S05]  /*3570*/  MUFU.EX2 R211, R4 ;  /* 0x0000000400d37308 */ /* 0x0005ea0000000800 */
[----:B------:R-:W-:Y:S01]  /*3580*/  FMUL.FTZ R36, R36, c[0x0][0x2ec] ;  /* 0x0000bb0024247a20 */ /* 0x000fe20000410000 */
[C---:B------:R-:W-:Y:S04]  /*3590*/  HMMA.16816.F32.BF16 R48, R172.reuse, R6, R48 ;  /* 0x00000006ac30723c */ /* 0x040fe80000041830 */
[----:B------:R-:W-:Y:S01]  /*35a0*/  FMUL.FTZ R37, R37, c[0x0][0x2ec] ;  /* 0x0000bb0025257a20 */ /* 0x000fe20000410000 */
[----:B------:R-:W3:Y:S01]  /*35b0*/  MUFU.TANH R112, R36 ;  /* 0x0000002400707308 */ /* 0x000ee20000002400 */
[----:B------:R-:W-:Y:S02]  /*35c0*/  FMUL.FTZ R38, R38, c[0x0][0x2ec] ;  /* 0x0000bb0026267a20 */ /* 0x000fe40000410000 */
[----:B------:R-:W-:Y:S04]  /*35d0*/  FMUL.FTZ R41, R41, c[0x0][0x2ec] ;  /* 0x0000bb0029297a20 */ /* 0x000fe80000410000 */
[----:B------:R-:W-:Y:S02]  /*35e0*/  FMUL.FTZ R5, R40, c[0x0][0x2ec] ;  /* 0x0000bb0028057a20 */ /* 0x000fe40000410000 */
[----:B-1----:R-:W-:Y:S01]  /*35f0*/  FFMA.FTZ R11, R75, c[0x0][0x23c], -R0 ;  /* 0x00008f004b0b7a23 */ /* 0x002fe20000010800 */
[----:B------:R-:W-:Y:S01]  /*3600*/  MUFU.TANH R87, R41 ;  /* 0x0000002900577308 */ /* 0x000fe20000002400 */
[----:B------:R-:W-:Y:S02]  /*3610*/  FMUL.FTZ R39, R39, c[0x0][0x2ec] ;  /* 0x0000bb0027277a20 */ /* 0x000fe40000410000 */
[----:B------:R-:W-:Y:S02]  /*3620*/  FMUL.FTZ R45, R45, c[0x0][0x2ec] ;  /* 0x0000bb002d2d7a20 */ /* 0x000fe40000410000 */
[----:B--2---:R-:W-:Y:S02]  /*3630*/  FFMA.FTZ R4, R89, c[0x0][0x23c], -R8 ;  /* 0x00008f0059047a23 */ /* 0x004fe40000010808 */
        /* <DEDUP_REMOVED lines=9> */
[----:B------:R-:W-:Y:S09]  /*36d0*/  FMUL.FTZ R51, R51, c[0x0][0x2ec] ;  /* 0x0000bb0033337a20 */ /* 0x000ff20000410000 */
[----:B------:R-:W-:Y:S01]  /*36e0*/  MUFU.TANH R88, R5 ;  /* 0x0000000500587308 */ /* 0x000fe20000002400 */
[--C-:B-1----:R-:W-:Y:S09]  /*36f0*/  FFMA.FTZ R4, R74, c[0x0][0x23c], -R0.reuse ;  /* 0x00008f004a047a23 */ /* 0x102ff20000010800 */
[----:B------:R1:W-:Y:S10]  /*3700*/  MUFU.EX2 R225, R4 ;  /* 0x0000000400e17308 */ /* 0x0003f40000000800 */
[----:B------:R-:W-:Y:S10]  /*3710*/  MUFU.TANH R70, R46 ;  /* 0x0000002e00467308 */ /* 0x000ff40000002400 */
[----:B------:R-:W-:Y:S01]  /*3720*/  MUFU.TANH R250, R48 ;  /* 0x0000003000fa7308 */ /* 0x000fe20000002400 */
[----:B-1----:R-:W-:Y:S09]  /*3730*/  FFMA.FTZ R4, R73, c[0x0][0x23c], -R0 ;  /* 0x00008f0049047a23 */ /* 0x002ff20000010800 */
[----:B------:R1:W-:Y:S10]  /*3740*/  MUFU.EX2 R224, R4 ;  /* 0x0000000400e07308 */ /* 0x0003f40000000800 */
[----:B------:R-:W-:Y:S10]  /*3750*/  MUFU.TANH R69, R47 ;  /* 0x0000002f00457308 */ /* 0x000ff40000002400 */
        /* <DEDUP_REMOVED lines=11> */
[----:B------:R-:W2:Y:S10]  /*3810*/  MUFU.TANH R111, R37 ;  /* 0x00000025006f7308 */ /* 0x000eb40000002400 */
[----:B------:R-:W4:Y:S01]  /*3820*/  MUFU.TANH R102, R38 ;  /* 0x0000002600667308 */ /* 0x000f220000002400 */
[--C-:B-1----:R-:W-:Y:S09]  /*3830*/  FFMA.FTZ R4, R103, c[0x0][0x23c], -R9.reuse ;  /* 0x00008f0067047a23 */ /* 0x102ff20000010809 */
[----:B------:R3:W-:Y:S10]  /*3840*/  MUFU.EX2 R194, R4 ;  /* 0x0000000400c27308 */ /* 0x0007f40000000800 */
[----:B------:R-:W-:Y:S10]  /*3850*/  MUFU.TANH R101, R39 ;  /* 0x0000002700657308 */ /* 0x000ff40000002400 */
[----:B------:R1:W-:Y:S01]  /*3860*/  MUFU.EX2 R226, R11 ;  /* 0x0000000b00e27308 */ /* 0x0003e20000000800 */
[--C-:B---3--:R-:W-:Y:S09]  /*3870*/  FFMA.FTZ R4, R112, c[0x0][0x23c], -R10.reuse ;  /* 0x00008f0070047a23 */ /* 0x108ff2000001080a */
[----:B------:R3:W-:Y:S01]  /*3880*/  MUFU.EX2 R161, R4 ;  /* 0x0000000400a17308 */ /* 0x0007e20000000800 */
[----:B-1----:R-:W-:Y:S09]  /*3890*/  FMUL.FTZ R11, R44, c[0x0][0x2ec] ;  /* 0x0000bb002c0b7a20 */ /* 0x002ff20000410000 */
[----:B------:R2:W1:Y:S01]  /*38a0*/  MUFU.TANH R86, R11 ;  /* 0x0000000b00567308 */ /* 0x0004620000002400 */
[----:B---3--:R-:W3:Y:S01]  /*38b0*/  LDSM.16.M88.4 R4, [R185+0xd800] ;  /* 0x00d80000b904783b */ /* 0x008ee20000000200 */
[----:B--2---:R-:W-:Y:S08]  /*38c0*/  FFMA.FTZ R11, R111, c[0x0][0x23c], -R10 ;  /* 0x00008f006f0b7a23 */ /* 0x004ff0000001080a */
[----:B------:R4:W-:Y:S01]  /*38d0*/  MUFU.EX2 R160, R11 ;  /* 0x0000000b00a07308 */ /* 0x0009e20000000800 */
[-C--:B---3--:R-:W-:Y:S03]  /*38e0*/  HMMA.16816.F32.BF16 R52, R172, R4.reuse, R52 ;  /* 0x00000004ac34723c */ /* 0x088fe60000041834 */
[--C-:B----4-:R-:W-:Y:S05]  /*38f0*/  FFMA.FTZ R11, R102, c[0x0][0x23c], -R9.reuse ;  /* 0x00008f00660b7a23 */ /* 0x110fea0000010809 */
[C---:B------:R-:W-:Y:S01]  /*3900*/  HMMA.16816.F32.BF16 R56, R132.reuse, R4, R56 ;  /* 0x000000048438723c */ /* 0x040fe20000041838 */
[----:B------:R2:W-:Y:S06]  /*3910*/  MUFU.EX2 R179, R11 ;  /* 0x0000000b00b37308 */ /* 0x0005ec0000000800 */
[--C-:B-1----:R-:W-:Y:S01]  /*3920*/  FFMA.FTZ R4, R86, c[0x0][0x23c], -R8.reuse ;  /* 0x00008f0056047a23 */ /* 0x102fe20000010808 */
[-C--:B------:R-:W-:Y:S03]  /*3930*/  HMMA.16816.F32.BF16 R60, R132, R6.reuse, R60 ;  /* 0x00000006843c723c */ /* 0x080fe6000004183c */
[----:B------:R1:W-:Y:S05]  /*3940*/  MUFU.EX2 R201, R4 ;  /* 0x0000000400c97308 */ /* 0x0003ea0000000800 */
[----:B------:R-:W-:Y:S01]  /*3950*/  FMUL.FTZ R52, R52, c[0x0][0x2ec] ;  /* 0x0000bb0034347a20 */ /* 0x000fe20000410000 */
[----:B------:R-:W-:Y:S04]  /*3960*/  HMMA.16816.F32.BF16 R64, R172, R6, R64 ;  /* 0x00000006ac40723c */ /* 0x000fe80000041840 */
[----:B------:R-:W-:Y:S01]  /*3970*/  FMUL.FTZ R53, R53, c[0x0][0x2ec] ;  /* 0x0000bb0035357a20 */ /* 0x000fe20000410000 */
[----:B------:R-:W3:Y:S01]  /*3980*/  MUFU.TANH R248, R52 ;  /* 0x0000003400f87308 */ /* 0x000ee20000002400 */
[----:B------:R-:W-:Y:S01]  /*3990*/  FMUL.FTZ R54, R54, c[0x0][0x2ec] ;  /* 0x0000bb0036367a20 */ /* 0x000fe20000410000 */
[----:B------:R-:W-:Y:S01]  /*39a0*/  F2FP.BF16.PACK_AB R6, R212, R213 ;  /* 0x000000d5d406723e */ /* 0x000fe200000010ff */
[----:B------:R-:W-:Y:S01]  /*39b0*/  FMUL.FTZ R55, R55, c[0x0][0x2ec] ;  /* 0x0000bb0037377a20 */ /* 0x000fe20000410000 */
[----:B------:R-:W-:Y:S03]  /*39c0*/  MOV R172, R196 ;  /* 0x000000c400ac7202 */ /* 0x000fe60000000f00 */
[--C-:B--2---:R-:W-:Y:S01]  /*39d0*/  FFMA.FTZ R11, R101, c[0x0][0x23c], -R9.reuse ;  /* 0x00008f00650b7a23 */ /* 0x104fe20000010809 */
[----:B------:R2:W-:Y:S01]  /*39e0*/  STS [R232+0x1c400], R6 ;  /* 0x01c40006e8007388 */ /* 0x0005e20000000800 */
        /* <DEDUP_REMOVED lines=14> */
[----:B--2---:R-:W-:Y:S09]  /*3ad0*/  F2FP.BF16.PACK_AB R6, R222, R223 ;  /* 0x000000dfde06723e */ /* 0x004ff200000010ff */
[----:B------:R2:W-:Y:S01]  /*3ae0*/  MUFU.TANH R84, R5 ;  /* 0x0000000500547308 */ /* 0x0005e20000002400 */
[--C-:B-1----:R-:W-:Y:S09]  /*3af0*/  FFMA.FTZ R4, R70, c[0x0][0x23c], -R0.reuse ;  /* 0x00008f0046047a23 */ /* 0x102ff20000010800 */
[----:B------:R1:W-:Y:S10]  /*3b00*/  MUFU.EX2 R217, R4 ;  /* 0x0000000400d97308 */ /* 0x0003f40000000800 */
[----:B------:R-:W-:Y:S01]  /*3b10*/  MUFU.TANH R83, R57 ;  /* 0x0000003900537308 */ /* 0x000fe20000002400 */
[----:B--2---:R-:W-:Y:S09]  /*3b20*/  FMUL.FTZ R5, R60, c[0x0][0x2ec] ;  /* 0x0000bb003c057a20 */ /* 0x004ff20000410000 */
[----:B------:R-:W-:Y:S01]  /*3b30*/  MUFU.TANH R68, R58 ;  /* 0x0000003a00447308 */ /* 0x000fe20000002400 */
[----:B-1----:R-:W-:Y:S09]  /*3b40*/  FFMA.FTZ R4, R69, c[0x0][0x23c], -R0 ;  /* 0x00008f0045047a23 */ /* 0x002ff20000010800 */
[----:B------:R1:W-:Y:S10]  /*3b50*/  MUFU.EX2 R216, R4 ;  /* 0x0000000400d87308 */ /* 0x0003f40000000800 */
[----:B------:R-:W-:Y:S10]  /*3b60*/  MUFU.TANH R3, R59 ;  /* 0x0000003b00037308 */ /* 0x000ff40000002400 */
[----:B------:R2:W-:Y:S01]  /*3b70*/  MUFU.TANH R82, R5 ;  /* 0x0000000500527308 */ /* 0x0005e20000002400 */
[--C-:B-1----:R-:W-:Y:S09]  /*3b80*/  FFMA.FTZ R4, R250, c[0x0][0x23c], -R10.reuse ;  /* 0x00008f00fa047a23 */ /* 0x102ff2000001080a */
[----:B------:R1:W-:Y:S10]  /*3b90*/  MUFU.EX2 R157, R4 ;  /* 0x00000004009d7308 */ /* 0x0003f40000000800 */
[----:B------:R-:W-:Y:S01]  /*3ba0*/  MUFU.TANH R191, R62 ;  /* 0x0000003e00bf7308 */ /* 0x000fe20000002400 */
[----:B--2---:R-:W-:Y:S09]  /*3bb0*/  FMUL.FTZ R5, R64, c[0x0][0x2ec] ;  /* 0x0000bb0040057a20 */ /* 0x004ff20000410000 */
        /* <DEDUP_REMOVED lines=12> */
[----:B------:R-:W1:Y:S01]  /*3c80*/  MUFU.TANH R246, R5 ;  /* 0x0000000500f67308 */ /* 0x000e620000002400 */
[--C-:B---3--:R-:W-:Y:S09]  /*3c90*/  FFMA.FTZ R4, R248, c[0x0][0x23c], -R10.reuse ;  /* 0x00008f00f8047a23 */ /* 0x108ff2000001080a */
[----:B------:R2:W-:Y:S10]  /*3ca0*/  MUFU.EX2 R155, R4 ;  /* 0x00000004009b7308 */ /* 0x0005f40000000800 */
[----:B------:R3:W4:Y:S01]  /*3cb0*/  MUFU.EX2 R178, R11 ;  /* 0x0000000b00b27308 */ /* 0x0007220000000800 */
[--C-:B-1----:R-:W-:Y:S01]  /*3cc0*/  FFMA.FTZ R7, R246, c[0x0][0x23c], -R10.reuse ;  /* 0x00008f00f6077a23 */ /* 0x102fe2000001080a */
[----:B------:R-:W-:Y:S08]  /*3cd0*/  F2FP.BF16.PACK_AB R5, R176, R177 ;  /* 0x000000b1b005723e */ /* 0x000ff000000010ff */
[----:B------:R1:W-:Y:S01]  /*3ce0*/  MUFU.EX2 R153, R7 ;  /* 0x0000000700997308 */ /* 0x0003e20000000800 */
[--C-:B--2---:R-:W-:Y:S02]  /*3cf0*/  FFMA.FTZ R4, R247, c[0x0][0x23c], -R10.reuse ;  /* 0x00008f00f7047a23 */ /* 0x104fe4000001080a */
[----:B------:R-:W-:Y:S07]  /*3d00*/  FFMA.FTZ R10, R245, c[0x0][0x23c], -R10 ;  /* 0x00008f00f50a7a23 */ /* 0x000fee000001080a */
[----:B------:R2:W-:Y:S01]  /*3d10*/  MUFU.EX2 R154, R4 ;  /* 0x00000004009a7308 */ /* 0x0005e20000000800 */
[--C-:B---3--:R-:W-:Y:S09]  /*3d20*/  FFMA.FTZ R11, R88, c[0x0][0x23c], -R8.reuse ;  /* 0x00008f00580b7a23 */ /* 0x108ff20000010808 */
[----:B------:R-:W-:Y:S01]  /*3d30*/  MUFU.EX2 R152, R10 ;  /* 0x0000000a00987308 */ /* 0x000fe20000000800 */
[--C-:B-1----:R-:W-:Y:S09]  /*3d40*/  FFMA.FTZ R7, R252, c[0x0][0x23c], -R9.reuse ;  /* 0x00008f00fc077a23 */ /* 0x102ff20000010809 */
[----:B------:R1:W-:Y:S01]  /*3d50*/  MUFU.EX2 R206, R11 ;  /* 0x0000000b00ce7308 */ /* 0x0003e20000000800 */
[--C-:B--2---:R-:W-:Y:S09]  /*3d60*/  FFMA.FTZ R4, R98, c[0x0][0x23c], -R9.reuse ;  /* 0x00008f0062047a23 */ /* 0x104ff20000010809 */
[----:B------:R2:W-:Y:S10]  /*3d70*/  MUFU.EX2 R165, R4 ;  /* 0x0000000400a57308 */ /* 0x0005f40000000800 */
[----:B------:R3:W-:Y:S01]  /*3d80*/  MUFU.EX2 R159, R7 ;  /* 0x00000007009f7308 */ /* 0x0007e20000000800 */
[----:B-1----:R-:W-:Y:S09]  /*3d90*/  FFMA.FTZ R11, R87, c[0x0][0x23c], -R8 ;  /* 0x00008f00570b7a23 */ /* 0x002ff20000010808 */
[----:B------:R1:W1:Y:S01]  /*3da0*/  MUFU.EX2 R205, R11 ;  /* 0x0000000b00cd7308 */ /* 0x0002620000000800 */
[--C-:B--2---:R-:W-:Y:S02]  /*3db0*/  FFMA.FTZ R4, R97, c[0x0][0x23c], -R9.reuse ;  /* 0x00008f0061047a23 */ /* 0x104fe40000010809 */
[----:B------:R-:W-:Y:S07]  /*3dc0*/  FFMA.FTZ R9, R251, c[0x0][0x23c], -R9 ;  /* 0x00008f00fb097a23 */ /* 0x000fee0000010809 */
[----:B------:R2:W-:Y:S01]  /*3dd0*/  MUFU.EX2 R164, R4 ;  /* 0x0000000400a47308 */ /* 0x0005e20000000800 */
[----:B---3--:R-:W-:Y:S09]  /*3de0*/  F2FP.BF16.PACK_AB R7, R226, R227 ;  /* 0x000000e3e207723e */ /* 0x008ff200000010ff */
[----:B------:R-:W-:Y:S01]  /*3df0*/  MUFU.EX2 R158, R9 ;  /* 0x00000009009e7308 */ /* 0x000fe20000000800 */
[----:B-1----:R-:W-:Y:S09]  /*3e00*/  FFMA.FTZ R11, R72, c[0x0][0x23c], -R0 ;  /* 0x00008f00480b7a23 */ /* 0x002ff20000010800 */
[----:B------:R1:W-:Y:S01]  /*3e10*/  MUFU.EX2 R219, R11 ;  /* 0x0000000b00db7308 */ /* 0x0003e20000000800 */
[----:B--2---:R-:W-:Y:S09]  /*3e20*/  FFMA.FTZ R4, R84, c[0x0][0x23c], -R8 ;  /* 0x00008f0054047a23 */ /* 0x004ff20000010808 */
[----:B------:R2:W-:Y:S01]  /*3e30*/  MUFU.EX2 R196, R4 ;  /* 0x0000000400c47308 */ /* 0x0005e20000000800 */
[----:B-1----:R-:W-:Y:S09]  /*3e40*/  FFMA.FTZ R11, R71, c[0x0][0x23c], -R0 ;  /* 0x00008f00470b7a23 */ /* 0x002ff20000010800 */
[----:B------:R-:W1:Y:S01]  /*3e50*/  MUFU.EX2 R218, R11 ;  /* 0x0000000b00da7308 */ /* 0x000e620000000800 */
[----:B--2---:R-:W-:Y:S09]  /*3e60*/  FFMA.FTZ R4, R83, c[0x0][0x23c], -R8 ;  /* 0x00008f0053047a23 */ /* 0x004ff20000010808 */
[----:B------:R2:W3:Y:S02]  /*3e70*/  MUFU.EX2 R175, R4 ;  /* 0x0000000400af7308 */ /* 0x0004e40000000800 */
[--C-:B--2---:R-:W-:Y:S08]  /*3e80*/  FFMA.FTZ R4, R68, c[0x0][0x23c], -R0.reuse ;  /* 0x00008f0044047a23 */ /* 0x104ff00000010800 */
[----:B------:R2:W-:Y:S02]  /*3e90*/  MUFU.EX2 R209, R4 ;  /* 0x0000000400d17308 */ /* 0x0005e40000000800 */
[----:B--2---:R-:W-:Y:S08]  /*3ea0*/  FFMA.FTZ R4, R3, c[0x0][0x23c], -R0 ;  /* 0x00008f0003047a23 */ /* 0x004ff00000010800 */
[----:B------:R2:W1:Y:S02]  /*3eb0*/  MUFU.EX2 R208, R4 ;  /* 0x0000000400d07308 */ /* 0x0004640000000800 */
[--C-:B--2---:R-:W-:Y:S02]  /*3ec0*/  FFMA.FTZ R4, R82, c[0x0][0x23c], -R8.reuse ;  /* 0x00008f0052047a23 */ /* 0x104fe40000010808 */
[----:B------:R-:W-:Y:S06]  /*3ed0*/  FFMA.FTZ R8, R81, c[0x0][0x23c], -R8 ;  /* 0x00008f0051087a23 */ /* 0x000fec0000010808 */
[----:B------:R2:W-:Y:S10]  /*3ee0*/  MUFU.EX2 R174, R4 ;  /* 0x0000000400ae7308 */ /* 0x0005f40000000800 */
[----:B------:R-:W1:Y:S01]  /*3ef0*/  MUFU.EX2 R173, R8 ;  /* 0x0000000800ad7308 */ /* 0x000e620000000800 */
[--C-:B--2---:R-:W-:Y:S02]  /*3f00*/  FFMA.FTZ R4, R191, c[0x0][0x23c], -R0.reuse ;  /* 0x00008f00bf047a23 */ /* 0x104fe40000010800 */
[----:B------:R-:W-:Y:S07]  /*3f10*/  FFMA.FTZ R0, R190, c[0x0][0x23c], -R0 ;  /* 0x00008f00be007a23 */ /* 0x000fee0000010800 */
[----:B------:R2:W-:Y:S10]  /*3f20*/  MUFU.EX2 R207, R4 ;  /* 0x0000000400cf7308 */ /* 0x0005f40000000800 */
[----:B------:R1:W1:Y:S01]  /*3f30*/  MUFU.EX2 R204, R0 ;  /* 0x0000000000cc7308 */ /* 0x0002620000000800 */
[----:B--2---:R-:W-:Y:S05]  /*3f40*/  F2FP.BF16.PACK_AB R4, R166, R169 ;  /* 0x000000a9a604723e */ /* 0x004fea00000010ff */
[----:B------:R2:W-:Y:S04]  /*3f50*/  STS [R232+0x1c000], R4 ;  /* 0x01c00004e8007388 */ /* 0x0005e80000000800 */
[----:B------:R3:W-:Y:S01]  /*3f60*/  STS [R235+0x1c000], R5 ;  /* 0x01c00005eb007388 */ /* 0x0007e20000000800 */
[----:B-1----:R-:W-:Y:S02]  /*3f70*/  F2FP.BF16.PACK_AB R0, R167, R168 ;  /* 0x000000a8a700723e */ /* 0x002fe400000010ff */
[----:B--2---:R-:W-:Y:S02]  /*3f80*/  F2FP.BF16.PACK_AB R4, R202, R203 ;  /* 0x000000cbca04723e */ /* 0x004fe400000010ff */
[----:B---3--:R-:W-:Y:S03]  /*3f90*/  F2FP.BF16.PACK_AB R5, R230, R231 ;  /* 0x000000e7e605723e */ /* 0x008fe600000010ff */
        /* <DEDUP_REMOVED lines=8> */
[----:B-1----:R-:W-:Y:S02]  /*4020*/  F2FP.BF16.PACK_AB R4, R170, R171 ;  /* 0x000000abaa04723e */ /* 0x002fe400000010ff */
[----:B--2---:R-:W-:Y:S03]  /*4030*/  F2FP.BF16.PACK_AB R6, R198, R199 ;  /* 0x000000c7c606723e */ /* 0x004fe600000010ff */
[----:B------:R1:W-:Y:S04]  /*4040*/  STS [R239+0x1c000], R4 ;  /* 0x01c00004ef007388 */ /* 0x0003e80000000800 */
[----:B------:R2:W-:Y:S04]  /*4050*/  STS [R239+0x1c400], R6 ;  /* 0x01c40006ef007388 */ /* 0x0005e80000000800 */
[----:B------:R3:W-:Y:S01]  /*4060*/  STS [R238+0x1c000], R5 ;  /* 0x01c00005ee007388 */ /* 0x0007e20000000800 */
[----:B-1----:R-:W-:Y:S02]  /*4070*/  F2FP.BF16.PACK_AB R4, R194, R195 ;  /* 0x000000c3c204723e */ /* 0x002fe400000010ff */
[----:B--2---:R-:W-:Y:S03]  /*4080*/  F2FP.BF16.PACK_AB R6, R210, R211 ;  /* 0x000000d3d206723e */ /* 0x004fe600000010ff */
[----:B------:R1:W-:Y:S01]  /*4090*/  STS [R238+0x1c400], R4 ;  /* 0x01c40004ee007388 */ /* 0x0003e20000000800 */
[----:B---3--:R-:W-:Y:S03]  /*40a0*/  F2FP.BF16.PACK_AB R5, R214, R215 ;  /* 0x000000d7d605723e */ /* 0x008fe600000010ff */
[----:B------:R4:W-:Y:S04]  /*40b0*/  STS [R239+0x1e400], R7 ;  /* 0x01e40007ef007388 */ /* 0x0009e80000000800 */
[----:B------:R2:W-:Y:S04]  /*40c0*/  STS [R239+0x1e000], R5 ;  /* 0x01e00005ef007388 */ /* 0x0005e80000000800 */
[----:B------:R3:W-:Y:S01]  /*40d0*/  STS [R238+0x1e000], R6 ;  /* 0x01e00006ee007388 */ /* 0x0007e20000000800 */
[----:B-1----:R-:W-:Y:S02]  /*40e0*/  F2FP.BF16.PACK_AB R4, R160, R161 ;  /* 0x000000a1a004723e */ /* 0x002fe400000010ff */
[----:B----4-:R-:W-:Y:S02]  /*40f0*/  F2FP.BF16.PACK_AB R7, R178, R179 ;  /* 0x000000b3b207723e */ /* 0x010fe400000010ff */
[----:B--2---:R-:W-:Y:S02]  /*4100*/  F2FP.BF16.PACK_AB R5, R224, R225 ;  /* 0x000000e1e005723e */ /* 0x004fe400000010ff */
[----:B---3--:R-:W-:Y:S03]  /*4110*/  F2FP.BF16.PACK_AB R6, R205, R206 ;  /* 0x000000cecd06723e */ /* 0x008fe600000010ff */
        /* <DEDUP_REMOVED lines=32> */
[----:B-1----:R-:W4:Y:S04]  /*4320*/  LDL R0, [R1+0x44] ;  /* 0x0000440001007983 */ /* 0x002f280000100800 */
[----:B------:R-:W1:Y:S08]  /*4330*/  LDSM.16.M88.4 R32, [R183+0x10800] ;  /* 0x01080000b720783b */ /* 0x000e700000000200 */
        /* <DEDUP_REMOVED lines=41> */
[----:B------:R-:W-:Y:S03]  /*45d0*/  LDSM.16.M88.4 R132, [R184+0x10000] ;  /* 0x01000000b884783b */ /* 0x000fe60000000200 */
[----:B------:R-:W-:Y:S05]  /*45e0*/  MOV R147, R151 ;  /* 0x0000009700937202 */ /* 0x000fea0000000f00 */
[----:B------:R-:W1:Y:S08]  /*45f0*/  LDSM.16.M88.4 R140, [R145+0x8000] ;  /* 0x00800000918c783b */ /* 0x000e700000000200 */
[----:B------:R-:W2:Y:S01]  /*4600*/  LDSM.16.M88.4 R136, [R145+0xa000] ;  /* 0x00a000009188783b */ /* 0x000ea20000000200 */
[----:B----4-:R-:W-:Y:S02]  /*4610*/  IADD3.X R151, R0, UR7, RZ, P0, !PT ;  /* 0x0000000700977c10 */ /* 0x010fe400087fe4ff */
[----:B------:R-:W-:Y:S05]  /*4620*/  IADD3 R0, R2, R145, RZ ;  /* 0x0000009102007210 */ /* 0x000fea0007ffe0ff */
[----:B------:R-:W3:Y:S04]  /*4630*/  LDG.E R146, [R150.64] ;  /* 0x0000002696927981 */ /* 0x000ee8000c1e1900 */
[----:B------:R4:W4:Y:S04]  /*4640*/  LDG.E R144, [R150.64+0x20] ;  /* 0x0000202696907981 */ /* 0x000928000c1e1900 */
[----:B------:R4:W4:Y:S01]  /*4650*/  LDG.E R2, [R150.64+0x120] ;  /* 0x0001202696027981 */ /* 0x000922000c1e1900 */
        /* <DEDUP_REMOVED lines=20> */
[----:B------:R-:W1:Y:S06]  /*47a0*/  LDSM.16.M88.4 R132, [R185+0x10000] ;  /* 0x01000000b984783b */ /* 0x000e6c0000000200 */
[----:B------:R-:W-:Y:S01]  /*47b0*/  MOV R143, R149 ;  /* 0x00000095008f7202 */ /* 0x000fe20000000f00 */
[-C--:B-1----:R-:W-:Y:S11]  /*47c0*/  HMMA.16816.F32.BF16 R4, R136, R132.reuse, R4 ;  /* 0x000000848804723c */ /* 0x082ff60000041804 */
[----:B------:R-:W-:Y:S11]  /*47d0*/  @!UPT UIADD3 URZ, URZ, URZ, URZ ;  /* 0x0000003f3f3ff290 */ /* 0x000ff6000fffe03f */
[----:B------:R-:W-:Y:S02]  /*47e0*/  @!UPT UIADD3 URZ, URZ, URZ, URZ ;  /* 0x0000003f3f3ff290 */ /* 0x000fe4000fffe03f */
[C---:B---3--:R-:W-:Y:S02]  /*47f0*/  FADD.FTZ R149, -R146.reuse, R4 ;  /* 0x0000000492957221 */ /* 0x048fe40000010100 */
[----:B------:R-:W-:Y:S01]  /*4800*/  FADD.FTZ R5, -R146, R5 ;  /* 0x0000000592057221 */ /* 0x000fe20000010100 */
[----:B------:R4:W2:Y:S01]  /*4810*/  LDG.E R4, [R150.64+0x100] ;  /* 0x0001002696047981 */ /* 0x0008a2000c1e1900 */
[----:B------:R-:W-:Y:S01]  /*4820*/  FMUL.FTZ R149, R169, R149 ;  /* 0x00000095a9957220 */ /* 0x000fe20000410000 */
[----:B------:R-:W-:Y:S02]  /*4830*/  MOV R169, R172 ;  /* 0x000000ac00a97202 */ /* 0x000fe40000000f00 */
[----:B------:R-:W-:Y:S05]  /*4840*/  MOV R172, c[0x0][0x1c0] ;  /* 0x0000700000ac7a02 */ /* 0x000fea0000000f00 */
[----:B------:R-:W-:Y:S05]  /*4850*/  IMAD R172, R172, c[0x0][0x22c], RZ ;  /* 0x00008b00acac7a24 */ /* 0x000fea00078e02ff */
[----:B------:R-:W-:Y:S04]  /*4860*/  LEA R172, -R172, RZ, 0x7 ;  /* 0x000000ffacac7211 */ /* 0x000fe800078e39ff */
[C---:B------:R-:W-:Y:S04]  /*4870*/  LEA R192, P0, R172.reuse, R192, 0x2 ;  /* 0x000000c0acc07211 */ /* 0x040fe800078010ff */
[----:B------:R-:W-:Y:S02]  /*4880*/  LEA.HI.X.SX32 R193, R172, R193, 0x2, P0 ;  /* 0x000000c1acc17211 */ /* 0x000fe400000f16ff */
[----:B------:R-:W-:Y:S02]  /*4890*/  PLOP3.LUT P0, PT, PT, PT, UP2, 0x80, 0x0 ;  /* 0x000000000000781c */ /* 0x000fe40003f0f028 */
[----:B----4-:R-:W-:Y:S02]  /*48a0*/  MOV R151, R143 ;  /* 0x0000008f00977202 */ /* 0x010fe40000000f00 */
[----:B------:R1:W3:Y:S01]  /*48b0*/  LDSM.16.M88.4 R140, [R0+0xa000] ;  /* 0x00a00000008c783b */ /* 0x0002e20000000200 */
[----:B------:R-:W-:Y:S01]  /*48c0*/  MOV R150, R147 ;  /* 0x0000009300967202 */ /* 0x000fe20000000f00 */
[----:B------:R-:W-:Y:S02]  /*48d0*/  FMUL.FTZ R147, R166, R5 ;  /* 0x00000005a6937220 */ /* 0x000fe40000410000 */
[----:B------:R-:W-:Y:S04]  /*48e0*/  FFMA.FTZ R5, -R169, R169, 1 ;  /* 0x3f800000a9057423 */ /* 0x000fe800000101a9 */
[----:B------:R-:W-:Y:S02]  /*48f0*/  FMUL.FTZ R5, R5, c[0x0][0x2ec] ;  /* 0x0000bb0005057a20 */ /* 0x000fe40000410000 */
[----:B-1----:R-:W-:Y:S02]  /*4900*/  FFMA.FTZ R0, -R197, R197, 1 ;  /* 0x3f800000c5007423 */ /* 0x002fe400000101c5 */
[----:B------:R-:W-:Y:S02]  /*4910*/  FMUL.FTZ R197, R5, R149 ;  /* 0x0000009505c57220 */ /* 0x000fe40000410000 */
[----:B------:R-:W-:Y:S04]  /*4920*/  FMUL.FTZ R0, R0, c[0x0][0x2ec] ;  /* 0x0000bb0000007a20 */ /* 0x000fe80000410000 */
[----:B------:R-:W-:Y:S01]  /*4930*/  FMUL.FTZ R172, R0, R147 ;  /* 0x0000009300ac7220 */ /* 0x000fe20000410000 */
[C---:B---3--:R-:W-:Y:S08]  /*4940*/  HMMA.16816.F32.BF16 R8, R140.reuse, R132, R8 ;  /* 0x000000848c08723c */ /* 0x048ff00000041808 */
[-C--:B------:R-:W-:Y:S08]  /*4950*/  HMMA.16816.F32.BF16 R12, R140, R134.reuse, R12 ;  /* 0x000000868c0c723c */ /* 0x080ff0000004180c */
[C---:B------:R-:W-:Y:S01]  /*4960*/  HMMA.16816.F32.BF16 R16, R136.reuse, R134, R16 ;  /* 0x000000868810723c */ /* 0x040fe20000041810 */
[----:B------:R-:W1:Y:S11]  /*4970*/  LDSM.16.M88.4 R132, [R185+0x10800] ;  /* 0x01080000b984783b */ /* 0x000e760000000200 */
[----:B------:R-:W-:Y:S11]  /*4980*/  @!UPT UIADD3 URZ, URZ, URZ, URZ ;  /* 0x0000003f3f3ff290 */ /* 0x000ff6000fffe03f */
[----:B------:R-:W-:Y:S01]  /*4990*/  @!UPT UIADD3 URZ, URZ, URZ, URZ ;  /* 0x0000003f3f3ff290 */ /* 0x000fe2000fffe03f */
[C---:B------:R-:W-:Y:S02]  /*49a0*/  FADD.FTZ R18, -R144.reuse, R18 ;  /* 0x0000001290127221 */ /* 0x040fe40000010100 */
[----:B------:R-:W-:Y:S01]  /*49b0*/  FADD.FTZ R19, -R144, R19 ;  /* 0x0000001390137221 */ /* 0x000fe20000010100 */
[-C--:B-1----:R-:W-:Y:S08]  /*49c0*/  HMMA.16816.F32.BF16 R20, R136, R132.reuse, R20 ;  /* 0x000000848814723c */ /* 0x082ff00000041814 */
[C---:B------:R-:W-:Y:S08]  /*49d0*/  HMMA.16816.F32.BF16 R24, R140.reuse, R132, R24 ;  /* 0x000000848c18723c */ /* 0x040ff00000041818 */
[-C--:B------:R-:W-:Y:S08]  /*49e0*/  HMMA.16816.F32.BF16 R28, R140, R134.reuse, R28 ;  /* 0x000000868c1c723c */ /* 0x080ff0000004181c */
[C---:B------:R-:W-:Y:S01]  /*49f0*/  FADD.FTZ R5, -R146.reuse, R20 ;  /* 0x0000001492057221 */ /* 0x040fe20000010100 */
[C---:B------:R-:W-:Y:S01]  /*4a00*/  HMMA.16816.F32.BF16 R32, R136.reuse, R134, R32 ;  /* 0x000000868820723c */ /* 0x040fe20000041820 */
[----:B------:R-:W1:Y:S03]  /*4a10*/  LDSM.16.M88.4 R132, [R185+0x11000] ;  /* 0x01100000b984783b */ /* 0x000e660000000200 */
[----:B------:R-:W-:Y:S02]  /*4a20*/  FFMA.FTZ R20, -R151, R151, 1 ;  /* 0x3f80000097147423 */ /* 0x000fe40000010197 */
[----:B------:R-:W-:Y:S02]  /*4a30*/  FADD.FTZ R0, -R146, R21 ;  /* 0x0000001592007221 */ /* 0x000fe40000010100 */
[----:B------:R-:W-:Y:S04]  /*4a40*/  FFMA.FTZ R21, -R150, R150, 1 ;  /* 0x3f80000096157423 */ /* 0x000fe80000010196 */
[----:B------:R-:W-:Y:S02]  /*4a50*/  FMUL.FTZ R20, R20, c[0x0][0x2ec] ;  /* 0x0000bb0014147a20 */ /* 0x000fe40000410000 */
[----:B------:R-:W-:Y:S02]  /*4a60*/  FMUL.FTZ R0, R170, R0 ;  /* 0x00000000aa007220 */ /* 0x000fe40000410000 */
[----:B------:R-:W-:Y:S02]  /*4a70*/  FMUL.FTZ R21, R21, c[0x0][0x2ec] ;  /* 0x0000bb0015157a20 */ /* 0x000fe40000410000 */
[----:B------:R-:W-:Y:S06]  /*4a80*/  FMUL.FTZ R5, R171, R5 ;  /* 0x00000005ab057220 */ /* 0x000fec0000410000 */
[C---:B------:R-:W-:Y:S02]  /*4a90*/  FADD.FTZ R33, -R146.reuse, R33 ;  /* 0x0000002192217221 */ /* 0x040fe40000010100 */
[----:B------:R-:W-:Y:S02]  /*4aa0*/  FADD.FTZ R32, -R146, R32 ;  /* 0x0000002092207221 */ /* 0x000fe40000010100 */
[C---:B------:R-:W-:Y:S02]  /*4ab0*/  FADD.FTZ R34, -R144.reuse, R34 ;  /* 0x0000002290227221 */ /* 0x040fe40000010100 */
[----:B------:R-:W-:Y:S01]  /*4ac0*/  FADD.FTZ R35, -R144, R35 ;  /* 0x0000002390237221 */ /* 0x000fe20000010100 */
[-C--:B-1----:R-:W-:Y:S08]  /*4ad0*/  HMMA.16816.F32.BF16 R36, R136, R132.reuse, R36 ;  /* 0x000000848824723c */ /* 0x082ff00000041824 */
[C---:B------:R-:W-:Y:S08]  /*4ae0*/  HMMA.16816.F32.BF16 R40, R140.reuse, R132, R40 ;  /* 0x000000848c28723c */ /* 0x040ff00000041828 */
[-C--:B------:R-:W-:Y:S08]  /*4af0*/  HMMA.16816.F32.BF16 R44, R140, R134.reuse, R44 ;  /* 0x000000868c2c723c */ /* 0x080ff0000004182c */
[C---:B------:R-:W-:Y:S01]  /*4b00*/  HMMA.16816.F32.BF16 R48, R136.reuse, R134, R48 ;  /* 0x000000868830723c */ /* 0x040fe20000041830 */
[----:B------:R-:W1:Y:S11]  /*4b10*/  LDSM.16.M88.4 R132, [R185+0x11800] ;  /* 0x01180000b984783b */ /* 0x000e760000000200 */
[----:B------:R-:W-:Y:S11]  /*4b20*/  @!UPT UIADD3 URZ, URZ, URZ, URZ ;  /* 0x0000003f3f3ff290 */ /* 0x000ff6000fffe03f */
[----:B------:R-:W-:Y:S01]  /*4b30*/  @!UPT UIADD3 URZ, URZ, URZ, URZ ;  /* 0x0000003f3f3ff290 */ /* 0x000fe2000fffe03f */
[C---:B------:R-:W-:Y:S02]  /*4b40*/  FADD.FTZ R49, -R146.reuse, R49 ;  /* 0x0000003192317221 */ /* 0x040fe40000010100 */
[----:B------:R-:W-:Y:S02]  /*4b50*/  FADD.FTZ R48, -R146, R48 ;  /* 0x0000003092307221 */ /* 0x000fe40000010100 */
[C---:B------:R-:W-:Y:S02]  /*4b60*/  FADD.FTZ R51, -R144.reuse, R51 ;  /* 0x0000003390337221 */ /* 0x040fe40000010100 */
[----:B------:R-:W-:Y:S01]  /*4b70*/  FADD.FTZ R50, -R144, R50 ;  /* 0x0000003290327221 */ /* 0x000fe20000010100 */
[-C--:B-1----:R-:W-:Y:S08]  /*4b80*/  HMMA.16816.F32.BF16 R52, R136, R132.reuse, R52 ;  /* 0x000000848834723c */ /* 0x082ff00000041834 */
[C---:B------:R-:W-:Y:S07]  /*4b90*/  HMMA.16816.F32.BF16 R56, R140.reuse, R132, R56 ;  /* 0x000000848c38723c */ /* 0x040fee0000041838 */
[C---:B------:R-:W-:Y:S01]  /*4ba0*/  FADD.FTZ R132, -R146.reuse, R16 ;  /* 0x0000001092847221 */ /* 0x040fe20000010100 */
[-C--:B------:R-:W-:Y:S04]  /*4bb0*/  HMMA.16816.F32.BF16 R60, R140, R134.reuse, R60 ;  /* 0x000000868c3c723c */ /* 0x080fe8000004183c */
[----:B------:R-:W-:Y:S02]  /*4bc0*/  FADD.FTZ R16, -R146, R17 ;  /* 0x0000001192107221 */ /* 0x000fe40000010100 */
[----:B------:R-:W-:Y:S02]  /*4bd0*/  FFMA.FTZ R133, -R115, R115, 1 ;  /* 0x3f80000073857423 */ /* 0x000fe40000010173 */
[----:B------:R-:W-:Y:S01]  /*4be0*/  FMUL.FTZ R16, R176, R16 ;  /* 0x00000010b0107220 */ /* 0x000fe20000410000 */
[----:B------:R-:W-:Y:S04]  /*4bf0*/  HMMA.16816.F32.BF16 R64, R136, R134, R64 ;  /* 0x000000868840723c */ /* 0x000fe80000041840 */
[----:B------:R-:W-:Y:S02]  /*4c00*/  FMUL.FTZ R17, R177, R132 ;  /* 0x00000084b1117220 */ /* 0x000fe40000410000 */
[----:B------:R-:W-:Y:S02]  /*4c10*/  FFMA.FTZ R132, -R116, R116, 1 ;  /* 0x3f80000074847423 */ /* 0x000fe40000010174 */
[----:B------:R-:W-:Y:S01]  /*4c20*/  FMUL.FTZ R170, R20, R16 ;  /* 0x0000001014aa7220 */ /* 0x000fe20000410000 */
[----:B------:R1:W5:Y:S03]  /*4c30*/  LDL.LU R116, [R1+0x14c] ;  /* 0x00014c0001747983 */ /* 0x0003660000300800 */
[----:B------:R-:W-:Y:S01]  /*4c40*/  FMUL.FTZ R16, R133, c[0x0][0x2ec] ;  /* 0x0000bb0085107a20 */ /* 0x000fe20000410000 */
[----:B------:R1:W5:Y:S01]  /*4c50*/  LDL.LU R115, [R1+0x148] ;  /* 0x0001480001737983 */ /* 0x0003620000300800 */
[----:B------:R-:W-:Y:S02]  /*4c60*/  FFMA.FTZ R20, -R113, R113, 1 ;  /* 0x3f80000071147423 */ /* 0x000fe40000010171 */
[----:B------:R-:W-:Y:S02]  /*4c70*/  FMUL.FTZ R171, R21, R17 ;  /* 0x0000001115ab7220 */ /* 0x000fe40000410000 */
[----:B------:R-:W-:Y:S02]  /*4c80*/  FMUL.FTZ R17, R132, c[0x0][0x2ec] ;  /* 0x0000bb0084117a20 */ /* 0x000fe40000410000 */
[----:B------:R-:W-:Y:S02]  /*4c90*/  FMUL.FTZ R166, R16, R0 ;  /* 0x0000000010a67220 */ /* 0x000fe40000410000 */
[----:B------:R-:W-:Y:S02]  /*4ca0*/  FMUL.FTZ R16, R162, R33 ;  /* 0x00000021a2107220 */ /* 0x000fe40000410000 */
[----:B------:R-:W-:Y:S02]  /*4cb0*/  FADD.FTZ R0, -R146, R37 ;  /* 0x0000002592007221 */ /* 0x000fe40000010100 */
[----:B------:R-:W-:Y:S02]  /*4cc0*/  FFMA.FTZ R21, -R114, R114, 1 ;  /* 0x3f80000072157423 */ /* 0x000fe40000010172 */
[----:B------:R-:W-:Y:S01]  /*4cd0*/  FMUL.FTZ R20, R20, c[0x0][0x2ec] ;  /* 0x0000bb0014147a20 */ /* 0x000fe20000410000 */
[----:B------:R1:W5:Y:S01]  /*4ce0*/  LDL.LU R114, [R1+0x144] ;  /* 0x0001440001727983 */ /* 0x0003620000300800 */
[----:B------:R-:W-:Y:S02]  /*4cf0*/  FFMA.FTZ R33, -R111, R111, 1 ;  /* 0x3f8000006f217423 */ /* 0x000fe4000001016f */
[----:B------:R-:W-:Y:S01]  /*4d00*/  FMUL.FTZ R169, R17, R5 ;  /* 0x0000000511a97220 */ /* 0x000fe20000410000 */
[----:B------:R1:W5:Y:S01]  /*4d10*/  LDL.LU R113, [R1+0x140] ;  /* 0x0001400001717983 */ /* 0x0003620000300800 */
[----:B------:R-:W-:Y:S02]  /*4d20*/  FMUL.FTZ R17, R163, R32 ;  /* 0x00000020a3117220 */ /* 0x000fe40000410000 */
[----:B------:R-:W-:Y:S02]  /*4d30*/  FADD.FTZ R5, -R146, R36 ;  /* 0x0000002492057221 */ /* 0x000fe40000010100 */
[----:B------:R-:W-:Y:S02]  /*4d40*/  FMUL.FTZ R0, R160, R0 ;  /* 0x00000000a0007220 */ /* 0x000fe40000410000 */
[----:B------:R-:W-:Y:S02]  /*4d50*/  FMUL.FTZ R21, R21, c[0x0][0x2ec] ;  /* 0x0000bb0015157a20 */ /* 0x000fe40000410000 */
[----:B------:R-:W-:Y:S02]  /*4d60*/  FFMA.FTZ R32, -R112, R112, 1 ;  /* 0x3f80000070207423 */ /* 0x000fe40000010170 */
[----:B------:R-:W-:Y:S01]  /*4d70*/  FMUL.FTZ R160, R20, R16 ;  /* 0x0000001014a07220 */ /* 0x000fe20000410000 */
[----:B------:R1:W5:Y:S01]  /*4d80*/  LDL.LU R112, [R1+0x13c] ;  /* 0x00013c0001707983 */ /* 0x0003620000300800 */
[----:B------:R-:W-:Y:S02]  /*4d90*/  FMUL.FTZ R16, R33, c[0x0][0x2ec] ;  /* 0x0000bb0021107a20 */ /* 0x000fe40000410000 */
[----:B------:R-:W-:Y:S01]  /*4da0*/  FFMA.FTZ R20, -R249, R249, 1 ;  /* 0x3f800000f9147423 */ /* 0x000fe200000101f9 */
[----:B------:R1:W5:Y:S01]  /*4db0*/  LDL.LU R111, [R1+0x138] ;  /* 0x00013800016f7983 */ /* 0x0003620000300800 */
[----:B------:R-:W-:Y:S02]  /*4dc0*/  FMUL.FTZ R5, R161, R5 ;  /* 0x00000005a1057220 */ /* 0x000fe40000410000 */
[----:B------:R-:W-:Y:S02]  /*4dd0*/  FMUL.FTZ R161, R21, R17 ;  /* 0x0000001115a17220 */ /* 0x000fe40000410000 */
[----:B------:R-:W-:Y:S02]  /*4de0*/  FMUL.FTZ R17, R32, c[0x0][0x2ec] ;  /* 0x0000bb0020117a20 */ /* 0x000fe40000410000 */
[----:B------:R-:W-:Y:S02]  /*4df0*/  FMUL.FTZ R150, R16, R0 ;  /* 0x0000000010967220 */ /* 0x000fe40000410000 */
[----:B------:R-:W-:Y:S02]  /*4e00*/  FMUL.FTZ R0, R156, R49 ;  /* 0x000000319c007220 */ /* 0x000fe40000410000 */
[----:B------:R-:W-:Y:S02]  /*4e10*/  FFMA.FTZ R21, -R250, R250, 1 ;  /* 0x3f800000fa157423 */ /* 0x000fe400000101fa */
        /* <DEDUP_REMOVED lines=12> */
[----:B------:R-:W-:Y:S02]  /*4ee0*/  FADD.FTZ R17, -R146, R52 ;  /* 0x0000003492117221 */ /* 0x000fe40000010100 */
[----:B------:R-:W-:Y:S02]  /*4ef0*/  FMUL.FTZ R5, R153, R64 ;  /* 0x0000004099057220 */ /* 0x000fe40000410000 */
[----:B------:R-:W-:Y:S02]  /*4f00*/  FFMA.FTZ R33, -R248, R248, 1 ;  /* 0x3f800000f8217423 */ /* 0x000fe400000101f8 */
[----:B------:R-:W-:Y:S02]  /*4f10*/  FMUL.FTZ R21, R21, c[0x0][0x2ec] ;  /* 0x0000bb0015157a20 */ /* 0x000fe40000410000 */
[----:B------:R-:W-:Y:S02]  /*4f20*/  FMUL.FTZ R141, R20, R0 ;  /* 0x00000000148d7220 */ /* 0x000fe40000410000 */
[----:B------:R-:W-:Y:S02]  /*4f30*/  FADD.FTZ R0, -R144, R7 ;  /* 0x0000000790007221 */ /* 0x000fe40000010100 */
[----:B------:R-:W-:Y:S02]  /*4f40*/  FFMA.FTZ R7, -R110, R110, 1 ;  /* 0x3f8000006e077423 */ /* 0x000fe4000001016e */
[----:B------:R-:W-:Y:S01]  /*4f50*/  FADD.FTZ R16, -R146, R53 ;  /* 0x0000003592107221 */ /* 0x000fe20000010100 */
[----:B------:R1:W5:Y:S01]  /*4f60*/  LDL.LU R110, [R1+0x134] ;  /* 0x00013400016e7983 */ /* 0x0003620000300800 */
[----:B------:R-:W-:Y:S02]  /*4f70*/  FMUL.FTZ R17, R155, R17 ;  /* 0x000000119b117220 */ /* 0x000fe40000410000 */
[----:B------:R-:W-:Y:S02]  /*4f80*/  FFMA.FTZ R32, -R247, R247, 1 ;  /* 0x3f800000f7207423 */ /* 0x000fe400000101f7 */
[----:B------:R-:W-:Y:S02]  /*4f90*/  FMUL.FTZ R33, R33, c[0x0][0x2ec] ;  /* 0x0000bb0021217a20 */ /* 0x000fe40000410000 */
[----:B------:R-:W-:Y:S02]  /*4fa0*/  FMUL.FTZ R142, R21, R5 ;  /* 0x00000005158e7220 */ /* 0x000fe40000410000 */
[----:B------:R-:W-:Y:S02]  /*4fb0*/  FADD.FTZ R5, -R144, R6 ;  /* 0x0000000690057221 */ /* 0x000fe40000010100 */
[----:B------:R-:W-:Y:S02]  /*4fc0*/  FFMA.FTZ R6, -R109, R109, 1 ;  /* 0x3f8000006d067423 */ /* 0x000fe4000001016d */
[----:B------:R-:W-:Y:S01]  /*4fd0*/  FMUL.FTZ R16, R154, R16 ;  /* 0x000000109a107220 */ /* 0x000fe20000410000 */
[----:B------:R1:W5:Y:S01]  /*4fe0*/  LDL.LU R109, [R1+0x130] ;  /* 0x00013000016d7983 */ /* 0x0003620000300800 */
[----:B------:R-:W-:Y:S02]  /*4ff0*/  FMUL.FTZ R32, R32, c[0x0][0x2ec] ;  /* 0x0000bb0020207a20 */ /* 0x000fe40000410000 */
[----:B------:R-:W-:Y:S02]  /*5000*/  FMUL.FTZ R146, R33, R17 ;  /* 0x0000001121927220 */ /* 0x000fe40000410000 */
[----:B------:R-:W-:Y:S02]  /*5010*/  FFMA.FTZ R17, -R108, R108, 1 ;  /* 0x3f8000006c117423 */ /* 0x000fe4000001016c */
[----:B------:R-:W-:Y:S01]  /*5020*/  FMUL.FTZ R143, R32, R16 ;  /* 0x00000010208f7220 */ /* 0x000fe20000410000 */
[----:B------:R1:W5:Y:S01]  /*5030*/  LDL.LU R108, [R1+0x12c] ;  /* 0x00012c00016c7983 */ /* 0x0003620000300800 */
[----:B------:R-:W-:Y:S02]  /*5040*/  FMUL.FTZ R5, R213, R5 ;  /* 0x00000005d5057220 */ /* 0x000fe40000410000 */
[----:B------:R-:W-:Y:S02]  /*5050*/  FMUL.FTZ R7, R7, c[0x0][0x2ec] ;  /* 0x0000bb0007077a20 */ /* 0x000fe40000410000 */
[----:B------:R-:W-:Y:S02]  /*5060*/  FFMA.FTZ R16, -R107, R107, 1 ;  /* 0x3f8000006b107423 */ /* 0x000fe4000001016b */
[----:B------:R-:W-:Y:S01]  /*5070*/  FMUL.FTZ R0, R212, R0 ;  /* 0x00000000d4007220 */ /* 0x000fe20000410000 */
[----:B------:R1:W5:Y:S01]  /*5080*/  LDL.LU R107, [R1+0x128] ;  /* 0x00012800016b7983 */ /* 0x0003620000300800 */
[----:B------:R-:W-:Y:S02]  /*5090*/  FMUL.FTZ R6, R6, c[0x0][0x2ec] ;  /* 0x0000bb0006067a20 */ /* 0x000fe40000410000 */
[----:B------:R-:W-:Y:S02]  /*50a0*/  FMUL.FTZ R140, R7, R5 ;  /* 0x00000005078c7220 */ /* 0x000fe40000410000 */
[----:B------:R-:W-:Y:S02]  /*50b0*/  FMUL.FTZ R7, R203, R18 ;  /* 0x00000012cb077220 */ /* 0x000fe40000410000 */
[----:B------:R-:W-:Y:S02]  /*50c0*/  FFMA.FTZ R18, -R106, R106, 1 ;  /* 0x3f8000006a127423 */ /* 0x000fe4000001016a */
[----:B------:R-:W-:Y:S01]  /*50d0*/  FMUL.FTZ R139, R6, R0 ;  /* 0x00000000068b7220 */ /* 0x000fe20000410000 */
[----:B------:R1:W5:Y:S01]  /*50e0*/  LDL.LU R106, [R1+0x124] ;  /* 0x00012400016a7983 */ /* 0x0003620000300800 */
[----:B------:R-:W-:Y:S02]  /*50f0*/  FMUL.FTZ R6, R202, R19 ;  /* 0x00000013ca067220 */ /* 0x000fe40000410000 */
[----:B------:R-:W-:Y:S02]  /*5100*/  FMUL.FTZ R17, R17, c[0x0][0x2ec] ;  /* 0x0000bb0011117a20 */ /* 0x000fe40000410000 */
[----:B------:R-:W-:Y:S02]  /*5110*/  FFMA.FTZ R19, -R105, R105, 1 ;  /* 0x3f80000069137423 */ /* 0x000fe40000010169 */
[----:B------:R-:W-:Y:S01]  /*5120*/  FMUL.FTZ R16, R16, c[0x0][0x2ec] ;  /* 0x0000bb0010107a20 */ /* 0x000fe20000410000 */
[----:B------:R1:W5:Y:S01]  /*5130*/  LDL.LU R105, [R1+0x120] ;  /* 0x0001200001697983 */ /* 0x0003620000300800 */
[----:B------:R-:W-:Y:S02]  /*5140*/  FMUL.FTZ R138, R17, R7 ;  /* 0x00000007118a7220 */ /* 0x000fe40000410000 */
[----:B------:R-:W-:Y:S02]  /*5150*/  FFMA.FTZ R17, -R104, R104, 1 ;  /* 0x3f80000068117423 */ /* 0x000fe40000010168 */
[C---:B------:R-:W-:Y:S01]  /*5160*/  FADD.FTZ R5, -R144.reuse, R22 ;  /* 0x0000001690057221 */ /* 0x040fe20000010100 */
[----:B------:R1:W5:Y:S01]  /*5170*/  LDL.LU R104, [R1+0x11c] ;  /* 0x00011c0001687983 */ /* 0x0003620000300800 */
[----:B------:R-:W-:Y:S02]  /*5180*/  FADD.FTZ R0, -R144, R23 ;  /* 0x0000001790007221 */ /* 0x000fe40000010100 */
[----:B------:R-:W-:Y:S02]  /*5190*/  FMUL.FTZ R23, R16, R6 ;  /* 0x0000000610177220 */ /* 0x000fe40000410000 */
[----:B------:R-:W-:Y:S02]  /*51a0*/  FFMA.FTZ R16, -R103, R103, 1 ;  /* 0x3f80000067107423 */ /* 0x000fe40000010167 */
[----:B------:R-:W-:Y:S01]  /*51b0*/  FMUL.FTZ R5, R199, R5 ;  /* 0x00000005c7057220 */ /* 0x000fe20000410000 */
[----:B------:R1:W5:Y:S01]  /*51c0*/  LDL.LU R103, [R1+0x118] ;  /* 0x0001180001677983 */ /* 0x0003620000300800 */
[----:B------:R-:W-:Y:S02]  /*51d0*/  FMUL.FTZ R0, R198, R0 ;  /* 0x00000000c6007220 */ /* 0x000fe40000410000 */
[----:B------:R-:W-:Y:S02]  /*51e0*/  FMUL.FTZ R7, R18, c[0x0][0x2ec] ;  /* 0x0000bb0012077a20 */ /* 0x000fe40000410000 */
[----:B------:R-:W-:Y:S02]  /*51f0*/  FMUL.FTZ R6, R19, c[0x0][0x2ec] ;  /* 0x0000bb0013067a20 */ /* 0x000fe40000410000 */
[----:B------:R-:W-:Y:S02]  /*5200*/  FFMA.FTZ R18, -R102, R102, 1 ;  /* 0x3f80000066127423 */ /* 0x000fe40000010166 */
[----:B------:R-:W-:Y:S01]  /*5210*/  FMUL.FTZ R137, R7, R5 ;  /* 0x0000000507897220 */ /* 0x000fe20000410000 */
[----:B------:R1:W5:Y:S01]  /*5220*/  LDL.LU R102, [R1+0x114] ;  /* 0x0001140001667983 */ /* 0x0003620000300800 */
[----:B------:R-:W-:Y:S02]  /*5230*/  FMUL.FTZ R136, R6, R0 ;  /* 0x0000000006887220 */ /* 0x000fe40000410000 */
[----:B------:R-:W-:Y:S02]  /*5240*/  FMUL.FTZ R7, R195, R34 ;  /* 0x00000022c3077220 */ /* 0x000fe40000410000 */
[----:B------:R-:W-:Y:S02]  /*5250*/  FMUL.FTZ R6, R194, R35 ;  /* 0x00000023c2067220 */ /* 0x000fe40000410000 */
[----:B------:R-:W-:Y:S02]  /*5260*/  FADD.FTZ R0, -R144, R39 ;  /* 0x0000002790007221 */ /* 0x000fe40000010100 */
[----:B------:R-:W-:Y:S02]  /*5270*/  FMUL.FTZ R17, R17, c[0x0][0x2ec] ;  /* 0x0000bb0011117a20 */ /* 0x000fe40000410000 */
[----:B------:R-:W-:Y:S02]  /*5280*/  FMUL.FTZ R16, R16, c[0x0][0x2ec] ;  /* 0x0000bb0010107a20 */ /* 0x000fe40000410000 */
[----:B------:R-:W-:Y:S02]  /*5290*/  FFMA.FTZ R19, -R101, R101, 1 ;  /* 0x3f80000065137423 */ /* 0x000fe40000010165 */
[----:B------:R-:W-:Y:S01]  /*52a0*/  FADD.FTZ R5, -R144, R38 ;  /* 0x0000002690057221 */ /* 0x000fe20000010100 */
[----:B------:R1:W5:Y:S01]  /*52b0*/  LDL.LU R101, [R1+0x110] ;  /* 0x0001100001657983 */ /* 0x0003620000300800 */
[----:B------:R-:W-:Y:S02]  /*52c0*/  FMUL.FTZ R0, R178, R0 ;  /* 0x00000000b2007220 */ /* 0x000fe40000410000 */
[----:B------:R-:W-:Y:S02]  /*52d0*/  FMUL.FTZ R135, R17, R7 ;  /* 0x0000000711877220 */ /* 0x000fe40000410000 */
[----:B------:R-:W-:Y:S02]  /*52e0*/  FMUL.FTZ R134, R16, R6 ;  /* 0x0000000610867220 */ /* 0x000fe40000410000 */
[----:B------:R-:W-:Y:S02]  /*52f0*/  FMUL.FTZ R6, R19, c[0x0][0x2ec] ;  /* 0x0000bb0013067a20 */ /* 0x000fe40000410000 */
[----:B------:R-:W-:Y:S02]  /*5300*/  FFMA.FTZ R17, -R100, R100, 1 ;  /* 0x3f80000064117423 */ /* 0x000fe40000010164 */
[----:B------:R-:W-:Y:S01]  /*5310*/  FFMA.FTZ R16, -R99, R99, 1 ;  /* 0x3f80000063107423 */ /* 0x000fe20000010163 */
[----:B------:R1:W5:Y:S01]  /*5320*/  LDL.LU R100, [R1+0x10c] ;  /* 0x00010c0001647983 */ /* 0x0003620000300800 */
[----:B------:R-:W-:Y:S02]  /*5330*/  FMUL.FTZ R5, R179, R5 ;  /* 0x00000005b3057220 */ /* 0x000fe40000410000 */
[----:B------:R-:W-:Y:S01]  /*5340*/  FMUL.FTZ R7, R18, c[0x0][0x2ec] ;  /* 0x0000bb0012077a20 */ /* 0x000fe20000410000 */
[----:B------:R1:W5:Y:S01]  /*5350*/  LDL.LU R99, [R1+0x108] ;  /* 0x0001080001637983 */ /* 0x0003620000300800 */
[----:B------:R-:W-:Y:S02]  /*5360*/  FMUL.FTZ R132, R6, R0 ;  /* 0x0000000006847220 */ /* 0x000fe40000410000 */
        /* <DEDUP_REMOVED lines=8> */
[----:B------:R-:W-:Y:S01]  /*53f0*/  FFMA.FTZ R16, -R251, R251, 1 ;  /* 0x3f800000fb107423 */ /* 0x000fe200000101fb */
[----:B------:R1:W5:Y:S01]  /*5400*/  LDL.LU R98, [R1+0x104] ;  /* 0x0001040001627983 */ /* 0x0003620000300800 */
[----:B------:R-:W-:Y:S02]  /*5410*/  FADD.FTZ R66, -R144, R66 ;  /* 0x0000004290427221 */ /* 0x000fe40000010100 */
[----:B------:R-:W-:Y:S02]  /*5420*/  FMUL.FTZ R65, R17, R5 ;  /* 0x0000000511417220 */ /* 0x000fe40000410000 */
[----:B------:R-:W-:Y:S02]  /*5430*/  FMUL.FTZ R0, R158, R67 ;  /* 0x000000439e007220 */ /* 0x000fe40000410000 */
[----:B------:R-:W-:Y:S02]  /*5440*/  FFMA.FTZ R18, -R97, R97, 1 ;  /* 0x3f80000061127423 */ /* 0x000fe40000010161 */
[----:B------:R-:W-:Y:S01]  /*5450*/  FFMA.FTZ R17, -R252, R252, 1 ;  /* 0x3f800000fc117423 */ /* 0x000fe200000101fc */
[----:B------:R1:W5:Y:S01]  /*5460*/  LDL.LU R97, [R1+0x100] ;  /* 0x0001000001617983 */ /* 0x0003620000300800 */
[----:B------:R-:W-:Y:S02]  /*5470*/  FMUL.FTZ R16, R16, c[0x0][0x2ec] ;  /* 0x0000bb0010107a20 */ /* 0x000fe40000410000 */
[C---:B------:R-:W-:Y:S02]  /*5480*/  FADD.FTZ R7, -R144.reuse, R54 ;  /* 0x0000003690077221 */ /* 0x040fe40000010100 */
[----:B------:R-:W-:Y:S02]  /*5490*/  FADD.FTZ R6, -R144, R55 ;  /* 0x0000003790067221 */ /* 0x000fe40000010100 */
[----:B------:R-:W-:Y:S02]  /*54a0*/  FMUL.FTZ R5, R159, R66 ;  /* 0x000000429f057220 */ /* 0x000fe40000410000 */
[----:B------:R-:W-:Y:S02]  /*54b0*/  FMUL.FTZ R17, R17, c[0x0][0x2ec] ;  /* 0x0000bb0011117a20 */ /* 0x000fe40000410000 */
[----:B------:R-:W-:Y:S02]  /*54c0*/  FMUL.FTZ R52, R16, R0 ;  /* 0x0000000010347220 */ /* 0x000fe40000410000 */
[----:B--2---:R-:W-:Y:S02]  /*54d0*/  FADD.FTZ R0, -R4, R13 ;  /* 0x0000000d04007221 */ /* 0x004fe40000010100 */
[----:B------:R-:W-:Y:S02]  /*54e0*/  FFMA.FTZ R13, -R96, R96, 1 ;  /* 0x3f800000600d7423 */ /* 0x000fe40000010160 */
[----:B------:R-:W-:Y:S01]  /*54f0*/  FMUL.FTZ R7, R165, R7 ;  /* 0x00000007a5077220 */ /* 0x000fe20000410000 */
[----:B------:R1:W5:Y:S01]  /*5500*/  LDL.LU R96, [R1+0xfc] ;  /* 0x0000fc0001607983 */ /* 0x0003620000300800 */
[----:B------:R-:W-:Y:S02]  /*5510*/  FMUL.FTZ R6, R164, R6 ;  /* 0x00000006a4067220 */ /* 0x000fe40000410000 */
[----:B------:R-:W-:Y:S02]  /*5520*/  FMUL.FTZ R19, R19, c[0x0][0x2ec] ;  /* 0x0000bb0013137a20 */ /* 0x000fe40000410000 */
[----:B------:R-:W-:Y:S02]  /*5530*/  FMUL.FTZ R18, R18, c[0x0][0x2ec] ;  /* 0x0000bb0012127a20 */ /* 0x000fe40000410000 */
[----:B------:R-:W-:Y:S02]  /*5540*/  FMUL.FTZ R53, R17, R5 ;  /* 0x0000000511357220 */ /* 0x000fe40000410000 */
[----:B------:R-:W-:Y:S02]  /*5550*/  FADD.FTZ R5, -R4, R12 ;  /* 0x0000000c04057221 */ /* 0x000fe40000010100 */
[----:B------:R-:W-:Y:S02]  /*5560*/  FFMA.FTZ R12, -R95, R95, 1 ;  /* 0x3f8000005f0c7423 */ /* 0x000fe4000001015f */
[----:B------:R-:W-:Y:S01]  /*5570*/  FMUL.FTZ R55, R19, R7 ;  /* 0x0000000713377220 */ /* 0x000fe20000410000 */
[----:B------:R1:W5:Y:S01]  /*5580*/  LDL.LU R95, [R1+0xf8] ;  /* 0x0000f800015f7983 */ /* 0x0003620000300800 */
[----:B------:R-:W-:Y:S02]  /*5590*/  FMUL.FTZ R54, R18, R6 ;  /* 0x0000000612367220 */ /* 0x000fe40000410000 */
[C---:B------:R-:W-:Y:S02]  /*55a0*/  FADD.FTZ R7, -R4.reuse, R8 ;  /* 0x0000000804077221 */ /* 0x040fe40000010100 */
[----:B------:R-:W-:Y:S02]  /*55b0*/  FADD.FTZ R6, -R4, R9 ;  /* 0x0000000904067221 */ /* 0x000fe40000010100 */
[----:B------:R-:W-:Y:S02]  /*55c0*/  FFMA.FTZ R9, -R94, R94, 1 ;  /* 0x3f8000005e097423 */ /* 0x000fe4000001015e */
[----:B------:R-:W-:Y:S01]  /*55d0*/  FMUL.FTZ R7, R223, R7 ;  /* 0x00000007df077220 */ /* 0x000fe20000410000 */
[----:B------:R1:W5:Y:S01]  /*55e0*/  LDL.LU R94, [R1+0xf4] ;  /* 0x0000f400015e7983 */ /* 0x0003620000300800 */
[----:B------:R-:W-:Y:S02]  /*55f0*/  FFMA.FTZ R8, -R93, R93, 1 ;  /* 0x3f8000005d087423 */ /* 0x000fe4000001015d */
[----:B------:R-:W-:Y:S01]  /*5600*/  FMUL.FTZ R13, R13, c[0x0][0x2ec] ;  /* 0x0000bb000d0d7a20 */ /* 0x000fe20000410000 */
[----:B------:R1:W5:Y:S01]  /*5610*/  LDL.LU R93, [R1+0xf0] ;  /* 0x0000f000015d7983 */ /* 0x0003620000300800 */
[----:B------:R-:W-:Y:S02]  /*5620*/  FMUL.FTZ R6, R222, R6 ;  /* 0x00000006de067220 */ /* 0x000fe40000410000 */
[----:B------:R-:W-:Y:S02]  /*5630*/  FMUL.FTZ R12, R12, c[0x0][0x2ec] ;  /* 0x0000bb000c0c7a20 */ /* 0x000fe40000410000 */
[----:B------:R-:W-:Y:S02]  /*5640*/  FMUL.FTZ R20, R13, R7 ;  /* 0x000000070d147220 */ /* 0x000fe40000410000 */
        /* <DEDUP_REMOVED lines=8> */
[----:B------:R-:W-:Y:S02]  /*56d0*/  FMUL.FTZ R8, R8, c[0x0][0x2ec] ;  /* 0x0000bb0008087a20 */ /* 0x000fe40000410000 */
[----:B------:R-:W-:Y:S02]  /*56e0*/  FMUL.FTZ R16, R9, R5 ;  /* 0x0000000509107220 */ /* 0x000fe40000410000 */
[----:B------:R-:W-:Y:S02]  /*56f0*/  FADD.FTZ R7, -R4, R24 ;  /* 0x0000001804077221 */ /* 0x000fe40000010100 */
[----:B------:R-:W-:Y:S02]  /*5700*/  FFMA.FTZ R9, -R90, R90, 1 ;  /* 0x3f8000005a097423 */ /* 0x000fe4000001015a */
[----:B------:R-:W-:Y:S01]  /*5710*/  FMUL.FTZ R22, R8, R0 ;  /* 0x0000000008167220 */ /* 0x000fe20000410000 */
[----:B------:R1:W5:Y:S01]  /*5720*/  LDL.LU R90, [R1+0xe4] ;  /* 0x0000e400015a7983 */ /* 0x0003620000300800 */
[C---:B------:R-:W-:Y:S02]  /*5730*/  FADD.FTZ R6, -R4.reuse, R25 ;  /* 0x0000001904067221 */ /* 0x040fe40000010100 */
[----:B------:R-:W-:Y:S02]  /*5740*/  FMUL.FTZ R7, R215, R7 ;  /* 0x00000007d7077220 */ /* 0x000fe40000410000 */
[----:B------:R-:W-:Y:S02]  /*5750*/  FFMA.FTZ R8, -R89, R89, 1 ;  /* 0x3f80000059087423 */ /* 0x000fe40000010159 */
[----:B------:R-:W-:Y:S01]  /*5760*/  FMUL.FTZ R13, R13, c[0x0][0x2ec] ;  /* 0x0000bb000d0d7a20 */ /* 0x000fe20000410000 */
[----:B------:R1:W5:Y:S01]  /*5770*/  LDL.LU R89, [R1+0xe0] ;  /* 0x0000e00001597983 */ /* 0x0003620000300800 */
[----:B------:R-:W-:Y:S02]  /*5780*/  FADD.FTZ R5, -R4, R28 ;  /* 0x0000001c04057221 */ /* 0x000fe40000010100 */
[----:B------:R-:W-:Y:S02]  /*5790*/  FMUL.FTZ R6, R214, R6 ;  /* 0x00000006d6067220 */ /* 0x000fe40000410000 */
[----:B------:R-:W-:Y:S02]  /*57a0*/  FMUL.FTZ R12, R12, c[0x0][0x2ec] ;  /* 0x0000bb000c0c7a20 */ /* 0x000fe40000410000 */
[----:B------:R-:W-:Y:S02]  /*57b0*/  FMUL.FTZ R51, R13, R7 ;  /* 0x000000070d337220 */ /* 0x000fe40000410000 */
[----:B------:R-:W-:Y:S02]  /*57c0*/  FFMA.FTZ R13, -R88, R88, 1 ;  /* 0x3f800000580d7423 */ /* 0x000fe40000010158 */
[----:B------:R-:W-:Y:S01]  /*57d0*/  FADD.FTZ R0, -R4, R29 ;  /* 0x0000001d04007221 */ /* 0x000fe20000010100 */
        /* <DEDUP_REMOVED lines=13> */
[----:B------:R-:W-:Y:S02]  /*58b0*/  FADD.FTZ R5, -R4, R44 ;  /* 0x0000002c04057221 */ /* 0x000fe40000010100 */
        /* <DEDUP_REMOVED lines=32> */
[----:B------:R-:W-:Y:S02]  /*5ac0*/  FADD.FTZ R6, -R2, R10 ;  /* 0x0000000a02067221 */ /* 0x000fe40000010100 */
        /* <DEDUP_REMOVED lines=19> */
[C---:B------:R-:W-:Y:S02]  /*5c00*/  FADD.FTZ R4, -R2.reuse, R14 ;  /* 0x0000000e02047221 */ /* 0x040fe40000010100 */
[----:B------:R-:W-:Y:S02]  /*5c10*/  FADD.FTZ R0, -R2, R15 ;  /* 0x0000000f02007221 */ /* 0x000fe40000010100 */
        /* <DEDUP_REMOVED lines=52> */
[----:B------:R-:W-:Y:S02]  /*5f60*/  FFMA.FTZ R8, -R3, R3, 1 ;  /* 0x3f80000003087423 */ /* 0x000fe40000010103 */
[C---:B------:R-:W-:Y:S01]  /*5f70*/  FADD.FTZ R6, -R2.reuse, R42 ;  /* 0x0000002a02067221 */ /* 0x040fe20000010100 */
[----:B------:R1:W5:Y:S01]  /*5f80*/  LDL.LU R3, [R1+0x88] ;  /* 0x0000880001037983 */ /* 0x0003620000300800 */
[----:B------:R-:W-:Y:S02]  /*5f90*/  FADD.FTZ R0, -R2, R47 ;  /* 0x0000002f02007221 */ /* 0x000fe40000010100 */
[----:B------:R-:W-:Y:S02]  /*5fa0*/  FMUL.FTZ R6, R219, R6 ;  /* 0x00000006db067220 */ /* 0x000fe40000410000 */
[----:B------:R-:W-:Y:S02]  /*5fb0*/  FMUL.FTZ R0, R216, R0 ;  /* 0x00000000d8007220 */ /* 0x000fe40000410000 */
[----:B------:R-:W-:Y:S02]  /*5fc0*/  FMUL.FTZ R10, R10, c[0x0][0x2ec] ;  /* 0x0000bb000a0a7a20 */ /* 0x000fe40000410000 */
[----:B------:R-:W-:Y:S02]  /*5fd0*/  FMUL.FTZ R7, R7, c[0x0][0x2ec] ;  /* 0x0000bb0007077a20 */ /* 0x000fe40000410000 */
[----:B------:R-:W-:Y:S02]  /*5fe0*/  FMUL.FTZ R36, R10, R6 ;  /* 0x000000060a247220 */ /* 0x000fe40000410000 */
[----:B------:R-:W-:Y:S02]  /*5ff0*/  FMUL.FTZ R29, R7, R0 ;  /* 0x00000000071d7220 */ /* 0x000fe40000410000 */
[C---:B------:R-:W-:Y:S02]  /*6000*/  FADD.FTZ R5, -R2.reuse, R58 ;  /* 0x0000003a02057221 */ /* 0x040fe40000010100 */
[C---:B------:R-:W-:Y:S02]  /*6010*/  FADD.FTZ R4, -R2.reuse, R59 ;  /* 0x0000003b02047221 */ /* 0x040fe40000010100 */
[C---:B------:R-:W-:Y:S02]  /*6020*/  FADD.FTZ R62, -R2.reuse, R62 ;  /* 0x0000003e023e7221 */ /* 0x040fe40000010100 */
[----:B------:R-:W-:Y:S02]  /*6030*/  FADD.FTZ R0, -R2, R63 ;  /* 0x0000003f02007221 */ /* 0x000fe40000010100 */
[----:B------:R-:W-:Y:S01]  /*6040*/  FFMA.FTZ R7, -R191, R191, 1 ;  /* 0x3f800000bf077423 */ /* 0x000fe200000101bf */
[----:B------:R-:W-:Y:S01]  /*6050*/  MOV R191, 0x40 ;  /* 0x0000004000bf7802 */ /* 0x000fe20000000f00 */
[----:B------:R-:W-:Y:S01]  /*6060*/  FFMA.FTZ R6, -R190, R190, 1 ;  /* 0x3f800000be067423 */ /* 0x000fe200000101be */
[----:B------:R-:W-:Y:S01]  /*6070*/  MOV R190, 0x20 ;  /* 0x0000002000be7802 */ /* 0x000fe20000000f00 */
        /* <DEDUP_REMOVED lines=13> */
[----:B-1----:R-:W-:Y:S01]  /*6150*/  IMAD.MOV.U32 R9, RZ, RZ, c[0x0][0x190] ;  /* 0x00006400ff097624 */ /* 0x002fe200078e00ff */
        /* <DEDUP_REMOVED lines=27> */
.L_x_2027:
[----:B-1----:R-:W-:Y:S02]  /*6310*/  F2FP.BF16.PACK_AB R28, R172, R197 ;  /* 0x000000c5ac1c723e */ /* 0x002fe400000010ff */
        /* <DEDUP_REMOVED lines=68> */
[----:B------:R-:W2:Y:S04]  /*6760*/  LDSM.16.MT88.4 R12, [R3+0x20000] ;  /* 0x02000000030c783b */ /* 0x000ea80000004200 */
[----:B------:R-:W3:Y:S04]  /*6770*/  LDSM.16.MT88.4 R16, [R2+0x8000] ;  /* 0x008000000210783b */ /* 0x000ee80000004200 */
[----:B------:R-:W-:Y:S04]  /*6780*/  LDSM.16.MT88.4 R20, [R3+0x1c800] ;  /* 0x01c800000314783b */ /* 0x000fe80000004200 */
[----:B------:R-:W4:Y:S04]  /*6790*/  LDSM.16.MT88.4 R24, [R0+0x8800] ;  /* 0x008800000018783b */ /* 0x000f280000004200 */
[----:B------:R-:W3:Y:S04]  /*67a0*/  LDSM.16.MT88.4 R28, [R3+0x20800] ;  /* 0x02080000031c783b */ /* 0x000ee80000004200 */
        /* <DEDUP_REMOVED lines=116> */
.L_x_2028:
        /* <DEDUP_REMOVED lines=9> */
[----:B------:R-:W-:Y:S01]  /*6f80*/  IMAD.SHL.U32 R146, R146, 0x8, RZ ;  /* 0x0000000892927824 */ /* 0x000fe200078e00ff */
[----:B------:R-:W4:Y:S04]  /*6f90*/  LDSM.16.MT88.4 R36, [R2+0xc000] ;  /* 0x00c000000224783b */ /* 0x000f280000004200 */
[----:B------:R-:W5:Y:S04]  /*6fa0*/  LDL R153, [R1+0x3c] ;  /* 0x00003c0001997983 */ /* 0x000f680000100800 */
[----:B------:R-:W-:Y:S04]  /*6fb0*/  LDSM.16.M88.4 R40, [R148+0x14000] ;  /* 0x014000009428783b */ /* 0x000fe80000000200 */
[----:B------:R-:W5:Y:S04]  /*6fc0*/  LDL R152, [R1+0x48] ;  /* 0x0000480001987983 */ /* 0x000f680000100800 */
[----:B------:R-:W1:Y:S04]  /*6fd0*/  LDSM.16.MT88.4 R44, [R0+0xc800] ;  /* 0x00c80000002c783b */ /* 0x000e680000004200 */
[----:B------:R1:W5:Y:S04]  /*6fe0*/  LDL R147, [R1+0xc] ;  /* 0x00000c0001937983 */ /* 0x0003680000100800 */
[----:B------:R-:W1:Y:S04]  /*6ff0*/  LDSM.16.M88.4 R48, [R148+0x16000] ;  /* 0x016000009430783b */ /* 0x000e680000000200 */
[----:B------:R1:W5:Y:S02]  /*7000*/  LDL R149, [R1] ;  /* 0x0000000001957983 */ /* 0x0003640000100800 */
        /* <DEDUP_REMOVED lines=87> */
[----:B------:R-:W-:Y:S02]  /*7580*/  IMAD.SHL.U32 R46, R46, 0x40, RZ ;  /* 0x000000402e2e7824 */ /* 0x000fe400078e00ff */
[----:B------:R-:W-:Y:S02]  /*7590*/  IMAD R47, R47, 0x58, RZ ;  /* 0x000000582f2f7824 */ /* 0x000fe400078e02ff */
        /* <DEDUP_REMOVED lines=10> */
[----:B------:R-:W-:Y:S01]  /*7640*/  @UP2 UIADD3.X UR5, UR5, -0x1, URZ, UP1, !UPT ;  /* 0xffffffff05052890 */ /* 0x000fe20008ffe43f */
[CC--:B------:R-:W-:Y:S01]  /*7650*/  LEA R38, P1, R146.reuse, R192.reuse, 0x2 ;  /* 0x000000c092267211 */ /* 0x0c0fe200078210ff */
[C---:B-1----:R-:W-:Y:S02]  /*7660*/  HMMA.16816.F32.BF16 R8, R56.reuse, R52, R8 ;  /* 0x000000343808723c */ /* 0x042fe40000041808 */
[----:B------:R-:W2:Y:S02]  /*7670*/  @P0 LDG.E R147, [R36.64] ;  /* 0x0000002224930981 */ /* 0x000ea4000c1e1900 */
[-C--:B------:R-:W-:Y:S02]  /*7680*/  LEA.HI.X.SX32 R39, R146, R193.reuse, 0x2, P1 ;  /* 0x000000c192277211 */ /* 0x080fe400008f16ff */
[----:B------:R-:W3:Y:S02]  /*7690*/  @P0 LDG.E R149, [R36.64+0x120] ;  /* 0x0001202224950981 */ /* 0x000ee4000c1e1900 */
[-C--:B------:R-:W-:Y:S02]  /*76a0*/  HMMA.16816.F32.BF16 R12, R56, R54.reuse, R12 ;  /* 0x00000036380c723c */ /* 0x080fe4000004180c */
[----:B------:R-:W4:Y:S04]  /*76b0*/  @P0 LDG.E R150, [R36.64+0x100] ;  /* 0x0001002224960981 */ /* 0x000f28000c1e1900 */
[----:B------:R-:W5:Y:S02]  /*76c0*/  @P0 LDG.E R151, [R36.64+0x20] ;  /* 0x0000202224970981 */ /* 0x000f64000c1e1900 */
[C---:B------:R-:W-:Y:S02]  /*76d0*/  HMMA.16816.F32.BF16 R16, R40.reuse, R54, R16 ;  /* 0x000000362810723c */ /* 0x040fe40000041810 */
[----:B------:R-:W-:Y:S04]  /*76e0*/  RED.E.ADD.F32.FTZ.RN.STRONG.GPU [R192.64], R4 ;  /* 0x00000004c000798e */ /* 0x000fe8000c10e7a2 */
[----:B------:R-:W-:Y:S02]  /*76f0*/  RED.E.ADD.F32.FTZ.RN.STRONG.GPU [R38.64], R5 ;  /* 0x000000052600798e */ /* 0x000fe4000c10e7a2 */
[-C--:B------:R-:W-:Y:S08]  /*7700*/  HMMA.16816.F32.BF16 R20, R40, R60.reuse, R20 ;  /* 0x0000003c2814723c */ /* 0x080ff00000041814 */
[C---:B------:R-:W-:Y:S08]  /*7710*/  HMMA.16816.F32.BF16 R24, R56.reuse, R60, R24 ;  /* 0x0000003c3818723c */ /* 0x040ff00000041818 */
[-C--:B------:R-:W-:Y:S08]  /*7720*/  HMMA.16816.F32.BF16 R28, R56, R62.reuse, R28 ;  /* 0x0000003e381c723c */ /* 0x080ff0000004181c */
[----:B------:R-:W-:Y:S01]  /*7730*/  HMMA.16816.F32.BF16 R32, R40, R62, R32 ;  /* 0x0000003e2820723c */ /* 0x000fe20000041820 */
[----:B--2---:R1:W-:Y:S04]  /*7740*/  @P0 STL [R1+0xc], R147 ;  /* 0x00000c9301000387 */ /* 0x0043e80000100800 */
[----:B---3--:R2:W-:Y:S04]  /*7750*/  @P0 STL [R1], R149 ;  /* 0x0000009501000387 */ /* 0x0085e80000100800 */
[----:B----4-:R-:W-:Y:S04]  /*7760*/  @P0 STL [R1+0x4], R150 ;  /* 0x0000049601000387 */ /* 0x010fe80000100800 */
[----:B-----5:R3:W-:Y:S01]  /*7770*/  @P0 STL [R1+0x8], R151 ;  /* 0x0000089701000387 */ /* 0x0207e20000100800 */
[----:B-1----:R-:W-:Y:S04]  /*7780*/  IMAD.MOV.U32 R147, RZ, RZ, c[0x0][0x22c] ;  /* 0x00008b00ff937624 */ /* 0x002fe800078e00ff */
[----:B------:R-:W-:Y:S02]  /*7790*/  IMAD R147, R147, c[0x0][0x1c0], RZ ;  /* 0x0000700093937a24 */ /* 0x000fe400078e02ff */
[----:B--2---:R-:W-:Y:S02]  /*77a0*/  IMAD.MOV.U32 R149, RZ, RZ, c[0x0][0x22c] ;  /* 0x00008b00ff957624 */ /* 0x004fe400078e00ff */
[----:B------:R-:W-:Y:S02]  /*77b0*/  IMAD.SHL.U32 R147, R147, 0x10, RZ ;  /* 0x0000001093937824 */ /* 0x000fe400078e00ff */
[----:B------:R-:W-:Y:S02]  /*77c0*/  IMAD R149, R149, c[0x0][0x1c0], RZ ;  /* 0x0000700095957a24 */ /* 0x000fe400078e02ff */
[----:B---3--:R-:W-:Y:S01]  /*77d0*/  IMAD.MOV.U32 R151, RZ, RZ, c[0x0][0x22c] ;  /* 0x00008b00ff977624 */ /* 0x008fe200078e00ff */
[-C--:B------:R-:W-:Y:S01]  /*77e0*/  LEA R44, P0, R147, R192.reuse, 0x2 ;  /* 0x000000c0932c7211 */ /* 0x080fe200078010ff */
[----:B------:R-:W-:Y:S02]  /*77f0*/  IMAD R149, R149, 0x18, RZ ;  /* 0x0000001895957824 */ /* 0x000fe400078e02ff */
[----:B------:R-:W-:Y:S01]  /*7800*/  IMAD R151, R151, c[0x0][0x1c0], RZ ;  /* 0x0000700097977a24 */ /* 0x000fe200078e02ff */
[-C--:B------:R-:W-:Y:S01]  /*7810*/  LEA.HI.X.SX32 R45, R147, R193.reuse, 0x2, P0 ;  /* 0x000000c1932d7211 */ /* 0x080fe200000f16ff */
[----:B------:R-:W-:Y:S01]  /*7820*/  IMAD.MOV.U32 R150, RZ, RZ, c[0x0][0x22c] ;  /* 0x00008b00ff967624 */ /* 0x000fe200078e00ff */
[-C--:B------:R-:W-:Y:S01]  /*7830*/  LEA R40, P1, R149, R192.reuse, 0x2 ;  /* 0x000000c095287211 */ /* 0x080fe200078210ff */
[----:B------:R-:W-:Y:S02]  /*7840*/  IMAD.SHL.U32 R151, R151, 0x20, RZ ;  /* 0x0000002097977824 */ /* 0x000fe400078e00ff */
[----:B------:R1:W-:Y:S01]  /*7850*/  RED.E.ADD.F32.FTZ.RN.STRONG.GPU [R44.64], R6 ;  /* 0x000000062c00798e */ /* 0x0003e2000c10e7a2 */
[-C--:B------:R-:W-:Y:S01]  /*7860*/  LEA.HI.X.SX32 R41, R149, R193.reuse, 0x2, P1 ;  /* 0x000000c195297211 */ /* 0x080fe200008f16ff */
[----:B------:R-:W-:Y:S01]  /*7870*/  IMAD R150, R150, c[0x0][0x1c0], RZ ;  /* 0x0000700096967a24 */ /* 0x000fe200078e02ff */
[CC--:B------:R-:W-:Y:S01]  /*7880*/  LEA R4, P0, R151.reuse, R192.reuse, 0x2 ;  /* 0x000000c097047211 */ /* 0x0c0fe200078010ff */
[----:B------:R-:W-:Y:S02]  /*7890*/  IMAD.MOV.U32 R149, RZ, RZ, c[0x0][0x22c] ;  /* 0x00008b00ff957624 */ /* 0x000fe400078e00ff */
[----:B------:R2:W-:Y:S01]  /*78a0*/  RED.E.ADD.F32.FTZ.RN.STRONG.GPU [R40.64], R7 ;  /* 0x000000072800798e */ /* 0x0005e2000c10e7a2 */
[-C--:B------:R-:W-:Y:S01]  /*78b0*/  LEA.HI.X.SX32 R5, R151, R193.reuse, 0x2, P0 ;  /* 0x000000c197057211 */ /* 0x080fe200000f16ff */
[----:B------:R-:W-:Y:S02]  /*78c0*/  IMAD R150, R150, 0x28, RZ ;  /* 0x0000002896967824 */ /* 0x000fe400078e02ff */
[----:B------:R-:W-:Y:S02]  /*78d0*/  IMAD R149, R149, c[0x0][0x1c0], RZ ;  /* 0x0000700095957a24 */ /* 0x000fe400078e02ff */
[----:B------:R3:W-:Y:S01]  /*78e0*/  RED.E.ADD.F32.FTZ.RN.STRONG.GPU [R4.64], R8 ;  /* 0x000000080400798e */ /* 0x0007e2000c10e7a2 */
[CC--:B------:R-:W-:Y:S01]  /*78f0*/  LEA R36, P1, R150.reuse, R192.reuse, 0x2 ;  /* 0x000000c096247211 */ /* 0x0c0fe200078210ff */
[----:B------:R-:W-:Y:S03]  /*7900*/  IMAD R149, R149, 0x30, RZ ;  /* 0x0000003095957824 */ /* 0x000fe600078e02ff */
[-C--:B------:R-:W-:Y:S05]  /*7910*/  LEA.HI.X.SX32 R37, R150, R193.reuse, 0x2, P1 ;  /* 0x000000c196257211 */ /* 0x080fea00008f16ff */
[----:B------:R4:W-:Y:S01]  /*7920*/  RED.E.ADD.F32.FTZ.RN.STRONG.GPU [R36.64], R9 ;  /* 0x000000092400798e */ /* 0x0009e2000c10e7a2 */
[CC--:B-1----:R-:W-:Y:S04]  /*7930*/  LEA R6, P0, R149.reuse, R192.reuse, 0x2 ;  /* 0x000000c095067211 */ /* 0x0c2fe800078010ff */
[-C--:B--2---:R-:W-:Y:S01]  /*7940*/  LEA.HI.X.SX32 R7, R149, R193.reuse, 0x2, P0 ;  /* 0x000000c195077211 */ /* 0x084fe200000f16ff */
[----:B------:R-:W-:Y:S01]  /*7950*/  IMAD.MOV.U32 R149, RZ, RZ, c[0x0][0x22c] ;  /* 0x00008b00ff957624 */ /* 0x000fe200078e00ff */
[C---:B------:R-:W-:Y:S02]  /*7960*/  IADD3 R41, R147.reuse, 0x20, RZ ;  /* 0x0000002093297810 */ /* 0x040fe40007ffe0ff */
[----:B------:R-:W-:Y:S01]  /*7970*/  IADD3 R40, R147, 0x20, RZ ;  /* 0x0000002093287810 */ /* 0x000fe20007ffe0ff */
[----:B------:R1:W-:Y:S01]  /*7980*/  RED.E.ADD.F32.FTZ.RN.STRONG.GPU [R6.64], R10 ;  /* 0x0000000a0600798e */ /* 0x0003e2000c10e7a2 */
[-C--:B---3--:R-:W-:Y:S01]  /*7990*/  LEA R4, P1, R0, R192.reuse, 0x2 ;  /* 0x000000c000047211 */ /* 0x088fe200078210ff */
[----:B------:R-:W-:Y:S01]  /*79a0*/  IMAD R149, R149, c[0x0][0x1c0], RZ ;  /* 0x0000700095957a24 */ /* 0x000fe200078e02ff */
[-C--:B------:R-:W-:Y:S01]  /*79b0*/  LEA R8, P0, R46, R192.reuse, 0x2 ;  /* 0x000000c02e087211 */ /* 0x080fe200078010ff */
[----:B------:R-:W-:Y:S01]  /*79c0*/  IMAD.IADD R41, R146, 0x1, R41 ;  /* 0x0000000192297824 */ /* 0x000fe200078e0229 */
[-C--:B------:R-:W-:Y:S01]  /*79d0*/  LEA.HI.X.SX32 R5, R0, R193.reuse, 0x2, P1 ;  /* 0x000000c100057211 */ /* 0x080fe200008f16ff */
[----:B------:R-:W-:Y:S02]  /*79e0*/  IMAD.MOV.U32 R0, RZ, RZ, c[0x0][0x22c] ;  /* 0x00008b00ff007624 */ /* 0x000fe400078e00ff */
[----:B------:R-:W-:Y:S02]  /*79f0*/  IMAD.SHL.U32 R149, R149, 0x10, RZ ;  /* 0x0000001095957824 */ /* 0x000fe400078e00ff */
[----:B------:R2:W-:Y:S01]  /*7a00*/  RED.E.ADD.F32.FTZ.RN.STRONG.GPU [R4.64], R11 ;  /* 0x0000000b0400798e */ /* 0x0005e2000c10e7a2 */
[----:B------:R-:W-:Y:S01]  /*7a10*/  IMAD R0, R0, c[0x0][0x1c0], RZ ;  /* 0x0000700000007a24 */ /* 0x000fe200078e02ff */
[-C--:B----4-:R-:W-:Y:S01]  /*7a20*/  LEA.HI.X.SX32 R9, R46, R193.reuse, 0x2, P0 ;  /* 0x000000c12e097211 */ /* 0x090fe200000f16ff */
[----:B------:R-:W-:Y:S01]  /*7a30*/  IMAD.MOV.U32 R46, RZ, RZ, c[0x0][0x22c] ;  /* 0x00008b00ff2e7624 */ /* 0x000fe200078e00ff */
[----:B------:R-:W3:Y:S01]  /*7a40*/  LDL R36, [R1+0x30] ;  /* 0x0000300001247983 */ /* 0x000ee20000100800 */
[----:B------:R-:W-:Y:S01]  /*7a50*/  IMAD R0, R0, 0x48, RZ ;  /* 0x0000004800007824 */ /* 0x000fe200078e02ff */
[----:B------:R-:W-:Y:S01]  /*7a60*/  IADD3 R37, R147, 0x20, RZ ;  /* 0x0000002093257810 */ /* 0x000fe20007ffe0ff */
[----:B------:R-:W-:Y:S01]  /*7a70*/  IMAD R46, R46, c[0x0][0x1c0], RZ ;  /* 0x000070002e2e7a24 */ /* 0x000fe200078e02ff */
[----:B------:R4:W-:Y:S01]  /*7a80*/  RED.E.ADD.F32.FTZ.RN.STRONG.GPU [R8.64], R16 ;  /* 0x000000100800798e */ /* 0x0009e2000c10e7a2 */
[----:B------:R-:W-:Y:S02]  /*7a90*/  IMAD.IADD R40, R146, 0x1, R40 ;  /* 0x0000000192287824 */ /* 0x000fe400078e0228 */
[----:B------:R-:W-:Y:S02]  /*7aa0*/  IMAD R46, R46, 0x68, RZ ;  /* 0x000000682e2e7824 */ /* 0x000fe400078e02ff */
[C---:B------:R-:W-:Y:S02]  /*7ab0*/  IMAD.IADD R40, R146.reuse, 0x1, R40 ;  /* 0x0000000192287824 */ /* 0x040fe400078e0228 */
[----:B------:R-:W-:Y:S01]  /*7ac0*/  IMAD.IADD R37, R146, 0x1, R37 ;  /* 0x0000000192257824 */ /* 0x000fe200078e0225 */
[-C--:B-1----:R-:W-:Y:S03]  /*7ad0*/  LEA R6, P1, R0, R192.reuse, 0x2 ;  /* 0x000000c000067211 */ /* 0x082fe600078210ff */
[----:B------:R-:W-:Y:S01]  /*7ae0*/  IMAD.IADD R37, R146, 0x1, R37 ;  /* 0x0000000192257824 */ /* 0x000fe200078e0225 */
[-C--:B------:R-:W-:Y:S01]  /*7af0*/  LEA.HI.X.SX32 R7, R0, R193.reuse, 0x2, P1 ;  /* 0x000000c100077211 */ /* 0x080fe200008f16ff */
[----:B------:R-:W-:Y:S02]  /*7b00*/  IMAD.MOV.U32 R0, RZ, RZ, c[0x0][0x22c] ;  /* 0x00008b00ff007624 */ /* 0x000fe400078e00ff */
[----:B------:R-:W-:Y:S02]  /*7b10*/  IMAD.IADD R37, R146, 0x1, R37 ;  /* 0x0000000192257824 */ /* 0x000fe400078e0225 */
[----:B------:R1:W-:Y:S01]  /*7b20*/  RED.E.ADD.F32.FTZ.RN.STRONG.GPU [R6.64], R17 ;  /* 0x000000110600798e */ /* 0x0003e2000c10e7a2 */
[-C--:B--2---:R-:W-:Y:S01]  /*7b30*/  LEA R4, P0, R2, R192.reuse, 0x2 ;  /* 0x000000c002047211 */ /* 0x084fe200078010ff */
[----:B------:R-:W-:Y:S03]  /*7b40*/  IMAD R0, R0, c[0x0][0x1c0], RZ ;  /* 0x0000700000007a24 */ /* 0x000fe600078e02ff */
[-C--:B------:R-:W-:Y:S01]  /*7b50*/  LEA.HI.X.SX32 R5, R2, R193.reuse, 0x2, P0 ;  /* 0x000000c102057211 */ /* 0x080fe200000f16ff */
[----:B------:R-:W-:Y:S02]  /*7b60*/  IMAD R0, R0, 0x60, RZ ;  /* 0x0000006000007824 */ /* 0x000fe400078e02ff */
[----:B------:R-:W-:Y:S01]  /*7b70*/  IMAD.MOV.U32 R2, RZ, RZ, c[0x0][0x22c] ;  /* 0x00008b00ff027624 */ /* 0x000fe200078e00ff */
[CC--:B----4-:R-:W-:Y:S01]  /*7b80*/  LEA R16, P1, R47.reuse, R192.reuse, 0x2 ;  /* 0x000000c02f107211 */ /* 0x0d0fe200078210ff */
[----:B------:R2:W-:Y:S01]  /*7b90*/  RED.E.ADD.F32.FTZ.RN.STRONG.GPU [R4.64], R18 ;  /* 0x000000120400798e */ /* 0x0005e2000c10e7a2 */
[-C--:B------:R-:W-:Y:S01]  /*7ba0*/  LEA R10, P0, R0, R192.reuse, 0x2 ;  /* 0x000000c0000a7211 */ /* 0x080fe200078010ff */
[----:B------:R-:W-:Y:S01]  /*7bb0*/  IMAD R2, R2, c[0x0][0x1c0], RZ ;  /* 0x0000700002027a24 */ /* 0x000fe200078e02ff */
[-C--:B------:R-:W-:Y:S02]  /*7bc0*/  LEA R8, P2, R46, R192.reuse, 0x2 ;  /* 0x000000c02e087211 */ /* 0x080fe400078410ff */
[-C--:B------:R-:W-:Y:S01]  /*7bd0*/  LEA.HI.X.SX32 R11, R0, R193.reuse, 0x2, P0 ;  /* 0x000000c1000b7211 */ /* 0x080fe200000f16ff */
[----:B------:R-:W-:Y:S01]  /*7be0*/  IMAD.MOV.U32 R0, RZ, RZ, c[0x0][0x22c] ;  /* 0x00008b00ff007624 */ /* 0x000fe200078e00ff */
[-C--:B------:R-:W-:Y:S01]  /*7bf0*/  LEA.HI.X.SX32 R9, R46, R193.reuse, 0x2, P2 ;  /* 0x000000c12e097211 */ /* 0x080fe200010f16ff */
[----:B------:R-:W-:Y:S02]  /*7c00*/  IMAD R2, R2, 0x70, RZ ;  /* 0x0000007002027824 */ /* 0x000fe400078e02ff */
[----:B------:R-:W-:Y:S04]  /*7c10*/  IMAD R0, R0, c[0x0][0x1c0], RZ ;  /* 0x0000700000007a24 */ /* 0x000fe800078e02ff */
[----:B------:R-:W-:Y:S01]  /*7c20*/  IMAD R0, R0, 0x78, RZ ;  /* 0x0000007800007824 */ /* 0x000fe200078e02ff */
[-C--:B-1----:R-:W-:Y:S02]  /*7c30*/  LEA.HI.X.SX32 R17, R47, R193.reuse, 0x2, P1 ;  /* 0x000000c12f117211 */ /* 0x082fe400008f16ff */
[CC--:B------:R-:W-:Y:S03]  /*7c40*/  LEA R6, P1, R2.reuse, R192.reuse, 0x2 ;  /* 0x000000c002067211 */ /* 0x0c0fe600078210ff */
[----:B------:R1:W-:Y:S01]  /*7c50*/  RED.E.ADD.F32.FTZ.RN.STRONG.GPU [R16.64], R19 ;  /* 0x000000131000798e */ /* 0x0003e2000c10e7a2 */
[-C--:B------:R-:W-:Y:S03]  /*7c60*/  LEA.HI.X.SX32 R7, R2, R193.reuse, 0x2, P1 ;  /* 0x000000c102077211 */ /* 0x080fe600008f16ff */
[----:B------:R4:W-:Y:S01]  /*7c70*/  RED.E.ADD.F32.FTZ.RN.STRONG.GPU [R10.64], R12 ;  /* 0x0000000c0a00798e */ /* 0x0009e2000c10e7a2 */
[CC--:B--2---:R-:W-:Y:S03]  /*7c80*/  LEA R4, P0, R0.reuse, R192.reuse, 0x2 ;  /* 0x000000c000047211 */ /* 0x0c4fe600078010ff */
[----:B------:R-:W2:Y:S01]  /*7c90*/  LDL R18, [R1+0x2c] ;  /* 0x00002c0001127983 */ /* 0x000ea20000100800 */
[-C--:B------:R-:W-:Y:S02]  /*7ca0*/  LEA.HI.X.SX32 R5, R0, R193.reuse, 0x2, P0 ;  /* 0x000000c100057211 */ /* 0x080fe400000f16ff */
[----:B------:R-:W-:Y:S01]  /*7cb0*/  IADD3 R0, R149, 0x20, RZ ;  /* 0x0000002095007810 */ /* 0x000fe20007ffe0ff */
[----:B------:R5:W-:Y:S04]  /*7cc0*/  RED.E.ADD.F32.FTZ.RN.STRONG.GPU [R8.64], R13 ;  /* 0x0000000d0800798e */ /* 0x000be8000c10e7a2 */
[----:B------:R5:W-:Y:S04]  /*7cd0*/  RED.E.ADD.F32.FTZ.RN.STRONG.GPU [R6.64], R14 ;  /* 0x0000000e0600798e */ /* 0x000be8000c10e7a2 */
[----:B------:R5:W-:Y:S04]  /*7ce0*/  RED.E.ADD.F32.FTZ.RN.STRONG.GPU [R4.64], R15 ;  /* 0x0000000f0400798e */ /* 0x000be8000c10e7a2 */
[----:B------:R-:W2:Y:S04]  /*7cf0*/  LDL R2, [R1+0x10] ;  /* 0x0000100001027983 */ /* 0x000ea80000100800 */
[----:B-1----:R-:W2:Y:S04]  /*7d00*/  LDL R17, [R1+0x28] ;  /* 0x0000280001117983 */ /* 0x002ea80000100800 */
[----:B----4-:R-:W4:Y:S04]  /*7d10*/  LDL R11, [R1+0x24] ;  /* 0x00002400010b7983 */ /* 0x010f280000100800 */
[----:B------:R-:W4:Y:S01]  /*7d20*/  LDL R10, [R1+0x20] ;  /* 0x00002000010a7983 */ /* 0x000f220000100800 */
[CC--:B-----5:R-:W-:Y:S03]  /*7d30*/  LEA R8, P1, R0.reuse, R192.reuse, 0x2 ;  /* 0x000000c000087211 */ /* 0x0e0fe600078210ff */
[----:B------:R-:W5:Y:S01]  /*7d40*/  LDL R16, [R1+0x1c] ;  /* 0x00001c0001107983 */ /* 0x000f620000100800 */
[-C--:B------:R-:W-:Y:S03]  /*7d50*/  LEA.HI.X.SX32 R9, R0, R193.reuse, 0x2, P1 ;  /* 0x000000c100097211 */ /* 0x080fe600008f16ff */
[----:B------:R-:W5:Y:S01]  /*7d60*/  LDL R14, [R1+0x14] ;  /* 0x00001400010e7983 */ /* 0x000f620000100800 */
[CC--:B------:R-:W-:Y:S02]  /*7d70*/  LEA R6, P0, R41.reuse, R192.reuse, 0x2 ;  /* 0x000000c029067211 */ /* 0x0c0fe400078010ff */
[CC--:B------:R-:W-:Y:S01]  /*7d80*/  LEA R4, P1, R40.reuse, R192.reuse, 0x2 ;  /* 0x000000c028047211 */ /* 0x0c0fe200078210ff */
[----:B------:R-:W5:Y:S01]  /*7d90*/  LDL R15, [R1+0x18] ;  /* 0x00001800010f7983 */ /* 0x000f620000100800 */
[-C--:B------:R-:W-:Y:S02]  /*7da0*/  LEA.HI.X.SX32 R7, R41, R193.reuse, 0x2, P0 ;  /* 0x000000c129077211 */ /* 0x080fe400000f16ff */
[-C--:B------:R-:W-:Y:S01]  /*7db0*/  LEA.HI.X.SX32 R5, R40, R193.reuse, 0x2, P1 ;  /* 0x000000c128057211 */ /* 0x080fe200008f16ff */
[----:B------:R-:W5:Y:S04]  /*7dc0*/  LDL R0, [R1+0x34] ;  /* 0x0000340001007983 */ /* 0x000f680000100800 */
[----:B------:R-:W-:Y:S04]  /*7dd0*/  RED.E.ADD.F32.FTZ.RN.STRONG.GPU [R192.64+0x80], R20 ;  /* 0x00008014c000798e */ /* 0x000fe8000c10e7a2 */
[----:B------:R-:W-:Y:S04]  /*7de0*/  RED.E.ADD.F32.FTZ.RN.STRONG.GPU [R38.64+0x80], R21 ;  /* 0x000080152600798e */ /* 0x000fe8000c10e7a2 */
[----:B------:R1:W-:Y:S04]  /*7df0*/  RED.E.ADD.F32.FTZ.RN.STRONG.GPU [R8.64], R22 ;  /* 0x000000160800798e */ /* 0x0003e8000c10e7a2 */
[----:B------:R3:W-:Y:S04]  /*7e00*/  RED.E.ADD.F32.FTZ.RN.STRONG.GPU [R6.64], R23 ;  /* 0x000000170600798e */ /* 0x0007e8000c10e7a2 */
[----:B------:R2:W-:Y:S04]  /*7e10*/  RED.E.ADD.F32.FTZ.RN.STRONG.GPU [R4.64], R24 ;  /* 0x000000180400798e */ /* 0x0005e8000c10e7a2 */
[----:B------:R-:W-:Y:S01]  /*7e20*/  LDSM.16.MT88.4 R20, [R3+0x14800] ;  /* 0x014800000314783b */ /* 0x000fe20000004200 */
[CC--:B-1----:R-:W-:Y:S04]  /*7e30*/  LEA R8, P0, R37.reuse, R192.reuse, 0x2 ;  /* 0x000000c025087211 */ /* 0x0c2fe800078010ff */
[-C--:B------:R-:W-:Y:S05]  /*7e40*/  LEA.HI.X.SX32 R9, R37, R193.reuse, 0x2, P0 ;  /* 0x000000c125097211 */ /* 0x080fea00000f16ff */
[----:B------:R1:W-:Y:S01]  /*7e50*/  RED.E.ADD.F32.FTZ.RN.STRONG.GPU [R8.64], R25 ;  /* 0x000000190800798e */ /* 0x0003e2000c10e7a2 */
[CC--:B---3--:R-:W-:Y:S04]  /*7e60*/  LEA R6, P1, R36.reuse, R192.reuse, 0x2 ;  /* 0x000000c024067211 */ /* 0x0c8fe800078210ff */
[-C--:B------:R-:W-:Y:S02]  /*7e70*/  LEA.HI.X.SX32 R7, R36, R193.reuse, 0x2, P1 ;  /* 0x000000c124077211 */ /* 0x080fe400008f16ff */
[----:B------:R-:W-:Y:S04]  /*7e80*/  LDSM.16.MT88.4 R36, [R3+0x19000] ;  /* 0x019000000324783b */ /* 0x000fe80000004200 */
[----:B------:R4:W-:Y:S01]  /*7e90*/  RED.E.ADD.F32.FTZ.RN.STRONG.GPU [R6.64], R26 ;  /* 0x0000001a0600798e */ /* 0x0009e2000c10e7a2 */
[CC--:B--2---:R-:W-:Y:S04]  /*7ea0*/  LEA R4, P0, R18.reuse, R192.reuse, 0x2 ;  /* 0x000000c012047211 */ /* 0x0c4fe800078010ff */
[-C--:B------:R-:W-:Y:S05]  /*7eb0*/  LEA.HI.X.SX32 R5, R18, R193.reuse, 0x2, P0 ;  /* 0x000000c112057211 */ /* 0x080fea00000f16ff */
[----:B------:R2:W-:Y:S04]  /*7ec0*/  RED.E.ADD.F32.FTZ.RN.STRONG.GPU [R4.64], R27 ;  /* 0x0000001b0400798e */ /* 0x0005e8000c10e7a2 */
[----:B------:R-:W-:Y:S01]  /*7ed0*/  LDSM.16.MT88.4 R24, [R180+0x800] ;  /* 0x00080000b418783b */ /* 0x000fe20000004200 */
[-C--:B-1----:R-:W-:Y:S02]  /*7ee0*/  LEA R8, P1, R17, R192.reuse, 0x2 ;  /* 0x000000c011087211 */ /* 0x082fe400078210ff */
[-C--:B----4-:R-:W-:Y:S02]  /*7ef0*/  LEA R6, P0, R11, R192.reuse, 0x2 ;  /* 0x000000c00b067211 */ /* 0x090fe400078010ff */
[-C--:B------:R-:W-:Y:S02]  /*7f00*/  LEA.HI.X.SX32 R9, R17, R193.reuse, 0x2, P1 ;  /* 0x000000c111097211 */ /* 0x080fe400008f16ff */
[-C--:B------:R-:W-:Y:S03]  /*7f10*/  LEA.HI.X.SX32 R7, R11, R193.reuse, 0x2, P0 ;  /* 0x000000c10b077211 */ /* 0x080fe600000f16ff */
[----:B------:R1:W-:Y:S01]  /*7f20*/  RED.E.ADD.F32.FTZ.RN.STRONG.GPU [R8.64], R32 ;  /* 0x000000200800798e */ /* 0x0003e2000c10e7a2 */
[-C--:B-----5:R-:W-:Y:S03]  /*7f30*/  LEA R12, P0, R16, R192.reuse, 0x2 ;  /* 0x000000c0100c7211 */ /* 0x0a0fe600078010ff */
[----:B------:R3:W-:Y:S01]  /*7f40*/  RED.E.ADD.F32.FTZ.RN.STRONG.GPU [R6.64], R33 ;  /* 0x000000210600798e */ /* 0x0007e2000c10e7a2 */
[-C--:B--2---:R-:W-:Y:S02]  /*7f50*/  LEA R4, P1, R10, R192.reuse, 0x2 ;  /* 0x000000c00a047211 */ /* 0x084fe400078210ff */
[-C--:B------:R-:W-:Y:S02]  /*7f60*/  LEA.HI.X.SX32 R13, R16, R193.reuse, 0x2, P0 ;  /* 0x000000c1100d7211 */ /* 0x080fe400000f16ff */
[-C--:B------:R-:W-:Y:S02]  /*7f70*/  LEA.HI.X.SX32 R5, R10, R193.reuse, 0x2, P1 ;  /* 0x000000c10a057211 */ /* 0x080fe400008f16ff */
[CC--:B------:R-:W-:Y:S03]  /*7f80*/  LEA R10, P3, R15.reuse, R192.reuse, 0x2 ;  /* 0x000000c00f0a7211 */ /* 0x0c0fe600078610ff */
[----:B------:R2:W-:Y:S01]  /*7f90*/  RED.E.ADD.F32.FTZ.RN.STRONG.GPU [R4.64], R34 ;  /* 0x000000220400798e */ /* 0x0005e2000c10e7a2 */
[-C--:B------:R-:W-:Y:S03]  /*7fa0*/  LEA.HI.X.SX32 R11, R15, R193.reuse, 0x2, P3 ;  /* 0x000000c10f0b7211 */ /* 0x080fe600018f16ff */
[----:B------:R-:W-:Y:S04]  /*7fb0*/  RED.E.ADD.F32.FTZ.RN.STRONG.GPU [R12.64], R35 ;  /* 0x000000230c00798e */ /* 0x000fe8000c10e7a2 */
[----:B------:R-:W-:Y:S04]  /*7fc0*/  RED.E.ADD.F32.FTZ.RN.STRONG.GPU [R10.64], R28 ;  /* 0x0000001c0a00798e */ /* 0x000fe8000c10e7a2 */
[----:B------:R-:W-:Y:S01]  /*7fd0*/  LDSM.16.MT88.4 R32, [R3+0x18800] ;  /* 0x018800000320783b */ /* 0x000fe20000004200 */
[-C--:B-1----:R-:W-:Y:S02]  /*7fe0*/  LEA R8, P2, R14, R192.reuse, 0x2 ;  /* 0x000000c00e087211 */ /* 0x082fe400078410ff */
[-C--:B---3--:R-:W-:Y:S02]  /*7ff0*/  LEA R6, P1, R2, R192.reuse, 0x2 ;  /* 0x000000c002067211 */ /* 0x088fe400078210ff */
[-C--:B------:R-:W-:Y:S02]  /*8000*/  LEA.HI.X.SX32 R9, R14, R193.reuse, 0x2, P2 ;  /* 0x000000c10e097211 */ /* 0x080fe400010f16ff */
[-C--:B------:R-:W-:Y:S01]  /*8010*/  LEA.HI.X.SX32 R7, R2, R193.reuse, 0x2, P1 ;  /* 0x000000c102077211 */ /* 0x080fe200008f16ff */
[----:B------:R-:W-:Y:S01]  /*8020*/  LDSM.16.MT88.4 R12, [R3+0x18000] ;  /* 0x01800000030c783b */ /* 0x000fe20000004200 */
[----:B------:R-:W-:Y:S01]  /*8030*/  ISETP.LT.AND P1, PT, RZ, UR46, PT ;  /* 0x0000002eff007c0c */ /* 0x000fe2000bf21270 */
[----:B------:R-:W-:Y:S02]  /*8040*/  UMOV UR46, UR6 ;  /* 0x00000006002e7c82 */ /* 0x000fe40008000000 */
[----:B------:R-:W-:Y:S01]  /*8050*/  RED.E.ADD.F32.FTZ.RN.STRONG.GPU [R8.64], R29 ;  /* 0x0000001d0800798e */ /* 0x000fe2000c10e7a2 */
[C---:B--2---:R-:W-:Y:S03]  /*8060*/  LEA R4, P0, R0.reuse, R192, 0x2 ;  /* 0x000000c000047211 */ /* 0x044fe600078010ff */
[----:B------:R-:W-:Y:S01]  /*8070*/  RED.E.ADD.F32.FTZ.RN.STRONG.GPU [R6.64], R30 ;  /* 0x0000001e0600798e */ /* 0x000fe2000c10e7a2 */
[----:B------:R-:W-:Y:S01]  /*8080*/  LEA.HI.X.SX32 R5, R0, R193, 0x2, P0 ;  /* 0x000000c100057211 */ /* 0x000fe200000f16ff */
[----:B------:R-:W-:Y:S01]  /*8090*/  IMAD.IADD R0, R181, 0x1, R180 ;  /* 0x00000001b5007824 */ /* 0x000fe200078e02b4 */
[----:B------:R-:W-:Y:S01]  /*80a0*/  PLOP3.LUT P0, PT, PT, PT, UP0, 0x80, 0x0 ;  /* 0x000000000000781c */ /* 0x000fe20003f0f008 */
[----:B------:R-:W-:Y:S01]  /*80b0*/  LDSM.16.MT88.4 R8, [R180] ;  /* 0x00000000b408783b */ /* 0x000fe20000004200 */
[----:B------:R-:W-:Y:S03]  /*80c0*/  @UP2 UIADD3 UR8, UP0, UR8, -0x200, URZ ;  /* 0xfffffe0008082890 */ /* 0x000fe6000ff1e03f */
[----:B------:R-:W-:Y:S01]  /*80d0*/  RED.E.ADD.F32.FTZ.RN.STRONG.GPU [R4.64], R31 ;  /* 0x0000001f0400798e */ /* 0x000fe2000c10e7a2 */
[----:B------:R-:W-:Y:S03]  /*80e0*/  @UP2 UIADD3.X UR7, UR7, -0x1, URZ, UP0, !UPT ;  /* 0xffffffff07072890 */ /* 0x000fe600087fe43f */
        /* <DEDUP_REMOVED lines=94> */
.L_x_2026:
        /* <DEDUP_REMOVED lines=14> */
[----:B------:R-:W1:Y:S01]  /*87b0*/  S2R R18, SR_TID.X ;  /* 0x0000000000127919 */ /* 0x000e620000002100 */
[----:B------:R-:W-:Y:S01]  /*87c0*/  FMUL.FTZ R100, R100, c[0x0][0x2e0] ;  /* 0x0000b80064647a20 */ /* 0x000fe20000410000 */
[----:B------:R-:W-:Y:S01]  /*87d0*/  F2FP.BF16.PACK_AB R68, R69, R68 ;  /* 0x000000444544723e */ /* 0x000fe200000010ff */
[----:B------:R-:W-:-:S02]  /*87e0*/  FMUL.FTZ R8, R101, c[0x0][0x2e0] ;  /* 0x0000b80065087a20 */ /* 0x000fc40000410000 */
[----:B------:R-:W-:Y:S02]  /*87f0*/  FMUL.FTZ R102, R102, c[0x0][0x2e0] ;  /* 0x0000b80066667a20 */ /* 0x000fe40000410000 */
[----:B------:R-:W-:Y:S02]  /*8800*/  FMUL.FTZ R7, R103, c[0x0][0x2e0] ;  /* 0x0000b80067077a20 */ /* 0x000fe40000410000 */
[----:B------:R-:W-:Y:S02]  /*8810*/  FMUL.FTZ R112, R112, c[0x0][0x2e0] ;  /* 0x0000b80070707a20 */ /* 0x000fe40000410000 */
[----:B------:R-:W-:Y:S02]  /*8820*/  FMUL.FTZ R4, R113, c[0x0][0x2e0] ;  /* 0x0000b80071047a20 */ /* 0x000fe40000410000 */
[----:B------:R-:W-:Y:S02]  /*8830*/  FMUL.FTZ R114, R114, c[0x0][0x2e0] ;  /* 0x0000b80072727a20 */ /* 0x000fe40000410000 */
[----:B------:R-:W-:Y:S01]  /*8840*/  FMUL.FTZ R2, R115, c[0x0][0x2e0] ;  /* 0x0000b80073027a20 */ /* 0x000fe20000410000 */
[----:B------:R-:W-:Y:S01]  /*8850*/  F2FP.BF16.PACK_AB R8, R8, R100 ;  /* 0x000000640808723e */ /* 0x000fe200000010ff */
[----:B------:R-:W-:Y:S01]  /*8860*/  BAR.SYNC.DEFER_BLOCKING 0x0 ;  /* 0x0000000000007b1d */ /* 0x000fe20000010000 */
        /* <DEDUP_REMOVED lines=43> */
[----:B------:R-:W-:Y:S01]  /*8b20*/  F2FP.BF16.PACK_AB R84, R85, R84 ;  /* 0x000000545554723e */ /* 0x000fe200000010ff */
[----:B------:R-:W2:Y:S01]  /*8b30*/  S2R R19, SR_CTAID.Y ;  /* 0x0000000000137919 */ /* 0x000ea20000002600 */
[----:B------:R-:W-:Y:S01]  /*8b40*/  F2FP.BF16.PACK_AB R123, R123, R122 ;  /* 0x0000007a7b7b723e */ /* 0x000fe200000010ff */
[----:B------:R-:W-:Y:S01]  /*8b50*/  ULDC.64 UR6, c[0x0][0x3a0] ;  /* 0x0000e80000067ab9 */ /* 0x000fe20000000a00 */
[----:B------:R-:W-:Y:S01]  /*8b60*/  F2FP.BF16.PACK_AB R124, R125, R124 ;  /* 0x0000007c7d7c723e */ /* 0x000fe200000010ff */
[----:B------:R-:W-:Y:S01]  /*8b70*/  ULDC.64 UR4, c[0x0][0x3a8] ;  /* 0x0000ea0000047ab9 */ /* 0x000fe20000000a00 */
[----:B-1----:R-:W-:Y:S02]  /*8b80*/  SHF.R.S32.HI R9, RZ, 0x1f, R18 ;  /* 0x0000001fff097819 */ /* 0x002fe40000011412 */
[----:B------:R-:W-:Y:S02]  /*8b90*/  F2FP.BF16.PACK_AB R126, R127, R126 ;  /* 0x0000007e7f7e723e */ /* 0x000fe400000010ff */
[----:B------:R-:W-:-:S02]  /*8ba0*/  LEA.HI R9, R9, R18, RZ, 0x3 ;  /* 0x0000001209097211 */ /* 0x000fc400078f18ff */
[----:B------:R-:W-:Y:S02]  /*8bb0*/  F2FP.BF16.PACK_AB R86, R87, R86 ;  /* 0x000000565756723e */ /* 0x000fe400000010ff */
[----:B------:R-:W-:Y:S02]  /*8bc0*/  SHF.R.S32.HI R0, RZ, 0x3, R9 ;  /* 0x00000003ff007819 */ /* 0x000fe40000011409 */
[----:B------:R-:W-:Y:S02]  /*8bd0*/  F2FP.BF16.PACK_AB R96, R97, R96 ;  /* 0x000000606160723e */ /* 0x000fe400000010ff */
[----:B------:R-:W-:Y:S02]  /*8be0*/  F2FP.BF16.PACK_AB R98, R99, R98 ;  /* 0x000000626362723e */ /* 0x000fe400000010ff */
[----:B------:R-:W-:Y:S02]  /*8bf0*/  SHF.R.S32.HI R14, RZ, 0x1f, R0 ;  /* 0x0000001fff0e7819 */ /* 0x000fe40000011400 */
[----:B------:R-:W-:-:S02]  /*8c00*/  F2FP.BF16.PACK_AB R88, R89, R88 ;  /* 0x000000585958723e */ /* 0x000fc400000010ff */
[----:B------:R-:W-:Y:S02]  /*8c10*/  F2FP.BF16.PACK_AB R90, R91, R90 ;  /* 0x0000005a5b5a723e */ /* 0x000fe400000010ff */
[----:B------:R-:W-:Y:S02]  /*8c20*/  F2FP.BF16.PACK_AB R92, R93, R92 ;  /* 0x0000005c5d5c723e */ /* 0x000fe400000010ff */
[----:B------:R-:W-:Y:S01]  /*8c30*/  F2FP.BF16.PACK_AB R94, R95, R94 ;  /* 0x0000005e5f5e723e */ /* 0x000fe200000010ff */
[----:B------:R-:W-:Y:S01]  /*8c40*/  IMAD.WIDE.U32 R16, R0, c[0x0][0x3a0], RZ ;  /* 0x0000e80000107a25 */ /* 0x000fe200078e00ff */
[----:B------:R-:W-:Y:S02]  /*8c50*/  UIMAD UR8, UR43, UR6, URZ ;  /* 0x000000062b0872a4 */ /* 0x000fe4000f8e023f */
[----:B------:R-:W-:Y:S02]  /*8c60*/  UIMAD UR43, UR43, UR4, URZ ;  /* 0x000000042b2b72a4 */ /* 0x000fe4000f8e023f */
[----:B------:R-:W-:-:S02]  /*8c70*/  UIMAD UR8, UR27, UR7, UR8 ;  /* 0x000000071b0872a4 */ /* 0x000fc4000f8e0208 */
[----:B------:R-:W-:Y:S01]  /*8c80*/  UIMAD UR43, UR27, UR5, UR43 ;  /* 0x000000051b2b72a4 */ /* 0x000fe2000f8e022b */
[----:B--2---:R1:W-:Y:S04]  /*8c90*/  STS [R31], R8 ;  /* 0x000000081f007388 */ /* 0x0043e80000000800 */
[----:B------:R-:W-:Y:S04]  /*8ca0*/  STS [R31+0x400], R7 ;  /* 0x000400071f007388 */ /* 0x000fe80000000800 */
[----:B---3--:R2:W-:Y:S04]  /*8cb0*/  STS [R33], R4 ;  /* 0x0000000421007388 */ /* 0x0085e80000000800 */
[----:B----4-:R3:W-:Y:S04]  /*8cc0*/  STS [R32], R2 ;  /* 0x0000000220007388 */ /* 0x0107e80000000800 */
[----:B------:R4:W-:Y:S04]  /*8cd0*/  STS [R31+0x2000], R6 ;  /* 0x002000061f007388 */ /* 0x0009e80000000800 */
[----:B------:R-:W-:Y:S04]  /*8ce0*/  STS [R31+0x2400], R5 ;  /* 0x002400051f007388 */ /* 0x000fe80000000800 */
[----:B-----5:R5:W-:Y:S04]  /*8cf0*/  STS [R30], R12 ;  /* 0x0000000c1e007388 */ /* 0x020be80000000800 */
        /* <DEDUP_REMOVED lines=26> */
[----:B--2---:R-:W-:-:S03]  /*8ea0*/  LOP3.LUT R4, R9, 0xfffffff8, RZ, 0xc0, !PT ;  /* 0xfffffff809047812 */ /* 0x004fc600078ec0ff */
[----:B------:R-:W-:Y:S01]  /*8eb0*/  STS [R21+0x4000], R94 ;  /* 0x0040005e15007388 */ /* 0x000fe20000000800 */
[----:B------:R-:W-:Y:S02]  /*8ec0*/  IMAD.IADD R9, R17, 0x1, R8 ;  /* 0x0000000111097824 */ /* 0x000fe400078e0208 */
[----:B------:R-:W-:Y:S02]  /*8ed0*/  IMAD.MOV.U32 R8, RZ, RZ, R16 ;  /* 0x000000ffff087224 */ /* 0x000fe400078e0010 */
[----:B---3--:R-:W-:Y:S01]  /*8ee0*/  IMAD R2, R14, c[0x0][0x3a8], RZ ;  /* 0x0000ea000e027a24 */ /* 0x008fe200078e02ff */
[----:B------:R-:W1:Y:S01]  /*8ef0*/  S2R R16, SR_CTAID.Z ;  /* 0x0000000000107919 */ /* 0x000e620000002700 */
[----:B----4-:R-:W-:-:S04]  /*8f00*/  IMAD.WIDE.U32 R6, R0, c[0x0][0x3a8], RZ ;  /* 0x0000ea0000067a25 */ /* 0x010fc800078e00ff */
[----:B------:R-:W-:Y:S02]  /*8f10*/  IMAD R2, R0, c[0x0][0x3ac], R2 ;  /* 0x0000eb0000027a24 */ /* 0x000fe400078e0202 */
[----:B------:R-:W-:Y:S01]  /*8f20*/  IMAD.IADD R4, R18, 0x1, -R4 ;  /* 0x0000000112047824 */ /* 0x000fe200078e0a04 */
[----:B-----5:R-:W-:Y:S01]  /*8f30*/  MOV R12, UR27 ;  /* 0x0000001b000c7c02 */ /* 0x020fe20008000f00 */
[----:B------:R-:W-:Y:S01]  /*8f40*/  IMAD.U32 R0, RZ, RZ, UR27 ;  /* 0x0000001bff007e24 */ /* 0x000fe2000f8e00ff */
[----:B------:R-:W-:Y:S01]  /*8f50*/  SHF.R.S32.HI R5, RZ, 0x1f, R19 ;  /* 0x0000001fff057819 */ /* 0x000fe20000011413 */
[----:B------:R-:W-:Y:S01]  /*8f60*/  IMAD.SHL.U32 R4, R4, 0x8, RZ ;  /* 0x0000000804047824 */ /* 0x000fe200078e00ff */
[----:B------:R-:W-:Y:S01]  /*8f70*/  IADD3 R7, R7, R2, RZ ;  /* 0x0000000207077210 */ /* 0x000fe20007ffe0ff */
        /* <DEDUP_REMOVED lines=22> */
[----:B------:R-:W5:Y:S01]  /*90e0*/  LDS.128 R28, [R0+0x10000] ;  /* 0x01000000001c7984 */ /* 0x000f620000000c00 */
        /* <DEDUP_REMOVED lines=32> */
[----:B-----5:R3:W-:Y:S01]  /*92f0*/  STG.E.128 [R12.64], R28 ;  /* 0x0000001c0c007986 */ /* 0x0207e2000c101d20 */
[----:B-1----:R-:W-:-:S04]  /*9300*/  IADD3 R4, P0, R6, UR7, RZ ;  /* 0x0000000706047c10 */ /* 0x002fc8000ff1e0ff */
[----:B------:R-:W-:Y:S02]  /*9310*/  IADD3.X R5, R7, UR4, RZ, P0, !PT ;  /* 0x0000000407057c10 */ /* 0x000fe400087fe4ff */
[----:B--2---:R-:W-:Y:S01]  /*9320*/  IADD3 R8, P0, R4, UR7, RZ ;  /* 0x0000000704087c10 */ /* 0x004fe2000ff1e0ff */
[----:B------:R3:W-:Y:S03]  /*9330*/  STG.E.128 [R6.64], R24 ;  /* 0x0000001806007986 */ /* 0x0007e6000c101d20 */
[----:B------:R-:W-:Y:S01]  /*9340*/  IADD3.X R9, R5, UR4, RZ, P0, !PT ;  /* 0x0000000405097c10 */ /* 0x000fe200087fe4ff */
[----:B------:R3:W-:Y:S04]  /*9350*/  STG.E.128 [R4.64], R20 ;  /* 0x0000001404007986 */ /* 0x0007e8000c101d20 */
[----:B------:R3:W-:Y:S04]  /*9360*/  STG.E.128 [R8.64], R16 ;  /* 0x0000001008007986 */ /* 0x0007e8000c101d20 */
.L_x_2023:
        /* <DEDUP_REMOVED lines=11> */
.L_x_2030:
[----:B------:R-:W-:Y:S05]  /*9420*/  EXIT ;  /* 0x000000000000794d */ /* 0x000fea0003800000 */
.L_x_2032:
        /* <DEDUP_REMOVED lines=13> */
.L_x_2490:


//--------------------- .text._ZN5flash44flash_bwd_dq_dk_dv_loop_seqk_parallel_kernelI23Flash_bwd_kernel_traitsILi64ELi128ELi128ELi8ELi4ELi4ELi4ELb0ELb0EN7cutlass10bfloat16_tE19Flash_kernel_traitsILi64ELi128ELi128ELi8ES3_EELb1ELb0ELb0ELb1ELb0ELb0ELb0EEEvNS_16Flash_bwd_paramsE --------------------------
	.section	.text._ZN5flash44flash_bwd_dq_dk_dv_loop_seqk_parallel_kernelI23Flash_bwd_kernel_traitsILi64ELi128ELi128ELi8ELi4ELi4ELi4ELb0ELb0EN7cutlass10bfloat16_tE19Flash_kernel_traitsILi64ELi128ELi128ELi8ES3_EELb1ELb0ELb0ELb1ELb0ELb0ELb0EEEvNS_16Flash_bwd_paramsE,"ax",@progbits
	.sectioninfo	@"SHI_REGISTERS=255"
	.align	128
        .global         _ZN5flash44flash_bwd_dq_dk_dv_loop_seqk_parallel_kernelI23Flash_bwd_kernel_traitsILi64ELi128ELi128ELi8ELi4ELi4ELi4ELb0ELb0EN7cutlass10bfloat16_tE19Flash_kernel_traitsILi64ELi128ELi128ELi8ES3_EELb1ELb0ELb0ELb1ELb0ELb0ELb0EEEvNS_16Flash_bwd_paramsE
        .type           _ZN5flash44flash_bwd_dq_dk_dv_loop_seqk_parallel_kernelI23Flash_bwd_kernel_traitsILi64ELi128ELi128ELi8ELi4ELi4ELi4ELb0ELb0EN7cutlass10bfloat16_tE19Flash_kernel_traitsILi64ELi128ELi128ELi8ES3_EELb1ELb0ELb0ELb1ELb0ELb0ELb0EEEvNS_16Flash_bwd_paramsE,@function
        .size           _ZN5flash44flash_bwd_dq_dk_dv_loop_seqk_parallel_kernelI23Flash_bwd_kernel_traitsILi64ELi128ELi128ELi8ELi4ELi4ELi4ELb0ELb0EN7cutlass10bfloat16_tE19Flash_kernel_traitsILi64ELi128ELi128ELi8ES3_EELb1ELb0ELb0ELb1ELb0ELb0ELb0EEEvNS_16Flash_bwd_paramsE,(.L_x_2491 - _ZN5flash44flash_bwd_dq_dk_dv_loop_seqk_parallel_kernelI23Flash_bwd_kernel_traitsILi64ELi128ELi128ELi8ELi4ELi4ELi4ELb0ELb0EN7cutlass10bfloat16_tE19Flash_kernel_traitsILi64ELi128ELi128ELi8ES3_EELb1ELb0ELb0ELb1ELb0ELb0ELb0EEEvNS_16Flash_bwd_paramsE)
        .other          _ZN5flash44flash_bwd_dq_dk_dv_loop_seqk_parallel_kernelI23Flash_bwd_kernel_traitsILi64ELi128ELi128ELi8ELi4ELi4ELi4ELb0ELb0EN7cutlass10bfloat16_tE19Flash_kernel_traitsILi64ELi128ELi128ELi8ES3_EELb1ELb0ELb0ELb1ELb0ELb0ELb0EEEvNS_16Flash_bwd_paramsE,@"STO_CUDA_ENTRY STV_DEFAULT"
_ZN5flash44flash_bwd_dq_dk_dv_loop_seqk_parallel_kernelI23Flash_bwd_kernel_traitsILi64ELi128ELi128ELi8ELi4ELi4ELi4ELb0ELb0EN7cutlass10bfloat16_tE19Flash_kernel_traitsILi64ELi128ELi128ELi8ES3_EELb1ELb0ELb0ELb1ELb0ELb0ELb0EEEvNS_16Flash_bwd_paramsE:
.text._ZN5flash44flash_bwd_dq_dk_dv_loop_seqk_parallel_kernelI23Flash_bwd_kernel_traitsILi64ELi128ELi128ELi8ELi4ELi4ELi4ELb0ELb0EN7cutlass10bfloat16_tE19Flash_kernel_traitsILi64ELi128ELi128ELi8ES3_EELb1ELb0ELb0ELb1ELb0ELb0ELb0EEEvNS_16Flash_bwd_paramsE:
        /* <DEDUP_REMOVED lines=14> */
[----:B------:R-:W-:Y:S01]  /*00e0*/  IMAD.MOV.U32 R234, RZ, RZ, 0x20 ;  /* 0x00000020ffea7424 */ /* 0x000fe200078e00ff */
[----:B------:R-:W-:Y:S01]  /*00f0*/  ULDC UR4, c[0x0][0x210] ;  /* 0x0000840000047ab9 */ /* 0x000fe20000000800 */
[----:B------:R-:W-:Y:S01]  /*0100*/  IMAD.MOV.U32 R232, RZ, RZ, -0x10 ;  /* 0xfffffff0ffe87424 */ /* 0x000fe200078e00ff */
[----:B------:R-:W-:Y:S02]  /*0110*/  ULDC UR61, c[0x0][0x234] ;  /* 0x00008d00003d7ab9 */ /* 0x000fe40000000800 */
[----:B------:R-:W-:Y:S01]  /*0120*/  ULDC UR14, c[0x0][0x1c8] ;  /* 0x00007200000e7ab9 */ /* 0x000fe20000000800 */
[----:B------:R-:W3:Y:S01]  /*0130*/  S2UR UR35, SR_CTAID.Y ;  /* 0x00000000002379c3 */ /* 0x000ee20000002600 */
[----:B------:R-:W-:-:S02]  /*0140*/  UIMAD UR61, UR5, UR4, UR61 ;  /* 0x00000004053d72a4 */ /* 0x000fc4000f8e023d */
[----:B------:R-:W-:Y:S02]  /*0150*/  ULDC UR7, c[0x0][0x1c0] ;  /* 0x0000700000077ab9 */ /* 0x000fe40000000800 */
[----:B------:R-:W-:Y:S02]  /*0160*/  ULDC UR16, c[0x0][0x194] ;  /* 0x0000650000107ab9 */ /* 0x000fe40000000800 */
[----:B------:R-:W-:Y:S02]  /*0170*/  ULDC UR15, c[0x0][0x374] ;  /* 0x0000dd00000f7ab9 */ /* 0x000fe40000000800 */
[----:B------:R-:W-:Y:S02]  /*0180*/  ULDC.U8 UR12, c[0x0][0x3d0] ;  /* 0x0000f400000c7ab9 */ /* 0x000fe40000000000 */
[----:B------:R-:W-:Y:S02]  /*0190*/  ULDC.U8 UR10, c[0x0][0x328] ;  /* 0x0000ca00000a7ab9 */ /* 0x000fe40000000000 */
[----:B------:R-:W-:Y:S01]  /*01a0*/  UISETP.NE.AND UP3, UPT, UR12, URZ, UPT ;  /* 0x0000003f0c00728c */ /* 0x000fe2000bf65270 */
[----:B-1----:R-:W-:Y:S01]  /*01b0*/  SHF.R.S32.HI R2, RZ, 0x1f, R10 ;  /* 0x0000001fff027819 */ /* 0x002fe2000001140a */
[----:B--2---:R-:W-:-:S02]  /*01c0*/  ULOP3.LUT UR4, UR38, UR14, URZ, 0x3c, !UPT ;  /* 0x0000000e26047292 */ /* 0x004fc4000f8e3c3f */
[----:B------:R-:W-:Y:S01]  /*01d0*/  UISETP.NE.AND UP2, UPT, UR10, URZ, UPT ;  /* 0x0000003f0a00728c */ /* 0x000fe2000bf45270 */
[CC--:B------:R-:W-:Y:S01]  /*01e0*/  LEA.HI R4, R2.reuse, R10.reuse, RZ, 0x5 ;  /* 0x0000000a02047211 */ /* 0x0c0fe200078f28ff */
[----:B------:R-:W-:Y:S01]  /*01f0*/  USHF.R.S32.HI UR12, URZ, 0x1f, UR38 ;  /* 0x0000001f3f0c7899 */ /* 0x000fe20008011426 */
[CC--:B------:R-:W-:Y:S01]  /*0200*/  LEA.HI R9, R2.reuse, R10.reuse, RZ, 0x3 ;  /* 0x0000000a02097211 */ /* 0x0c0fe200078f18ff */
[----:B------:R-:W-:Y:S01]  /*0210*/  ULDC UR56, c[0x0][0x214] ;  /* 0x0000850000387ab9 */ /* 0x000fe20000000800 */
[--C-:B------:R-:W-:Y:S01]  /*0220*/  SHF.R.S32.HI R3, RZ, 0x5, R4.reuse ;  /* 0x00000005ff037819 */ /* 0x100fe20000011404 */
[----:B---3--:R-:W-:Y:S01]  /*0230*/  UIMAD UR5, UR35, UR7, UR38 ;  /* 0x00000007230572a4 */ /* 0x008fe2000f8e0226 */
[----:B------:R-:W-:Y:S01]  /*0240*/  SHF.R.S32.HI R0, RZ, 0x1f, R4 ;  /* 0x0000001fff007819 */ /* 0x000fe20000011404 */
[----:B------:R-:W-:Y:S01]  /*0250*/  UIMAD UR7, UR16, 0xc0, URZ ;  /* 0x000000c0100778a4 */ /* 0x000fe2000f8e023f */
[-C--:B------:R-:W-:Y:S01]  /*0260*/  LEA.HI R5, R2, R10.reuse, RZ, 0x4 ;  /* 0x0000000a02057211 */ /* 0x080fe200078f20ff */
[----:B------:R-:W-:Y:S01]  /*0270*/  ULDC UR52, c[0x0][0x22c] ;  /* 0x00008b0000347ab9 */ /* 0x000fe20000000800 */
[----:B------:R-:W-:Y:S01]  /*0280*/  LEA.HI R0, R0, R3, RZ, 0x2 ;  /* 0x0000000300007211 */ /* 0x000fe200078f10ff */
[----:B------:R-:W-:Y:S01]  /*0290*/  ULDC UR40, c[0x0][0x1c0] ;  /* 0x0000700000287ab9 */ /* 0x000fe20000000800 */
[CC--:B------:R-:W-:Y:S01]  /*02a0*/  LEA.HI R13, R2.reuse, R10.reuse, RZ, 0x7 ;  /* 0x0000000a020d7211 */ /* 0x0c0fe200078f38ff */
[----:B------:R-:W-:Y:S01]  /*02b0*/  ULDC UR13, c[0x0][0x1c0] ;  /* 0x00007000000d7ab9 */ /* 0x000fe20000000800 */
[CC--:B------:R-:W-:Y:S01]  /*02c0*/  LEA.HI R12, R2.reuse, R10.reuse, RZ, 0x6 ;  /* 0x0000000a020c7211 */ /* 0x0c0fe200078f30ff */
[----:B------:R-:W-:Y:S01]  /*02d0*/  ULDC UR17, c[0x0][0x1c0] ;  /* 0x0000700000117ab9 */ /* 0x000fe20000000800 */
[----:B------:R-:W-:Y:S01]  /*02e0*/  LEA.HI R2, R2, R10, RZ, 0x2 ;  /* 0x0000000a02027211 */ /* 0x000fe200078f10ff */
[----:B------:R-:W-:Y:S01]  /*02f0*/  UIMAD.WIDE UR40, UR52, UR40, URZ ;  /* 0x00000028342872a5 */ /* 0x000fe2000f8e023f */
[----:B------:R-:W-:Y:S01]  /*0300*/  LOP3.LUT R4, R4, 0xffffffe0, RZ, 0xc0, !PT ;  /* 0xffffffe004047812 */ /* 0x000fe200078ec0ff */
[----:B------:R-:W-:Y:S01]  /*0310*/  UIMAD UR53, UR38, UR52, URZ ;  /* 0x00000034263572a4 */ /* 0x000fe2000f8e023f */
[----:B------:R-:W-:Y:S01]  /*0320*/  LOP3.LUT R0, R0, 0xfffffffc, RZ, 0xc0, !PT ;  /* 0xfffffffc00007812 */ /* 0x000fe200078ec0ff */
[----:B------:R-:W-:Y:S01]  /*0330*/  UIMAD UR52, UR52, UR13, URZ ;  /* 0x0000000d343472a4 */ /* 0x000fe2000f8e023f */
[----:B------:R-:W-:Y:S01]  /*0340*/  LOP3.LUT R6, R2, 0x7ffffffc, RZ, 0xc0, !PT ;  /* 0x7ffffffc02067812 */ /* 0x000fe200078ec0ff */
[C---:B------:R-:W-:Y:S01]  /*0350*/  IMAD.IADD R4, R10.reuse, 0x1, -R4 ;  /* 0x000000010a047824 */ /* 0x040fe200078e0a04 */
[----:B------:R-:W-:Y:S01]  /*0360*/  LOP3.LUT R7, R9, 0xfffffff8, RZ, 0xc0, !PT ;  /* 0xfffffff809077812 */ /* 0x000fe200078ec0ff */
[----:B------:R-:W-:Y:S01]  /*0370*/  IMAD.IADD R15, R3, 0x1, -R0 ;  /* 0x00000001030f7824 */ /* 0x000fe200078e0a00 */
[----:B------:R-:W-:Y:S01]  /*0380*/  LOP3.LUT R8, R5, 0xfffffff0, RZ, 0xc0, !PT ;  /* 0xfffffff005087812 */ /* 0x000fe200078ec0ff */
[C---:B------:R-:W-:Y:S01]  /*0390*/  IMAD.IADD R14, R10.reuse, 0x1, -R6 ;  /* 0x000000010a0e7824 */ /* 0x040fe200078e0a06 */
[----:B------:R-:W-:Y:S01]  /*03a0*/  SHF.R.S32.HI R3, RZ, 0x4, R5 ;  /* 0x00000004ff037819 */ /* 0x000fe20000011405 */
[C---:B------:R-:W-:Y:S01]  /*03b0*/  IMAD.IADD R7, R10.reuse, 0x1, -R7 ;  /* 0x000000010a077824 */ /* 0x040fe200078e0a07 */
[----:B------:R-:W-:Y:S01]  /*03c0*/  SHF.R.S32.HI R6, RZ, 0x2, R2 ;  /* 0x00000002ff067819 */ /* 0x000fe20000011402 */
[----:B------:R-:W-:Y:S01]  /*03d0*/  IMAD.IADD R8, R10, 0x1, -R8 ;  /* 0x000000010a087824 */ /* 0x000fe200078e0a08 */
[----:B------:R-:W-:Y:S01]  /*03e0*/  SHF.R.S32.HI R0, RZ, 0x1f, R2 ;  /* 0x0000001fff007819 */ /* 0x000fe20000011402 */
[----:B------:R-:W-:Y:S01]  /*03f0*/  IMAD.SHL.U32 R240, R7, 0x8, RZ ;  /* 0x0000000807f07824 */ /* 0x000fe200078e00ff */
[----:B------:R-:W-:Y:S01]  /*0400*/  SHF.R.S32.HI R10, RZ, 0x1f, R4 ;  /* 0x0000001fff0a7819 */ /* 0x000fe20000011404 */
[----:B------:R-:W-:Y:S01]  /*0410*/  STL [R1+0x38], R15 ;  /* 0x0000380f01007387 */ /* 0x000fe20000100800 */
[----:B------:R-:W-:Y:S01]  /*0420*/  LEA.HI R2, R5, R3, RZ, 0x1 ;  /* 0x0000000305027211 */ /* 0x000fe200078f08ff */
[----:B------:R-:W-:Y:S01]  /*0430*/  ULDC UR18, c[0x0][0x1c0] ;  /* 0x0000700000127ab9 */ /* 0x000fe20000000800 */
[----:B------:R-:W-:Y:S01]  /*0440*/  LEA.HI R5, R10, R4, RZ, 0x2 ;  /* 0x000000040a057211 */ /* 0x000fe200078f10ff */
[----:B------:R-:W-:Y:S01]  /*0450*/  ULDC UR19, c[0x0][0x224] ;  /* 0x0000890000137ab9 */ /* 0x000fe20000000800 */
[----:B------:R-:W-:Y:S01]  /*0460*/  LOP3.LUT R2, R2, 0xfffffffe, RZ, 0xc0, !PT ;  /* 0xfffffffe02027812 */ /* 0x000fe200078ec0ff */
[----:B------:R-:W-:Y:S01]  /*0470*/  USHF.R.S32.HI UR10, URZ, 0x1f, UR19 ;  /* 0x0000001f3f0a7899 */ /* 0x000fe20008011413 */
[----:B------:R-:W-:Y:S01]  /*0480*/  LEA.HI R0, R0, R6, RZ, 0x3 ;  /* 0x0000000600007211 */ /* 0x000fe200078f18ff */
[----:B------:R-:W-:Y:S01]  /*0490*/  UIMAD.WIDE.U32 UR48, UR35, UR19, URZ ;  /* 0x00000013233072a5 */ /* 0x000fe2000f8e003f */
[----:B------:R-:W-:Y:S01]  /*04a0*/  SHF.R.S32.HI R4, RZ, 0x3, R9 ;  /* 0x00000003ff047819 */ /* 0x000fe20000011409 */
[----:B------:R-:W-:Y:S01]  /*04b0*/  IMAD.IADD R10, R3, 0x1, -R2 ;  /* 0x00000001030a7824 */ /* 0x000fe200078e0a02 */
[----:B------:R-:W-:Y:S01]  /*04c0*/  LOP3.LUT R0, R0, 0xfffffff8, RZ, 0xc0, !PT ;  /* 0xfffffff800007812 */ /* 0x000fe200078ec0ff */
[----:B------:R-:W-:Y:S01]  /*04d0*/  USHF.L.U32 UR51, UR52, 0x7, URZ ;  /* 0x0000000734337899 */ /* 0x000fe2000800063f */
[----:B------:R-:W-:Y:S01]  /*04e0*/  SHF.R.S32.HI R3, RZ, 0x1f, R8 ;  /* 0x0000001fff037819 */ /* 0x000fe20000011408 */
[----:B------:R-:W-:Y:S01]  /*04f0*/  IMAD.SHL.U32 R2, R4, 0x40, RZ ;  /* 0x0000004004027824 */ /* 0x000fe200078e00ff */
[----:B------:R-:W-:Y:S01]  /*0500*/  LOP3.LUT P4, RZ, R7, 0x2, RZ, 0xc0, !PT ;  /* 0x0000000207ff7812 */ /* 0x000fe2000788c0ff */
[----:B------:R-:W-:Y:S01]  /*0510*/  IMAD.IADD R6, R6, 0x1, -R0 ;  /* 0x0000000106067824 */ /* 0x000fe200078e0a00 */
[----:B------:R-:W-:Y:S01]  /*0520*/  LEA.HI R11, R3, R8, RZ, 0x3 ;  /* 0x00000008030b7211 */ /* 0x000fe200078f18ff */
[----:B------:R-:W-:Y:S01]  /*0530*/  ULDC UR60, c[0x0][0x224] ;  /* 0x00008900003c7ab9 */ /* 0x000fe20000000800 */
[----:B------:R-:W-:Y:S01]  /*0540*/  LOP3.LUT R0, R2, 0x1c0, RZ, 0xc0, !PT ;  /* 0x000001c002007812 */ /* 0x000fe200078ec0ff */
[----:B------:R-:W-:Y:S01]  /*0550*/  ULDC.U8 UR6, c[0x0][0x2d8] ;  /* 0x0000b60000067ab9 */ /* 0x000fe20000000000 */
[----:B------:R-:W-:Y:S01]  /*0560*/  LOP3.LUT R4, R6, 0x1, RZ, 0xc0, !PT ;  /* 0x0000000106047812 */ /* 0x000fe200078ec0ff */
[----:B------:R-:W-:Y:S01]  /*0570*/  ULDC.64 UR8, c[0x0][0x118] ;  /* 0x0000460000087ab9 */ /* 0x000fe20000000a00 */
[----:B------:R-:W-:Y:S01]  /*0580*/  SHF.R.U32.HI R3, RZ, 0x3, R0 ;  /* 0x00000003ff037819 */ /* 0x000fe20000011600 */
[----:B------:R-:W-:Y:S01]  /*0590*/  UMOV UR43, 0xffffc000 ;  /* 0xffffc000002b7882 */ /* 0x000fe20000000000 */
[----:B------:R-:W-:Y:S01]  /*05a0*/  LOP3.LUT R2, R0, 0x38, R240, 0xf8, !PT ;  /* 0x0000003800027812 */ /* 0x000fe200078ef8f0 */
[----:B------:R-:W-:Y:S01]  /*05b0*/  UIMAD UR60, UR5, UR60, URZ ;  /* 0x0000003c053c72a4 */ /* 0x000fe2000f8e023f */
[----:B------:R-:W-:Y:S01]  /*05c0*/  LOP3.LUT R0, R11, 0xfffffff8, RZ, 0xc0, !PT ;  /* 0xfffffff80b007812 */ /* 0x000fe200078ec0ff */
[----:B------:R-:W-:Y:S01]  /*05d0*/  UIMAD UR59, UR10, UR35, URZ ;  /* 0x000000230a3b72a4 */ /* 0x000fe2000f8e023f */
[----:B------:R-:W-:Y:S01]  /*05e0*/  LOP3.LUT R3, R2, R3, RZ, 0x3c, !PT ;  /* 0x0000000302037212 */ /* 0x000fe200078e3cff */
[----:B------:R-:W-:Y:S01]  /*05f0*/  IMAD.SHL.U32 R2, R12, 0x8, RZ ;  /* 0x000000080c027824 */ /* 0x000fe200078e00ff */
[C---:B------:R-:W-:Y:S01]  /*0600*/  LOP3.LUT P3, RZ, R7.reuse, 0x4, RZ, 0xc0, !PT ;  /* 0x0000000407ff7812 */ /* 0x040fe2000786c0ff */
[----:B------:R-:W-:Y:S01]  /*0610*/  IMAD.IADD R16, R8, 0x1, -R0 ;  /* 0x0000000108107824 */ /* 0x000fe200078e0a00 */
[----:B------:R-:W-:Y:S01]  /*0620*/  ISETP.NE.U32.AND P0, PT, R4, 0x1, PT ;  /* 0x000000010400780c */ /* 0x000fe20003f05070 */
[----:B------:R-:W-:Y:S01]  /*0630*/  IMAD.SHL.U32 R0, R7, 0x40, RZ ;  /* 0x0000004007007824 */ /* 0x000fe200078e00ff */
[----:B------:R-:W-:Y:S01]  /*0640*/  LOP3.LUT R2, R3, 0xfffffe00, R2, 0xf8, !PT ;  /* 0xfffffe0003027812 */ /* 0x000fe200078ef802 */
[----:B------:R-:W-:Y:S01]  /*0650*/  IMAD.U32 R3, RZ, RZ, UR4 ;  /* 0x00000004ff037e24 */ /* 0x000fe2000f8e00ff */
[----:B------:R-:W-:Y:S01]  /*0660*/  STL [R1+0x3c], R16 ;  /* 0x00003c1001007387 */ /* 0x000fe20000100800 */
[----:B------:R-:W-:Y:S01]  /*0670*/  SHF.R.S32.HI R7, RZ, 0x7, R13 ;  /* 0x00000007ff077819 */ /* 0x000fe2000001140d */
[----:B------:R-:W-:Y:S01]  /*0680*/  UIMAD UR4, UR15, 0xc0, URZ ;  /* 0x000000c00f0478a4 */ /* 0x000fe2000f8e023f */
[----:B------:R-:W-:Y:S01]  /*0690*/  LOP3.LUT R0, R0, 0x1c0, RZ, 0xc0, !PT ;  /* 0x000001c000007812 */ /* 0x000fe200078ec0ff */
[----:B------:R1:W-:Y:S01]  /*06a0*/  STL [R1+0x34], R2 ;  /* 0x0000340201007387 */ /* 0x0003e20000100800 */
[----:B------:R-:W-:Y:S01]  /*06b0*/  R2P PR, R6, 0x6 ;  /* 0x0000000606007804 */ /* 0x000fe20000000000 */
[----:B------:R-:W-:Y:S01]  /*06c0*/  UIMAD UR57, UR41, UR48, URZ ;  /* 0x00000030293972a4 */ /* 0x000fe2000f8e023f */
[----:B------:R-:W-:Y:S01]  /*06d0*/  LOP3.LUT R170, R0, 0x8, R9, 0xf8, !PT ;  /* 0x0000000800aa7812 */ /* 0x000fe200078ef809 */
[----:B------:R2:W-:Y:S01]  /*06e0*/  STL [R1+0x7c], R3 ;  /* 0x00007c0301007387 */ /* 0x0005e20000100800 */
[----:B------:R-:W-:Y:S01]  /*06f0*/  IMAD.U32 R8, RZ, RZ, UR4 ;  /* 0x00000004ff087e24 */ /* 0x000fe2000f8e00ff */
[C---:B------:R-:W-:Y:S01]  /*0700*/  SEL R172, R234.reuse, 0xffffffe0, !P4 ;  /* 0xffffffe0eaac7807 */ /* 0x040fe20006000000 */
[----:B------:R-:W-:Y:S01]  /*0710*/  UIMAD UR4, UR35, UR17, UR38 ;  /* 0x00000011230472a4 */ /* 0x000fe2000f8e0226 */
[----:B------:R-:W-:Y:S01]  /*0720*/  SEL R234, R234, 0xffffffe0, !P1 ;  /* 0xffffffe0eaea7807 */ /* 0x000fe20004800000 */
[----:B------:R-:W-:Y:S01]  /*0730*/  USHF.R.S32.HI UR58, URZ, 0x1f, UR53 ;  /* 0x0000001f3f3a7899 */ /* 0x000fe20008011435 */
[----:B------:R-:W-:Y:S01]  /*0740*/  SEL R232, R232, 0x10, !P0 ;  /* 0x00000010e8e87807 */ /* 0x000fe20004000000 */
[----:B------:R-:W-:-:S02]  /*0750*/  USHF.L.U32 UR50, UR4, 0x5, URZ ;  /* 0x0000000504327899 */ /* 0x000fc4000800063f */
[----:B------:R-:W-:Y:S02]  /*0760*/  UIMAD.WIDE.U32 UR44, UR40, UR48, URZ ;  /* 0x00000030282c72a5 */ /* 0x000fe4000f8e003f */
[----:B------:R-:W-:Y:S02]  /*0770*/  USHF.R.S32.HI UR55, URZ, 0x1f, UR51 ;  /* 0x0000001f3f377899 */ /* 0x000fe40008011433 */
[----:B------:R-:W-:Y:S02]  /*0780*/  USHF.R.S32.HI UR54, URZ, 0x1f, UR50 ;  /* 0x0000001f3f367899 */ /* 0x000fe40008011432 */
[----:B------:R-:W-:Y:S01]  /*0790*/  ULDC.64 UR46, c[0x0][0x118] ;  /* 0x00004600002e7ab9 */ /* 0x000fe20000000a00 */
[----:B-1----:R-:W-:-:S05]  /*07a0*/  IMAD.SHL.U32 R2, R15, 0x10, RZ ;  /* 0x000000100f027824 */ /* 0x002fca00078e00ff */
[----:B--2---:R-:W-:Y:S02]  /*07b0*/  LEA.HI.SX32 R3, R5, R2, 0x1e ;  /* 0x0000000205037211 */ /* 0x004fe400078ff2ff */
[----:B------:R-:W-:Y:S02]  /*07c0*/  LOP3.LUT R5, R0, 0x30, R2, 0xf8, !PT ;  /* 0x0000003000057812 */ /* 0x000fe400078ef802 */
[----:B------:R-:W-:Y:S01]  /*07d0*/  SHF.R.U32.HI R0, RZ, 0x3, R0 ;  /* 0x00000003ff007819 */ /* 0x000fe20000011600 */
[----:B------:R1:W-:Y:S01]  /*07e0*/  STL [R1], R3 ;  /* 0x0000000301007387 */ /* 0x0003e20000100800 */
[----:B------:R-:W-:Y:S01]  /*07f0*/  LOP3.LUT R4, R5, 0x8, R9, 0xf8, !PT ;  /* 0x0000000805047812 */ /* 0x000fe200078ef809 */
[----:B------:R-:W-:Y:S01]  /*0800*/  IMAD.U32 R5, RZ, RZ, UR7 ;  /* 0x00000007ff057e24 */ /* 0x000fe2000f8e00ff */
[----:B------:R-:W-:Y:S01]  /*0810*/  LOP3.LUT R170, R170, R0, RZ, 0x3c, !PT ;  /* 0x00000000aaaa7212 */ /* 0x000fe200078e3cff */
[----:B------:R-:W-:Y:S01]  /*0820*/  USHF.R.S32.HI UR7, URZ, 0x1f, UR38 ;  /* 0x0000001f3f077899 */ /* 0x000fe20008011426 */
[----:B------:R-:W-:Y:S04]  /*0830*/  STL [R1+0x78], R8 ;  /* 0x0000780801007387 */ /* 0x000fe80000100800 */
[----:B------:R2:W-:Y:S01]  /*0840*/  STL [R1+0x74], R5 ;  /* 0x0000740501007387 */ /* 0x0005e20000100800 */
[----:B-1----:R-:W-:-:S04]  /*0850*/  IMAD.SHL.U32 R3, R10, 0x200, RZ ;  /* 0x000002000a037824 */ /* 0x002fc800078e00ff */
[----:B------:R-:W-:Y:S01]  /*0860*/  IMAD R2, R7, 0x1000, R3 ;  /* 0x0000100007027824 */ /* 0x000fe200078e0203 */
[----:B------:R-:W-:Y:S01]  /*0870*/  LOP3.LUT R3, R3, R4, R0, 0xf6, !PT ;  /* 0x0000000403037212 */ /* 0x000fe200078ef600 */
[----:B------:R-:W-:Y:S02]  /*0880*/  IMAD.SHL.U32 R0, R6, 0x40, RZ ;  /* 0x0000004006007824 */ /* 0x000fe400078e00ff */
[----:B------:R-:W-:Y:S02]  /*0890*/  IMAD.IADD R170, R2, 0x1, R170 ;  /* 0x0000000102aa7824 */ /* 0x000fe400078e02aa */
[----:B------:R-:W-:Y:S01]  /*08a0*/  IMAD.U32 R2, RZ, RZ, UR7 ;  /* 0x00000007ff027e24 */ /* 0x000fe2000f8e00ff */
[----:B------:R-:W-:Y:S01]  /*08b0*/  USHF.L.U32 UR7, UR35, 0x7, URZ ;  /* 0x0000000723077899 */ /* 0x000fe2000800063f */
[----:B------:R-:W-:Y:S01]  /*08c0*/  IMAD.SHL.U32 R6, R14, 0x2, RZ ;  /* 0x000000020e067824 */ /* 0x000fe200078e00ff */
[----:B------:R-:W-:Y:S01]  /*08d0*/  LOP3.LUT R0, R0, 0x1c0, RZ, 0xc0, !PT ;  /* 0x000001c000007812 */ /* 0x000fe200078ec0ff */
[----:B------:R-:W-:-:S02]  /*08e0*/  IMAD.SHL.U32 R2, R7, 0x8, RZ ;  /* 0x0000000807027824 */ /* 0x000fc400078e00ff */
[----:B--2---:R-:W-:Y:S02]  /*08f0*/  IMAD R5, R7, 0x2000, R6 ;  /* 0x0000200007057824 */ /* 0x004fe400078e0206 */
[----:B------:R-:W-:Y:S01]  /*0900*/  IMAD.U32 R4, RZ, RZ, UR7 ;  /* 0x00000007ff047e24 */ /* 0x000fe2000f8e00ff */
[----:B------:R-:W-:Y:S01]  /*0910*/  USHF.R.S32.HI UR7, URZ, 0x1f, UR35 ;  /* 0x0000001f3f077899 */ /* 0x000fe20008011423 */
[----:B------:R-:W-:Y:S01]  /*0920*/  IMAD.SHL.U32 R8, R10, 0x10, RZ ;  /* 0x000000100a087824 */ /* 0x000fe200078e00ff */
[----:B------:R-:W-:Y:S01]  /*0930*/  LOP3.LUT R2, R2, 0x8, RZ, 0xc0, !PT ;  /* 0x0000000802027812 */ /* 0x000fe200078ec0ff */
[C---:B------:R-:W-:Y:S01]  /*0940*/  IMAD R5, R15.reuse, 0x400, R5 ;  /* 0x000004000f057824 */ /* 0x040fe200078e0205 */
[----:B------:R-:W-:Y:S01]  /*0950*/  SHF.R.U32.HI R4, RZ, 0x3, R0 ;  /* 0x00000003ff047819 */ /* 0x000fe20000011600 */
[----:B------:R-:W-:Y:S01]  /*0960*/  IMAD R6, R15, 0x400, R6 ;  /* 0x000004000f067824 */ /* 0x000fe200078e0206 */
[----:B------:R-:W-:Y:S01]  /*0970*/  LOP3.LUT R9, R2, 0x10, R8, 0xf8, !PT ;  /* 0x0000001002097812 */ /* 0x000fe200078ef808 */
[----:B------:R-:W-:Y:S01]  /*0980*/  IMAD.U32 R7, RZ, RZ, UR7 ;  /* 0x00000007ff077e24 */ /* 0x000fe2000f8e00ff */
[----:B------:R-:W-:Y:S01]  /*0990*/  USHF.R.S32.HI UR7, URZ, 0x1f, UR38 ;  /* 0x0000001f3f077899 */ /* 0x000fe20008011426 */
[-C--:B------:R-:W-:Y:S01]  /*09a0*/  LOP3.LUT R7, R4, R0.reuse, RZ, 0xfc, !PT ;  /* 0x0000000004077212 */ /* 0x080fe200078efcff */
[----:B------:R-:W-:Y:S01]  /*09b0*/  IMAD.SHL.U32 R170, R170, 0x2, RZ ;  /* 0x00000002aaaa7824 */ /* 0x000fe200078e00ff */
[----:B------:R-:W-:Y:S01]  /*09c0*/  LOP3.LUT R8, R4, R0, R2, 0x1e, !PT ;  /* 0x0000000004087212 */ /* 0x000fe200078e1e02 */
[----:B------:R-:W-:-:S02]  /*09d0*/  IMAD.SHL.U32 R2, R16, 0x40, RZ ;  /* 0x0000004010027824 */ /* 0x000fc400078e00ff */
[----:B------:R-:W-:Y:S01]  /*09e0*/  IMAD.U32 R12, RZ, RZ, UR7 ;  /* 0x00000007ff0c7e24 */ /* 0x000fe2000f8e00ff */
[----:B------:R-:W-:Y:S01]  /*09f0*/  USHF.R.S32.HI UR7, URZ, 0x1f, UR35 ;  /* 0x0000001f3f077899 */ /* 0x000fe20008011423 */
[----:B------:R-:W-:Y:S01]  /*0a00*/  IMAD.IADD R7, R7, 0x1, R5 ;  /* 0x0000000107077824 */ /* 0x000fe200078e0205 */
[----:B------:R-:W-:Y:S01]  /*0a10*/  LOP3.LUT R2, R2, 0x1c0, RZ, 0xc0, !PT ;  /* 0x000001c002027812 */ /* 0x000fe200078ec0ff */
[----:B------:R-:W-:Y:S02]  /*0a20*/  IMAD.SHL.U32 R5, R10, 0x8, RZ ;  /* 0x000000080a057824 */ /* 0x000fe400078e00ff */
[----:B------:R-:W-:Y:S01]  /*0a30*/  IMAD.U32 R4, RZ, RZ, UR12 ;  /* 0x0000000cff047e24 */ /* 0x000fe2000f8e00ff */
[--C-:B------:R-:W-:Y:S01]  /*0a40*/  SHF.R.U32.HI R4, RZ, 0x3, R2.reuse ;  /* 0x00000003ff047819 */ /* 0x100fe20000011602 */
[----:B------:R-:W-:Y:S01]  /*0a50*/  IMAD.U32 R0, RZ, RZ, UR7 ;  /* 0x00000007ff007e24 */ /* 0x000fe2000f8e00ff */
[----:B------:R-:W-:Y:S01]  /*0a60*/  LOP3.LUT R5, R2, 0x8, R5, 0xf8, !PT ;  /* 0x0000000802057812 */ /* 0x000fe200078ef805 */
[----:B------:R-:W-:Y:S01]  /*0a70*/  IMAD.SHL.U32 R0, R11, 0x40, RZ ;  /* 0x000000400b007824 */ /* 0x000fe200078e00ff */
[----:B------:R-:W-:Y:S01]  /*0a80*/  @UP2 UIMAD UR12, UR35, UR56, URZ ;  /* 0x00000038230c22a4 */ /* 0x000fe2000f8e023f */
[----:B------:R-:W-:Y:S01]  /*0a90*/  LOP3.LUT R2, R4, R9, R2, 0x1e, !PT ;  /* 0x0000000904027212 */ /* 0x000fe200078e1e02 */
[----:B------:R-:W-:Y:S01]  /*0aa0*/  IMAD.IADD R6, R6, 0x1, R8 ;  /* 0x0000000106067824 */ /* 0x000fe200078e0208 */
[----:B------:R-:W-:Y:S01]  /*0ab0*/  LOP3.LUT R5, R5, R4, RZ, 0x3c, !PT ;  /* 0x0000000405057212 */ /* 0x000fe200078e3cff */
[----:B------:R-:W-:Y:S01]  /*0ac0*/  IMAD.MOV.U32 R4, RZ, RZ, 0x40 ;  /* 0x00000040ff047424 */ /* 0x000fe200078e00ff */
[----:B------:R-:W-:Y:S01]  /*0ad0*/  LOP3.LUT R0, R0, 0xfffffe00, RZ, 0xc0, !PT ;  /* 0xfffffe0000007812 */ /* 0x000fe200078ec0ff */
[----:B------:R-:W-:Y:S01]  /*0ae0*/  IMAD.U32 R10, RZ, RZ, UR12 ;  /* 0x0000000cff0a7e24 */ /* 0x000fe2000f8e00ff */
[----:B------:R-:W-:Y:S01]  /*0af0*/  @!UP2 UIMAD UR7, UR35, UR18, UR38 ;  /* 0x000000122307a2a4 */ /* 0x000fe2000f8e0226 */
[----:B------:R-:W-:Y:S01]  /*0b00*/  IMAD.SHL.U32 R230, R7, 0x2, RZ ;  /* 0x0000000207e67824 */ /* 0x000fe200078e00ff */
[----:B------:R-:W-:Y:S01]  /*0b10*/  LOP3.LUT R177, R2, R0, RZ, 0xfc, !PT ;  /* 0x0000000002b17212 */ /* 0x000fe200078efcff */
[----:B------:R-:W-:Y:S01]  /*0b20*/  IMAD R178, R15, 0x400, R0 ;  /* 0x000004000fb27824 */ /* 0x000fe200078e0200 */
[----:B------:R-:W-:Y:S01]  /*0b30*/  SEL R171, R4, 0xffffffc0, !P3 ;  /* 0xffffffc004ab7807 */ /* 0x000fe20005800000 */
[----:B------:R1:W-:Y:S01]  /*0b40*/  STL [R1+0x70], R10 ;  /* 0x0000700a01007387 */ /* 0x0003e20000100800 */
[----:B------:R-:W-:Y:S01]  /*0b50*/  LEA R0, R6, 0xc000, 0x1 ;  /* 0x0000c00006007811 */ /* 0x000fe200078e08ff */
[----:B------:R-:W-:Y:S01]  /*0b60*/  IMAD.MOV.U32 R2, RZ, RZ, 0x440 ;  /* 0x00000440ff027424 */ /* 0x000fe200078e00ff */
[----:B------:R-:W-:Y:S01]  /*0b70*/  SEL R4, R4, 0xffffffc0, !P2 ;  /* 0xffffffc004047807 */ /* 0x000fe20005000000 */
[----:B------:R-:W-:Y:S01]  /*0b80*/  IMAD.IADD R178, R178, 0x1, R5 ;  /* 0x00000001b2b27824 */ /* 0x000fe200078e0205 */
[----:B------:R-:W-:Y:S01]  /*0b90*/  IADD3 R12, R0, 0x420, RZ ;  /* 0x00000420000c7810 */ /* 0x000fe20007ffe0ff */
[----:B------:R-:W-:Y:S01]  /*0ba0*/  IMAD.IADD R7, R234, 0x1, R0 ;  /* 0x00000001ea077824 */ /* 0x000fe200078e0200 */
        /* <DEDUP_REMOVED lines=8> */
[----:B------:R-:W-:Y:S01]  /*0c30*/  IADD3 R5, R0, 0x2440, RZ ;  /* 0x0000244000057810 */ /* 0x000fe20007ffe0ff */
[--C-:B------:R-:W-:Y:S01]  /*0c40*/  IMAD.IADD R232, R232, 0x1, R231.reuse ;  /* 0x00000001e8e87824 */ /* 0x100fe200078e02e7 */
[----:B------:R-:W-:Y:S01]  /*0c50*/  @P1 IADD3 R11, R0, 0x23e0, RZ ;  /* 0x000023e0000b1810 */ /* 0x000fe20007ffe0ff */
[----:B------:R-:W-:Y:S01]  /*0c60*/  IMAD.IADD R173, R170, 0x1, R172 ;  /* 0x00000001aaad7824 */ /* 0x000fe200078e02ac */
[----:B------:R-:W-:Y:S01]  /*0c70*/  @P2 IADD3 R5, R0, 0x23c0, RZ ;  /* 0x000023c000052810 */ /* 0x000fe20007ffe0ff */
[--C-:B------:R-:W-:Y:S01]  /*0c80*/  IMAD.IADD R237, R230, 0x1, R234.reuse ;  /* 0x00000001e6ed7824 */ /* 0x100fe200078e02ea */
[----:B------:R-:W-:Y:S01]  /*0c90*/  SEL R2, R2, 0x3c0, !P2 ;  /* 0x000003c002027807 */ /* 0x000fe20005000000 */
[----:B------:R-:W-:Y:S01]  /*0ca0*/  IMAD.IADD R236, R233, 0x1, R234 ;  /* 0x00000001e9ec7824 */ /* 0x000fe200078e02ea */
[----:B------:R-:W-:Y:S01]  /*0cb0*/  IADD3 R6, R0, 0x2040, RZ ;  /* 0x0000204000067810 */ /* 0x000fe20007ffe0ff */
[----:B------:R-:W-:Y:S01]  /*0cc0*/  IMAD.IADD R235, R234, 0x1, R231 ;  /* 0x00000001eaeb7824 */ /* 0x000fe200078e02e7 */
[----:B------:R-:W-:Y:S01]  /*0cd0*/  @P2 IADD3 R6, R0, 0x1fc0, RZ ;  /* 0x00001fc000062810 */ /* 0x000fe20007ffe0ff */
[C---:B-1----:R-:W-:Y:S01]  /*0ce0*/  IMAD.IADD R10, R4.reuse, 0x1, R0 ;  /* 0x00000001040a7824 */ /* 0x042fe200078e0200 */
[----:B------:R-:W-:Y:S01]  /*0cf0*/  @!UP2 UIMAD UR56, UR7, UR56, URZ ;  /* 0x000000380738a2a4 */ /* 0x000fe2000f8e023f */
[----:B------:R-:W-:-:S02]  /*0d00*/  IMAD.IADD R4, R4, 0x1, R8 ;  /* 0x0000000104047824 */ /* 0x000fc400078e0208 */
[----:B------:R-:W-:Y:S01]  /*0d10*/  IMAD.SHL.U32 R3, R3, 0x2, RZ ;  /* 0x0000000203037824 */ /* 0x000fe200078e00ff */
[----:B------:R-:W-:Y:S01]  /*0d20*/  STL [R1+0x50], R10 ;  /* 0x0000500a01007387 */ /* 0x000fe20000100800 */
[----:B------:R-:W-:-:S03]  /*0d30*/  IMAD.IADD R172, R172, 0x1, R171 ;  /* 0x00000001acac7824 */ /* 0x000fc600078e02ab */
[----:B------:R-:W-:Y:S04]  /*0d40*/  STL [R1+0x58], R12 ;  /* 0x0000580c01007387 */ /* 0x000fe80000100800 */
[----:B------:R-:W-:Y:S04]  /*0d50*/  STL [R1+0x40], R8 ;  /* 0x0000400801007387 */ /* 0x000fe80000100800 */
[----:B------:R-:W-:Y:S04]  /*0d60*/  STL [R1+0x54], R11 ;  /* 0x0000540b01007387 */ /* 0x000fe80000100800 */
[----:B------:R1:W-:Y:S04]  /*0d70*/  STL [R1+0x48], R5 ;  /* 0x0000480501007387 */ /* 0x0003e80000100800 */
[----:B------:R2:W-:Y:S01]  /*0d80*/  STL [R1+0x4c], R6 ;  /* 0x00004c0601007387 */ /* 0x0005e20000100800 */
[----:B-1----:R-:W-:-:S02]  /*0d90*/  IMAD.IADD R5, R0, 0x1, R2 ;  /* 0x0000000100057824 */ /* 0x002fc400078e0202 */
        /* <DEDUP_REMOVED lines=9> */
.L_x_2109:
        /* <DEDUP_REMOVED lines=54> */
.L_x_2033:
        /* <DEDUP_REMOVED lines=38> */
[----:B------:R-:W-:-:S04]  /*13f0*/  @UP0 UIADD3 UR4, UR30, UR31, URZ ;  /* 0x0000001f1e040290 */ /* 0x000fc8000fffe03f */
        /* <DEDUP_REMOVED lines=19> */
.L_x_2035:
        /* <DEDUP_REMOVED lines=18> */
.L_x_2036:
[----:B------:R-:W2:Y:S04]  /*1650*/  LDL R0, [R1+0x70] ;  /* 0x0000700001007983 */ /* 0x000ea80000100800 */
[----:B------:R-:W3:Y:S01]  /*1660*/  LDL R2, [R1+0x7c] ;  /* 0x00007c0001027983 */ /* 0x000ee20000100800 */
[----:B------:R-:W-:Y:S01]  /*1670*/  IABS R6, c[0x0][0x1c8] ;  /* 0x0000720000067a13 */ /* 0x000fe20000000000 */
[----:B------:R-:W-:-:S03]  /*1680*/  ULDC.64 UR14, c[0x0][0x370] ;  /* 0x0000dc00000e7ab9 */ /* 0x000fc60000000a00 */
[----:B------:R-:W1:Y:S01]  /*1690*/  I2F.RP R4, R6 ;  /* 0x0000000600047306 */ /* 0x000e620000209400 */
[----:B------:R-:W-:-:S04]  /*16a0*/  @UP1 UIMAD.WIDE.U32 UR12, UR18, UR14, URZ ;  /* 0x0000000e120c12a5 */ /* 0x000fc8000f8e003f */
[----:B------:R-:W-:-:S03]  /*16b0*/  @UP1 UIMAD UR26, UR18, UR15, UR13 ;  /* 0x0000000f121a12a4 */ /* 0x000fc6000f8e020d */
[----:B------:R-:W-:Y:S02]  /*16c0*/  @UP1 UMOV UR25, UR12 ;  /* 0x0000000c00191c82 */ /* 0x000fe40008000000 */
[----:B------:R-:W-:Y:S01]  /*16d0*/  ULDC.64 UR12, c[0x0][0x368] ;  /* 0x0000da00000c7ab9 */ /* 0x000fe20000000a00 */
[----:B-1----:R-:W1:Y:S01]  /*16e0*/  MUFU.RCP R4, R4 ;  /* 0x0000000400047308 */ /* 0x002e620000001000 */
[----:B------:R-:W-:Y:S02]  /*16f0*/  @!UP1 UIMAD UR4, UR42, UR12, URZ ;  /* 0x0000000c2a0492a4 */ /* 0x000fe4000f8e023f */
[----:B------:R-:W-:Y:S02]  /*1700*/  ULDC UR7, c[0x0][0x224] ;  /* 0x0000890000077ab9 */ /* 0x000fe40000000800 */
[----:B------:R-:W-:Y:S02]  /*1710*/  @!UP1 UIMAD UR4, UR35, UR13, UR4 ;  /* 0x0000000d230492a4 */ /* 0x000fe4000f8e0204 */
[----:B------:R-:W-:-:S02]  /*1720*/  @!UP1 UIMAD.WIDE.U32 UR12, UR35, UR12, URZ ;  /* 0x0000000c230c92a5 */ /* 0x000fc4000f8e003f */
[----:B------:R-:W-:Y:S02]  /*1730*/  ULDC.64 UR14, c[0x0][0x3d8] ;  /* 0x0000f600000e7ab9 */ /* 0x000fe40000000a00 */
[----:B------:R-:W-:Y:S02]  /*1740*/  @!UP1 UIADD3 UR26, UR13, UR4, URZ ;  /* 0x000000040d1a9290 */ /* 0x000fe4000fffe03f */
[----:B------:R-:W-:Y:S01]  /*1750*/  UIMAD UR4, UR42, UR7, UR59 ;  /* 0x000000072a0472a4 */ /* 0x000fe2000f8e023b */
[----:B-1----:R-:W-:Y:S01]  /*1760*/  IADD3 R4, R4, 0xffffffe, RZ ;  /* 0x0ffffffe04047810 */ /* 0x002fe20007ffe0ff */
[----:B------:R-:W1:Y:S03]  /*1770*/  S2UR UR7, SR_CTAID.X ;  /* 0x00000000000779c3 */ /* 0x000e660000002500 */
[----:B------:R4:W5:Y:S01]  /*1780*/  F2I.FTZ.U32.TRUNC.NTZ R5, R4 ;  /* 0x0000000400057305 */ /* 0x000962000021f000 */
[----:B------:R-:W-:-:S04]  /*1790*/  UIADD3 UR4, UR49, UR4, URZ ;  /* 0x0000000431047290 */ /* 0x000fc8000fffe03f */
[----:B------:R-:W-:Y:S02]  /*17a0*/  UIMAD UR4, UR40, UR4, UR57 ;  /* 0x00000004280472a4 */ /* 0x000fe4000f8e0239 */
[----:B------:R-:W-:Y:S02]  /*17b0*/  @!UP1 UMOV UR25, UR12 ;  /* 0x0000000c00199c82 */ /* 0x000fe40008000000 */
[----:B------:R-:W-:Y:S02]  /*17c0*/  UIADD3 UR17, UR45, UR4, URZ ;  /* 0x000000042d117290 */ /* 0x000fe4000fffe03f */
[----:B------:R-:W-:Y:S02]  /*17d0*/  UIMAD UR4, UR41, UR18, URZ ;  /* 0x00000012290472a4 */ /* 0x000fe4000f8e023f */
[----:B------:R-:W-:Y:S01]  /*17e0*/  UIMAD.WIDE.U32 UR12, UR40, UR18, URZ ;  /* 0x00000012280c72a5 */ /* 0x000fe2000f8e003f */
[----:B----4-:R-:W-:-:S03]  /*17f0*/  IMAD.MOV.U32 R4, RZ, RZ, RZ ;  /* 0x000000ffff047224 */ /* 0x010fc600078e00ff */
[----:B------:R-:W-:Y:S02]  /*1800*/  @UP1 UIADD3 UR17, UR13, UR4, URZ ;  /* 0x000000040d111290 */ /* 0x000fe4000fffe03f */
[----:B------:R-:W-:Y:S02]  /*1810*/  USEL UR22, UR44, UR12, !UP1 ;  /* 0x0000000c2c167287 */ /* 0x000fe4000c800000 */
[----:B-1----:R-:W-:-:S04]  /*1820*/  UIMAD.WIDE.U32 UR12, UR7, UR14, URZ ;  /* 0x0000000e070c72a5 */ /* 0x002fc8000f8e003f */
[----:B------:R-:W-:Y:S02]  /*1830*/  UIMAD UR10, UR7, UR15, UR13 ;  /* 0x0000000f070a72a4 */ /* 0x000fe4000f8e020d */
[----:B------:R-:W-:Y:S02]  /*1840*/  USHF.L.U32 UR7, UR35, 0x7, URZ ;  /* 0x0000000723077899 */ /* 0x000fe4000800063f */
[----:B------:R-:W-:Y:S02]  /*1850*/  USEL UR15, UR12, URZ, UP3 ;  /* 0x0000003f0c0f7287 */ /* 0x000fe40009800000 */
[----:B------:R-:W-:Y:S02]  /*1860*/  USHF.L.U64.HI UR4, UR35, 0x7, UR42 ;  /* 0x0000000723047899 */ /* 0x000fe4000801022a */
[----:B------:R-:W-:Y:S02]  /*1870*/  USEL UR12, UR7, URZ, UP6 ;  /* 0x0000003f070c7287 */ /* 0x000fe4000b000000 */
[----:B------:R-:W-:-:S02]  /*1880*/  USEL UR4, UR4, URZ, UP6 ;  /* 0x0000003f04047287 */ /* 0x000fc4000b000000 */
[----:B------:R-:W-:Y:S01]  /*1890*/  UIADD3 UR12, UP0, UR20, UR12, URZ ;  /* 0x0000000c140c7290 */ /* 0x000fe2000ff1e03f */
[----:B------:R-:W-:-:S03]  /*18a0*/  ISETP.NE.AND P1, PT, RZ, c[0x0][0x1c8], PT ;  /* 0x00007200ff007a0c */ /* 0x000fc60003f25270 */
[----:B------:R-:W-:Y:S02]  /*18b0*/  UIADD3.X UR7, UR34, UR4, URZ, UP0, !UPT ;  /* 0x0000000422077290 */ /* 0x000fe400087fe43f */
[----:B------:R-:W-:-:S04]  /*18c0*/  UIMAD UR4, UR41, UR12, URZ ;  /* 0x0000000c290472a4 */ /* 0x000fc8000f8e023f */
[----:B------:R-:W-:Y:S02]  /*18d0*/  UIMAD UR7, UR40, UR7, UR4 ;  /* 0x00000007280772a4 */ /* 0x000fe4000f8e0204 */
[----:B------:R-:W-:Y:S02]  /*18e0*/  UIMAD.WIDE.U32 UR12, UR40, UR12, URZ ;  /* 0x0000000c280c72a5 */ /* 0x000fe4000f8e003f */
[----:B------:R-:W-:Y:S02]  /*18f0*/  USEL UR10, UR10, URZ, UP3 ;  /* 0x0000003f0a0a7287 */ /* 0x000fe40009800000 */
[----:B------:R-:W-:Y:S01]  /*1900*/  UIADD3 UR7, UR13, UR7, URZ ;  /* 0x000000070d077290 */ /* 0x000fe2000fffe03f */
[----:B--2---:R5:W1:Y:S08]  /*1910*/  R2UR UR16, R0 ;  /* 0x00000000001073c2 */ /* 0x004a7000000e0000 */
[----:B---3--:R2:W3:Y:S01]  /*1920*/  R2UR UR14, R2 ;  /* 0x00000000020e73c2 */ /* 0x0084e200000e0000 */
[----:B-----5:R-:W-:-:S04]  /*1930*/  IMAD.MOV R0, RZ, RZ, -R5 ;  /* 0x000000ffff007224 */ /* 0x020fc800078e0a05 */
[----:B------:R-:W-:-:S04]  /*1940*/  IMAD R0, R0, R6, RZ ;  /* 0x0000000600007224 */ /* 0x000fc800078e02ff */
[----:B------:R-:W-:Y:S01]  /*1950*/  IMAD.HI.U32 R0, R5, R0, R4 ;  /* 0x0000000005007227 */ /* 0x000fe200078e0004 */
[----:B--2---:R-:W-:-:S05]  /*1960*/  IABS R2, UR38 ;  /* 0x0000002600027c13 */ /* 0x004fca0008000000 */
[----:B------:R-:W-:-:S04]  /*1970*/  IMAD.HI.U32 R0, R0, R2, RZ ;  /* 0x0000000200007227 */ /* 0x000fc800078e00ff */
[----:B------:R-:W-:-:S04]  /*1980*/  IMAD.MOV R4, RZ, RZ, -R0 ;  /* 0x000000ffff047224 */ /* 0x000fc800078e0a00 */
[----:B------:R-:W-:-:S05]  /*1990*/  IMAD R2, R6, R4, R2 ;  /* 0x0000000406027224 */ /* 0x000fca00078e0202 */
[----:B------:R-:W-:-:S13]  /*19a0*/  ISETP.GT.U32.AND P0, PT, R6, R2, PT ;  /* 0x000000020600720c */ /* 0x000fda0003f04070 */
[----:B------:R-:W-:-:S05]  /*19b0*/  @!P0 IMAD.IADD R2, R2, 0x1, -R6 ;  /* 0x0000000102028824 */ /* 0x000fca00078e0a06 */
[----:B------:R-:W-:Y:S02]  /*19c0*/  ISETP.GE.U32.AND P2, PT, R2, R6, PT ;  /* 0x000000060200720c */ /* 0x000fe40003f46070 */
[----:B------:R-:W-:Y:S02]  /*19d0*/  @!P0 IADD3 R0, R0, 0x1, RZ ;  /* 0x0000000100008810 */ /* 0x000fe40007ffe0ff */
[----:B---3--:R-:W-:-:S09]  /*19e0*/  ISETP.LE.AND P0, PT, RZ, UR14, PT ;  /* 0x0000000eff007c0c */ /* 0x008fd2000bf03270 */
[----:B------:R-:W-:-:S05]  /*19f0*/  @P2 IADD3 R0, R0, 0x1, RZ ;  /* 0x0000000100002810 */ /* 0x000fca0007ffe0ff */
[----:B------:R-:W-:Y:S01]  /*1a00*/  IMAD.MOV.U32 R12, RZ, RZ, R0 ;  /* 0x000000ffff0c7224 */ /* 0x000fe200078e0000 */
[----:B-1----:R-:W-:-:S03]  /*1a10*/  @UP2 USEL UR4, UR16, UR18, !UP1 ;  /* 0x0000001210042287 */ /* 0x002fc6000c800000 */
[----:B------:R-:W-:Y:S01]  /*1a20*/  @!P0 IMAD.MOV R12, RZ, RZ, -R12 ;  /* 0x000000ffff0c8224 */ /* 0x000fe200078e0a0c */
[----:B------:R-:W-:Y:S01]  /*1a30*/  PLOP3.LUT P0, PT, PT, PT, UP2, 0x80, 0x0 ;  /* 0x000000000000781c */ /* 0x000fe20003f0f028 */
[----:B------:R-:W-:Y:S02]  /*1a40*/  ULDC UR14, c[0x0][0x234] ;  /* 0x00008d00000e7ab9 */ /* 0x000fe40000000800 */
[----:B------:R-:W-:Y:S01]  /*1a50*/  @UP2 UIMAD UR19, UR38, UR14, UR4 ;  /* 0x0000000e261322a4 */ /* 0x000fe2000f8e0204 */
[----:B------:R-:W-:Y:S01]  /*1a60*/  @!P1 LOP3.LUT R12, RZ, c[0x0][0x1c8], RZ, 0x33, !PT ;  /* 0x00007200ff0c9a12 */ /* 0x000fe200078e33ff */
[----:B------:R-:W-:-:S05]  /*1a70*/  USHF.R.S32.HI UR16, URZ, 0x1f, UR21 ;  /* 0x0000001f3f107899 */ /* 0x000fca0008011415 */
[----:B------:R-:W-:Y:S01]  /*1a80*/  @!UP2 UMOV UR19, UR56 ;  /* 0x000000380013ac82 */ /* 0x000fe20008000000 */
[----:B------:R-:W-:Y:S02]  /*1a90*/  SHF.R.S32.HI R15, RZ, 0x1f, R12 ;  /* 0x0000001fff0f7819 */ /* 0x000fe4000001140c */
[----:B------:R-:W-:Y:S05]  /*1aa0*/  @!P0 BRA `(.L_x_2037) ;  /* 0x0000005000008947 */ /* 0x000fea0003800000 */
[----:B------:R-:W-:Y:S02]  /*1ab0*/  ULDC UR4, c[0x0][0x224] ;  /* 0x0000890000047ab9 */ /* 0x000fe40000000800 */
[----:B------:R-:W-:-:S04]  /*1ac0*/  @!UP1 UIMAD UR18, UR35, UR4, URZ ;  /* 0x00000004231292a4 */ /* 0x000fc8000f8e023f */
[----:B------:R-:W-:-:S04]  /*1ad0*/  ULEA UR4, UR35, UR18, 0x7 ;  /* 0x0000001223047291 */ /* 0x000fc8000f8e383f */
[----:B------:R-:W-:Y:S01]  /*1ae0*/  UIMAD UR14, UR61, UR38, UR4 ;  /* 0x000000263d0e72a4 */ /* 0x000fe2000f8e0204 */
[----:B------:R-:W-:Y:S05]  /*1af0*/  BRA `(.L_x_2038) ;  /* 0x0000001000007947 */ /* 0x000fea0003800000 */
.L_x_2037:
[----:B------:R-:W-:Y:S02]  /*1b00*/  UMOV UR14, UR60 ;  /* 0x0000003c000e7c82 */ /* 0x000fe40008000000 */
.L_x_2038:
[----:B------:R-:W1:Y:S01]  /*1b10*/  S2R R14, SR_TID.X ;  /* 0x00000000000e7919 */ /* 0x000e620000002100 */
[----:B------:R-:W-:Y:S01]  /*1b20*/  SHF.R.S32.HI R241, RZ, 0x1f, R240 ;  /* 0x0000001ffff17819 */ /* 0x000fe200000114f0 */
[----:B------:R-:W-:Y:S01]  /*1b30*/  UIADD3 UR12, UP5, UP4, UR12, UR51, UR53 ;  /* 0x000000330c0c7290 */ /* 0x000fe2000fcbe035 */
[----:B------:R-:W-:Y:S01]  /*1b40*/  IMAD.U32 R8, RZ, RZ, UR20 ;  /* 0x00000014ff087e24 */ /* 0x000fe2000f8e00ff */
[----:B------:R-:W-:Y:S02]  /*1b50*/  BSSY B1, `(.L_x_2034) ;  /* 0x0000c87000017945 */ /* 0x000fe40003800000 */
[----:B------:R-:W-:Y:S02]  /*1b60*/  UIADD3 UR18, UP1, UP0, UR15, UR12, UR22 ;  /* 0x0000000c0f127290 */ /* 0x000fe4000f83e016 */
[----:B------:R-:W-:Y:S02]  /*1b70*/  UIADD3.X UR4, UR7, UR55, UR58, UP5, UP4 ;  /* 0x0000003707047290 */ /* 0x000fe4000afe843a */
[----:B------:R-:W-:-:S02]  /*1b80*/  USHF.R.S32.HI UR22, URZ, 0x1f, UR38 ;  /* 0x0000001f3f167899 */ /* 0x000fc40008011426 */
[----:B------:R-:W-:Y:S02]  /*1b90*/  ULDC.64 UR12, c[0x0][0x1a8] ;  /* 0x00006a00000c7ab9 */ /* 0x000fe40000000a00 */
[----:B------:R-:W-:Y:S02]  /*1ba0*/  UIADD3.X UR17, UR10, UR4, UR17, UP1, UP0 ;  /* 0x000000040a117290 */ /* 0x000fe40008fe0411 */
[----:B------:R-:W-:Y:S02]  /*1bb0*/  UIMAD UR4, UR22, UR12, URZ ;  /* 0x0000000c160472a4 */ /* 0x000fe4000f8e023f */
[----:B------:R-:W-:Y:S02]  /*1bc0*/  UISETP.GE.AND UP0, UPT, UR24, 0x1, UPT ;  /* 0x000000011800788c */ /* 0x000fe4000bf06270 */
[----:B------:R-:W-:Y:S02]  /*1bd0*/  UIMAD UR15, UR38, UR13, UR4 ;  /* 0x0000000d260f72a4 */ /* 0x000fe4000f8e0204 */
[----:B------:R-:W-:Y:S01]  /*1be0*/  UIADD3 UR7, UR20, UR19, URZ ;  /* 0x0000001314077290 */ /* 0x000fe2000fffe03f */
[----:B-1----:R-:W-:Y:S01]  /*1bf0*/  SHF.R.S32.HI R9, RZ, 0x1f, R14 ;  /* 0x0000001fff097819 */ /* 0x002fe2000001140e */
[----:B------:R-:W-:-:S02]  /*1c00*/  ULDC.64 UR12, c[0x0][0x378] ;  /* 0x0000de00000c7ab9 */ /* 0x000fc40000000a00 */
[----:B------:R-:W-:Y:S01]  /*1c10*/  UIMAD UR4, UR22, UR12, URZ ;  /* 0x0000000c160472a4 */ /* 0x000fe2000f8e023f */
[----:B------:R-:W-:Y:S02]  /*1c20*/  LEA.HI R2, R9, R14, RZ, 0x3 ;  /* 0x0000000e09027211 */ /* 0x000fe400078f18ff */
[----:B------:R-:W-:Y:S02]  /*1c30*/  UMOV UR22, 0x4 ;  /* 0x0000000400167882 */ /* 0x000fe40000000000 */
[----:B------:R-:W-:Y:S01]  /*1c40*/  SHF.R.S32.HI R2, RZ, 0x3, R2 ;  /* 0x00000003ff027819 */ /* 0x000fe20000011402 */
[----:B------:R-:W-:-:S03]  /*1c50*/  UIMAD UR10, UR38, UR13, UR4 ;  /* 0x0000000d260a72a4 */ /* 0x000fc6000f8e0204 */
[----:B------:R-:W-:Y:S01]  /*1c60*/  SHF.R.S32.HI R18, RZ, 0x1f, R2 ;  /* 0x0000001fff127819 */ /* 0x000fe20000011402 */
[----:B------:R-:W-:Y:S01]  /*1c70*/  ULDC.64 UR12, c[0x0][0x370] ;  /* 0x0000dc00000c7ab9 */ /* 0x000fe20000000a00 */
[----:B------:R-:W-:Y:S01]  /*1c80*/  IADD3 R0, P0, R2, UR20, RZ ;  /* 0x0000001402007c10 */ /* 0x000fe2000ff1e0ff */
[----:B------:R-:W-:Y:S02]  /*1c90*/  UIMAD UR4, UR34, UR12, URZ ;  /* 0x0000000c220472a4 */ /* 0x000fe4000f8e023f */
[----:B------:R-:W-:Y:S01]  /*1ca0*/  UIADD3 UR12, UR20, UR14, URZ ;  /* 0x0000000e140c7290 */ /* 0x000fe2000fffe03f */
[----:B------:R-:W-:Y:S01]  /*1cb0*/  IADD3.X R7, R18, UR34, RZ, P0, !PT ;  /* 0x0000002212077c10 */ /* 0x000fe200087fe4ff */
[----:B------:R-:W-:Y:S01]  /*1cc0*/  IMAD.WIDE.U32 R4, R0, c[0x0][0x190], R240 ;  /* 0x0000640000047a25 */ /* 0x000fe200078e00f0 */
[----:B------:R-:W-:-:S03]  /*1cd0*/  UIMAD UR4, UR20, UR13, UR4 ;  /* 0x0000000d140472a4 */ /* 0x000fc6000f8e0204 */
        /* <DEDUP_REMOVED lines=9> */
[----:B------:R-:W-:-:S04]  /*1d70*/  IMAD.IADD R14, R14, 0x1, -R9 ;  /* 0x000000010e0e7824 */ /* 0x000fc800078e0a09 */
[----:B------:R-:W-:Y:S02]  /*1d80*/  IMAD R0, R0, UR52, R14 ;  /* 0x0000003400007c24 */ /* 0x000fe4000f8e020e */
[----:B------:R-:W-:-:S03]  /*1d90*/  IMAD.WIDE.U32 R4, R8, c[0x0][0x370], R4 ;  /* 0x0000dc0008047a25 */ /* 0x000fc600078e0004 */
[C---:B------:R-:W-:Y:S01]  /*1da0*/  IADD3 R9, P0, R0.reuse, UR18, RZ ;  /* 0x0000001200097c10 */ /* 0x040fe2000ff1e0ff */
[----:B------:R-:W-:Y:S01]  /*1db0*/  ULDC.64 UR18, c[0x0][0x3c8] ;  /* 0x0000f20000127ab9 */ /* 0x000fe20000000a00 */
[----:B------:R-:W-:Y:S01]  /*1dc0*/  IADD3 R5, R5, UR4, RZ ;  /* 0x0000000405057c10 */ /* 0x000fe2000fffe0ff */
[----:B------:R-:W-:Y:S01]  /*1dd0*/  ULEA.HI.SX32 UR4, UR36, 0xffffffff, 0x19 ;  /* 0xffffffff24047891 */ /* 0x000fe2000f8fca3f */
[----:B------:R-:W-:Y:S01]  /*1de0*/  LEA.HI.X.SX32 R8, R0, UR17, 0x1, P0 ;  /* 0x0000001100087c11 */ /* 0x000fe200080f0eff */
[----:B------:R-:W-:Y:S01]  /*1df0*/  IMAD.U32 R0, RZ, RZ, UR38 ;  /* 0x00000026ff007e24 */ /* 0x000fe2000f8e00ff */
[C---:B------:R-:W-:Y:S01]  /*1e00*/  LEA R10, P0, R9.reuse, c[0x0][0x350], 0x2 ;  /* 0x0000d400090a7a11 */ /* 0x040fe200078010ff */
[----:B------:R-:W-:Y:S02]  /*1e10*/  UIMAD.WIDE UR12, UR12, UR22, UR18 ;  /* 0x000000160c0c72a5 */ /* 0x000fe4000f8e0212 */
[----:B------:R-:W-:Y:S01]  /*1e20*/  IMAD.WIDE.U32 R4, R0, c[0x0][0x378], R4 ;  /* 0x0000de0000047a25 */ /* 0x000fe200078e0004 */
[----:B------:R-:W-:-:S02]  /*1e30*/  LEA.HI.X R8, R9, c[0x0][0x354], R8, 0x2, P0 ;  /* 0x0000d50009087a11 */ /* 0x000fc400000f1408 */
        /* <DEDUP_REMOVED lines=25> */
[----:B------:R-:W-:Y:S01]  /*1fd0*/  UMOV UR25, UR13 ;  /* 0x0000000d00197c82 */ /* 0x000fe20008000000 */
[----:B------:R-:W-:Y:S01]  /*1fe0*/  IMAD.MOV.U32 R245, RZ, RZ, R4 ;  /* 0x000000fffff57224 */ /* 0x000fe200078e0004 */
[----:B------:R-:W-:Y:S01]  /*1ff0*/  UIADD3 UR4, UR7, -UR4, URZ ;  /* 0x8000000407047290 */ /* 0x000fe2000fffe03f */
[----:B------:R-:W-:Y:S01]  /*2000*/  MOV R239, R10 ;  /* 0x0000000a00ef7202 */ /* 0x000fe20000000f00 */
[----:B------:R-:W-:Y:S01]  /*2010*/  UMOV UR12, UR14 ;  /* 0x0000000e000c7c82 */ /* 0x000fe20008000000 */
[----:B------:R-:W-:Y:S01]  /*2020*/  IMAD.MOV.U32 R238, RZ, RZ, R8 ;  /* 0x000000ffffee7224 */ /* 0x000fe200078e0008 */
[----:B------:R-:W-:-:S02]  /*2030*/  UISETP.NE.AND UP0, UPT, UR4, 0x1, UPT ;  /* 0x000000010400788c */ /* 0x000fc4000bf05270 */
[----:B------:R-:W-:Y:S02]  /*2040*/  UIMAD UR4, UR7, -0x80, UR24 ;  /* 0xffffff80070478a4 */ /* 0x000fe4000f8e0218 */
[----:B------:R-:W-:Y:S01]  /*2050*/  UMOV UR13, UR15 ;  /* 0x0000000f000d7c82 */ /* 0x000fe20008000000 */
[----:B------:R-:W-:Y:S03]  /*2060*/  @P0 BAR.SYNC.DEFER_BLOCKING 0x0 ;  /* 0x0000000000000b1d */ /* 0x000fe60000010000 */
        /* <DEDUP_REMOVED lines=13> */
.L_x_2041:
[----:B------:R-:W-:Y:S05]  /*2140*/  BSYNC B0 ;  /* 0x0000000000007941 */ /* 0x000fea0003800000 */
.L_x_2040:
        /* <DEDUP_REMOVED lines=16> */
.L_x_2043:
[----:B------:R-:W-:Y:S05]  /*2250*/  BSYNC B0 ;  /* 0x0000000000007941 */ /* 0x000fea0003800000 */
.L_x_2042:
        /* <DEDUP_REMOVED lines=16> */
.L_x_2045:
[----:B------:R-:W-:Y:S05]  /*2360*/  BSYNC B0 ;  /* 0x0000000000007941 */ /* 0x000fea0003800000 */
.L_x_2044:
        /* <DEDUP_REMOVED lines=19> */
.L_x_2047:
[----:B------:R-:W-:Y:S05]  /*24a0*/  BSYNC B0 ;  /* 0x0000000000007941 */ /* 0x000fea0003800000 */
.L_x_2046:
        /* <DEDUP_REMOVED lines=22> */
.L_x_2049:
[----:B------:R-:W-:Y:S05]  /*2610*/  BSYNC B0 ;  /* 0x0000000000007941 */ /* 0x000fea0003800000 */
.L_x_2048:
        /* <DEDUP_REMOVED lines=20> */
.L_x_2051:
[----:B------:R-:W-:Y:S05]  /*2760*/  BSYNC B0 ;  /* 0x0000000000007941 */ /* 0x000fea0003800000 */
.L_x_2050:
        /* <DEDUP_REMOVED lines=20> */
.L_x_2053:
[----:B------:R-:W-:Y:S05]  /*28b0*/  BSYNC B0 ;  /* 0x0000000000007941 */ /* 0x000fea0003800000 */
.L_x_2052:
        /* <DEDUP_REMOVED lines=23> */
.L_x_2055:
[----:B------:R-:W-:Y:S05]  /*2a30*/  BSYNC B0 ;  /* 0x0000000000007941 */ /* 0x000fea0003800000 */
.L_x_2054:
[----:B--2---:R-:W2:Y:S01]  /*2a40*/  LDL R19, [R1] ;  /* 0x0000000001137983 */ /* 0x004ea20000100800 */
[----:B------:R-:W-:Y:S01]  /*2a50*/  ULDC.64 UR14, c[0x0][0x198] ;  /* 0x00006600000e7ab9 */ /* 0x000fe20000000a00 */
[----:B------:R-:W-:Y:S01]  /*2a60*/  IMAD.U32 R13, RZ, RZ, UR21 ;  /* 0x00000015ff0d7e24 */ /* 0x000fe2000f8e00ff */
[----:B------:R-:W-:Y:S01]  /*2a70*/  UIMAD UR10, UR16, UR14, URZ ;  /* 0x0000000e100a72a4 */ /* 0x000fe2000f8e023f */
[----:B------:R-:W-:Y:S01]  /*2a80*/  MOV R250, 0x7f800000 ;  /* 0x7f80000000fa7802 */ /* 0x000fe20000000f00 */
[----:B------:R-:W-:Y:S01]  /*2a90*/  IMAD.MOV.U32 R251, RZ, RZ, 0x7f800000 ;  /* 0x7f800000fffb7424 */ /* 0x000fe200078e00ff */
[----:B------:R-:W-:Y:S01]  /*2aa0*/  MOV R252, 0x7f800000 ;  /* 0x7f80000000fc7802 */ /* 0x000fe20000000f00 */
[----:B------:R-:W-:Y:S01]  /*2ab0*/  UIMAD UR10, UR21, UR15, UR10 ;  /* 0x0000000f150a72a4 */ /* 0x000fe2000f8e020a */
[----:B-1----:R-:W-:-:S04]  /*2ac0*/  IMAD.WIDE.U32 R4, R13, c[0x0][0x198], R240 ;  /* 0x000066000d047a25 */ /* 0x002fc800078e00f0 */
[----:B------:R-:W-:Y:S01]  /*2ad0*/  IMAD.MOV.U32 R247, RZ, RZ, 0x7f800000 ;  /* 0x7f800000fff77424 */ /* 0x000fe200078e00ff */
[----:B------:R-:W-:Y:S01]  /*2ae0*/  IADD3 R6, P1, R4, UR28, RZ ;  /* 0x0000001c04067c10 */ /* 0x000fe2000ff3e0ff */
[----:B------:R-:W-:Y:S01]  /*2af0*/  IMAD.U32 R9, RZ, RZ, UR10 ;  /* 0x0000000aff097e24 */ /* 0x000fe2000f8e00ff */
[C---:B--2---:R-:W-:Y:S02]  /*2b00*/  IADD3 R8, R19.reuse, 0x48, RZ ;  /* 0x0000004813087810 */ /* 0x044fe40007ffe0ff */
[----:B------:R-:W-:Y:S02]  /*2b10*/  IADD3 R7, R19, 0x8, RZ ;  /* 0x0000000813077810 */ /* 0x000fe40007ffe0ff */
[----:B------:R-:W-:Y:S02]  /*2b20*/  ISETP.GE.AND P2, PT, R8, UR4, PT ;  /* 0x0000000408007c0c */ /* 0x000fe4000bf46270 */
[----:B------:R-:W-:Y:S02]  /*2b30*/  ISETP.GE.AND P4, PT, R7, UR4, PT ;  /* 0x0000000407007c0c */ /* 0x000fe4000bf86270 */
[----:B------:R-:W-:Y:S01]  /*2b40*/  IADD3.X R7, R5, UR29, R9, P1, !PT ;  /* 0x0000001d05077c10 */ /* 0x000fe20008ffe409 */
[----:B------:R-:W-:Y:S01]  /*2b50*/  IMAD.MOV.U32 R9, RZ, RZ, 0x4 ;  /* 0x00000004ff097424 */ /* 0x000fe200078e00ff */
[----:B------:R-:W-:-:S02]  /*2b60*/  IADD3 R4, R19, 0x40, RZ ;  /* 0x0000004013047810 */ /* 0x000fc40007ffe0ff */
[----:B------:R-:W-:Y:S02]  /*2b70*/  ISETP.GE.AND P5, PT, R19, UR4, PT ;  /* 0x0000000413007c0c */ /* 0x000fe4000bfa6270 */
[----:B------:R-:W-:Y:S02]  /*2b80*/  ISETP.GE.AND P3, PT, R4, UR4, PT ;  /* 0x0000000404007c0c */ /* 0x000fe4000bf66270 */
[----:B------:R-:W-:Y:S01]  /*2b90*/  MOV R4, 0x4 ;  /* 0x0000000400047802 */ /* 0x000fe20000000f00 */
[----:B------:R-:W-:Y:S01]  /*2ba0*/  @!P2 IMAD.WIDE R8, R8, R9, UR12 ;  /* 0x0000000c0808ae25 */ /* 0x000fe2000f8e0209 */
[----:B------:R-:W-:-:S03]  /*2bb0*/  UIMAD UR4, UR11, -0x80, UR5 ;  /* 0xffffff800b0478a4 */ /* 0x000fc6000f8e0205 */
[----:B------:R-:W-:Y:S01]  /*2bc0*/  IMAD.WIDE R4, R19, R4, UR12 ;  /* 0x0000000c13047e25 */ /* 0x000fe2000f8e0204 */
[----:B------:R1:W5:Y:S04]  /*2bd0*/  @!P2 LDG.E R250, [R8.64] ;  /* 0x0000002008faa981 */ /* 0x000368000c1e1900 */
        /* <DEDUP_REMOVED lines=26> */
.L_x_2057:
[----:B-1----:R-:W-:Y:S05]  /*2d80*/  BSYNC B0 ;  /* 0x0000000000007941 */ /* 0x002fea0003800000 */
.L_x_2056:
        /* <DEDUP_REMOVED lines=21> */
.L_x_2059:
[----:B------:R-:W-:Y:S05]  /*2ee0*/  BSYNC B0 ;  /* 0x0000000000007941 */ /* 0x000fea0003800000 */
.L_x_2058:
        /* <DEDUP_REMOVED lines=21> */
.L_x_2061:
[----:B------:R-:W-:Y:S05]  /*3040*/  BSYNC B0 ;  /* 0x0000000000007941 */ /* 0x000fea0003800000 */
.L_x_2060:
        /* <DEDUP_REMOVED lines=21> */
.L_x_2063:
[----:B------:R-:W-:Y:S05]  /*31a0*/  BSYNC B0 ;  /* 0x0000000000007941 */ /* 0x000fea0003800000 */
.L_x_2062:
        /* <DEDUP_REMOVED lines=29> */
.L_x_2065:
[----:B------:R-:W-:Y:S05]  /*3380*/  BSYNC B0 ;  /* 0x0000000000007941 */ /* 0x000fea0003800000 */
.L_x_2064:
        /* <DEDUP_REMOVED lines=20> */
.L_x_2067:
[----:B------:R-:W-:Y:S05]  /*34d0*/  BSYNC B0 ;  /* 0x0000000000007941 */ /* 0x000fea0003800000 */
.L_x_2066:
        /* <DEDUP_REMOVED lines=20> */
.L_x_2069:
[----:B------:R-:W-:Y:S05]  /*3620*/  BSYNC B0 ;  /* 0x0000000000007941 */ /* 0x000fea0003800000 */
.L_x_2068:
        /* <DEDUP_REMOVED lines=19> */
.L_x_2071:
[----:B------:R-:W-:Y:S05]  /*3760*/  BSYNC B0 ;  /* 0x0000000000007941 */ /* 0x000fea0003800000 */
.L_x_2070:
[----:B------:R-:W-:Y:S02]  /*3770*/  ULDC.64 UR16, c[0x0][0x318] ;  /* 0x0000c60000107ab9 */ /* 0x000fe40000000a00 */
[----:B------:R-:W-:Y:S02]  /*3780*/  USHF.R.S32.HI UR10, URZ, 0x1f, UR38 ;  /* 0x0000001f3f0a7899 */ /* 0x000fe40008011426 */
[----:B------:R-:W-:Y:S01]  /*3790*/  ULDC.64 UR18, c[0x0][0x320] ;  /* 0x0000c80000127ab9 */ /* 0x000fe20000000a00 */
[----:B------:R-:W1:Y:S01]  /*37a0*/  S2R R6, SR_TID.X ;  /* 0x0000000000067919 */ /* 0x000e620000002100 */
[----:B------:R-:W-:-:S03]  /*37b0*/  UISETP.NE.U32.AND UP1, UPT, URZ, UR16, UPT ;  /* 0x000000103f00728c */ /* 0x000fc6000bf25070 */
[----:B------:R-:W2:Y:S01]  /*37c0*/  S2R R2, SR_TID.X ;  /* 0x0000000000027919 */ /* 0x000ea20000002100 */
[----:B------:R-:W-:-:S03]  /*37d0*/  UISETP.NE.AND.EX UP1, UPT, URZ, UR17, UPT, UP1 ;  /* 0x000000113f00728c */ /* 0x000fc6000bf25310 */
[----:B------:R-:W3:Y:S03]  /*37e0*/  S2R R7, SR_TID.X ;  /* 0x0000000000077919 */ /* 0x000ee60000002100 */
[----:B------:R-:W-:Y:S01]  /*37f0*/  PLOP3.LUT P1, PT, PT, PT, UP1, 0x80, 0x0 ;  /* 0x000000000000781c */ /* 0x000fe20003f2f018 */
[----:B------:R-:W0:Y:S04]  /*3800*/  LDGDEPBAR ;  /* 0x00000000000079af */ /* 0x000e280000000000 */
[----:B------:R-:W-:Y:S02]  /*3810*/  @UP1 UIMAD UR4, UR42, UR18, URZ ;  /* 0x000000122a0412a4 */ /* 0x000fe4000f8e023f */
[----:B------:R-:W-:-:S02]  /*3820*/  @UP1 UMOV UR14, UR38 ;  /* 0x00000026000e1c82 */ /* 0x000fc40008000000 */
[----:B------:R-:W-:Y:S02]  /*3830*/  @UP1 UMOV UR15, UR10 ;  /* 0x0000000a000f1c82 */ /* 0x000fe40008000000 */
[----:B------:R-:W-:Y:S02]  /*3840*/  @UP1 UIMAD.WIDE.U32 UR14, UR35, UR18, UR14 ;  /* 0x00000012230e12a5 */ /* 0x000fe4000f8e000e */
[----:B------:R-:W-:Y:S02]  /*3850*/  @UP1 UIMAD UR19, UR35, UR19, UR4 ;  /* 0x00000013231312a4 */ /* 0x000fe4000f8e0204 */
[----:B------:R-:W-:Y:S02]  /*3860*/  @UP1 ULEA UR16, UP0, UR14, UR16, 0x2 ;  /* 0x000000100e101291 */ /* 0x000fe4000f80103f */
[----:B------:R-:W-:-:S04]  /*3870*/  @UP1 UIADD3 UR19, UR15, UR19, URZ ;  /* 0x000000130f131290 */ /* 0x000fc8000fffe03f */
[----:B------:R-:W-:Y:S01]  /*3880*/  @UP1 ULEA.HI.X UR17, UR14, UR17, UR19, 0x2, UP0 ;  /* 0x000000110e111291 */ /* 0x000fe200080f1413 */
[----:B--2---:R-:W-:-:S05]  /*3890*/  IMAD.U32 R4, RZ, RZ, UR16 ;  /* 0x00000010ff047e24 */ /* 0x004fca000f8e00ff */
[----:B------:R-:W-:-:S05]  /*38a0*/  IMAD.U32 R5, RZ, RZ, UR17 ;  /* 0x00000011ff057e24 */ /* 0x000fca000f8e00ff */
[----:B----4-:R2:W4:Y:S01]  /*38b0*/  @P1 LDG.E R4, [R4.64] ;  /* 0x0000002004041981 */ /* 0x010522000c1e1900 */
[----:B-1----:R-:W-:Y:S01]  /*38c0*/  SHF.R.S32.HI R6, RZ, 0x1f, R6 ;  /* 0x0000001fff067819 */ /* 0x002fe20000011406 */
[----:B------:R-:W-:Y:S01]  /*38d0*/  IMAD.SHL.U32 R2, R2, 0x2, RZ ;  /* 0x0000000202027824 */ /* 0x000fe200078e00ff */
[----:B------:R-:W-:Y:S01]  /*38e0*/  MOV R0, UR11 ;  /* 0x0000000b00007c02 */ /* 0x000fe20008000f00 */
[----:B------:R-:W-:Y:S01]  /*38f0*/  IMAD.MOV.U32 R242, RZ, RZ, R208 ;  /* 0x000000fffff27224 */ /* 0x000fe200078e00d0 */
[----:B---3--:R-:W-:Y:S01]  /*3900*/  LEA.HI R6, R6, R7, RZ, 0x7 ;  /* 0x0000000706067211 */ /* 0x008fe200078f38ff */
[----:B------:R-:W-:Y:S01]  /*3910*/  IMAD.MOV.U32 R7, RZ, RZ, c[0x0][0x30c] ;  /* 0x0000c300ff077624 */ /* 0x000fe200078e00ff */
[----:B------:R-:W-:Y:S01]  /*3920*/  LOP3.LUT R2, R2, 0x6, RZ, 0xc0, !PT ;  /* 0x0000000602027812 */ /* 0x000fe200078ec0ff */
[----:B------:R-:W-:Y:S01]  /*3930*/  CS2R R126, SRZ ;  /* 0x00000000007e7805 */ /* 0x000fe2000001ff00 */
[----:B------:R-:W-:Y:S01]  /*3940*/  SHF.R.S32.HI R6, RZ, 0x7, R6 ;  /* 0x00000007ff067819 */ /* 0x000fe20000011406 */
[----:B------:R-:W-:Y:S01]  /*3950*/  CS2R R124, SRZ ;  /* 0x00000000007c7805 */ /* 0x000fe2000001ff00 */
[----:B------:R-:W-:Y:S01]  /*3960*/  CS2R R130, SRZ ;  /* 0x0000000000827805 */ /* 0x000fe2000001ff00 */
[----:B------:R-:W-:Y:S01]  /*3970*/  CS2R R128, SRZ ;  /* 0x0000000000807805 */ /* 0x000fe2000001ff00 */
[----:B------:R-:W-:Y:S01]  /*3980*/  CS2R R122, SRZ ;  /* 0x00000000007a7805 */ /* 0x000fe2000001ff00 */
[----:B------:R-:W-:Y:S01]  /*3990*/  IMAD R2, R6, 0x40, R2 ;  /* 0x0000004006027824 */ /* 0x000fe200078e0202 */
[----:B------:R-:W-:Y:S01]  /*39a0*/  MOV R6, c[0x0][0x308] ;  /* 0x0000c20000067a02 */ /* 0x000fe20000000f00 */
[----:B------:R-:W-:Y:S01]  /*39b0*/  CS2R R120, SRZ ;  /* 0x0000000000787805 */ /* 0x000fe2000001ff00 */
[----:B------:R-:W-:Y:S01]  /*39c0*/  CS2R R118, SRZ ;  /* 0x0000000000767805 */ /* 0x000fe2000001ff00 */
[----:B------:R-:W-:Y:S01]  /*39d0*/  IMAD R0, R0, 0x80, R2 ;  /* 0x0000008000007824 */ /* 0x000fe200078e0202 */
[----:B------:R-:W-:Y:S01]  /*39e0*/  CS2R R116, SRZ ;  /* 0x0000000000747805 */ /* 0x000fe2000001ff00 */
[----:B------:R-:W-:Y:S01]  /*39f0*/  CS2R R110, SRZ ;  /* 0x00000000006e7805 */ /* 0x000fe2000001ff00 */
[----:B------:R-:W-:Y:S01]  /*3a00*/  CS2R R108, SRZ ;  /* 0x00000000006c7805 */ /* 0x000fe2000001ff00 */
[----:B------:R-:W-:Y:S01]  /*3a10*/  CS2R R114, SRZ ;  /* 0x0000000000727805 */ /* 0x000fe2000001ff00 */
[----:B------:R-:W-:Y:S01]  /*3a20*/  IADD3 R8, R19, -UR24, -R0 ;  /* 0x8000001813087c10 */ /* 0x000fe2000fffe800 */
[----:B------:R-:W-:Y:S01]  /*3a30*/  CS2R R112, SRZ ;  /* 0x0000000000707805 */ /* 0x000fe2000001ff00 */
[----:B--2---:R-:W4:Y:S01]  /*3a40*/  @P1 MUFU.RCP R5, c[0x0][0x238] ;  /* 0x00008e0000051b08 */ /* 0x004f220000001000 */
        /* <DEDUP_REMOVED lines=20> */
[----:B------:R-:W-:Y:S01]  /*3b90*/  IMAD.MOV.U32 R180, RZ, RZ, 0x20 ;  /* 0x00000020ffb47424 */ /* 0x000fe200078e00ff */
[----:B------:R-:W-:Y:S01]  /*3ba0*/  MOV R179, 0x40 ;  /* 0x0000004000b37802 */ /* 0x000fe20000000f00 */
[C---:B------:R-:W-:Y:S01]  /*3bb0*/  IMAD.SHL.U32 R176, R178.reuse, 0x2, RZ ;  /* 0x00000002b2b07824 */ /* 0x040fe200078e00ff */
[----:B------:R-:W-:Y:S01]  /*3bc0*/  SHF.L.U32 R175, R178, 0x1, RZ ;  /* 0x00000001b2af7819 */ /* 0x000fe200000006ff */
[----:B------:R-:W-:Y:S01]  /*3bd0*/  UMOV UR4, URZ ;  /* 0x0000003f00047c82 */ /* 0x000fe20008000000 */
[----:B----4-:R-:W-:-:S02]  /*3be0*/  @P1 FMUL.FTZ R2, R4, R5 ;  /* 0x0000000504021220 */ /* 0x010fc40000410000 */
[----:B------:R1:W2:Y:S01]  /*3bf0*/  LDG.E.64 R4, [R6.64+0x8] ;  /* 0x0000082006047981 */ /* 0x0002a2000c1e1b00 */
[----:B------:R-:W-:Y:S01]  /*3c00*/  SHF.R.S32.HI R0, RZ, 0x1f, R14 ;  /* 0x0000001fff007819 */ /* 0x000fe2000001140e */
[----:B------:R3:W4:Y:S02]  /*3c10*/  @P1 R2UR UR10, R2 ;  /* 0x00000000020a13c2 */ /* 0x00072400000e0000 */
[----:B-1----:R-:W2:Y:S01]  /*3c20*/  LDG.E.64 R6, [R6.64] ;  /* 0x0000002006067981 */ /* 0x002ea2000c1e1b00 */
[----:B---3--:R-:W-:Y:S01]  /*3c30*/  IADD3 R2, R177, 0x2000, RZ ;  /* 0x00002000b1027810 */ /* 0x008fe20007ffe0ff */
[----:B----4-:R-:W-:-:S03]  /*3c40*/  @UP1 UMOV UR4, UR10 ;  /* 0x0000000a00041c82 */ /* 0x010fc60008000000 */
[----:B------:R-:W-:-:S04]  /*3c50*/  SEL R2, R2, R177, !P0 ;  /* 0x000000b102027207 */ /* 0x000fc80004000000 */
[----:B------:R-:W-:Y:S02]  /*3c60*/  SHF.L.U32 R168, R2, 0x1, RZ ;  /* 0x0000000102a87819 */ /* 0x000fe400000006ff */
[----:B--2---:R-:W-:-:S04]  /*3c70*/  IADD3 R248, P2, P1, R4, UR50, R14 ;  /* 0x0000003204f87c10 */ /* 0x004fc8000f95e00e */
[----:B------:R-:W-:Y:S02]  /*3c80*/  IADD3.X R4, R5, UR54, R0, P2, P1 ;  /* 0x0000003605047c10 */ /* 0x000fe400097e2400 */
[----:B------:R-:W-:Y:S01]  /*3c90*/  IADD3 R0, R178, 0x2000, RZ ;  /* 0x00002000b2007810 */ /* 0x000fe20007ffe0ff */
[----:B------:R-:W1:Y:S03]  /*3ca0*/  R2UR UR15, R6 ;  /* 0x00000000060f73c2 */ /* 0x000e6600000e0000 */
[----:B------:R-:W-:-:S05]  /*3cb0*/  SEL R0, R0, R178, !P0 ;  /* 0x000000b200007207 */ /* 0x000fca0004000000 */
[----:B------:R-:W-:Y:S01]  /*3cc0*/  IMAD.SHL.U32 R174, R0, 0x2, RZ ;  /* 0x0000000200ae7824 */ /* 0x000fe200078e00ff */
[----:B-1----:R-:W-:-:S05]  /*3cd0*/  LOP3.LUT R0, R4, UR15, RZ, 0x3c, !PT ;  /* 0x0000000f04007c12 */ /* 0x002fca000f8e3cff */
[----:B------:R1:W-:Y:S02]  /*3ce0*/  STL [R1+0x2c], R0 ;  /* 0x00002c0001007387 */ /* 0x0003e40000100800 */
[----:B-1----:R-:W-:-:S05]  /*3cf0*/  IADD3 R0, R8, UR5, RZ ;  /* 0x0000000508007c10 */ /* 0x002fca000fffe0ff */
[----:B------:R1:W-:Y:S02]  /*3d00*/  STL [R1+0x30], R0 ;  /* 0x0000300001007387 */ /* 0x0003e40000100800 */
[----:B-1----:R-:W-:-:S04]  /*3d10*/  IMAD.MOV.U32 R0, RZ, RZ, c[0x0][0x22c] ;  /* 0x00008b00ff007624 */ /* 0x002fc800078e00ff */
[----:B------:R-:W-:-:S05]  /*3d20*/  IMAD R0, R0, c[0x0][0x1c0], RZ ;  /* 0x0000700000007a24 */ /* 0x000fca00078e02ff */
[C---:B------:R-:W-:Y:S01]  /*3d30*/  SHF.L.U32 R4, R0.reuse, 0x4, RZ ;  /* 0x0000000400047819 */ /* 0x040fe200000006ff */
[----:B------:R-:W-:-:S03]  /*3d40*/  IMAD.SHL.U32 R2, R0, 0x8, RZ ;  /* 0x0000000800027824 */ /* 0x000fc600078e00ff */
[----:B------:R-:W-:-:S05]  /*3d50*/  IADD3 R4, R4, 0x20, RZ ;  /* 0x0000002004047810 */ /* 0x000fca0007ffe0ff */
[----:B------:R-:W-:-:S05]  /*3d60*/  IMAD.IADD R0, R2, 0x1, R4 ;  /* 0x0000000102007824 */ /* 0x000fca00078e0204 */
[----:B------:R-:W-:-:S05]  /*3d70*/  IADD3 R0, R2, R0, RZ ;  /* 0x0000000002007210 */ /* 0x000fca0007ffe0ff */
[----:B------:R-:W-:-:S04]  /*3d80*/  IMAD.IADD R0, R2, 0x1, R0 ;  /* 0x0000000102007824 */ /* 0x000fc800078e0200 */
[----:B------:R-:W-:-:S05]  /*3d90*/  IMAD.IADD R0, R2, 0x1, R0 ;  /* 0x0000000102007824 */ /* 0x000fca00078e0200 */
[----:B------:R1:W-:Y:S02]  /*3da0*/  STL [R1+0x24], R0 ;  /* 0x0000240001007387 */ /* 0x0003e40000100800 */
[----:B-1----:R-:W-:-:S05]  /*3db0*/  IADD3 R0, R2, R0, RZ ;  /* 0x0000000002007210 */ /* 0x002fca0007ffe0ff */
[----:B------:R1:W-:Y:S02]  /*3dc0*/  STL [R1+0x20], R0 ;  /* 0x0000200001007387 */ /* 0x0003e40000100800 */
[----:B-1----:R-:W-:-:S05]  /*3dd0*/  IMAD.IADD R0, R2, 0x1, R0 ;  /* 0x0000000102007824 */ /* 0x002fca00078e0200 */
[----:B------:R1:W-:Y:S02]  /*3de0*/  STL [R1+0x1c], R0 ;  /* 0x00001c0001007387 */ /* 0x0003e40000100800 */
[----:B-1----:R-:W-:-:S04]  /*3df0*/  IMAD.IADD R0, R2, 0x1, R0 ;  /* 0x0000000102007824 */ /* 0x002fc800078e0200 */
[C---:B------:R-:W-:Y:S01]  /*3e00*/  IMAD.IADD R4, R2.reuse, 0x1, R0 ;  /* 0x0000000102047824 */ /* 0x040fe200078e0200 */
[----:B------:R-:W-:Y:S04]  /*3e10*/  STL [R1+0x18], R0 ;  /* 0x0000180001007387 */ /* 0x000fe80000100800 */
[----:B------:R1:W-:Y:S02]  /*3e20*/  STL [R1+0x14], R4 ;  /* 0x0000140401007387 */ /* 0x0003e40000100800 */
[----:B-1----:R-:W-:-:S05]  /*3e30*/  IMAD.IADD R4, R2, 0x1, R4 ;  /* 0x0000000102047824 */ /* 0x002fca00078e0204 */
[----:B------:R1:W-:Y:S01]  /*3e40*/  STL [R1+0x10], R4 ;  /* 0x0000100401007387 */ /* 0x0003e20000100800 */
[----:B------:R-:W2:Y:S01]  /*3e50*/  R2UR UR28, R7 ;  /* 0x00000000071c73c2 */ /* 0x000ea200000e0000 */
[----:B-1----:R-:W-:-:S05]  /*3e60*/  IADD3 R4, R2, R4, RZ ;  /* 0x0000000402047210 */ /* 0x002fca0007ffe0ff */
[----:B------:R1:W-:Y:S02]  /*3e70*/  STL [R1+0xc], R4 ;  /* 0x00000c0401007387 */ /* 0x0003e40000100800 */
[----:B-1----:R-:W-:-:S05]  /*3e80*/  IMAD.IADD R4, R2, 0x1, R4 ;  /* 0x0000000102047824 */ /* 0x002fca00078e0204 */
[----:B------:R1:W-:Y:S02]  /*3e90*/  STL [R1+0x8], R4 ;  /* 0x0000080401007387 */ /* 0x0003e40000100800 */
[----:B-1----:R-:W-:-:S05]  /*3ea0*/  IMAD.IADD R4, R2, 0x1, R4 ;  /* 0x0000000102047824 */ /* 0x002fca00078e0204 */
[----:B------:R-:W-:Y:S01]  /*3eb0*/  IADD3 R0, R2, R4, RZ ;  /* 0x0000000402007210 */ /* 0x000fe20007ffe0ff */
[----:B------:R1:W-:Y:S04]  /*3ec0*/  STL [R1+0x4], R4 ;  /* 0x0000040401007387 */ /* 0x0003e80000100800 */
[----:B------:R1:W-:Y:S01]  /*3ed0*/  STL [R1+0x28], R0 ;  /* 0x0000280001007387 */ /* 0x0003e20000100800 */
[----:B------:R-:W-:Y:S01]  /*3ee0*/  IMAD.WIDE.U32 R248, R248, -0x2daee0ad, RZ ;  /* 0xd2511f53f8f87825 */ /* 0x000fe200078e00ff */
[----:B------:R-:W-:Y:S02]  /*3ef0*/  UIADD3 UR24, UR15, -0x61c88647, URZ ;  /* 0x9e3779b90f187890 */ /* 0x000fe4000fffe03f */
[----:B------:R-:W-:Y:S02]  /*3f00*/  UIADD3 UR23, UR15, 0x3c6ef372, URZ ;  /* 0x3c6ef3720f177890 */ /* 0x000fe4000fffe03f */
[----:B------:R-:W-:-:S02]  /*3f10*/  UIADD3 UR21, UR15, -0x255992d5, URZ ;  /* 0xdaa66d2b0f157890 */ /* 0x000fc4000fffe03f */
[----:B------:R-:W-:Y:S02]  /*3f20*/  UIADD3 UR19, UR15, 0x78dde6e4, URZ ;  /* 0x78dde6e40f137890 */ /* 0x000fe4000fffe03f */
[----:B------:R-:W-:Y:S02]  /*3f30*/  UIADD3 UR17, UR15, 0x1715609d, URZ ;  /* 0x1715609d0f117890 */ /* 0x000fe4000fffe03f */
[----:B------:R-:W-:Y:S02]  /*3f40*/  UIADD3 UR15, UR15, -0x4ab325aa, URZ ;  /* 0xb54cda560f0f7890 */ /* 0x000fe4000fffe03f */
[----:B--2---:R-:W-:Y:S02]  /*3f50*/  UIADD3 UR29, UR28, -0x4498517b, URZ ;  /* 0xbb67ae851c1d7890 */ /* 0x004fe4000fffe03f */
[----:B------:R-:W-:Y:S02]  /*3f60*/  UIADD3 UR22, UR28, 0x76cf5d0a, URZ ;  /* 0x76cf5d0a1c167890 */ /* 0x000fe4000fffe03f */
[----:B------:R-:W-:-:S02]  /*3f70*/  UIADD3 UR20, UR28, 0x32370b8f, URZ ;  /* 0x32370b8f1c147890 */ /* 0x000fc4000fffe03f */
[----:B------:R-:W-:Y:S02]  /*3f80*/  UIADD3 UR18, UR28, -0x126145ec, URZ ;  /* 0xed9eba141c127890 */ /* 0x000fe4000fffe03f */
[----:B------:R-:W-:Y:S02]  /*3f90*/  UIADD3 UR16, UR28, -0x56f99767, URZ ;  /* 0xa90668991c107890 */ /* 0x000fe4000fffe03f */
[----:B------:R-:W-:Y:S02]  /*3fa0*/  UIADD3 UR14, UR28, 0x646e171e, URZ ;  /* 0x646e171e1c0e7890 */ /* 0x000fe4000fffe03f */
.L_x_2074:
[----:B-1----:R-:W2:Y:S01]  /*3fb0*/  LDL R0, [R1+0x3c] ;  /* 0x00003c0001007983 */ /* 0x002ea20000100800 */
[----:B------:R-:W-:Y:S02]  /*3fc0*/  USHF.L.U32 UR10, UR11, 0x7, URZ ;  /* 0x000000070b0a7899 */ /* 0x000fe4000800063f */
[----:B------:R-:W-:Y:S01]  /*3fd0*/  UISETP.GE.AND UP1, UPT, UR7, 0x1, UPT ;  /* 0x000000010700788c */ /* 0x000fe2000bf26270 */
[----:B------:R-:W0:Y:S01]  /*3fe0*/  LDGDEPBAR ;  /* 0x00000000000079af */ /* 0x000e220000000000 */
[----:B------:R-:W-:Y:S04]  /*3ff0*/  UIADD3 UR10, UR10, 0x80, URZ ;  /* 0x000000800a0a7890 */ /* 0x000fe8000fffe03f */
[----:B------:R-:W-:Y:S03]  /*4000*/  UISETP.GE.AND UP0, UPT, UR10, UR5, UPT ;  /* 0x000000050a00728c */ /* 0x000fe6000bf06270 */
[----:B------:R-:W3:Y:S04]  /*4010*/  LDL R181, [R1+0x30] ;  /* 0x0000300001b57983 */ /* 0x000ee80000100800 */
[----:B------:R-:W1:Y:S08]  /*4020*/  S2R R205, SR_TID.X ;  /* 0x0000000000cd7919 */ /* 0x000e700000002100 */
[----:B------:R-:W4:Y:S02]  /*4030*/  S2R R191, SR_TID.X ;  /* 0x0000000000bf7919 */ /* 0x000f240000002100 */
[----:B----4-:R-:W-:Y:S01]  /*4040*/  SHF.R.S32.HI R191, RZ, 0x1f, R191 ;  /* 0x0000001fffbf7819 */ /* 0x010fe200000114bf */
[----:B------:R-:W-:Y:S04]  /*4050*/  DEPBAR.LE SB0, 0x0 ;  /* 0x000080000000791a */ /* 0x000fe80000000000 */
[----:B-1----:R-:W-:Y:S01]  /*4060*/  LEA.HI R191, R191, R205, RZ, 0x7 ;  /* 0x000000cdbfbf7211 */ /* 0x002fe200078f38ff */
[----:B------:R-:W-:Y:S03]  /*4070*/  BAR.SYNC.DEFER_BLOCKING 0x0 ;  /* 0x0000000000007b1d */ /* 0x000fe60000010000 */
[----:B------:R-:W-:Y:S05]  /*4080*/  SHF.R.S32.HI R191, RZ, 0x7, R191 ;  /* 0x00000007ffbf7819 */ /* 0x000fea00000114bf */
[----:B------:R-:W-:Y:S08]  /*4090*/  LDSM.16.M88.4 R64, [R174] ;  /* 0x00000000ae40783b */ /* 0x000ff00000000200 */
[----:B------:R-:W1:Y:S08]  /*40a0*/  LDSM.16.M88.4 R16, [R170+0xc000] ;  /* 0x00c00000aa10783b */ /* 0x000e700000000200 */
[----:B------:R-:W4:Y:S08]  /*40b0*/  LDSM.16.M88.4 R60, [R174+0x2000] ;  /* 0x00200000ae3c783b */ /* 0x000f300000000200 */
[----:B------:R-:W4:Y:S08]  /*40c0*/  LDSM.16.M88.4 R32, [R170+0xc800] ;  /* 0x00c80000aa20783b */ /* 0x000f300000000200 */
[----:B------:R-:W4:Y:S08]  /*40d0*/  LDSM.16.M88.4 R48, [R170+0xd000] ;  /* 0x00d00000aa30783b */ /* 0x000f300000000200 */
[----:B------:R-:W4:Y:S01]  /*40e0*/  LDSM.16.M88.4 R132, [R170+0xd800] ;  /* 0x00d80000aa84783b */ /* 0x000f220000000200 */
[-C--:B-1----:R-:W-:Y:S07]  /*40f0*/  HMMA.16816.F32.BF16 R4, R64, R16.reuse, RZ ;  /* 0x000000104004723c */ /* 0x082fee00000418ff */
[----:B------:R-:W-:Y:S01]  /*4100*/  LDSM.16.M88.4 R140, [R173+0xc000] ;  /* 0x00c00000ad8c783b */ /* 0x000fe20000000200 */
[C---:B----4-:R-:W-:Y:S07]  /*4110*/  HMMA.16816.F32.BF16 R8, R60.reuse, R16, RZ ;  /* 0x000000103c08723c */ /* 0x050fee00000418ff */
[----:B------:R-:W-:Y:S01]  /*4120*/  LDSM.16.M88.4 R148, [R173+0xc800] ;  /* 0x00c80000ad94783b */ /* 0x000fe20000000200 */
[-C--:B------:R-:W-:Y:S07]  /*4130*/  HMMA.16816.F32.BF16 R12, R60, R18.reuse, RZ ;  /* 0x000000123c0c723c */ /* 0x080fee00000418ff */
[----:B------:R-:W-:Y:S01]  /*4140*/  LDSM.16.M88.4 R152, [R173+0xd000] ;  /* 0x00d00000ad98783b */ /* 0x000fe20000000200 */
[C---:B------:R-:W-:Y:S07]  /*4150*/  HMMA.16816.F32.BF16 R16, R64.reuse, R18, RZ ;  /* 0x000000124010723c */ /* 0x040fee00000418ff */
[----:B------:R-:W-:Y:S01]  /*4160*/  LDSM.16.M88.4 R156, [R173+0xd800] ;  /* 0x00d80000ad9c783b */ /* 0x000fe20000000200 */
[-C--:B------:R-:W-:Y:S07]  /*4170*/  HMMA.16816.F32.BF16 R20, R64, R32.reuse, RZ ;  /* 0x000000204014723c */ /* 0x080fee00000418ff */
        /* <DEDUP_REMOVED lines=12> */
[----:B--2---:R-:W-:Y:S05]  /*4240*/  R2P PR, R0, 0x6 ;  /* 0x0000000600007804 */ /* 0x004fea0000000000 */
[----:B------:R-:W-:Y:S02]  /*4250*/  SEL R2, R180, 0xffffffe0, !P1 ;  /* 0xffffffe0b4027807 */ /* 0x000fe40004800000 */
[----:B------:R-:W-:Y:S04]  /*4260*/  SEL R169, R179, 0xffffffc0, !P2 ;  /* 0xffffffc0b3a97807 */ /* 0x000fe80005000000 */
[C---:B------:R-:W-:Y:S02]  /*4270*/  IMAD.IADD R0, R174.reuse, 0x1, R2 ;  /* 0x00000001ae007824 */ /* 0x040fe400078e0202 */
[--C-:B------:R-:W-:Y:S03]  /*4280*/  IMAD.IADD R132, R174, 0x1, R169.reuse ;  /* 0x00000001ae847824 */ /* 0x100fe600078e02a9 */
[----:B------:R-:W1:Y:S08]  /*4290*/  LDSM.16.M88.4 R136, [R0] ;  /* 0x000000000088783b */ /* 0x000e700000000200 */
[----:B------:R2:W4:Y:S08]  /*42a0*/  LDSM.16.M88.4 R144, [R0+0x2000] ;  /* 0x002000000090783b */ /* 0x0005300000000200 */
[----:B------:R-:W3:Y:S08]  /*42b0*/  LDSM.16.M88.4 R160, [R132] ;  /* 0x0000000084a0783b */ /* 0x000ef00000000200 */
[----:B------:R-:W3:Y:S01]  /*42c0*/  LDSM.16.M88.4 R132, [R132+0x2000] ;  /* 0x002000008484783b */ /* 0x000ee20000000200 */
[----:B--2---:R-:W-:Y:S01]  /*42d0*/  IMAD.IADD R0, R0, 0x1, R169 ;  /* 0x0000000100007824 */ /* 0x004fe200078e02a9 */
[-C--:B-1----:R-:W-:Y:S08]  /*42e0*/  HMMA.16816.F32.BF16 R4, R136, R140.reuse, R4 ;  /* 0x0000008c8804723c */ /* 0x082ff00000041804 */
[C---:B----4-:R-:W-:Y:S08]  /*42f0*/  HMMA.16816.F32.BF16 R8, R144.reuse, R140, R8 ;  /* 0x0000008c9008723c */ /* 0x050ff00000041808 */
[-C--:B------:R-:W-:Y:S08]  /*4300*/  HMMA.16816.F32.BF16 R12, R144, R142.reuse, R12 ;  /* 0x0000008e900c723c */ /* 0x080ff0000004180c */
[C---:B------:R-:W-:Y:S01]  /*4310*/  HMMA.16816.F32.BF16 R16, R136.reuse, R142, R16 ;  /* 0x0000008e8810723c */ /* 0x040fe20000041810 */
[----:B------:R-:W1:Y:S07]  /*4320*/  LDSM.16.M88.4 R140, [R171+0xc800] ;  /* 0x00c80000ab8c783b */ /* 0x000e6e0000000200 */
[-C--:B------:R-:W-:Y:S08]  /*4330*/  HMMA.16816.F32.BF16 R20, R136, R148.reuse, R20 ;  /* 0x000000948814723c */ /* 0x080ff00000041814 */
[C---:B------:R-:W-:Y:S01]  /*4340*/  HMMA.16816.F32.BF16 R24, R144.reuse, R148, R24 ;  /* 0x000000949018723c */ /* 0x040fe20000041818 */
[----:B------:R-:W2:Y:S06]  /*4350*/  LDL R149, [R1+0x38] ;  /* 0x0000380001957983 */ /* 0x000eac0000100800 */
[----:B------:R-:W-:Y:S01]  /*4360*/  IMAD.U32 R148, RZ, RZ, UR7 ;  /* 0x00000007ff947e24 */ /* 0x000fe2000f8e00ff */
[-C--:B------:R-:W-:Y:S04]  /*4370*/  HMMA.16816.F32.BF16 R28, R144, R150.reuse, R28 ;  /* 0x00000096901c723c */ /* 0x080fe8000004181c */
[----:B---3--:R-:W-:Y:S04]  /*4380*/  IMAD R148, R148, 0x80, R181 ;  /* 0x0000008094947824 */ /* 0x008fe800078e02b5 */
[C---:B------:R-:W-:Y:S01]  /*4390*/  HMMA.16816.F32.BF16 R32, R136.reuse, R150, R32 ;  /* 0x000000968820723c */ /* 0x040fe20000041820 */
[C---:B------:R-:W-:Y:S03]  /*43a0*/  IADD3 R187, R148.reuse, -0x38, RZ ;  /* 0xffffffc894bb7810 */ /* 0x040fe60007ffe0ff */
[C---:B------:R-:W-:Y:S02]  /*43b0*/  IADD3 R182, R148.reuse, -0x29, RZ ;  /* 0xffffffd794b67810 */ /* 0x040fe40007ffe0ff */
[C---:B------:R-:W-:Y:S02]  /*43c0*/  IADD3 R181, R148.reuse, 0x17, RZ ;  /* 0x0000001794b57810 */ /* 0x040fe40007ffe0ff */
[C---:B------:R-:W-:Y:S01]  /*43d0*/  IADD3 R151, R148.reuse, -0x20, RZ ;  /* 0xffffffe094977810 */ /* 0x040fe20007ffe0ff */
[-C--:B------:R-:W-:Y:S03]  /*43e0*/  HMMA.16816.F32.BF16 R36, R136, R152.reuse, R36 ;  /* 0x000000988824723c */ /* 0x080fe60000041824 */
[C---:B------:R-:W-:Y:S02]  /*43f0*/  IADD3 R150, R148.reuse, -0x19, RZ ;  /* 0xffffffe794967810 */ /* 0x040fe40007ffe0ff */
[----:B------:R-:W-:Y:S02]  /*4400*/  IADD3 R188, R148, -0x39, RZ ;  /* 0xffffffc794bc7810 */ /* 0x000fe40007ffe0ff */
[----:B------:R-:W-:Y:S01]  /*4410*/  ISETP.GE.AND P3, PT, R150, RZ, PT ;  /* 0x000000ff9600720c */ /* 0x000fe20003f66270 */
[C---:B------:R-:W-:Y:S01]  /*4420*/  HMMA.16816.F32.BF16 R40, R144.reuse, R152, R40 ;  /* 0x000000989028723c */ /* 0x040fe20000041828 */
[C---:B------:R-:W-:Y:S03]  /*4430*/  IADD3 R183, R148.reuse, -0x30, RZ ;  /* 0xffffffd094b77810 */ /* 0x040fe60007ffe0ff */
[C---:B------:R-:W-:Y:S02]  /*4440*/  IADD3 R184, R148.reuse, 0x10, RZ ;  /* 0x0000001094b87810 */ /* 0x040fe40007ffe0ff */
[C---:B------:R-:W-:Y:S02]  /*4450*/  IADD3 R185, R148.reuse, -0x31, RZ ;  /* 0xffffffcf94b97810 */ /* 0x040fe40007ffe0ff */
[C---:B------:R-:W-:Y:S01]  /*4460*/  IADD3 R152, R148.reuse, -0x21, RZ ;  /* 0xffffffdf94987810 */ /* 0x040fe20007ffe0ff */
[-C--:B------:R-:W-:Y:S03]  /*4470*/  HMMA.16816.F32.BF16 R44, R144, R154.reuse, R44 ;  /* 0x0000009a902c723c */ /* 0x080fe6000004182c */
[C---:B------:R-:W-:Y:S02]  /*4480*/  @!P3 IADD3 R150, -R148.reuse, 0x19, RZ ;  /* 0x000000199496b810 */ /* 0x040fe40007ffe1ff */
[----:B------:R-:W-:Y:S02]  /*4490*/  ISETP.GE.AND P3, PT, R181, RZ, PT ;  /* 0x000000ffb500720c */ /* 0x000fe40003f66270 */
[C---:B------:R-:W-:Y:S01]  /*44a0*/  IADD3 R186, R148.reuse, 0xf, RZ ;  /* 0x0000000f94ba7810 */ /* 0x040fe20007ffe0ff */
[C---:B------:R-:W-:Y:S01]  /*44b0*/  HMMA.16816.F32.BF16 R48, R136.reuse, R154, R48 ;  /* 0x0000009a8830723c */ /* 0x040fe20000041830 */
[----:B------:R-:W-:Y:S07]  /*44c0*/  I2F R197, R150 ;  /* 0x0000009600c57306 */ /* 0x000fee0000201400 */
[-C--:B------:R-:W-:Y:S04]  /*44d0*/  HMMA.16816.F32.BF16 R52, R136, R156.reuse, R52 ;  /* 0x0000009c8834723c */ /* 0x080fe80000041834 */
[----:B------:R-:W-:Y:S02]  /*44e0*/  @!P3 IADD3 R181, -R148, -0x17, RZ ;  /* 0xffffffe994b5b810 */ /* 0x000fe40007ffe1ff */
[----:B------:R-:W-:Y:S02]  /*44f0*/  ISETP.GE.AND P3, PT, R188, RZ, PT ;  /* 0x000000ffbc00720c */ /* 0x000fe40003f66270 */
[C---:B------:R-:W-:Y:S01]  /*4500*/  HMMA.16816.F32.BF16 R56, R144.reuse, R156, R56 ;  /* 0x0000009c9038723c */ /* 0x040fe20000041838 */
[----:B------:R-:W3:Y:S01]  /*4510*/  LDL R156, [R1+0x2c] ;  /* 0x00002c00019c7983 */ /* 0x000ee20000100800 */
[----:B------:R-:W-:Y:S06]  /*4520*/  I2F R181, R181 ;  /* 0x000000b500b57306 */ /* 0x000fec0000201400 */
[-C--:B------:R-:W-:Y:S04]  /*4530*/  HMMA.16816.F32.BF16 R60, R144, R158.reuse, R60 ;  /* 0x0000009e903c723c */ /* 0x080fe8000004183c */
[C---:B------:R-:W-:Y:S02]  /*4540*/  @!P3 IADD3 R188, -R148.reuse, 0x39, RZ ;  /* 0x0000003994bcb810 */ /* 0x040fe40007ffe1ff */
[----:B------:R-:W-:Y:S02]  /*4550*/  PLOP3.LUT P3, PT, PT, PT, UP0, 0x80, 0x0 ;  /* 0x000000000000781c */ /* 0x000fe40003f6f008 */
[C---:B------:R-:W-:Y:S01]  /*4560*/  IADD3 R146, R148.reuse, 0x40, RZ ;  /* 0x0000004094927810 */ /* 0x040fe20007ffe0ff */
[----:B------:R-:W-:Y:S01]  /*4570*/  HMMA.16816.F32.BF16 R64, R136, R158, R64 ;  /* 0x0000009e8840723c */ /* 0x000fe20000041840 */
[----:B------:R-:W-:Y:S02]  /*4580*/  I2F R188, R188 ;  /* 0x000000bc00bc7306 */ /* 0x000fe40000201400 */
[C---:B------:R-:W-:Y:S02]  /*4590*/  IADD3 R145, R148.reuse, 0x8, RZ ;  /* 0x0000000894917810 */ /* 0x040fe40007ffe0ff */
[C---:B------:R-:W-:Y:S02]  /*45a0*/  IADD3 R144, R148.reuse, -0x1, RZ ;  /* 0xffffffff94907810 */ /* 0x040fe40007ffe0ff */
[----:B------:R-:W-:Y:S01]  /*45b0*/  IADD3 R136, R148, 0x48, RZ ;  /* 0x0000004894887810 */ /* 0x000fe20007ffe0ff */
[-C--:B------:R-:W-:Y:S01]  /*45c0*/  HMMA.16816.F32.BF16 R4, R160, R164.reuse, R4 ;  /* 0x000000a4a004723c */ /* 0x080fe20000041804 */
[----:B------:R-:W-:Y:S02]  /*45d0*/  IABS R137, R148 ;  /* 0x0000009400897213 */ /* 0x000fe40000000000 */
[----:B------:R-:W-:Y:S02]  /*45e0*/  ISETP.GE.AND P0, PT, R136, RZ, PT ;  /* 0x000000ff8800720c */ /* 0x000fe40003f06270 */
[----:B------:R-:W-:Y:S01]  /*45f0*/  ISETP.GE.AND P1, PT, R145, RZ, PT ;  /* 0x000000ff9100720c */ /* 0x000fe20003f26270 */
[----:B------:R-:W-:Y:S02]  /*4600*/  I2F R200, R137 ;  /* 0x0000008900c87306 */ /* 0x000fe40000201400 */
[C---:B------:R-:W-:Y:S07]  /*4610*/  HMMA.16816.F32.BF16 R8, R132.reuse, R164, R8 ;  /* 0x000000a48408723c */ /* 0x040fee0000041808 */
[C---:B------:R-:W-:Y:S01]  /*4620*/  IADD3 R165, R148.reuse, 0x20, RZ ;  /* 0x0000002094a57810 */ /* 0x040fe20007ffe0ff */
[-C--:B------:R-:W-:Y:S01]  /*4630*/  HMMA.16816.F32.BF16 R12, R132, R166.reuse, R12 ;  /* 0x000000a6840c723c */ /* 0x080fe2000004180c */
[----:B------:R-:W-:Y:S02]  /*4640*/  @!P0 IADD3 R136, -R148, -0x48, RZ ;  /* 0xffffffb894888810 */ /* 0x000fe40007ffe1ff */
[----:B------:R-:W-:Y:S02]  /*4650*/  ISETP.GE.AND P0, PT, R146, RZ, PT ;  /* 0x000000ff9200720c */ /* 0x000fe40003f06270 */
[----:B------:R-:W-:Y:S01]  /*4660*/  @!P1 IADD3 R145, -R148, -0x8, RZ ;  /* 0xfffffff894919810 */ /* 0x000fe20007ffe1ff */
[----:B------:R4:W-:Y:S01]  /*4670*/  I2F R211, R136 ;  /* 0x0000008800d37306 */ /* 0x0009e20000201400 */
[----:B------:R-:W-:Y:S01]  /*4680*/  ISETP.GE.AND P1, PT, R144, RZ, PT ;  /* 0x000000ff9000720c */ /* 0x000fe20003f26270 */
[C---:B------:R-:W-:Y:S01]  /*4690*/  HMMA.16816.F32.BF16 R16, R160.reuse, R166, R16 ;  /* 0x000000a6a010723c */ /* 0x040fe20000041810 */
[C---:B------:R-:W-:Y:S06]  /*46a0*/  IADD3 R164, R148.reuse, 0x1f, RZ ;  /* 0x0000001f94a47810 */ /* 0x040fec0007ffe0ff */
[C---:B------:R-:W-:Y:S01]  /*46b0*/  IADD3 R166, R148.reuse, 0x18, RZ ;  /* 0x0000001894a67810 */ /* 0x040fe20007ffe0ff */
[-C--:B-1----:R-:W-:Y:S01]  /*46c0*/  HMMA.16816.F32.BF16 R20, R160, R140.reuse, R20 ;  /* 0x0000008ca014723c */ /* 0x082fe20000041814 */
[C---:B------:R-:W-:Y:S01]  /*46d0*/  @!P0 IADD3 R146, -R148.reuse, -0x40, RZ ;  /* 0xffffffc094928810 */ /* 0x040fe20007ffe1ff */
[----:B------:R-:W1:Y:S02]  /*46e0*/  I2F R229, R145 ;  /* 0x0000009100e57306 */ /* 0x000e640000201400 */
[C---:B------:R-:W-:Y:S02]  /*46f0*/  @!P1 IADD3 R144, -R148.reuse, 0x1, RZ ;  /* 0x0000000194909810 */ /* 0x040fe40007ffe1ff */
[C---:B------:R-:W-:Y:S02]  /*4700*/  IADD3 R167, R148.reuse, -0x28, RZ ;  /* 0xffffffd894a77810 */ /* 0x040fe40007ffe0ff */
[C---:B------:R-:W-:Y:S04]  /*4710*/  HMMA.16816.F32.BF16 R24, R132.reuse, R140, R24 ;  /* 0x0000008c8418723c */ /* 0x040fe80000041818 */
[----:B------:R-:W-:Y:S01]  /*4720*/  I2F R194, R146 ;  /* 0x0000009200c27306 */ /* 0x000fe20000201400 */
[----:B----4-:R-:W4:Y:S02]  /*4730*/  LDSM.16.M88.4 R136, [R171+0xd000] ;  /* 0x00d00000ab88783b */ /* 0x010f240000000200 */
[C---:B------:R-:W-:Y:S01]  /*4740*/  IADD3 R141, R148.reuse, 0x7, RZ ;  /* 0x00000007948d7810 */ /* 0x040fe20007ffe0ff */
[-C--:B------:R-:W-:Y:S01]  /*4750*/  HMMA.16816.F32.BF16 R28, R132, R142.reuse, R28 ;  /* 0x0000008e841c723c */ /* 0x080fe2000004181c */
[----:B------:R-:W-:Y:S02]  /*4760*/  IADD3 R140, R148, 0x47, RZ ;  /* 0x00000047948c7810 */ /* 0x000fe40007ffe0ff */
[----:B------:R-:W-:Y:S02]  /*4770*/  ISETP.GE.AND P0, PT, R141, RZ, PT ;  /* 0x000000ff8d00720c */ /* 0x000fe40003f06270 */
[----:B------:R-:W-:Y:S01]  /*4780*/  ISETP.GE.AND P1, PT, R140, RZ, PT ;  /* 0x000000ff8c00720c */ /* 0x000fe20003f26270 */
[----:B------:R1:W-:Y:S02]  /*4790*/  I2F R196, R144 ;  /* 0x0000009000c47306 */ /* 0x0003e40000201400 */
[C---:B------:R-:W-:Y:S07]  /*47a0*/  HMMA.16816.F32.BF16 R32, R160.reuse, R142, R32 ;  /* 0x0000008ea020723c */ /* 0x040fee0000041820 */
[C---:B------:R-:W-:Y:S02]  /*47b0*/  IADD3 R142, R148.reuse, 0x3f, RZ ;  /* 0x0000003f948e7810 */ /* 0x040fe40007ffe0ff */
[----:B------:R-:W-:Y:S02]  /*47c0*/  @!P0 IADD3 R141, -R148, -0x7, RZ ;  /* 0xfffffff9948d8810 */ /* 0x000fe40007ffe1ff */
[----:B------:R-:W-:Y:S02]  /*47d0*/  ISETP.GE.AND P0, PT, R142, RZ, PT ;  /* 0x000000ff8e00720c */ /* 0x000fe40003f06270 */
[C---:B------:R-:W-:Y:S01]  /*47e0*/  @!P1 IADD3 R140, -R148.reuse, -0x47, RZ ;  /* 0xffffffb9948c9810 */ /* 0x040fe20007ffe1ff */
[----:B------:R4:W-:Y:S01]  /*47f0*/  I2F R228, R141 ;  /* 0x0000008d00e47306 */ /* 0x0009e20000201400 */
[----:B-1----:R-:W1:Y:S09]  /*4800*/  LDSM.16.M88.4 R144, [R171+0xd800] ;  /* 0x00d80000ab90783b */ /* 0x002e720000000200 */
[C---:B------:R-:W-:Y:S01]  /*4810*/  @!P0 IADD3 R142, -R148.reuse, -0x3f, RZ ;  /* 0xffffffc1948e8810 */ /* 0x040fe20007ffe1ff */
[----:B------:R1:W-:Y:S01]  /*4820*/  I2F R210, R140 ;  /* 0x0000008c00d27306 */ /* 0x0003e20000201400 */
[-C--:B----4-:R-:W-:Y:S09]  /*4830*/  HMMA.16816.F32.BF16 R36, R160, R136.reuse, R36 ;  /* 0x00000088a024723c */ /* 0x090ff20000041824 */
[----:B------:R4:W1:Y:S03]  /*4840*/  I2F R189, R142 ;  /* 0x0000008e00bd7306 */ /* 0x0008660000201400 */
[C---:B------:R-:W-:Y:S01]  /*4850*/  IADD3 R141, R148.reuse, 0x38, RZ ;  /* 0x00000038948d7810 */ /* 0x040fe20007ffe0ff */
[C---:B------:R-:W-:Y:S03]  /*4860*/  HMMA.16816.F32.BF16 R40, R132.reuse, R136, R40 ;  /* 0x000000888428723c */ /* 0x040fe60000041828 */
[----:B------:R-:W-:Y:S04]  /*4870*/  ISETP.GE.AND P1, PT, R141, RZ, PT ;  /* 0x000000ff8d00720c */ /* 0x000fe80003f26270 */
[C---:B------:R-:W-:Y:S01]  /*4880*/  IADD3 R136, R148.reuse, -0x8, RZ ;  /* 0xfffffff894887810 */ /* 0x040fe20007ffe0ff */
[-C--:B------:R-:W-:Y:S01]  /*4890*/  HMMA.16816.F32.BF16 R44, R132, R138.reuse, R44 ;  /* 0x0000008a842c723c */ /* 0x080fe2000004182c */
[----:B------:R-:W-:Y:S02]  /*48a0*/  IADD3 R137, R148, 0x2f, RZ ;  /* 0x0000002f94897810 */ /* 0x000fe40007ffe0ff */
[----:B------:R-:W-:Y:S02]  /*48b0*/  ISETP.GE.AND P0, PT, R136, RZ, PT ;  /* 0x000000ff8800720c */ /* 0x000fe40003f06270 */
[C---:B-1----:R-:W-:Y:S02]  /*48c0*/  IADD3 R140, R148.reuse, -0x10, RZ ;  /* 0xfffffff0948c7810 */ /* 0x042fe40007ffe0ff */
[----:B------:R-:W-:Y:S01]  /*48d0*/  ISETP.GE.AND P2, PT, R137, RZ, PT ;  /* 0x000000ff8900720c */ /* 0x000fe20003f46270 */
[C---:B------:R-:W-:Y:S01]  /*48e0*/  HMMA.16816.F32.BF16 R48, R160.reuse, R138, R48 ;  /* 0x0000008aa030723c */ /* 0x040fe20000041830 */
[C---:B------:R-:W-:Y:S03]  /*48f0*/  @!P1 IADD3 R141, -R148.reuse, -0x38, RZ ;  /* 0xffffffc8948d9810 */ /* 0x040fe60007ffe1ff */
[C---:B----4-:R-:W-:Y:S01]  /*4900*/  IADD3 R142, R148.reuse, 0x37, RZ ;  /* 0x00000037948e7810 */ /* 0x050fe20007ffe0ff */
[----:B------:R1:W-:Y:S02]  /*4910*/  I2F R193, R141 ;  /* 0x0000008d00c17306 */ /* 0x0003e40000201400 */
[C---:B------:R-:W-:Y:S01]  /*4920*/  IADD3 R138, R148.reuse, 0x30, RZ ;  /* 0x00000030948a7810 */ /* 0x040fe20007ffe0ff */
[-C--:B------:R-:W-:Y:S01]  /*4930*/  HMMA.16816.F32.BF16 R52, R160, R144.reuse, R52 ;  /* 0x00000090a034723c */ /* 0x080fe20000041834 */
[----:B------:R-:W-:Y:S02]  /*4940*/  @!P0 IADD3 R136, -R148, 0x8, RZ ;  /* 0x0000000894888810 */ /* 0x000fe40007ffe1ff */
[----:B------:R-:W-:Y:S02]  /*4950*/  ISETP.GE.AND P1, PT, R142, RZ, PT ;  /* 0x000000ff8e00720c */ /* 0x000fe40003f26270 */
[C---:B------:R-:W-:Y:S02]  /*4960*/  IADD3 R139, R148.reuse, -0x11, RZ ;  /* 0xffffffef948b7810 */ /* 0x040fe40007ffe0ff */
[C---:B------:R-:W-:Y:S01]  /*4970*/  @!P2 IADD3 R137, -R148.reuse, -0x2f, RZ ;  /* 0xffffffd19489a810 */ /* 0x040fe20007ffe1ff */
[----:B------:R4:W2:Y:S01]  /*4980*/  I2F R192, R136 ;  /* 0x0000008800c07306 */ /* 0x0008a20000201400 */
[----:B------:R-:W-:Y:S01]  /*4990*/  ISETP.GE.AND P6, PT, R139, RZ, PT ;  /* 0x000000ff8b00720c */ /* 0x000fe20003fc6270 */
[C---:B------:R-:W-:Y:S01]  /*49a0*/  HMMA.16816.F32.BF16 R56, R132.reuse, R144, R56 ;  /* 0x000000908438723c */ /* 0x040fe20000041838 */
[----:B------:R-:W-:Y:S05]  /*49b0*/  ISETP.GE.AND P2, PT, R165, RZ, PT ;  /* 0x000000ffa500720c */ /* 0x000fea0003f46270 */
[C---:B------:R-:W-:Y:S02]  /*49c0*/  @!P1 IADD3 R142, -R148.reuse, -0x37, RZ ;  /* 0xffffffc9948e9810 */ /* 0x040fe40007ffe1ff */
[----:B------:R-:W-:Y:S01]  /*49d0*/  IADD3 R144, R148, 0x27, RZ ;  /* 0x0000002794907810 */ /* 0x000fe20007ffe0ff */
[----:B------:R-:W-:Y:S01]  /*49e0*/  I2F R201, R137 ;  /* 0x0000008900c97306 */ /* 0x000fe20000201400 */
[----:B------:R-:W-:Y:S01]  /*49f0*/  ISETP.GE.AND P1, PT, R140, RZ, PT ;  /* 0x000000ff8c00720c */ /* 0x000fe20003f26270 */
[-C--:B------:R-:W-:Y:S01]  /*4a00*/  HMMA.16816.F32.BF16 R60, R132, R146.reuse, R60 ;  /* 0x00000092843c723c */ /* 0x080fe2000004183c */
[C---:B-1----:R-:W-:Y:S01]  /*4a10*/  IADD3 R141, R148.reuse, -0x9, RZ ;  /* 0xfffffff7948d7810 */ /* 0x042fe20007ffe0ff */
[----:B------:R-:W-:Y:S01]  /*4a20*/  LDSM.16.M88.4 R132, [R0+0x2000] ;  /* 0x002000000084783b */ /* 0x000fe20000000200 */
[----:B------:R-:W-:Y:S02]  /*4a30*/  @!P6 IADD3 R139, -R148, 0x11, RZ ;  /* 0x00000011948be810 */ /* 0x000fe40007ffe1ff */
[----:B------:R-:W-:Y:S02]  /*4a40*/  ISETP.GE.AND P6, PT, R152, RZ, PT ;  /* 0x000000ff9800720c */ /* 0x000fe40003fc6270 */
[----:B------:R-:W-:Y:S01]  /*4a50*/  ISETP.GE.AND P0, PT, R141, RZ, PT ;  /* 0x000000ff8d00720c */ /* 0x000fe20003f06270 */
[----:B------:R-:W-:Y:S01]  /*4a60*/  I2F R198, R142 ;  /* 0x0000008e00c67306 */ /* 0x000fe20000201400 */
[C---:B------:R-:W-:Y:S01]  /*4a70*/  IADD3 R145, R148.reuse, -0x18, RZ ;  /* 0xffffffe894917810 */ /* 0x040fe20007ffe0ff */
[----:B------:R-:W-:Y:S02]  /*4a80*/  HMMA.16816.F32.BF16 R64, R160, R146, R64 ;  /* 0x00000092a040723c */ /* 0x000fe40000041840 */
[C---:B----4-:R-:W-:Y:S02]  /*4a90*/  IADD3 R136, R148.reuse, 0x28, RZ ;  /* 0x0000002894887810 */ /* 0x050fe40007ffe0ff */
[----:B------:R-:W-:Y:S02]  /*4aa0*/  @!P1 IADD3 R140, -R148, 0x10, RZ ;  /* 0x00000010948c9810 */ /* 0x000fe40007ffe1ff */
[----:B------:R-:W-:Y:S02]  /*4ab0*/  ISETP.GE.AND P5, PT, R136, RZ, PT ;  /* 0x000000ff8800720c */ /* 0x000fe40003fa6270 */
[----:B------:R-:W-:Y:S01]  /*4ac0*/  @!P6 IADD3 R152, -R148, 0x21, RZ ;  /* 0x000000219498e810 */ /* 0x000fe20007ffe1ff */
[----:B------:R-:W-:Y:S01]  /*4ad0*/  I2F R203, R140 ;  /* 0x0000008c00cb7306 */ /* 0x000fe20000201400 */
[----:B------:R-:W-:Y:S02]  /*4ae0*/  ISETP.GE.AND P1, PT, R144, RZ, PT ;  /* 0x000000ff9000720c */ /* 0x000fe40003f26270 */
[----:B------:R-:W-:Y:S02]  /*4af0*/  @!P0 IADD3 R141, -R148, 0x9, RZ ;  /* 0x00000009948d8810 */ /* 0x000fe40007ffe1ff */
[----:B------:R-:W-:Y:S02]  /*4b00*/  ISETP.GE.AND P0, PT, R138, RZ, PT ;  /* 0x000000ff8a00720c */ /* 0x000fe40003f06270 */
[----:B------:R-:W-:Y:S02]  /*4b10*/  ISETP.GE.AND P4, PT, R145, RZ, PT ;  /* 0x000000ff9100720c */ /* 0x000fe40003f86270 */
[----:B------:R-:W-:Y:S01]  /*4b20*/  ISETP.GE.AND P6, PT, R183, RZ, PT ;  /* 0x000000ffb700720c */ /* 0x000fe20003fc6270 */
[----:B------:R-:W-:Y:S01]  /*4b30*/  I2F R217, R152 ;  /* 0x0000009800d97306 */ /* 0x000fe20000201400 */
[----:B------:R-:W-:Y:S02]  /*4b40*/  @!P5 IADD3 R136, -R148, -0x28, RZ ;  /* 0xffffffd89488d810 */ /* 0x000fe40007ffe1ff */
[----:B------:R-:W-:Y:S02]  /*4b50*/  ISETP.GE.AND P5, PT, R164, RZ, PT ;  /* 0x000000ffa400720c */ /* 0x000fe40003fa6270 */
[----:B------:R-:W-:Y:S02]  /*4b60*/  @!P1 IADD3 R144, -R148, -0x27, RZ ;  /* 0xffffffd994909810 */ /* 0x000fe40007ffe1ff */
[----:B------:R-:W-:Y:S02]  /*4b70*/  ISETP.GE.AND P1, PT, R166, RZ, PT ;  /* 0x000000ffa600720c */ /* 0x000fe40003f26270 */
[C---:B------:R-:W-:Y:S01]  /*4b80*/  @!P0 IADD3 R138, -R148.reuse, -0x30, RZ ;  /* 0xffffffd0948a8810 */ /* 0x040fe20007ffe1ff */
[----:B------:R1:W-:Y:S01]  /*4b90*/  I2F R195, R141 ;  /* 0x0000008d00c37306 */ /* 0x0003e20000201400 */
[----:B------:R-:W-:Y:S02]  /*4ba0*/  ISETP.GE.AND P0, PT, R151, RZ, PT ;  /* 0x000000ff9700720c */ /* 0x000fe40003f06270 */
[C---:B------:R-:W-:Y:S02]  /*4bb0*/  @!P4 IADD3 R145, -R148.reuse, 0x18, RZ ;  /* 0x000000189491c810 */ /* 0x040fe40007ffe1ff */
[----:B------:R-:W-:Y:S02]  /*4bc0*/  ISETP.GE.AND P4, PT, R167, RZ, PT ;  /* 0x000000ffa700720c */ /* 0x000fe40003f86270 */
[----:B------:R-:W-:Y:S02]  /*4bd0*/  @!P2 IADD3 R165, -R148, -0x20, RZ ;  /* 0xffffffe094a5a810 */ /* 0x000fe40007ffe1ff */
[----:B------:R-:W-:Y:S01]  /*4be0*/  ISETP.GE.AND P2, PT, R184, RZ, PT ;  /* 0x000000ffb800720c */ /* 0x000fe20003f46270 */
[----:B------:R-:W-:Y:S01]  /*4bf0*/  I2F R202, R138 ;  /* 0x0000008a00ca7306 */ /* 0x000fe20000201400 */
[C---:B------:R-:W-:Y:S02]  /*4c00*/  @!P5 IADD3 R164, -R148.reuse, -0x1f, RZ ;  /* 0xffffffe194a4d810 */ /* 0x040fe40007ffe1ff */
[----:B------:R-:W-:Y:S02]  /*4c10*/  ISETP.GE.AND P5, PT, R185, RZ, PT ;  /* 0x000000ffb900720c */ /* 0x000fe40003fa6270 */
[----:B------:R-:W-:Y:S02]  /*4c20*/  @!P0 IADD3 R151, -R148, 0x20, RZ ;  /* 0x0000002094978810 */ /* 0x000fe40007ffe1ff */
[----:B------:R-:W-:Y:S02]  /*4c30*/  ISETP.GE.AND P0, PT, R182, RZ, PT ;  /* 0x000000ffb600720c */ /* 0x000fe40003f06270 */
[----:B------:R-:W-:Y:S01]  /*4c40*/  @!P1 IADD3 R166, -R148, -0x18, RZ ;  /* 0xffffffe894a69810 */ /* 0x000fe20007ffe1ff */
[----:B------:R-:W4:Y:S01]  /*4c50*/  I2F R204, R139 ;  /* 0x0000008b00cc7306 */ /* 0x000f220000201400 */
[----:B------:R-:W-:Y:S02]  /*4c60*/  ISETP.GE.AND P1, PT, R186, RZ, PT ;  /* 0x000000ffba00720c */ /* 0x000fe40003f26270 */
[C---:B------:R-:W-:Y:S01]  /*4c70*/  @!P4 IADD3 R167, -R148.reuse, 0x28, RZ ;  /* 0x0000002894a7c810 */ /* 0x040fe20007ffe1ff */
[----:B-1----:R-:W-:Y:S01]  /*4c80*/  LDSM.16.M88.4 R140, [R172+0xc000] ;  /* 0x00c00000ac8c783b */ /* 0x002fe20000000200 */
[----:B------:R-:W-:Y:S02]  /*4c90*/  ISETP.GE.AND P4, PT, R187, RZ, PT ;  /* 0x000000ffbb00720c */ /* 0x000fe40003f86270 */
[C---:B------:R-:W-:Y:S02]  /*4ca0*/  @!P6 IADD3 R183, -R148.reuse, 0x30, RZ ;  /* 0x0000003094b7e810 */ /* 0x040fe40007ffe1ff */
[C---:B------:R-:W-:Y:S01]  /*4cb0*/  @!P2 IADD3 R184, -R148.reuse, -0x10, RZ ;  /* 0xfffffff094b8a810 */ /* 0x040fe20007ffe1ff */
[----:B------:R1:W-:Y:S01]  /*4cc0*/  I2F R207, R136 ;  /* 0x0000008800cf7306 */ /* 0x0003e20000201400 */
[C---:B------:R-:W-:Y:S02]  /*4cd0*/  @!P0 IADD3 R182, -R148.reuse, 0x29, RZ ;  /* 0x0000002994b68810 */ /* 0x040fe40007ffe1ff */
[----:B------:R-:W-:Y:S02]  /*4ce0*/  PLOP3.LUT P0, PT, PT, PT, UP0, 0x80, 0x0 ;  /* 0x000000000000781c */ /* 0x000fe40003f0f008 */
[C---:B------:R-:W-:Y:S02]  /*4cf0*/  @!P5 IADD3 R185, -R148.reuse, 0x31, RZ ;  /* 0x0000003194b9d810 */ /* 0x040fe40007ffe1ff */
[C---:B------:R-:W-:Y:S02]  /*4d00*/  @!P1 IADD3 R186, -R148.reuse, -0xf, RZ ;  /* 0xfffffff194ba9810 */ /* 0x040fe40007ffe1ff */
[----:B------:R-:W-:Y:S01]  /*4d10*/  @!P4 IADD3 R187, -R148, 0x38, RZ ;  /* 0x0000003894bbc810 */ /* 0x000fe20007ffe1ff */
[----:B------:R4:W-:Y:S01]  /*4d20*/  I2F R206, R144 ;  /* 0x0000009000ce7306 */ /* 0x0009e20000201400 */
[----:B------:R-:W-:Y:S01]  /*4d30*/  PLOP3.LUT P2, PT, PT, PT, UP0, 0x80, 0x0 ;  /* 0x000000000000781c */ /* 0x000fe20003f4f008 */
[----:B------:R-:W-:Y:S01]  /*4d40*/  IMAD.U32 R148, RZ, RZ, UR7 ;  /* 0x00000007ff947e24 */ /* 0x000fe2000f8e00ff */
[----:B------:R-:W-:Y:S02]  /*4d50*/  PLOP3.LUT P1, PT, PT, PT, UP0, 0x80, 0x0 ;  /* 0x000000000000781c */ /* 0x000fe40003f2f008 */
[----:B------:R-:W-:Y:S01]  /*4d60*/  PLOP3.LUT P5, PT, PT, PT, UP0, 0x80, 0x0 ;  /* 0x000000000000781c */ /* 0x000fe20003faf008 */
[----:B------:R-:W4:Y:S01]  /*4d70*/  @P0 S2R R153, SR_TID.X ;  /* 0x0000000000990919 */ /* 0x000f220000002100 */
[----:B------:R-:W-:Y:S01]  /*4d80*/  PLOP3.LUT P0, PT, PT, PT, UP0, 0x80, 0x0 ;  /* 0x000000000000781c */ /* 0x000fe20003f0f008 */
[----:B--2---:R-:W-:Y:S01]  /*4d90*/  IMAD R148, R148, 0x8, R149 ;  /* 0x0000000894947824 */ /* 0x004fe200078e0295 */
[----:B------:R-:W-:Y:S01]  /*4da0*/  PLOP3.LUT P6, PT, PT, PT, UP0, 0x80, 0x0 ;  /* 0x000000000000781c */ /* 0x000fe20003fcf008 */
[----:B------:R2:W2:Y:S01]  /*4db0*/  I2F R199, R145 ;  /* 0x0000009100c77306 */ /* 0x0004a20000201400 */
[----:B------:R-:W-:Y:S02]  /*4dc0*/  LOP3.LUT R161, R248, UR29, RZ, 0x3c, !PT ;  /* 0x0000001df8a17c12 */ /* 0x000fe4000f8e3cff */
[C---:B------:R-:W-:Y:S01]  /*4dd0*/  IADD3 R154, R148.reuse, 0x4, RZ ;  /* 0x00000004949a7810 */ /* 0x040fe20007ffe0ff */
[----:B-1----:R1:W2:Y:S01]  /*4de0*/  LDSM.16.M88.4 R136, [R0] ;  /* 0x000000000088783b */ /* 0x0022a20000000200 */
[----:B------:R-:W-:Y:S01]  /*4df0*/  PLOP3.LUT P4, PT, PT, PT, UP0, 0x80, 0x0 ;  /* 0x000000000000781c */ /* 0x000fe20003f8f008 */
[----:B------:R-:W-:Y:S04]  /*4e00*/  IMAD.WIDE.U32 R148, R148, -0x326172a9, RZ ;  /* 0xcd9e8d5794947825 */ /* 0x000fe800078e00ff */
[----:B------:R-:W-:Y:S01]  /*4e10*/  IMAD.WIDE.U32 R154, R154, -0x326172a9, RZ ;  /* 0xcd9e8d579a9a7825 */ /* 0x000fe200078e00ff */
[----:B------:R-:W2:Y:S03]  /*4e20*/  I2F R166, R166 ;  /* 0x000000a600a67306 */ /* 0x000ea60000201400 */
[----:B----4-:R-:W-:Y:S07]  /*4e30*/  IMAD.U32 R144, RZ, RZ, UR11 ;  /* 0x0000000bff907e24 */ /* 0x010fee000f8e00ff */
[----:B------:R4:W-:Y:S01]  /*4e40*/  I2F R215, R151 ;  /* 0x0000009700d77306 */ /* 0x0009e20000201400 */
[----:B-1----:R-:W-:Y:S04]  /*4e50*/  IMAD R0, R144, 0x2, R191 ;  /* 0x0000000290007824 */ /* 0x002fe800078e02bf */
[----:B------:R-:W-:Y:S05]  /*4e60*/  IMAD.SHL.U32 R0, R0, 0x2, RZ ;  /* 0x0000000200007824 */ /* 0x000fea00078e00ff */
[----:B------:R-:W1:Y:S01]  /*4e70*/  I2F R205, R165 ;  /* 0x000000a500cd7306 */ /* 0x000e620000201400 */
[----:B------:R-:W-:Y:S02]  /*4e80*/  IADD3 R144, R0, 0x1, RZ ;  /* 0x0000000100907810 */ /* 0x000fe40007ffe0ff */
[----:B------:R-:W-:Y:S01]  /*4e90*/  LOP3.LUT R146, R249, UR28, R0, 0x96, !PT ;  /* 0x0000001cf9927c12 */ /* 0x000fe2000f8e9600 */
[----:B------:R-:W-:Y:S01]  /*4ea0*/  @P3 IMAD.SHL.U32 R0, R153, 0x2, RZ ;  /* 0x0000000299003824 */ /* 0x000fe200078e00ff */
[----:B------:R-:W-:Y:S02]  /*4eb0*/  LOP3.LUT R144, R249, UR28, R144, 0x96, !PT ;  /* 0x0000001cf9907c12 */ /* 0x000fe4000f8e9690 */
[----:B------:R-:W-:Y:S01]  /*4ec0*/  PLOP3.LUT P3, PT, PT, PT, UP0, 0x80, 0x0 ;  /* 0x000000000000781c */ /* 0x000fe20003f6f008 */
[----:B------:R-:W-:Y:S01]  /*4ed0*/  IMAD.WIDE.U32 R146, R146, -0x326172a9, RZ ;  /* 0xcd9e8d5792927825 */ /* 0x000fe200078e00ff */
[----:B------:R-:W-:Y:S01]  /*4ee0*/  @P2 LOP3.LUT R0, R0, 0x6, RZ, 0xc0, !PT ;  /* 0x0000000600002812 */ /* 0x000fe200078ec0ff */
[-C--:B--2---:R-:W-:Y:S01]  /*4ef0*/  HMMA.16816.F32.BF16 R4, R136, R140.reuse, R4 ;  /* 0x0000008c8804723c */ /* 0x084fe20000041804 */
[----:B------:R-:W-:Y:S01]  /*4f00*/  PLOP3.LUT P2, PT, PT, PT, UP0, 0x80, 0x0 ;  /* 0x000000000000781c */ /* 0x000fe20003f4f008 */
[----:B------:R-:W-:Y:S01]  /*4f10*/  IMAD.WIDE.U32 R144, R144, -0x326172a9, RZ ;  /* 0xcd9e8d5790907825 */ /* 0x000fe200078e00ff */
[-C--:B---3--:R-:W-:Y:S01]  /*4f20*/  LOP3.LUT R158, R149, R156.reuse, RZ, 0x3c, !PT ;  /* 0x0000009c959e7212 */ /* 0x088fe200078e3cff */
[----:B------:R2:W3:Y:S01]  /*4f30*/  I2F R209, R164 ;  /* 0x000000a400d17306 */ /* 0x0004e20000201400 */
[----:B------:R-:W-:Y:S01]  /*4f40*/  LOP3.LUT R156, R155, R156, RZ, 0x3c, !PT ;  /* 0x0000009c9b9c7212 */ /* 0x000fe200078e3cff */
[----:B------:R-:W-:Y:S01]  /*4f50*/  @P1 IMAD R149, R191, 0x40, R0 ;  /* 0x00000040bf951824 */ /* 0x000fe200078e0200 */
[--C-:B------:R-:W-:Y:S01]  /*4f60*/  LOP3.LUT R160, R147, UR24, R148.reuse, 0x96, !PT ;  /* 0x0000001893a07c12 */ /* 0x100fe2000f8e9694 */
[C---:B------:R-:W-:Y:S01]  /*4f70*/  HMMA.16816.F32.BF16 R8, R132.reuse, R140, R8 ;  /* 0x0000008c8408723c */ /* 0x040fe20000041808 */
[----:B------:R-:W-:Y:S02]  /*4f80*/  LOP3.LUT R155, R145, UR24, R148, 0x96, !PT ;  /* 0x00000018919b7c12 */ /* 0x000fe4000f8e9694 */
[----:B------:R-:W-:Y:S01]  /*4f90*/  PLOP3.LUT P1, PT, PT, PT, UP0, 0x80, 0x0 ;  /* 0x000000000000781c */ /* 0x000fe20003f2f008 */
[----:B------:R-:W-:Y:S01]  /*4fa0*/  IMAD.U32 R148, RZ, RZ, UR11 ;  /* 0x0000000bff947e24 */ /* 0x000fe2000f8e00ff */
[--C-:B------:R-:W-:Y:S01]  /*4fb0*/  LOP3.LUT R190, R147, UR24, R154.reuse, 0x96, !PT ;  /* 0x0000001893be7c12 */ /* 0x100fe2000f8e969a */
[----:B------:R-:W-:Y:S01]  /*4fc0*/  IMAD.WIDE.U32 R158, R158, -0x2daee0ad, RZ ;  /* 0xd2511f539e9e7825 */ /* 0x000fe200078e00ff */
[----:B------:R-:W-:Y:S01]  /*4fd0*/  LOP3.LUT R162, R145, UR24, R154, 0x96, !PT ;  /* 0x0000001891a27c12 */ /* 0x000fe2000f8e969a */
[-C--:B------:R-:W-:Y:S01]  /*4fe0*/  HMMA.16816.F32.BF16 R12, R132, R142.reuse, R12 ;  /* 0x0000008e840c723c */ /* 0x080fe2000004180c */
[----:B------:R-:W1:Y:S03]  /*4ff0*/  I2F R167, R167 ;  /* 0x000000a700a77306 */ /* 0x000e660000201400 */
[----:B------:R-:W-:Y:S01]  /*5000*/  LOP3.LUT R153, R161, R159, RZ, 0x3c, !PT ;  /* 0x0000009fa1997212 */ /* 0x000fe200078e3cff */
[----:B------:R-:W-:Y:S01]  /*5010*/  @P0 IMAD R149, R148, 0x80, R149 ;  /* 0x0000008094950824 */ /* 0x000fe200078e0295 */
[----:B------:R-:W-:Y:S01]  /*5020*/  PLOP3.LUT P0, PT, PT, PT, UP0, 0x80, 0x0 ;  /* 0x000000000000781c */ /* 0x000fe20003f0f008 */
[----:B------:R-:W-:Y:S01]  /*5030*/  IMAD.WIDE.U32 R190, R190, -0x2daee0ad, RZ ;  /* 0xd2511f53bebe7825 */ /* 0x000fe200078e00ff */
[C---:B------:R-:W-:Y:S01]  /*5040*/  HMMA.16816.F32.BF16 R16, R136.reuse, R142, R16 ;  /* 0x0000008e8810723c */ /* 0x040fe20000041810 */
[----:B------:R-:W1:Y:S01]  /*5050*/  LDSM.16.M88.4 R140, [R172+0xc800] ;  /* 0x00c80000ac8c783b */ /* 0x000e620000000200 */
[----:B------:R-:W-:Y:S01]  /*5060*/  @P5 ISETP.GE.AND P5, PT, R149, UR5, PT ;  /* 0x0000000595005c0c */ /* 0x000fe2000bfa6270 */
[----:B------:R-:W-:Y:S01]  /*5070*/  I2F R186, R186 ;  /* 0x000000ba00ba7306 */ /* 0x000fe20000201400 */
[----:B------:R-:W-:Y:S02]  /*5080*/  FFMA.FTZ R6, R229, -UR4, R6 ;  /* 0x80000004e5067c23 */ /* 0x000fe40008010006 */
[----:B------:R-:W-:Y:S06]  /*5090*/  IMAD.WIDE.U32 R156, R156, -0x2daee0ad, RZ ;  /* 0xd2511f539c9c7825 */ /* 0x000fec00078e00ff */
[----:B------:R-:W-:Y:S01]  /*50a0*/  @P0 IADD3 R0, R149, 0x1, RZ ;  /* 0x0000000195000810 */ /* 0x000fe20007ffe0ff */
[----:B------:R-:W-:Y:S01]  /*50b0*/  FFMA.FTZ R9, R189, -UR4, R9 ;  /* 0x80000004bd097c23 */ /* 0x000fe20008010009 */
[----:B------:R-:W-:Y:S01]  /*50c0*/  PLOP3.LUT P0, PT, PT, PT, UP0, 0x80, 0x0 ;  /* 0x000000000000781c */ /* 0x000fe20003f0f008 */
[----:B------:R-:W-:Y:S01]  /*50d0*/  IMAD.WIDE.U32 R152, R153, -0x326172a9, RZ ;  /* 0xcd9e8d5799987825 */ /* 0x000fe200078e00ff */
[----:B------:R-:W-:Y:S01]  /*50e0*/  @P3 FSEL R6, R6, -INF , !P5 ;  /* 0xff80000006063808 */ /* 0x000fe20006800000 */
[----:B------:R-:W-:Y:S01]  /*50f0*/  I2F R187, R187 ;  /* 0x000000bb00bb7306 */ /* 0x000fe20000201400 */
[----:B------:R-:W-:Y:S01]  /*5100*/  PLOP3.LUT P3, PT, PT, PT, UP0, 0x80, 0x0 ;  /* 0x000000000000781c */ /* 0x000fe20003f6f008 */
[----:B------:R-:W-:Y:S01]  /*5110*/  FFMA.FTZ R15, R189, -UR4, R15 ;  /* 0x80000004bd0f7c23 */ /* 0x000fe2000801000f */
[----:B------:R-:W-:Y:S01]  /*5120*/  LOP3.LUT R150, R161, R157, RZ, 0x3c, !PT ;  /* 0x0000009da1967212 */ /* 0x000fe200078e3cff */
[----:B------:R-:W-:Y:S01]  /*5130*/  FFMA.FTZ R8, R194, -UR4, R8 ;  /* 0x80000004c2087c23 */ /* 0x000fe20008010008 */
[----:B------:R-:W-:Y:S01]  /*5140*/  @P6 ISETP.GE.AND P6, PT, R0, UR5, PT ;  /* 0x0000000500006c0c */ /* 0x000fe2000bfc6270 */
[----:B------:R-:W-:Y:S01]  /*5150*/  FFMA.FTZ R10, R211, -UR4, R10 ;  /* 0x80000004d30a7c23 */ /* 0x000fe2000801000a */
[----:B------:R-:W-:Y:S01]  /*5160*/  LOP3.LUT R148, R153, UR23, R146, 0x96, !PT ;  /* 0x0000001799947c12 */ /* 0x000fe2000f8e9692 */
[----:B------:R-:W-:Y:S01]  /*5170*/  FFMA.FTZ R4, R200, -UR4, R4 ;  /* 0x80000004c8047c23 */ /* 0x000fe20008010004 */
[----:B------:R-:W-:Y:S01]  /*5180*/  @P2 FSEL R8, R8, -INF , !P5 ;  /* 0xff80000008082808 */ /* 0x000fe20006800000 */
[----:B----4-:R-:W-:Y:S01]  /*5190*/  IMAD.WIDE.U32 R150, R150, -0x326172a9, RZ ;  /* 0xcd9e8d5796967825 */ /* 0x010fe200078e00ff */
[----:B------:R-:W-:Y:S01]  /*51a0*/  PLOP3.LUT P2, PT, PT, PT, UP0, 0x80, 0x0 ;  /* 0x000000000000781c */ /* 0x000fe20003f4f008 */
[----:B------:R-:W2:Y:S01]  /*51b0*/  I2F R182, R182 ;  /* 0x000000b600b67306 */ /* 0x000ea20000201400 */
[----:B------:R-:W-:Y:S01]  /*51c0*/  @P1 FSEL R4, R4, -INF , !P5 ;  /* 0xff80000004041808 */ /* 0x000fe20006800000 */
[----:B------:R-:W-:Y:S01]  /*51d0*/  FFMA.FTZ R16, R192, -UR4, R16 ;  /* 0x80000004c0107c23 */ /* 0x000fe20008010010 */
[----:B------:R-:W-:Y:S01]  /*51e0*/  @P0 FSEL R10, R10, -INF , !P5 ;  /* 0xff8000000a0a0808 */ /* 0x000fe20006800000 */
[----:B--2---:R-:W-:Y:S01]  /*51f0*/  IMAD.WIDE.U32 R164, R148, -0x2daee0ad, RZ ;  /* 0xd2511f5394a47825 */ /* 0x004fe200078e00ff */
[----:B------:R-:W-:Y:S02]  /*5200*/  PLOP3.LUT P5, PT, PT, PT, UP0, 0x80, 0x0 ;  /* 0x000000000000781c */ /* 0x000fe40003faf008 */
[----:B------:R-:W-:Y:S01]  /*5210*/  PLOP3.LUT P0, PT, PT, PT, UP0, 0x80, 0x0 ;  /* 0x000000000000781c */ /* 0x000fe20003f0f008 */
[----:B-----5:R-:W-:Y:S01]  /*5220*/  FMUL.FTZ R148, R251, 1.4426950216293334961 ;  /* 0x3fb8aa3bfb947820 */ /* 0x020fe20000410000 */
[----:B------:R-:W-:Y:S01]  /*5230*/  LOP3.LUT R157, R151, UR23, R146, 0x96, !PT ;  /* 0x00000017979d7c12 */ /* 0x000fe2000f8e9692 */
[----:B------:R-:W-:Y:S01]  /*5240*/  IMAD.WIDE.U32 R146, R160, -0x2daee0ad, RZ ;  /* 0xd2511f53a0927825 */ /* 0x000fe200078e00ff */
[--C-:B------:R-:W-:Y:S01]  /*5250*/  LOP3.LUT R159, R153, UR23, R144.reuse, 0x96, !PT ;  /* 0x00000017999f7c12 */ /* 0x100fe2000f8e9690 */
[-C--:B-1----:R-:W-:Y:S01]  /*5260*/  HMMA.16816.F32.BF16 R20, R136, R140.reuse, R20 ;  /* 0x0000008c8814723c */ /* 0x082fe20000041814 */
[----:B------:R-:W-:Y:S01]  /*5270*/  LOP3.LUT R160, R151, UR23, R144, 0x96, !PT ;  /* 0x0000001797a07c12 */ /* 0x000fe2000f8e9690 */
[----:B------:R-:W-:Y:S01]  /*5280*/  IMAD.WIDE.U32 R154, R155, -0x2daee0ad, RZ ;  /* 0xd2511f539b9a7825 */ /* 0x000fe200078e00ff */
[C---:B------:R-:W-:Y:S01]  /*5290*/  @P3 IADD3 R144, R149.reuse, 0x10, RZ ;  /* 0x0000001095903810 */ /* 0x040fe20007ffe0ff */
[----:B------:R-:W1:Y:S01]  /*52a0*/  I2F R183, R183 ;  /* 0x000000b700b77306 */ /* 0x000e620000201400 */
[----:B------:R-:W-:Y:S01]  /*52b0*/  PLOP3.LUT P3, PT, PT, PT, UP0, 0x80, 0x0 ;  /* 0x000000000000781c */ /* 0x000fe20003f6f008 */
[----:B------:R-:W-:Y:S01]  /*52c0*/  FFMA.FTZ R5, R196, -UR4, R5 ;  /* 0x80000004c4057c23 */ /* 0x000fe20008010005 */
[----:B------:R-:W-:Y:S01]  /*52d0*/  PLOP3.LUT P1, PT, PT, PT, UP0, 0x80, 0x0 ;  /* 0x000000000000781c */ /* 0x000fe20003f2f008 */
[----:B------:R-:W-:Y:S01]  /*52e0*/  FFMA.FTZ R7, R228, -UR4, R7 ;  /* 0x80000004e4077c23 */ /* 0x000fe20008010007 */
[----:B------:R-:W-:Y:S01]  /*52f0*/  @P4 IADD3 R0, R149, 0x8, RZ ;  /* 0x0000000895004810 */ /* 0x000fe20007ffe0ff */
[C---:B------:R-:W-:Y:S01]  /*5300*/  HMMA.16816.F32.BF16 R24, R132.reuse, R140, R24 ;  /* 0x0000008c8418723c */ /* 0x040fe20000041818 */
[----:B------:R-:W-:Y:S01]  /*5310*/  PLOP3.LUT P4, PT, PT, PT, UP0, 0x80, 0x0 ;  /* 0x000000000000781c */ /* 0x000fe20003f8f008 */
[----:B------:R-:W-:Y:S01]  /*5320*/  IMAD.WIDE.U32 R160, R160, -0x2daee0ad, RZ ;  /* 0xd2511f53a0a07825 */ /* 0x000fe200078e00ff */
[----:B------:R-:W-:Y:S01]  /*5330*/  @P2 FSEL R5, R5, -INF , !P6 ;  /* 0xff80000005052808 */ /* 0x000fe20007000000 */
[----:B------:R-:W2:Y:S01]  /*5340*/  I2F R184, R184 ;  /* 0x000000b800b87306 */ /* 0x000ea20000201400 */
[----:B------:R-:W-:Y:S01]  /*5350*/  PLOP3.LUT P2, PT, PT, PT, UP0, 0x80, 0x0 ;  /* 0x000000000000781c */ /* 0x000fe20003f4f008 */
[----:B------:R-:W-:Y:S01]  /*5360*/  IMAD.WIDE.U32 R162, R162, -0x2daee0ad, RZ ;  /* 0xd2511f53a2a27825 */ /* 0x000fe200078e00ff */
[----:B------:R-:W-:Y:S01]  /*5370*/  @P5 ISETP.GE.AND P5, PT, R0, UR5, PT ;  /* 0x0000000500005c0c */ /* 0x000fe2000bfa6270 */
[-C--:B------:R-:W-:Y:S01]  /*5380*/  HMMA.16816.F32.BF16 R28, R132, R142.reuse, R28 ;  /* 0x0000008e841c723c */ /* 0x080fe2000004181c */
[----:B------:R-:W-:Y:S02]  /*5390*/  @P0 FSEL R7, R7, -INF , !P6 ;  /* 0xff80000007070808 */ /* 0x000fe40007000000 */
[----:B------:R-:W-:Y:S01]  /*53a0*/  PLOP3.LUT P0, PT, PT, PT, UP0, 0x80, 0x0 ;  /* 0x000000000000781c */ /* 0x000fe20003f0f008 */
[----:B------:R-:W-:Y:S01]  /*53b0*/  FFMA.FTZ R12, R193, -UR4, R12 ;  /* 0x80000004c10c7c23 */ /* 0x000fe2000801000c */
[----:B------:R-:W-:Y:S01]  /*53c0*/  @P3 FSEL R9, R9, -INF , !P6 ;  /* 0xff80000009093808 */ /* 0x000fe20007000000 */
[----:B------:R-:W-:Y:S01]  /*53d0*/  FFMA.FTZ R22, R192, -UR4, R22 ;  /* 0x80000004c0167c23 */ /* 0x000fe20008010016 */
[----:B------:R-:W-:Y:S01]  /*53e0*/  PLOP3.LUT P3, PT, PT, PT, UP0, 0x80, 0x0 ;  /* 0x000000000000781c */ /* 0x000fe20003f6f008 */
[----:B------:R-:W-:Y:S01]  /*53f0*/  FFMA.FTZ R11, R210, -UR4, R11 ;  /* 0x80000004d20b7c23 */ /* 0x000fe2000801000b */
[----:B------:R-:W-:Y:S01]  /*5400*/  @P1 IADD3 R145, R149, 0x9, RZ ;  /* 0x0000000995911810 */ /* 0x000fe20007ffe0ff */
[C---:B------:R-:W-:Y:S01]  /*5410*/  HMMA.16816.F32.BF16 R32, R136.reuse, R142, R32 ;  /* 0x0000008e8820723c */ /* 0x040fe20000041820 */
[----:B------:R-:W-:Y:S01]  /*5420*/  PLOP3.LUT P1, PT, PT, PT, UP0, 0x80, 0x0 ;  /* 0x000000000000781c */ /* 0x000fe20003f2f008 */
[----:B------:R-:W-:Y:S01]  /*5430*/  FFMA.FTZ R14, R194, -UR4, R14 ;  /* 0x80000004c20e7c23 */ /* 0x000fe2000801000e */
[----:B------:R-:W-:Y:S01]  /*5440*/  @P2 FSEL R11, R11, -INF , !P6 ;  /* 0xff8000000b0b2808 */ /* 0x000fe20007000000 */
[----:B------:R-:W-:Y:S01]  /*5450*/  FFMA.FTZ R21, R204, -UR4, R21 ;  /* 0x80000004cc157c23 */ /* 0x000fe20008010015 */
[----:B------:R-:W-:Y:S01]  /*5460*/  PLOP3.LUT P6, PT, PT, PT, UP0, 0x80, 0x0 ;  /* 0x000000000000781c */ /* 0x000fe20003fcf008 */
[----:B------:R-:W-:Y:S01]  /*5470*/  FFMA.FTZ R25, R201, -UR4, R25 ;  /* 0x80000004c9197c23 */ /* 0x000fe20008010019 */
[----:B------:R-:W-:Y:S01]  /*5480*/  @P4 ISETP.GE.AND P4, PT, R145, UR5, PT ;  /* 0x0000000591004c0c */ /* 0x000fe2000bf86270 */
[----:B------:R-:W-:Y:S01]  /*5490*/  FFMA.FTZ R13, R198, -UR4, R13 ;  /* 0x80000004c60d7c23 */ /* 0x000fe2000801000d */
[----:B------:R-:W-:Y:S02]  /*54a0*/  @P0 FSEL R12, R12, -INF , !P5 ;  /* 0xff8000000c0c0808 */ /* 0x000fe40006800000 */
        /* <DEDUP_REMOVED lines=11> */
[C---:B------:R-:W-:Y:S01]  /*5560*/  FFMA.FTZ R20, R203.reuse, -UR4, R20 ;  /* 0x80000004cb147c23 */ /* 0x040fe20008010014 */
[----:B------:R-:W-:Y:S01]  /*5570*/  @P1 ISETP.GE.AND P1, PT, R144, UR5, PT ;  /* 0x0000000590001c0c */ /* 0x000fe2000bf26270 */
        /* <DEDUP_REMOVED lines=17> */
[----:B------:R-:W-:Y:S01]  /*5690*/  @P0 IADD3 R140, R149, 0x11, RZ ;  /* 0x00000011958c0810 */ /* 0x000fe20007ffe0ff */
[----:B------:R-:W-:Y:S01]  /*56a0*/  FFMA.FTZ R29, R206, -UR4, R29 ;  /* 0x80000004ce1d7c23 */ /* 0x000fe2000801001d */
[----:B------:R-:W-:Y:S02]  /*56b0*/  PLOP3.LUT P0, PT, PT, PT, UP0, 0x80, 0x0 ;  /* 0x000000000000781c */ /* 0x000fe40003f0f008 */
[----:B------:R-:W-:Y:S02]  /*56c0*/  @P2 FSEL R19, R19, -INF , !P4 ;  /* 0xff80000013132808 */ /* 0x000fe40006000000 */
[----:B------:R-:W-:Y:S02]  /*56d0*/  PLOP3.LUT P4, PT, PT, PT, UP0, 0x80, 0x0 ;  /* 0x000000000000781c */ /* 0x000fe40003f8f008 */
[----:B------:R-:W-:Y:S02]  /*56e0*/  @P3 IADD3 R141, R149, 0x18, RZ ;  /* 0x00000018958d3810 */ /* 0x000fe40007ffe0ff */
[----:B------:R-:W-:Y:S02]  /*56f0*/  PLOP3.LUT P3, PT, PT, PT, UP0, 0x80, 0x0 ;  /* 0x000000000000781c */ /* 0x000fe40003f6f008 */
[----:B------:R-:W-:Y:S02]  /*5700*/  FSETP.NEU.FTZ.AND P5, PT, R251, -INF , PT ;  /* 0xff800000fb00780b */ /* 0x000fe40003fbd000 */
        /* <DEDUP_REMOVED lines=11> */
[C---:B------:R-:W-:Y:S01]  /*57c0*/  @P4 IADD3 R145, R149.reuse, 0x21, RZ ;  /* 0x0000002195914810 */ /* 0x040fe20007ffe0ff */
[----:B------:R-:W-:Y:S01]  /*57d0*/  MUFU.EX2 R213, R4 ;  /* 0x0000000400d57308 */ /* 0x000fe20000000800 */
[----:B------:R-:W-:Y:S02]  /*57e0*/  PLOP3.LUT P4, PT, PT, PT, UP0, 0x80, 0x0 ;  /* 0x000000000000781c */ /* 0x000fe40003f8f008 */
[----:B------:R-:W-:Y:S02]  /*57f0*/  @P3 FSEL R24, R24, -INF , !P1 ;  /* 0xff80000018183808 */ /* 0x000fe40004800000 */
[----:B------:R-:W-:Y:S02]  /*5800*/  PLOP3.LUT P3, PT, PT, PT, UP0, 0x80, 0x0 ;  /* 0x000000000000781c */ /* 0x000fe40003f6f008 */
[----:B------:R-:W-:Y:S02]  /*5810*/  @P2 IADD3 R0, R149, 0x20, RZ ;  /* 0x0000002095002810 */ /* 0x000fe40007ffe0ff */
[----:B------:R-:W-:Y:S01]  /*5820*/  PLOP3.LUT P2, PT, PT, PT, UP0, 0x80, 0x0 ;  /* 0x000000000000781c */ /* 0x000fe20003f4f008 */
[----:B------:R-:W-:Y:S01]  /*5830*/  MUFU.EX2 R211, R16 ;  /* 0x0000001000d37308 */ /* 0x000fe20000000800 */
[----:B------:R-:W-:Y:S02]  /*5840*/  @P5 FSEL R20, R20, -INF , !P1 ;  /* 0xff80000014145808 */ /* 0x000fe40004800000 */
[----:B------:R-:W-:Y:S02]  /*5850*/  PLOP3.LUT P5, PT, PT, PT, UP0, 0x80, 0x0 ;  /* 0x000000000000781c */ /* 0x000fe40003faf008 */
[----:B------:R-:W-:Y:S01]  /*5860*/  @P6 ISETP.GE.AND P6, PT, R140, UR5, PT ;  /* 0x000000058c006c0c */ /* 0x000fe2000bfc6270 */
[C---:B------:R-:W-:Y:S01]  /*5870*/  FMUL.FTZ R140, R247.reuse, 1.4426950216293334961 ;  /* 0x3fb8aa3bf78c7820 */ /* 0x040fe20000410000 */
[----:B------:R-:W-:Y:S01]  /*5880*/  @P0 FSEL R26, R26, -INF , !P1 ;  /* 0xff8000001a1a0808 */ /* 0x000fe20004800000 */
[----:B------:R-:W-:Y:S01]  /*5890*/  FFMA.FTZ R20, R20, c[0x0][0x23c], -R148 ;  /* 0x00008f0014147a23 */ /* 0x000fe20000010894 */
[----:B------:R-:W-:Y:S01]  /*58a0*/  FSETP.NEU.FTZ.AND P0, PT, R247, -INF , PT ;  /* 0xff800000f700780b */ /* 0x000fe20003f1d000 */
[----:B------:R1:W-:Y:S01]  /*58b0*/  MUFU.EX2 R216, R5 ;  /* 0x0000000500d87308 */ /* 0x0003e20000000800 */
[----:B------:R-:W-:Y:S02]  /*58c0*/  LOP3.LUT R151, R147, UR22, R158, 0x96, !PT ;  /* 0x0000001693977c12 */ /* 0x000fe4000f8e969e */
[----:B------:R-:W-:Y:S02]  /*58d0*/  LOP3.LUT R153, R191, UR22, R156, 0x96, !PT ;  /* 0x00000016bf997c12 */ /* 0x000fe4000f8e969c */
[----:B------:R-:W-:Y:S02]  /*58e0*/  LOP3.LUT R191, R165, UR20, R146, 0x96, !PT ;  /* 0x00000014a5bf7c12 */ /* 0x000fe4000f8e9692 */
[----:B------:R-:W-:Y:S02]  /*58f0*/  @P4 ISETP.GE.AND P4, PT, R144, UR5, PT ;  /* 0x0000000590004c0c */ /* 0x000fe4000bf86270 */
[----:B------:R-:W-:Y:S01]  /*5900*/  @P3 ISETP.GE.AND P3, PT, R145, UR5, PT ;  /* 0x0000000591003c0c */ /* 0x000fe2000bf66270 */
[----:B------:R-:W1:Y:S01]  /*5910*/  I2F R165, R185 ;  /* 0x000000b900a57306 */ /* 0x000e620000201400 */
[----:B------:R-:W-:Y:S01]  /*5920*/  FSEL R140, R140, RZ, P0 ;  /* 0x000000ff8c8c7208 */ /* 0x000fe20000000000 */
[----:B------:R-:W2:Y:S01]  /*5930*/  LDSM.16.M88.4 R144, [R172+0xd000] ;  /* 0x00d00000ac90783b */ /* 0x000ea20000000200 */
[----:B------:R-:W-:Y:S02]  /*5940*/  PLOP3.LUT P0, PT, PT, PT, UP0, 0x80, 0x0 ;  /* 0x000000000000781c */ /* 0x000fe40003f0f008 */
[----:B------:R-:W-:Y:S01]  /*5950*/  @P2 ISETP.GE.AND P2, PT, R141, UR5, PT ;  /* 0x000000058d002c0c */ /* 0x000fe2000bf46270 */
[C---:B------:R-:W-:Y:S01]  /*5960*/  FMUL.FTZ R141, R252.reuse, 1.4426950216293334961 ;  /* 0x3fb8aa3bfc8d7820 */ /* 0x040fe20000410000 */
[----:B------:R-:W-:Y:S01]  /*5970*/  FSETP.NEU.FTZ.AND P1, PT, R252, -INF , PT ;  /* 0xff800000fc00780b */ /* 0x000fe20003f3d000 */
[--C-:B------:R-:W-:Y:S01]  /*5980*/  FFMA.FTZ R8, R8, c[0x0][0x23c], -R140.reuse ;  /* 0x00008f0008087a23 */ /* 0x100fe2000001088c */
[----:B------:R-:W-:Y:S01]  /*5990*/  @P5 ISETP.GE.AND P5, PT, R0, UR5, PT ;  /* 0x0000000500005c0c */ /* 0x000fe2000bfa6270 */
[C---:B------:R-:W-:Y:S01]  /*59a0*/  FMUL.FTZ R0, R250.reuse, 1.4426950216293334961 ;  /* 0x3fb8aa3bfa007820 */ /* 0x040fe20000410000 */
[----:B------:R-:W-:Y:S01]  /*59b0*/  FSEL R141, R141, RZ, P1 ;  /* 0x000000ff8d8d7208 */ /* 0x000fe20000800000 */
[--C-:B------:R-:W-:Y:S01]  /*59c0*/  FFMA.FTZ R9, R9, c[0x0][0x23c], -R140.reuse ;  /* 0x00008f0009097a23 */ /* 0x100fe2000001088c */
[----:B------:R-:W-:Y:S01]  /*59d0*/  FSETP.NEU.FTZ.AND P1, PT, R250, -INF , PT ;  /* 0xff800000fa00780b */ /* 0x000fe20003f3d000 */
[----:B------:R-:W-:Y:S01]  /*59e0*/  FFMA.FTZ R12, R12, c[0x0][0x23c], -R140 ;  /* 0x00008f000c0c7a23 */ /* 0x000fe2000001088c */
[----:B------:R-:W-:Y:S01]  /*59f0*/  LOP3.LUT R155, R155, UR22, R158, 0x96, !PT ;  /* 0x000000169b9b7c12 */ /* 0x000fe2000f8e969e */
[--C-:B------:R-:W-:Y:S01]  /*5a00*/  FFMA.FTZ R7, R7, c[0x0][0x23c], -R141.reuse ;  /* 0x00008f0007077a23 */ /* 0x100fe2000001088d */
[----:B------:R-:W-:Y:S01]  /*5a10*/  FSEL R0, R0, RZ, P1 ;  /* 0x000000ff00007208 */ /* 0x000fe20000800000 */
[--C-:B------:R-:W-:Y:S01]  /*5a20*/  FFMA.FTZ R6, R6, c[0x0][0x23c], -R141.reuse ;  /* 0x00008f0006067a23 */ /* 0x100fe2000001088d */
[----:B------:R-:W-:Y:S01]  /*5a30*/  PLOP3.LUT P1, PT, PT, PT, UP0, 0x80, 0x0 ;  /* 0x000000000000781c */ /* 0x000fe20003f2f008 */
[----:B------:R-:W-:Y:S01]  /*5a40*/  FFMA.FTZ R13, R13, c[0x0][0x23c], -R140 ;  /* 0x00008f000d0d7a23 */ /* 0x000fe2000001088c */
[----:B------:R-:W-:Y:S01]  /*5a50*/  @P0 FSEL R21, R21, -INF , !P6 ;  /* 0xff80000015150808 */ /* 0x000fe20007000000 */
[----:B------:R-:W-:Y:S01]  /*5a60*/  FFMA.FTZ R14, R14, c[0x0][0x23c], -R0 ;  /* 0x00008f000e0e7a23 */ /* 0x000fe20000010800 */
[----:B------:R-:W-:Y:S01]  /*5a70*/  PLOP3.LUT P0, PT, PT, PT, UP0, 0x80, 0x0 ;  /* 0x000000000000781c */ /* 0x000fe20003f0f008 */
[----:B-1----:R-:W-:Y:S01]  /*5a80*/  IMAD.WIDE.U32 R4, R151, -0x326172a9, RZ ;  /* 0xcd9e8d5797047825 */ /* 0x002fe200078e00ff */
[----:B------:R-:W-:Y:S01]  /*5a90*/  LOP3.LUT R163, R163, UR22, R156, 0x96, !PT ;  /* 0x00000016a3a37c12 */ /* 0x000fe2000f8e969c */
[----:B------:R1:W-:Y:S01]  /*5aa0*/  MUFU.EX2 R220, R7 ;  /* 0x0000000700dc7308 */ /* 0x0003e20000000800 */
[----:B------:R-:W-:Y:S01]  /*5ab0*/  LOP3.LUT R162, R161, UR20, R162, 0x96, !PT ;  /* 0x00000014a1a27c12 */ /* 0x000fe2000f8e96a2 */
[--C-:B------:R-:W-:Y:S02]  /*5ac0*/  FFMA.FTZ R10, R10, c[0x0][0x23c], -R0.reuse ;  /* 0x00008f000a0a7a23 */ /* 0x100fe40000010800 */
[----:B------:R-:W-:Y:S02]  /*5ad0*/  IMAD.WIDE.U32 R142, R163, -0x326172a9, RZ ;  /* 0xcd9e8d57a38e7825 */ /* 0x000fe400078e00ff */
[----:B------:R-:W-:Y:S02]  /*5ae0*/  @P1 FSEL R23, R23, -INF , !P6 ;  /* 0xff80000017171808 */ /* 0x000fe40007000000 */
[----:B------:R-:W-:Y:S01]  /*5af0*/  PLOP3.LUT P1, PT, PT, PT, UP0, 0x80, 0x0 ;  /* 0x000000000000781c */ /* 0x000fe20003f2f008 */
[--C-:B------:R-:W-:Y:S01]  /*5b00*/  FFMA.FTZ R11, R11, c[0x0][0x23c], -R0.reuse ;  /* 0x00008f000b0b7a23 */ /* 0x100fe20000010800 */
[----:B------:R-:W-:Y:S01]  /*5b10*/  @P0 FSEL R25, R25, -INF , !P6 ;  /* 0xff80000019190808 */ /* 0x000fe20007000000 */
[--C-:B------:R-:W-:Y:S01]  /*5b20*/  FFMA.FTZ R18, R18, c[0x0][0x23c], -R141.reuse ;  /* 0x00008f0012127a23 */ /* 0x100fe2000001088d */
[----:B------:R-:W-:Y:S01]  /*5b30*/  PLOP3.LUT P0, PT, PT, PT, UP0, 0x80, 0x0 ;  /* 0x000000000000781c */ /* 0x000fe20003f0f008 */
[--C-:B------:R-:W-:Y:S01]  /*5b40*/  FFMA.FTZ R19, R19, c[0x0][0x23c], -R141.reuse ;  /* 0x00008f0013137a23 */ /* 0x100fe2000001088d */
[----:B------:R1:W-:Y:S01]  /*5b50*/  MUFU.EX2 R221, R6 ;  /* 0x0000000600dd7308 */ /* 0x0003e20000000800 */
[----:B------:R-:W-:Y:S01]  /*5b60*/  FFMA.FTZ R15, R15, c[0x0][0x23c], -R0 ;  /* 0x00008f000f0f7a23 */ /* 0x000fe20000010800 */
[-C--:B--2---:R-:W-:Y:S01]  /*5b70*/  HMMA.16816.F32.BF16 R36, R136, R144.reuse, R36 ;  /* 0x000000908824723c */ /* 0x084fe20000041824 */
[--C-:B------:R-:W-:Y:S02]  /*5b80*/  FFMA.FTZ R23, R23, c[0x0][0x23c], -R141.reuse ;  /* 0x00008f0017177a23 */ /* 0x100fe4000001088d */
[--C-:B------:R-:W-:Y:S02]  /*5b90*/  FFMA.FTZ R24, R24, c[0x0][0x23c], -R140.reuse ;  /* 0x00008f0018187a23 */ /* 0x100fe4000001088c */
[----:B------:R-:W-:Y:S01]  /*5ba0*/  @P1 FSEL R27, R27, -INF , !P6 ;  /* 0xff8000001b1b1808 */ /* 0x000fe20007000000 */
[----:B------:R-:W-:Y:S01]  /*5bb0*/  FFMA.FTZ R22, R22, c[0x0][0x23c], -R141 ;  /* 0x00008f0016167a23 */ /* 0x000fe2000001088d */
[----:B------:R-:W-:Y:S01]  /*5bc0*/  PLOP3.LUT P1, PT, PT, PT, UP0, 0x80, 0x0 ;  /* 0x000000000000781c */ /* 0x000fe20003f2f008 */
[C---:B------:R-:W-:Y:S01]  /*5bd0*/  HMMA.16816.F32.BF16 R40, R132.reuse, R144, R40 ;  /* 0x000000908428723c */ /* 0x040fe20000041828 */
[----:B------:R-:W-:Y:S01]  /*5be0*/  PLOP3.LUT P6, PT, PT, PT, UP0, 0x80, 0x0 ;  /* 0x000000000000781c */ /* 0x000fe20003fcf008 */
[----:B------:R-:W-:Y:S02]  /*5bf0*/  MUFU.EX2 R224, R14 ;  /* 0x0000000e00e07308 */ /* 0x000fe40000000800 */
[----:B------:R-:W-:Y:S01]  /*5c00*/  @P0 FSEL R28, R28, -INF , !P2 ;  /* 0xff8000001c1c0808 */ /* 0x000fe20005000000 */
[----:B------:R-:W-:Y:S01]  /*5c10*/  FFMA.FTZ R25, R25, c[0x0][0x23c], -R140 ;  /* 0x00008f0019197a23 */ /* 0x000fe2000001088c */
[----:B------:R-:W-:Y:S01]  /*5c20*/  PLOP3.LUT P0, PT, PT, PT, UP0, 0x80, 0x0 ;  /* 0x000000000000781c */ /* 0x000fe20003f0f008 */
[--C-:B------:R-:W-:Y:S01]  /*5c30*/  FFMA.FTZ R27, R27, c[0x0][0x23c], -R0.reuse ;  /* 0x00008f001b1b7a23 */ /* 0x100fe20000010800 */
[-C--:B------:R-:W-:Y:S01]  /*5c40*/  HMMA.16816.F32.BF16 R44, R132, R146.reuse, R44 ;  /* 0x00000092842c723c */ /* 0x080fe2000004182c */
[----:B------:R-:W-:Y:S03]  /*5c50*/  FFMA.FTZ R26, R26, c[0x0][0x23c], -R0 ;  /* 0x00008f001a1a7a23 */ /* 0x000fe60000010800 */
[----:B------:R-:W-:Y:S01]  /*5c60*/  @P1 FSEL R30, R30, -INF , !P2 ;  /* 0xff8000001e1e1808 */ /* 0x000fe20005000000 */
[----:B------:R-:W-:Y:S01]  /*5c70*/  FFMA.FTZ R28, R28, c[0x0][0x23c], -R140 ;  /* 0x00008f001c1c7a23 */ /* 0x000fe2000001088c */
[----:B------:R-:W-:Y:S01]  /*5c80*/  PLOP3.LUT P1, PT, PT, PT, UP0, 0x80, 0x0 ;  /* 0x000000000000781c */ /* 0x000fe20003f2f008 */
[----:B------:R-:W-:Y:S01]  /*5c90*/  IMAD.WIDE.U32 R158, R159, -0x2daee0ad, RZ ;  /* 0xd2511f539f9e7825 */ /* 0x000fe200078e00ff */
[----:B------:R-:W-:Y:S01]  /*5ca0*/  @P6 FSEL R32, R32, -INF , !P2 ;  /* 0xff80000020206808 */ /* 0x000fe20005000000 */
[C---:B------:R-:W-:Y:S01]  /*5cb0*/  HMMA.16816.F32.BF16 R48, R136.reuse, R146, R48 ;  /* 0x000000928830723c */ /* 0x040fe20000041830 */
[----:B------:R-:W-:Y:S01]  /*5cc0*/  PLOP3.LUT P6, PT, PT, PT, UP0, 0x80, 0x0 ;  /* 0x000000000000781c */ /* 0x000fe20003fcf008 */
[----:B------:R2:W-:Y:S01]  /*5cd0*/  MUFU.EX2 R222, R8 ;  /* 0x0000000800de7308 */ /* 0x0005e20000000800 */
[----:B------:R-:W-:Y:S01]  /*5ce0*/  @P0 FSEL R34, R34, -INF , !P2 ;  /* 0xff80000022220808 */ /* 0x000fe20005000000 */
[----:B------:R-:W-:Y:S01]  /*5cf0*/  FFMA.FTZ R37, R217, -UR4, R37 ;  /* 0x80000004d9257c23 */ /* 0x000fe20008010025 */
[----:B------:R-:W-:Y:S01]  /*5d00*/  PLOP3.LUT P2, PT, PT, PT, UP0, 0x80, 0x0 ;  /* 0x000000000000781c */ /* 0x000fe20003f4f008 */
[----:B------:R-:W-:Y:S01]  /*5d10*/  FFMA.FTZ R32, R32, c[0x0][0x23c], -R148 ;  /* 0x00008f0020207a23 */ /* 0x000fe20000010894 */
[----:B------:R-:W-:Y:S01]  /*5d20*/  PLOP3.LUT P0, PT, PT, PT, UP0, 0x80, 0x0 ;  /* 0x000000000000781c */ /* 0x000fe20003f0f008 */
[----:B------:R-:W-:Y:S01]  /*5d30*/  FFMA.FTZ R34, R34, c[0x0][0x23c], -R141 ;  /* 0x00008f0022227a23 */ /* 0x000fe2000001088d */
[----:B------:R-:W-:Y:S03]  /*5d40*/  LOP3.LUT R159, R159, UR20, R154, 0x96, !PT ;  /* 0x000000149f9f7c12 */ /* 0x000fe6000f8e969a */
[----:B------:R-:W-:Y:S01]  /*5d50*/  @P1 FSEL R29, R29, -INF , !P4 ;  /* 0xff8000001d1d1808 */ /* 0x000fe20006000000 */
[----:B------:R-:W-:Y:S01]  /*5d60*/  MUFU.EX2 R192, R34 ;  /* 0x0000002200c07308 */ /* 0x000fe20000000800 */
[----:B------:R-:W-:Y:S01]  /*5d70*/  @P6 FSEL R31, R31, -INF , !P4 ;  /* 0xff8000001f1f6808 */ /* 0x000fe20006000000 */
[----:B------:R-:W-:Y:S01]  /*5d80*/  FFMA.FTZ R44, R166, -UR4, R44 ;  /* 0x80000004a62c7c23 */ /* 0x000fe2000801002c */
[----:B------:R-:W-:Y:S01]  /*5d90*/  PLOP3.LUT P1, PT, PT, PT, UP0, 0x80, 0x0 ;  /* 0x000000000000781c */ /* 0x000fe20003f2f008 */
[----:B------:R-:W-:Y:S01]  /*5da0*/  IMAD.WIDE.U32 R144, R159, -0x326172a9, RZ ;  /* 0xcd9e8d579f907825 */ /* 0x000fe200078e00ff */
[----:B------:R-:W-:Y:S02]  /*5db0*/  @P2 FSEL R33, R33, -INF , !P4 ;  /* 0xff80000021212808 */ /* 0x000fe40006000000 */
[----:B------:R-:W-:Y:S01]  /*5dc0*/  PLOP3.LUT P2, PT, PT, PT, UP0, 0x80, 0x0 ;  /* 0x000000000000781c */ /* 0x000fe20003f4f008 */
[----:B------:R-:W-:Y:S01]  /*5dd0*/  FFMA.FTZ R29, R29, c[0x0][0x23c], -R140 ;  /* 0x00008f001d1d7a23 */ /* 0x000fe2000001088c */
[----:B------:R-:W-:Y:S01]  /*5de0*/  @P0 FSEL R35, R35, -INF , !P4 ;  /* 0xff80000023230808 */ /* 0x000fe20006000000 */
[----:B------:R-:W-:Y:S01]  /*5df0*/  FFMA.FTZ R33, R33, c[0x0][0x23c], -R148 ;  /* 0x00008f0021217a23 */ /* 0x000fe20000010894 */
[----:B------:R-:W-:Y:S01]  /*5e00*/  PLOP3.LUT P4, PT, PT, PT, UP0, 0x80, 0x0 ;  /* 0x000000000000781c */ /* 0x000fe20003f8f008 */
[----:B------:R-:W-:Y:S01]  /*5e10*/  FFMA.FTZ R51, R217, -UR4, R51 ;  /* 0x80000004d9337c23 */ /* 0x000fe20008010033 */
[----:B------:R-:W-:Y:S01]  /*5e20*/  PLOP3.LUT P6, PT, PT, PT, UP0, 0x80, 0x0 ;  /* 0x000000000000781c */ /* 0x000fe20003fcf008 */
[----:B------:R-:W-:Y:S01]  /*5e30*/  FFMA.FTZ R42, R207, -UR4, R42 ;  /* 0x80000004cf2a7c23 */ /* 0x000fe2000801002a */
[----:B------:R-:W-:Y:S01]  /*5e40*/  PLOP3.LUT P0, PT, PT, PT, UP0, 0x80, 0x0 ;  /* 0x000000000000781c */ /* 0x000fe20003f0f008 */
[----:B------:R-:W-:Y:S01]  /*5e50*/  FFMA.FTZ R40, R205, -UR4, R40 ;  /* 0x80000004cd287c23 */ /* 0x000fe20008010028 */
[----:B------:R-:W4:Y:S01]  /*5e60*/  LDL R217, [R1] ;  /* 0x0000000001d97983 */ /* 0x000f220000100800 */
[----:B------:R-:W-:Y:S01]  /*5e70*/  MUFU.EX2 R185, R33 ;  /* 0x0000002100b97308 */ /* 0x000fe20000000800 */
[--C-:B------:R-:W-:Y:S02]  /*5e80*/  FFMA.FTZ R35, R35, c[0x0][0x23c], -R141.reuse ;  /* 0x00008f0023237a23 */ /* 0x100fe4000001088d */
[----:B------:R-:W-:Y:S01]  /*5e90*/  @P2 FSEL R40, R40, -INF , !P5 ;  /* 0xff80000028282808 */ /* 0x000fe20006800000 */
[--C-:B------:R-:W-:Y:S01]  /*5ea0*/  FFMA.FTZ R30, R30, c[0x0][0x23c], -R0.reuse ;  /* 0x00008f001e1e7a23 */ /* 0x100fe20000010800 */
[----:B------:R-:W-:Y:S01]  /*5eb0*/  PLOP3.LUT P2, PT, PT, PT, UP0, 0x80, 0x0 ;  /* 0x000000000000781c */ /* 0x000fe20003f4f008 */
[----:B------:R-:W-:Y:S01]  /*5ec0*/  FFMA.FTZ R31, R31, c[0x0][0x23c], -R0 ;  /* 0x00008f001f1f7a23 */ /* 0x000fe20000010800 */
[----:B------:R-:W-:Y:S01]  /*5ed0*/  @P4 FSEL R42, R42, -INF , !P5 ;  /* 0xff8000002a2a4808 */ /* 0x000fe20006800000 */
[----:B------:R-:W-:Y:S01]  /*5ee0*/  FFMA.FTZ R40, R40, c[0x0][0x23c], -R140 ;  /* 0x00008f0028287a23 */ /* 0x000fe2000001088c */
[----:B------:R-:W-:Y:S01]  /*5ef0*/  PLOP3.LUT P4, PT, PT, PT, UP0, 0x80, 0x0 ;  /* 0x000000000000781c */ /* 0x000fe20003f8f008 */
[----:B------:R-:W-:Y:S01]  /*5f00*/  FFMA.FTZ R38, R199, -UR4, R38 ;  /* 0x80000004c7267c23 */ /* 0x000fe20008010026 */
[----:B------:R-:W-:Y:S01]  /*5f10*/  @P0 FSEL R37, R37, -INF , !P3 ;  /* 0xff80000025250808 */ /* 0x000fe20005800000 */
[----:B------:R-:W-:Y:S01]  /*5f20*/  FFMA.FTZ R36, R215, -UR4, R36 ;  /* 0x80000004d7247c23 */ /* 0x000fe20008010024 */
[----:B------:R-:W-:Y:S01]  /*5f30*/  PLOP3.LUT P0, PT, PT, PT, UP0, 0x80, 0x0 ;  /* 0x000000000000781c */ /* 0x000fe20003f0f008 */
[----:B------:R-:W-:Y:S01]  /*5f40*/  MUFU.EX2 R189, R32 ;  /* 0x0000002000bd7308 */ /* 0x000fe20000000800 */
[----:B------:R-:W-:Y:S01]  /*5f50*/  @P6 FSEL R38, R38, -INF , !P5 ;  /* 0xff80000026266808 */ /* 0x000fe20006800000 */
[----:B------:R-:W-:Y:S01]  /*5f60*/  FFMA.FTZ R37, R37, c[0x0][0x23c], -R148 ;  /* 0x00008f0025257a23 */ /* 0x000fe20000010894 */
[----:B------:R-:W-:Y:S01]  /*5f70*/  @P1 FSEL R36, R36, -INF , !P5 ;  /* 0xff80000024241808 */ /* 0x000fe20006800000 */
[----:B------:R-:W-:Y:S01]  /*5f80*/  FFMA.FTZ R42, R42, c[0x0][0x23c], -R0 ;  /* 0x00008f002a2a7a23 */ /* 0x000fe20000010800 */
[----:B------:R-:W-:Y:S01]  /*5f90*/  PLOP3.LUT P1, PT, PT, PT, UP0, 0x80, 0x0 ;  /* 0x000000000000781c */ /* 0x000fe20003f2f008 */
[----:B------:R-:W-:Y:S01]  /*5fa0*/  FFMA.FTZ R38, R38, c[0x0][0x23c], -R141 ;  /* 0x00008f0026267a23 */ /* 0x000fe2000001088d */
[----:B------:R-:W-:Y:S01]  /*5fb0*/  PLOP3.LUT P6, PT, PT, PT, UP0, 0x80, 0x0 ;  /* 0x000000000000781c */ /* 0x000fe20003fcf008 */
[----:B------:R-:W-:Y:S01]  /*5fc0*/  FFMA.FTZ R43, R206, -UR4, R43 ;  /* 0x80000004ce2b7c23 */ /* 0x000fe2000801002b */
[----:B-1----:R-:W-:Y:S01]  /*5fd0*/  @P4 IADD3 R7, R149, 0x28, RZ ;  /* 0x0000002895074810 */ /* 0x002fe20007ffe0ff */
[----:B------:R-:W-:Y:S01]  /*5fe0*/  FFMA.FTZ R36, R36, c[0x0][0x23c], -R148 ;  /* 0x00008f0024247a23 */ /* 0x000fe20000010894 */
[----:B------:R-:W-:Y:S01]  /*5ff0*/  PLOP3.LUT P4, PT, PT, PT, UP0, 0x80, 0x0 ;  /* 0x000000000000781c */ /* 0x000fe20003f8f008 */
[----:B------:R-:W-:Y:S01]  /*6000*/  MUFU.EX2 R207, R24 ;  /* 0x0000001800cf7308 */ /* 0x000fe20000000800 */
[----:B------:R-:W-:Y:S01]  /*6010*/  @P2 FSEL R43, R43, -INF , !P3 ;  /* 0xff8000002b2b2808 */ /* 0x000fe20005800000 */
[----:B------:R-:W-:Y:S01]  /*6020*/  IMAD.WIDE.U32 R156, R157, -0x2daee0ad, RZ ;  /* 0xd2511f539d9c7825 */ /* 0x000fe200078e00ff */
[----:B------:R-:W-:Y:S02]  /*6030*/  PLOP3.LUT P2, PT, PT, PT, UP0, 0x80, 0x0 ;  /* 0x000000000000781c */ /* 0x000fe40003f4f008 */
[----:B------:R-:W-:Y:S01]  /*6040*/  PLOP3.LUT P5, PT, PT, PT, UP0, 0x80, 0x0 ;  /* 0x000000000000781c */ /* 0x000fe20003faf008 */
[----:B------:R-:W-:Y:S01]  /*6050*/  FFMA.FTZ R39, R197, -UR4, R39 ;  /* 0x80000004c5277c23 */ /* 0x000fe20008010027 */
[----:B------:R-:W-:Y:S01]  /*6060*/  @P0 IADD3 R6, R149, 0x30, RZ ;  /* 0x0000003095060810 */ /* 0x000fe20007ffe0ff */
[----:B---3--:R-:W-:Y:S01]  /*6070*/  FFMA.FTZ R41, R209, -UR4, R41 ;  /* 0x80000004d1297c23 */ /* 0x008fe20008010029 */
[----:B------:R-:W-:Y:S01]  /*6080*/  LOP3.LUT R190, R157, UR20, R190, 0x96, !PT ;  /* 0x000000149dbe7c12 */ /* 0x000fe2000f8e96be */
[----:B------:R-:W-:Y:S01]  /*6090*/  FFMA.FTZ R43, R43, c[0x0][0x23c], -R0 ;  /* 0x00008f002b2b7a23 */ /* 0x000fe20000010800 */
[----:B------:R-:W-:Y:S01]  /*60a0*/  @P1 FSEL R39, R39, -INF , !P3 ;  /* 0xff80000027271808 */ /* 0x000fe20005800000 */
[----:B------:R1:W-:Y:S01]  /*60b0*/  MUFU.EX2 R225, R9 ;  /* 0x0000000900e17308 */ /* 0x0003e20000000800 */
[----:B------:R-:W-:Y:S01]  /*60c0*/  @P6 FSEL R41, R41, -INF , !P3 ;  /* 0xff80000029296808 */ /* 0x000fe20005800000 */
[----:B------:R-:W-:Y:S01]  /*60d0*/  IMAD.WIDE.U32 R154, R155, -0x326172a9, RZ ;  /* 0xcd9e8d579b9a7825 */ /* 0x000fe200078e00ff */
[----:B------:R-:W-:Y:S02]  /*60e0*/  PLOP3.LUT P3, PT, PT, PT, UP0, 0x80, 0x0 ;  /* 0x000000000000781c */ /* 0x000fe40003f6f008 */
[----:B------:R-:W-:Y:S01]  /*60f0*/  LOP3.LUT R157, R5, UR21, R152, 0x96, !PT ;  /* 0x00000015059d7c12 */ /* 0x000fe2000f8e9698 */
[----:B------:R-:W-:Y:S01]  /*6100*/  FFMA.FTZ R41, R41, c[0x0][0x23c], -R140 ;  /* 0x00008f0029297a23 */ /* 0x000fe2000001088c */
[----:B------:R-:W-:Y:S01]  /*6110*/  LOP3.LUT R155, R155, UR21, R152, 0x96, !PT ;  /* 0x000000159b9b7c12 */ /* 0x000fe2000f8e9698 */
[----:B------:R-:W-:Y:S01]  /*6120*/  FFMA.FTZ R39, R39, c[0x0][0x23c], -R141 ;  /* 0x00008f0027277a23 */ /* 0x000fe2000001088d */
[----:B------:R-:W-:Y:S01]  /*6130*/  @P2 ISETP.GE.AND P2, PT, R7, UR5, PT ;  /* 0x0000000507002c0c */ /* 0x000fe2000bf46270 */
[----:B------:R-:W-:Y:S01]  /*6140*/  MUFU.EX2 R219, R12 ;  /* 0x0000000c00db7308 */ /* 0x000fe20000000800 */
[----:B------:R-:W-:Y:S01]  /*6150*/  @P4 ISETP.GE.AND P4, PT, R6, UR5, PT ;  /* 0x0000000506004c0c */ /* 0x000fe2000bf86270 */
[----:B------:R-:W-:Y:S01]  /*6160*/  IMAD.WIDE.U32 R6, R191, -0x326172a9, RZ ;  /* 0xcd9e8d57bf067825 */ /* 0x000fe200078e00ff */
[----:B------:R-:W-:Y:S02]  /*6170*/  @P5 IADD3 R5, R149, 0x29, RZ ;  /* 0x0000002995055810 */ /* 0x000fe40007ffe0ff */
[----:B------:R-:W-:Y:S01]  /*6180*/  PLOP3.LUT P1, PT, PT, PT, UP0, 0x80, 0x0 ;  /* 0x000000000000781c */ /* 0x000fe20003f2f008 */
[----:B------:R-:W-:Y:S01]  /*6190*/  IMAD.WIDE.U32 R152, R153, -0x326172a9, RZ ;  /* 0xcd9e8d5799987825 */ /* 0x000fe200078e00ff */
[----:B------:R-:W-:Y:S02]  /*61a0*/  PLOP3.LUT P6, PT, PT, PT, UP0, 0x80, 0x0 ;  /* 0x000000000000781c */ /* 0x000fe40003fcf008 */
[----:B------:R-:W-:Y:S01]  /*61b0*/  PLOP3.LUT P0, PT, PT, PT, UP0, 0x80, 0x0 ;  /* 0x000000000000781c */ /* 0x000fe20003f0f008 */
[----:B------:R3:W-:Y:S01]  /*61c0*/  MUFU.EX2 R218, R13 ;  /* 0x0000000d00da7308 */ /* 0x0007e20000000800 */
[----:B------:R-:W-:Y:S01]  /*61d0*/  LOP3.LUT R151, R153, UR21, R150, 0x96, !PT ;  /* 0x0000001599977c12 */ /* 0x000fe2000f8e9696 */
[----:B------:R-:W-:Y:S01]  /*61e0*/  FFMA.FTZ R48, R167, -UR4, R48 ;  /* 0x80000004a7307c23 */ /* 0x000fe20008010030 */
[----:B------:R-:W-:Y:S01]  /*61f0*/  LOP3.LUT R153, R143, UR21, R150, 0x96, !PT ;  /* 0x000000158f997c12 */ /* 0x000fe2000f8e9696 */
[----:B------:R-:W-:Y:S01]  /*6200*/  FFMA.FTZ R50, R215, -UR4, R50 ;  /* 0x80000004d7327c23 */ /* 0x000fe20008010032 */
[----:B------:R-:W-:Y:S01]  /*6210*/  @P3 ISETP.GE.AND P3, PT, R5, UR5, PT ;  /* 0x0000000505003c0c */ /* 0x000fe2000bf66270 */
[----:B------:R-:W-:Y:S01]  /*6220*/  FFMA.FTZ R45, R181, -UR4, R45 ;  /* 0x80000004b52d7c23 */ /* 0x000fe2000801002d */
[----:B------:R-:W-:Y:S01]  /*6230*/  LOP3.LUT R143, R7, UR19, R4, 0x96, !PT ;  /* 0x00000013078f7c12 */ /* 0x000fe2000f8e9604 */
[----:B------:R-:W-:Y:S01]  /*6240*/  IMAD.WIDE.U32 R4, R190, -0x326172a9, RZ ;  /* 0xcd9e8d57be047825 */ /* 0x000fe200078e00ff */
[C---:B--2---:R-:W-:Y:S01]  /*6250*/  @P1 IADD3 R8, R149.reuse, 0x31, RZ ;  /* 0x0000003195081810 */ /* 0x044fe20007ffe0ff */
[----:B------:R2:W-:Y:S01]  /*6260*/  MUFU.EX2 R210, R17 ;  /* 0x0000001100d27308 */ /* 0x0005e20000000800 */
[----:B-1----:R-:W-:Y:S01]  /*6270*/  @P6 IADD3 R9, R149, 0x38, RZ ;  /* 0x0000003895096810 */ /* 0x002fe20007ffe0ff */
[----:B------:R-:W-:Y:S01]  /*6280*/  FFMA.FTZ R49, R182, -UR4, R49 ;  /* 0x80000004b6317c23 */ /* 0x000fe20008010031 */
[----:B------:R-:W-:Y:S01]  /*6290*/  LOP3.LUT R14, R5, UR19, R152, 0x96, !PT ;  /* 0x00000013050e7c12 */ /* 0x000fe2000f8e9698 */
[----:B------:R-:W-:Y:S01]  /*62a0*/  FFMA.FTZ R5, R21, c[0x0][0x23c], -R148 ;  /* 0x00008f0015057a23 */ /* 0x000fe20000010894 */
[----:B------:R-:W-:Y:S01]  /*62b0*/  @P0 IADD3 R149, R149, 0x39, RZ ;  /* 0x0000003995950810 */ /* 0x000fe20007ffe0ff */
[----:B------:R-:W-:Y:S01]  /*62c0*/  FFMA.FTZ R46, R205, -UR4, R46 ;  /* 0x80000004cd2e7c23 */ /* 0x000fe2000801002e */
[----:B------:R-:W-:Y:S01]  /*62d0*/  PLOP3.LUT P0, PT, PT, PT, UP0, 0x80, 0x0 ;  /* 0x000000000000781c */ /* 0x000fe20003f0f008 */
[----:B------:R-:W-:Y:S01]  /*62e0*/  FFMA.FTZ R47, R209, -UR4, R47 ;  /* 0x80000004d12f7c23 */ /* 0x000fe2000801002f */
[----:B------:R-:W-:Y:S01]  /*62f0*/  PLOP3.LUT P5, PT, PT, PT, UP0, 0x80, 0x0 ;  /* 0x000000000000781c */ /* 0x000fe20003faf008 */
[----:B------:R1:W-:Y:S01]  /*6300*/  MUFU.EX2 R227, R10 ;  /* 0x0000000a00e37308 */ /* 0x0003e20000000800 */
[----:B------:R-:W-:Y:S02]  /*6310*/  PLOP3.LUT P1, PT, PT, PT, UP0, 0x80, 0x0 ;  /* 0x000000000000781c */ /* 0x000fe40003f2f008 */
[----:B------:R-:W-:Y:S01]  /*6320*/  LOP3.LUT R154, R145, UR19, R154, 0x96, !PT ;  /* 0x00000013919a7c12 */ /* 0x000fe2000f8e969a */
[----:B---3--:R-:W-:Y:S01]  /*6330*/  IMAD.WIDE.U32 R12, R157, -0x2daee0ad, RZ ;  /* 0xd2511f539d0c7825 */ /* 0x008fe200078e00ff */
[----:B------:R-:W-:Y:S03]  /*6340*/  PLOP3.LUT P6, PT, PT, PT, UP0, 0x80, 0x0 ;  /* 0x000000000000781c */ /* 0x000fe60003fcf008 */
[----:B------:R-:W-:Y:S02]  /*6350*/  IMAD.WIDE.U32 R146, R154, -0x2daee0ad, RZ ;  /* 0xd2511f539a927825 */ /* 0x000fe400078e00ff */
[----:B------:R-:W-:Y:S01]  /*6360*/  @P0 FSEL R44, R44, -INF , !P2 ;  /* 0xff8000002c2c0808 */ /* 0x000fe20005000000 */
[----:B------:R3:W-:Y:S01]  /*6370*/  MUFU.EX2 R226, R11 ;  /* 0x0000000b00e27308 */ /* 0x0007e20000000800 */
[----:B------:R-:W-:Y:S02]  /*6380*/  PLOP3.LUT P0, PT, PT, PT, UP0, 0x80, 0x0 ;  /* 0x000000000000781c */ /* 0x000fe40003f0f008 */
[----:B------:R-:W-:Y:S01]  /*6390*/  @P5 ISETP.GE.AND P5, PT, R8, UR5, PT ;  /* 0x0000000508005c0c */ /* 0x000fe2000bfa6270 */
[----:B--2---:R-:W-:Y:S01]  /*63a0*/  IMAD.WIDE.U32 R16, R151, -0x2daee0ad, RZ ;  /* 0xd2511f5397107825 */ /* 0x004fe200078e00ff */
[----:B------:R-:W-:Y:S02]  /*63b0*/  @P1 ISETP.GE.AND P1, PT, R9, UR5, PT ;  /* 0x0000000509001c0c */ /* 0x000fe4000bf26270 */
[----:B------:R-:W-:Y:S01]  /*63c0*/  @P6 ISETP.GE.AND P6, PT, R149, UR5, PT ;  /* 0x0000000595006c0c */ /* 0x000fe2000bfc6270 */
[----:B------:R-:W-:Y:S01]  /*63d0*/  IMAD.WIDE.U32 R150, R162, -0x326172a9, RZ ;  /* 0xcd9e8d57a2967825 */ /* 0x000fe200078e00ff */
[----:B------:R-:W-:Y:S01]  /*63e0*/  LOP3.LUT R156, R17, UR18, R156, 0x96, !PT ;  /* 0x00000012119c7c12 */ /* 0x000fe2000f8e969c */
[----:B------:R-:W-:Y:S02]  /*63f0*/  MUFU.EX2 R214, R18 ;  /* 0x0000001200d67308 */ /* 0x000fe40000000800 */
[----:B------:R-:W-:Y:S01]  /*6400*/  IMAD.WIDE.U32 R8, R153, -0x2daee0ad, RZ ;  /* 0xd2511f5399087825 */ /* 0x000fe200078e00ff */
[----:B-1----:R-:W-:Y:S02]  /*6410*/  LOP3.LUT R10, R13, UR18, R164, 0x96, !PT ;  /* 0x000000120d0a7c12 */ /* 0x002fe4000f8e96a4 */
[----:B------:R-:W-:Y:S01]  /*6420*/  LOP3.LUT R152, R151, UR19, R142, 0x96, !PT ;  /* 0x0000001397987c12 */ /* 0x000fe2000f8e968e */
[----:B------:R-:W-:Y:S01]  /*6430*/  IMAD.WIDE.U32 R142, R143, -0x2daee0ad, RZ ;  /* 0xd2511f538f8e7825 */ /* 0x000fe200078e00ff */
[----:B------:R-:W-:Y:S02]  /*6440*/  @P0 FSEL R46, R46, -INF , !P2 ;  /* 0xff8000002e2e0808 */ /* 0x000fe40005000000 */
[----:B------:R-:W-:Y:S01]  /*6450*/  PLOP3.LUT P0, PT, PT, PT, UP0, 0x80, 0x0 ;  /* 0x000000000000781c */ /* 0x000fe20003f0f008 */
[----:B------:R1:W2:Y:S01]  /*6460*/  MUFU.EX2 R212, R19 ;  /* 0x0000001300d47308 */ /* 0x0002a20000000800 */
[----:B------:R-:W-:Y:S04]  /*6470*/  IMAD.WIDE.U32 R152, R152, -0x2daee0ad, RZ ;  /* 0xd2511f5398987825 */ /* 0x000fe800078e00ff */
[----:B---3--:R-:W-:Y:S01]  /*6480*/  IMAD.WIDE.U32 R10, R10, -0x326172a9, RZ ;  /* 0xcd9e8d570a0a7825 */ /* 0x008fe200078e00ff */
[----:B------:R-:W-:Y:S03]  /*6490*/  LOP3.LUT R145, R153, UR16, R8, 0x96, !PT ;  /* 0x0000001099917c12 */ /* 0x000fe6000f8e9608 */
[----:B------:R-:W-:Y:S01]  /*64a0*/  FFMA.FTZ R46, R46, c[0x0][0x23c], -R0 ;  /* 0x00008f002e2e7a23 */ /* 0x000fe20000010800 */
[----:B------:R-:W-:Y:S01]  /*64b0*/  LOP3.LUT R11, R11, UR17, R6, 0x96, !PT ;  /* 0x000000110b0b7c12 */ /* 0x000fe2000f8e9606 */
[----:B------:R3:W-:Y:S01]  /*64c0*/  MUFU.EX2 R202, R20 ;  /* 0x0000001400ca7308 */ /* 0x0007e20000000800 */
[----:B------:R-:W-:Y:S01]  /*64d0*/  @P0 FSEL R48, R48, -INF , !P2 ;  /* 0xff80000030300808 */ /* 0x000fe20005000000 */
[----:B------:R-:W-:Y:S01]  /*64e0*/  FFMA.FTZ R44, R44, c[0x0][0x23c], -R140 ;  /* 0x00008f002c2c7a23 */ /* 0x000fe2000001088c */
[----:B------:R-:W-:Y:S03]  /*64f0*/  PLOP3.LUT P0, PT, PT, PT, UP0, 0x80, 0x0 ;  /* 0x000000000000781c */ /* 0x000fe60003f0f008 */
[----:B------:R-:W-:Y:S04]  /*6500*/  FFMA.FTZ R48, R48, c[0x0][0x23c], -R148 ;  /* 0x00008f0030307a23 */ /* 0x000fe80000010894 */
[----:B------:R2:W-:Y:S01]  /*6510*/  MUFU.EX2 R201, R5 ;  /* 0x0000000500c97308 */ /* 0x0005e20000000800 */
[----:B-1----:R-:W-:Y:S05]  /*6520*/  IMAD.WIDE.U32 R18, R155, -0x2daee0ad, RZ ;  /* 0xd2511f539b127825 */ /* 0x002fea00078e00ff */
[----:B------:R-:W-:Y:S02]  /*6530*/  @P0 FSEL R50, R50, -INF , !P2 ;  /* 0xff80000032320808 */ /* 0x000fe40005000000 */
[----:B------:R-:W-:Y:S02]  /*6540*/  LOP3.LUT R17, R19, UR18, R158, 0x96, !PT ;  /* 0x0000001213117c12 */ /* 0x000fe4000f8e969e */
[----:B------:R-:W-:Y:S01]  /*6550*/  LOP3.LUT R19, R9, UR18, R160, 0x96, !PT ;  /* 0x0000001209137c12 */ /* 0x000fe2000f8e96a0 */
[----:B------:R-:W-:Y:S01]  /*6560*/  MUFU.EX2 R190, R35 ;  /* 0x0000002300be7308 */ /* 0x000fe20000000800 */
[----:B------:R-:W-:Y:S01]  /*6570*/  LOP3.LUT R9, R143, UR16, R12, 0x96, !PT ;  /* 0x000000108f097c12 */ /* 0x000fe2000f8e960c */
[--C-:B------:R-:W-:Y:S01]  /*6580*/  FFMA.FTZ R50, R50, c[0x0][0x23c], -R141.reuse ;  /* 0x00008f0032327a23 */ /* 0x100fe2000001088d */
[----:B------:R-:W-:Y:S01]  /*6590*/  PLOP3.LUT P0, PT, PT, PT, UP0, 0x80, 0x0 ;  /* 0x000000000000781c */ /* 0x000fe20003f0f008 */
[----:B---3--:R-:W-:Y:S01]  /*65a0*/  IMAD.WIDE.U32 R20, R156, -0x326172a9, RZ ;  /* 0xcd9e8d579c147825 */ /* 0x008fe200078e00ff */
[----:B------:R-:W-:Y:S03]  /*65b0*/  PLOP3.LUT P2, PT, PT, PT, UP0, 0x80, 0x0 ;  /* 0x000000000000781c */ /* 0x000fe60003f4f008 */
[----:B------:R-:W-:Y:S01]  /*65c0*/  IMAD.WIDE.U32 R8, R9, -0x326172a9, RZ ;  /* 0xcd9e8d5709087825 */ /* 0x000fe200078e00ff */
[----:B------:R-:W-:Y:S01]  /*65d0*/  LOP3.LUT R12, R21, UR17, R4, 0x96, !PT ;  /* 0x00000011150c7c12 */ /* 0x000fe2000f8e9604 */
[----:B------:R-:W-:Y:S01]  /*65e0*/  MUFU.EX2 R161, R48 ;  /* 0x0000003000a17308 */ /* 0x000fe20000000800 */
[----:B------:R-:W-:Y:S01]  /*65f0*/  LOP3.LUT R21, R147, UR16, R18, 0x96, !PT ;  /* 0x0000001093157c12 */ /* 0x000fe2000f8e9612 */
[----:B------:R-:W-:Y:S01]  /*6600*/  IMAD.WIDE.U32 R18, R19, -0x326172a9, RZ ;  /* 0xcd9e8d5713127825 */ /* 0x000fe200078e00ff */
[----:B------:R-:W-:Y:S01]  /*6610*/  LOP3.LUT R13, R9, UR15, R10, 0x96, !PT ;  /* 0x0000000f090d7c12 */ /* 0x000fe2000f8e960a */
[----:B--2---:R-:W1:Y:S01]  /*6620*/  LDSM.16.M88.4 R4, [R172+0xd800] ;  /* 0x00d80000ac04783b */ /* 0x004e620000000200 */
[----:B------:R-:W-:Y:S01]  /*6630*/  LOP3.LUT R143, R8, 0xffff, RZ, 0xc0, !PT ;  /* 0x0000ffff088f7812 */ /* 0x000fe200078ec0ff */
[----:B------:R-:W-:Y:S01]  /*6640*/  IMAD.WIDE.U32 R10, R11, -0x2daee0ad, RZ ;  /* 0xd2511f530b0a7825 */ /* 0x000fe200078e00ff */
[----:B------:R-:W-:Y:S02]  /*6650*/  @P0 FSEL R45, R45, -INF , !P3 ;  /* 0xff8000002d2d0808 */ /* 0x000fe40005800000 */
[----:B------:R-:W-:Y:S01]  /*6660*/  PLOP3.LUT P0, PT, PT, PT, UP0, 0x80, 0x0 ;  /* 0x000000000000781c */ /* 0x000fe20003f0f008 */
[----:B------:R2:W-:Y:S01]  /*6670*/  MUFU.EX2 R205, R25 ;  /* 0x0000001900cd7308 */ /* 0x0005e20000000800 */
[----:B------:R-:W-:Y:S01]  /*6680*/  @P2 FSEL R47, R47, -INF , !P3 ;  /* 0xff8000002f2f2808 */ /* 0x000fe20005800000 */
[----:B------:R-:W-:Y:S01]  /*6690*/  FFMA.FTZ R45, R45, c[0x0][0x23c], -R140 ;  /* 0x00008f002d2d7a23 */ /* 0x000fe2000001088c */
[----:B------:R-:W-:Y:S02]  /*66a0*/  PLOP3.LUT P2, PT, PT, PT, UP0, 0x80, 0x0 ;  /* 0x000000000000781c */ /* 0x000fe40003f4f008 */
[----:B------:R-:W-:Y:S01]  /*66b0*/  LOP3.LUT R153, R19, UR17, R150, 0x96, !PT ;  /* 0x0000001113997c12 */ /* 0x000fe2000f8e9696 */
[----:B------:R-:W-:Y:S01]  /*66c0*/  FFMA.FTZ R47, R47, c[0x0][0x23c], -R0 ;  /* 0x00008f002f2f7a23 */ /* 0x000fe20000010800 */
[----:B------:R-:W-:Y:S02]  /*66d0*/  SHF.R.U32.HI R19, RZ, 0x18, R8 ;  /* 0x00000018ff137819 */ /* 0x000fe40000011608 */
[----:B------:R-:W-:Y:S01]  /*66e0*/  LOP3.LUT R147, R10, 0xffff, RZ, 0xc0, !PT ;  /* 0x0000ffff0a937812 */ /* 0x000fe200078ec0ff */
[----:B------:R3:W1:Y:S01]  /*66f0*/  MUFU.EX2 R223, R15 ;  /* 0x0000000f00df7308 */ /* 0x0006620000000800 */
[----:B------:R-:W-:Y:S02]  /*6700*/  SHF.R.U32.HI R150, RZ, 0x10, R10 ;  /* 0x00000010ff967819 */ /* 0x000fe4000001160a */
[----:B------:R-:W-:Y:S02]  /*6710*/  @P0 FSEL R49, R49, -INF , !P3 ;  /* 0xff80000031310808 */ /* 0x000fe40005800000 */
[----:B------:R-:W-:Y:S02]  /*6720*/  PLOP3.LUT P0, PT, PT, PT, UP0, 0x80, 0x0 ;  /* 0x000000000000781c */ /* 0x000fe40003f0f008 */
[----:B------:R-:W-:Y:S01]  /*6730*/  @P2 FSEL R51, R51, -INF , !P3 ;  /* 0xff80000033332808 */ /* 0x000fe20005800000 */
[----:B------:R-:W-:Y:S01]  /*6740*/  FFMA.FTZ R49, R49, c[0x0][0x23c], -R148 ;  /* 0x00008f0031317a23 */ /* 0x000fe20000010894 */
[----:B------:R-:W-:Y:S01]  /*6750*/  PLOP3.LUT P2, PT, PT, PT, UP0, 0x80, 0x0 ;  /* 0x000000000000781c */ /* 0x000fe20003f4f008 */
[----:B------:R-:W-:Y:S01]  /*6760*/  MUFU.EX2 R209, R27 ;  /* 0x0000001b00d17308 */ /* 0x000fe20000000800 */
[----:B------:R-:W-:Y:S01]  /*6770*/  PLOP3.LUT P3, PT, PT, PT, UP0, 0x80, 0x0 ;  /* 0x000000000000781c */ /* 0x000fe20003f6f008 */
[--C-:B------:R-:W-:Y:S01]  /*6780*/  FFMA.FTZ R51, R51, c[0x0][0x23c], -R141.reuse ;  /* 0x00008f0033337a23 */ /* 0x100fe2000001088d */
[----:B--2---:R-:W-:Y:S07]  /*6790*/  SHF.R.U32.HI R25, RZ, 0x18, R10 ;  /* 0x00000018ff197819 */ /* 0x004fee000001160a */
[----:B------:R2:W2:Y:S01]  /*67a0*/  MUFU.EX2 R200, R23 ;  /* 0x0000001700c87308 */ /* 0x0004a20000000800 */
[-C--:B-1----:R-:W-:Y:S01]  /*67b0*/  HMMA.16816.F32.BF16 R52, R136, R4.reuse, R52 ;  /* 0x000000048834723c */ /* 0x082fe20000041834 */
[----:B---3--:R-:W-:Y:S05]  /*67c0*/  IMAD.WIDE.U32 R14, R14, -0x2daee0ad, RZ ;  /* 0xd2511f530e0e7825 */ /* 0x008fea00078e00ff */
[----:B------:R-:W-:Y:S03]  /*67d0*/  LOP3.LUT R15, R15, UR16, R16, 0x96, !PT ;  /* 0x000000100f0f7c12 */ /* 0x000fe6000f8e9610 */
[----:B------:R1:W3:Y:S01]  /*67e0*/  MUFU.EX2 R203, R22 ;  /* 0x0000001600cb7308 */ /* 0x0002e20000000800 */
[C---:B------:R-:W-:Y:S02]  /*67f0*/  HMMA.16816.F32.BF16 R56, R132.reuse, R4, R56 ;  /* 0x000000048438723c */ /* 0x040fe40000041838 */
[----:B------:R-:W-:Y:S05]  /*6800*/  IMAD.WIDE.U32 R16, R17, -0x326172a9, RZ ;  /* 0xcd9e8d5711107825 */ /* 0x000fea00078e00ff */
[----:B------:R-:W-:Y:S01]  /*6810*/  LOP3.LUT R151, R17, UR17, R144, 0x96, !PT ;  /* 0x0000001111977c12 */ /* 0x000fe2000f8e9690 */
[----:B------:R-:W-:Y:S01]  /*6820*/  IMAD.WIDE.U32 R4, R15, -0x326172a9, RZ ;  /* 0xcd9e8d570f047825 */ /* 0x000fe200078e00ff */
[----:B------:R-:W-:Y:S01]  /*6830*/  LOP3.LUT R17, R8, 0xff, RZ, 0xc0, !PT ;  /* 0x000000ff08117812 */ /* 0x000fe200078ec0ff */
[-C--:B------:R-:W-:Y:S01]  /*6840*/  HMMA.16816.F32.BF16 R60, R132, R6.reuse, R60 ;  /* 0x00000006843c723c */ /* 0x080fe2000004183c */
[----:B------:R1:W-:Y:S01]  /*6850*/  MUFU.EX2 R215, R26 ;  /* 0x0000001a00d77308 */ /* 0x0003e20000000800 */
[----:B------:R-:W-:Y:S01]  /*6860*/  SHF.R.U32.HI R144, RZ, 0x10, R8 ;  /* 0x00000010ff907819 */ /* 0x000fe20000011608 */
[----:B------:R-:W-:Y:S01]  /*6870*/  IMAD.WIDE.U32 R8, R12, -0x2daee0ad, RZ ;  /* 0xd2511f530c087825 */ /* 0x000fe200078e00ff */
[----:B------:R-:W-:Y:S02]  /*6880*/  LOP3.LUT R12, R11, UR14, R142, 0x96, !PT ;  /* 0x0000000e0b0c7c12 */ /* 0x000fe4000f8e968e */
[----:B------:R-:W-:Y:S01]  /*6890*/  SHF.R.U32.HI R15, RZ, 0x10, R4 ;  /* 0x00000010ff0f7819 */ /* 0x000fe20000011604 */
[----:B------:R-:W-:Y:S01]  /*68a0*/  FFMA.FTZ R52, R183, -UR4, R52 ;  /* 0x80000004b7347c23 */ /* 0x000fe20008010034 */
[----:B------:R-:W-:Y:S01]  /*68b0*/  SHF.R.U32.HI R24, RZ, 0x18, R8 ;  /* 0x00000018ff187819 */ /* 0x000fe20000011608 */
[----:B------:R-:W-:Y:S02]  /*68c0*/  HMMA.16816.F32.BF16 R64, R136, R6, R64 ;  /* 0x000000068840723c */ /* 0x000fe40000041840 */
[----:B------:R-:W-:Y:S01]  /*68d0*/  MUFU.EX2 R159, R49 ;  /* 0x00000031009f7308 */ /* 0x000fe20000000800 */
[----:B------:R-:W-:Y:S01]  /*68e0*/  LOP3.LUT R14, R9, UR14, R14, 0x96, !PT ;  /* 0x0000000e090e7c12 */ /* 0x000fe2000f8e960e */
[----:B------:R-:W-:Y:S01]  /*68f0*/  FFMA.FTZ R54, R167, -UR4, R54 ;  /* 0x80000004a7367c23 */ /* 0x000fe20008010036 */
[----:B------:R-:W-:Y:S01]  /*6900*/  @P0 FSEL R52, R52, -INF , !P4 ;  /* 0xff80000034340808 */ /* 0x000fe20006000000 */
[----:B------:R-:W-:Y:S01]  /*6910*/  FFMA.FTZ R58, R166, -UR4, R58 ;  /* 0x80000004a63a7c23 */ /* 0x000fe2000801003a */
[----:B------:R-:W-:Y:S01]  /*6920*/  PLOP3.LUT P0, PT, PT, PT, UP0, 0x80, 0x0 ;  /* 0x000000000000781c */ /* 0x000fe20003f0f008 */
[----:B------:R-:W-:Y:S01]  /*6930*/  FFMA.FTZ R56, R184, -UR4, R56 ;  /* 0x80000004b8387c23 */ /* 0x000fe20008010038 */
[----:B------:R-:W-:Y:S03]  /*6940*/  @P2 FSEL R54, R54, -INF , !P4 ;  /* 0xff80000036362808 */ /* 0x000fe60006000000 */
[----:B------:R-:W-:Y:S01]  /*6950*/  FFMA.FTZ R52, R52, c[0x0][0x23c], -R148 ;  /* 0x00008f0034347a23 */ /* 0x000fe20000010894 */
[----:B------:R-:W-:Y:S01]  /*6960*/  PLOP3.LUT P2, PT, PT, PT, UP0, 0x80, 0x0 ;  /* 0x000000000000781c */ /* 0x000fe20003f4f008 */
[----:B------:R-:W-:Y:S01]  /*6970*/  MUFU.EX2 R166, R50 ;  /* 0x0000003200a67308 */ /* 0x000fe20000000800 */
[----:B------:R-:W-:Y:S01]  /*6980*/  @P3 FSEL R56, R56, -INF , !P4 ;  /* 0xff80000038383808 */ /* 0x000fe20006000000 */
[----:B------:R-:W-:Y:S01]  /*6990*/  FFMA.FTZ R54, R54, c[0x0][0x23c], -R141 ;  /* 0x00008f0036367a23 */ /* 0x000fe2000001088d */
[----:B------:R-:W-:Y:S01]  /*69a0*/  PLOP3.LUT P3, PT, PT, PT, UP0, 0x80, 0x0 ;  /* 0x000000000000781c */ /* 0x000fe20003f6f008 */
[----:B------:R-:W-:Y:S01]  /*69b0*/  FFMA.FTZ R63, R186, -UR4, R63 ;  /* 0x80000004ba3f7c23 */ /* 0x000fe2000801003f */
[----:B--2---:R-:W-:Y:S01]  /*69c0*/  LOP3.LUT R23, R8, 0xff, RZ, 0xc0, !PT ;  /* 0x000000ff08177812 */ /* 0x004fe200078ec0ff */
[----:B------:R-:W-:Y:S01]  /*69d0*/  FFMA.FTZ R61, R228, -UR4, R61 ;  /* 0x80000004e43d7c23 */ /* 0x000fe2000801003d */
[----:B------:R-:W-:Y:S01]  /*69e0*/  LOP3.LUT R142, R8, 0xffff, RZ, 0xc0, !PT ;  /* 0x0000ffff088e7812 */ /* 0x000fe200078ec0ff */
[----:B------:R-:W-:Y:S01]  /*69f0*/  FFMA.FTZ R56, R56, c[0x0][0x23c], -R140 ;  /* 0x00008f0038387a23 */ /* 0x000fe2000001088c */
[----:B------:R-:W-:Y:S01]  /*6a00*/  @P0 FSEL R58, R58, -INF , !P4 ;  /* 0xff8000003a3a0808 */ /* 0x000fe20006000000 */
[----:B------:R-:W-:Y:S01]  /*6a10*/  MUFU.EX2 R164, R51 ;  /* 0x0000003300a47308 */ /* 0x000fe20000000800 */
[----:B------:R-:W-:Y:S01]  /*6a20*/  PLOP3.LUT P4, PT, PT, PT, UP0, 0x80, 0x0 ;  /* 0x000000000000781c */ /* 0x000fe20003f8f008 */
[----:B------:R-:W-:Y:S01]  /*6a30*/  FFMA.FTZ R53, R165, -UR4, R53 ;  /* 0x80000004a5357c23 */ /* 0x000fe20008010035 */
[----:B------:R-:W-:Y:S01]  /*6a40*/  PLOP3.LUT P0, PT, PT, PT, UP0, 0x80, 0x0 ;  /* 0x000000000000781c */ /* 0x000fe20003f0f008 */
[----:B------:R-:W-:Y:S01]  /*6a50*/  FFMA.FTZ R59, R181, -UR4, R59 ;  /* 0x80000004b53b7c23 */ /* 0x000fe2000801003b */
[----:B------:R-:W-:Y:S01]  /*6a60*/  SHF.R.U32.HI R149, RZ, 0x10, R8 ;  /* 0x00000010ff957819 */ /* 0x000fe20000011608 */
[----:B------:R-:W-:Y:S01]  /*6a70*/  FFMA.FTZ R55, R182, -UR4, R55 ;  /* 0x80000004b6377c23 */ /* 0x000fe20008010037 */
[----:B------:R-:W-:Y:S01]  /*6a80*/  @P2 FSEL R53, R53, -INF , !P5 ;  /* 0xff80000035352808 */ /* 0x000fe20006800000 */
[----:B------:R-:W-:Y:S01]  /*6a90*/  FFMA.FTZ R57, R186, -UR4, R57 ;  /* 0x80000004ba397c23 */ /* 0x000fe20008010039 */
[----:B------:R-:W-:Y:S01]  /*6aa0*/  PLOP3.LUT P2, PT, PT, PT, UP0, 0x80, 0x0 ;  /* 0x000000000000781c */ /* 0x000fe20003f4f008 */
[----:B------:R-:W-:Y:S01]  /*6ab0*/  FFMA.FTZ R65, R188, -UR4, R65 ;  /* 0x80000004bc417c23 */ /* 0x000fe20008010041 */
[----:B------:R-:W-:Y:S01]  /*6ac0*/  @P3 FSEL R55, R55, -INF , !P5 ;  /* 0xff80000037373808 */ /* 0x000fe20006800000 */
[----:B------:R-:W-:Y:S01]  /*6ad0*/  FFMA.FTZ R67, R165, -UR4, R67 ;  /* 0x80000004a5437c23 */ /* 0x000fe20008010043 */
[----:B-1----:R-:W-:Y:S01]  /*6ae0*/  LOP3.LUT R22, R10, 0xff, RZ, 0xc0, !PT ;  /* 0x000000ff0a167812 */ /* 0x002fe200078ec0ff */
[----:B------:R-:W-:Y:S01]  /*6af0*/  MUFU.EX2 R156, R52 ;  /* 0x00000034009c7308 */ /* 0x000fe20000000800 */
[----:B------:R-:W-:Y:S01]  /*6b00*/  @P4 FSEL R57, R57, -INF , !P5 ;  /* 0xff80000039394808 */ /* 0x000fe20006800000 */
[----:B------:R-:W-:Y:S01]  /*6b10*/  FFMA.FTZ R53, R53, c[0x0][0x23c], -R148 ;  /* 0x00008f0035357a23 */ /* 0x000fe20000010894 */
[----:B------:R-:W-:Y:S01]  /*6b20*/  PLOP3.LUT P4, PT, PT, PT, UP0, 0x80, 0x0 ;  /* 0x000000000000781c */ /* 0x000fe20003f8f008 */
[----:B------:R-:W-:Y:S01]  /*6b30*/  FFMA.FTZ R58, R58, c[0x0][0x23c], -R0 ;  /* 0x00008f003a3a7a23 */ /* 0x000fe20000010800 */
[----:B------:R-:W-:Y:S01]  /*6b40*/  @P0 FSEL R59, R59, -INF , !P5 ;  /* 0xff8000003b3b0808 */ /* 0x000fe20006800000 */
[----:B------:R-:W-:Y:S01]  /*6b50*/  FFMA.FTZ R57, R57, c[0x0][0x23c], -R140 ;  /* 0x00008f0039397a23 */ /* 0x000fe2000001088c */
[----:B------:R-:W-:Y:S01]  /*6b60*/  PLOP3.LUT P5, PT, PT, PT, UP0, 0x80, 0x0 ;  /* 0x000000000000781c */ /* 0x000fe20003faf008 */
[--C-:B------:R-:W-:Y:S01]  /*6b70*/  FFMA.FTZ R55, R55, c[0x0][0x23c], -R141.reuse ;  /* 0x00008f0037377a23 */ /* 0x100fe2000001088d */
[----:B------:R-:W-:Y:S01]  /*6b80*/  PLOP3.LUT P0, PT, PT, PT, UP0, 0x80, 0x0 ;  /* 0x000000000000781c */ /* 0x000fe20003f0f008 */
[----:B------:R1:W2:Y:S01]  /*6b90*/  MUFU.EX2 R199, R28 ;  /* 0x0000001c00c77308 */ /* 0x0002a20000000800 */
[----:B------:R-:W-:Y:S01]  /*6ba0*/  SHF.R.U32.HI R10, RZ, 0x18, R4 ;  /* 0x00000018ff0a7819 */ /* 0x000fe20000011604 */
[----:B------:R-:W-:Y:S01]  /*6bb0*/  FFMA.FTZ R60, R229, -UR4, R60 ;  /* 0x80000004e53c7c23 */ /* 0x000fe2000801003c */
[----:B------:R-:W-:Y:S01]  /*6bc0*/  ISETP.LE.U32.AND P3, PT, R17, UR6, PT ;  /* 0x0000000611007c0c */ /* 0x000fe2000bf63070 */
[----:B------:R-:W-:Y:S02]  /*6bd0*/  FFMA.FTZ R62, R184, -UR4, R62 ;  /* 0x80000004b83e7c23 */ /* 0x000fe4000801003e */
[----:B------:R-:W-:Y:S01]  /*6be0*/  FFMA.FTZ R64, R187, -UR4, R64 ;  /* 0x80000004bb407c23 */ /* 0x000fe20008010040 */
[----:B------:R-:W-:Y:S01]  /*6bf0*/  @P2 FSEL R60, R60, -INF , !P1 ;  /* 0xff8000003c3c2808 */ /* 0x000fe20004800000 */
[----:B------:R-:W-:Y:S01]  /*6c00*/  FFMA.FTZ R66, R183, -UR4, R66 ;  /* 0x80000004b7427c23 */ /* 0x000fe20008010042 */
[----:B------:R-:W-:Y:S01]  /*6c10*/  @P4 FSEL R62, R62, -INF , !P1 ;  /* 0xff8000003e3e4808 */ /* 0x000fe20004800000 */
        /* <DEDUP_REMOVED lines=8> */
[----:B------:R-:W-:Y:S01]  /*6ca0*/  IMAD.WIDE.U32 R8, R21, -0x326172a9, RZ ;  /* 0xcd9e8d5715087825 */ /* 0x000fe200078e00ff */
[----:B------:R-:W-:Y:S01]  /*6cb0*/  PLOP3.LUT P0, PT, PT, PT, UP0, 0x80, 0x0 ;  /* 0x000000000000781c */ /* 0x000fe20003f0f008 */
[----:B------:R-:W-:Y:S01]  /*6cc0*/  MUFU.EX2 R155, R60 ;  /* 0x0000003c009b7308 */ /* 0x000fe20000000800 */
[----:B------:R-:W-:Y:S01]  /*6cd0*/  ISETP.LE.U32.AND P2, PT, R19, UR6, PT ;  /* 0x0000000613007c0c */ /* 0x000fe2000bf43070 */
[----:B------:R-:W-:Y:S01]  /*6ce0*/  FFMA.FTZ R66, R66, c[0x0][0x23c], -R141 ;  /* 0x00008f0042427a23 */ /* 0x000fe2000001088d */
[----:B------:R-:W-:Y:S01]  /*6cf0*/  LOP3.LUT R27, R8, 0xffff, RZ, 0xc0, !PT ;  /* 0x0000ffff081b7812 */ /* 0x000fe200078ec0ff */
[----:B------:R-:W-:Y:S01]  /*6d00*/  @!P3 FADD.FTZ R211, -R211, -RZ ;  /* 0x800000ffd3d3b221 */ /* 0x000fe20000010100 */
[----:B------:R-:W-:Y:S01]  /*6d10*/  LOP3.LUT R11, R9, UR15, R16, 0x96, !PT ;  /* 0x0000000f090b7c12 */ /* 0x000fe2000f8e9610 */
[----:B------:R-:W-:Y:S01]  /*6d20*/  FFMA.FTZ R59, R59, c[0x0][0x23c], -R0 ;  /* 0x00008f003b3b7a23 */ /* 0x000fe20000010800 */
[--C-:B------:R-:W-:Y:S02]  /*6d30*/  SHF.R.U32.HI R26, RZ, 0x18, R8.reuse ;  /* 0x00000018ff1a7819 */ /* 0x100fe40000011608 */
[C---:B------:R-:W-:Y:S01]  /*6d40*/  LOP3.LUT R9, R4.reuse, 0xffff, RZ, 0xc0, !PT ;  /* 0x0000ffff04097812 */ /* 0x040fe200078ec0ff */
[----:B------:R-:W-:Y:S01]  /*6d50*/  MUFU.EX2 R162, R62 ;  /* 0x0000003e00a27308 */ /* 0x000fe20000000800 */
[----:B-1----:R-:W-:Y:S02]  /*6d60*/  SHF.R.U32.HI R28, RZ, 0x10, R8 ;  /* 0x00000010ff1c7819 */ /* 0x002fe40000011608 */
[----:B------:R-:W-:Y:S01]  /*6d70*/  LOP3.LUT R16, R4, 0xff, RZ, 0xc0, !PT ;  /* 0x000000ff04107812 */ /* 0x000fe200078ec0ff */
[----:B------:R-:W-:Y:S01]  /*6d80*/  @!P2 FADD.FTZ R212, -R212, -RZ ;  /* 0x800000ffd4d4a221 */ /* 0x000fe20000010100 */
[----:B------:R-:W-:Y:S02]  /*6d90*/  LOP3.LUT R4, R13, 0xff, RZ, 0xc0, !PT ;  /* 0x000000ff0d047812 */ /* 0x000fe400078ec0ff */
[----:B------:R-:W-:Y:S02]  /*6da0*/  LOP3.LUT R21, R8, 0xff, RZ, 0xc0, !PT ;  /* 0x000000ff08157812 */ /* 0x000fe400078ec0ff */
[----:B------:R-:W-:Y:S01]  /*6db0*/  ISETP.LE.U32.AND P5, PT, R4, UR6, PT ;  /* 0x0000000604007c0c */ /* 0x000fe2000bfa3070 */
[----:B------:R-:W-:Y:S01]  /*6dc0*/  MUFU.EX2 R160, R54 ;  /* 0x0000003600a07308 */ /* 0x000fe20000000800 */
[----:B------:R-:W-:Y:S02]  /*6dd0*/  LOP3.LUT R8, R5, UR15, R20, 0x96, !PT ;  /* 0x0000000f05087c12 */ /* 0x000fe4000f8e9614 */
[----:B------:R-:W-:Y:S02]  /*6de0*/  SHF.R.U32.HI R4, RZ, 0x18, R13 ;  /* 0x00000018ff047819 */ /* 0x000fe4000001160d */
[----:B------:R-:W-:Y:S02]  /*6df0*/  LOP3.LUT R5, R13, 0xffff, RZ, 0xc0, !PT ;  /* 0x0000ffff0d057812 */ /* 0x000fe400078ec0ff */
[----:B------:R-:W-:Y:S02]  /*6e00*/  @P1 FSEL R63, R63, -INF , !P6 ;  /* 0xff8000003f3f1808 */ /* 0x000fe40007000000 */
[----:B------:R-:W-:Y:S01]  /*6e10*/  PLOP3.LUT P1, PT, PT, PT, UP0, 0x80, 0x0 ;  /* 0x000000000000781c */ /* 0x000fe20003f2f008 */
[----:B------:R-:W-:Y:S01]  /*6e20*/  MUFU.EX2 R165, R56 ;  /* 0x0000003800a57308 */ /* 0x000fe20000000800 */
[----:B------:R-:W-:Y:S01]  /*6e30*/  @P4 FSEL R61, R61, -INF , !P6 ;  /* 0xff8000003d3d4808 */ /* 0x000fe20007000000 */
[----:B------:R-:W-:Y:S01]  /*6e40*/  FFMA.FTZ R0, R63, c[0x0][0x23c], -R0 ;  /* 0x00008f003f007a23 */ /* 0x000fe20000010800 */
[----:B------:R-:W-:Y:S01]  /*6e50*/  ISETP.LE.U32.AND P4, PT, R4, UR6, PT ;  /* 0x0000000604007c0c */ /* 0x000fe2000bf83070 */
[----:B------:R-:W-:Y:S01]  /*6e60*/  @!P5 FADD.FTZ R213, -R213, -RZ ;  /* 0x800000ffd5d5d221 */ /* 0x000fe20000010100 */
[----:B------:R-:W-:Y:S01]  /*6e70*/  SHF.R.U32.HI R4, RZ, 0x8, R5 ;  /* 0x00000008ff047819 */ /* 0x000fe20000011605 */
[----:B------:R-:W-:Y:S01]  /*6e80*/  FFMA.FTZ R140, R61, c[0x0][0x23c], -R140 ;  /* 0x00008f003d8c7a23 */ /* 0x000fe2000001088c */
[----:B------:R-:W-:Y:S02]  /*6e90*/  SHF.R.U32.HI R5, RZ, 0x10, R13 ;  /* 0x00000010ff057819 */ /* 0x000fe4000001160d */
[----:B------:R-:W-:Y:S01]  /*6ea0*/  LOP3.LUT R4, R4, 0xffff, RZ, 0xc0, !PT ;  /* 0x0000ffff04047812 */ /* 0x000fe200078ec0ff */
[----:B------:R-:W-:Y:S01]  /*6eb0*/  MUFU.EX2 R181, R58 ;  /* 0x0000003a00b57308 */ /* 0x000fe20000000800 */
[----:B------:R-:W-:Y:S02]  /*6ec0*/  LOP3.LUT R5, R5, 0xff, RZ, 0xc0, !PT ;  /* 0x000000ff05057812 */ /* 0x000fe400078ec0ff */
[----:B------:R-:W-:Y:S02]  /*6ed0*/  @P0 FSEL R65, R65, -INF , !P6 ;  /* 0xff80000041410808 */ /* 0x000fe40007000000 */
[----:B------:R-:W-:Y:S01]  /*6ee0*/  ISETP.LE.U32.AND P0, PT, R4, UR6, PT ;  /* 0x0000000604007c0c */ /* 0x000fe2000bf03070 */
[----:B------:R-:W-:Y:S01]  /*6ef0*/  @!P4 FADD.FTZ R220, -R220, -RZ ;  /* 0x800000ffdcdcc221 */ /* 0x000fe20000010100 */
[C---:B------:R-:W-:Y:S01]  /*6f00*/  LOP3.LUT R4, R8.reuse, 0xffff, RZ, 0xc0, !PT ;  /* 0x0000ffff08047812 */ /* 0x040fe200078ec0ff */
[----:B------:R-:W-:Y:S01]  /*6f10*/  FFMA.FTZ R148, R65, c[0x0][0x23c], -R148 ;  /* 0x00008f0041947a23 */ /* 0x000fe20000010894 */
[----:B------:R-:W-:Y:S01]  /*6f20*/  @P1 FSEL R67, R67, -INF , !P6 ;  /* 0xff80000043431808 */ /* 0x000fe20007000000 */
[----:B------:R-:W-:Y:S01]  /*6f30*/  MUFU.EX2 R163, R57 ;  /* 0x0000003900a37308 */ /* 0x000fe20000000800 */
[----:B------:R-:W-:Y:S02]  /*6f40*/  ISETP.LE.U32.AND P6, PT, R5, UR6, PT ;  /* 0x0000000605007c0c */ /* 0x000fe4000bfc3070 */
[----:B------:R-:W-:Y:S01]  /*6f50*/  SHF.R.U32.HI R4, RZ, 0x8, R4 ;  /* 0x00000008ff047819 */ /* 0x000fe20000011604 */
[----:B------:R-:W-:Y:S01]  /*6f60*/  FFMA.FTZ R141, R67, c[0x0][0x23c], -R141 ;  /* 0x00008f00438d7a23 */ /* 0x000fe2000001088d */
[----:B------:R-:W-:Y:S02]  /*6f70*/  LOP3.LUT R7, R8, 0xff, RZ, 0xc0, !PT ;  /* 0x000000ff08077812 */ /* 0x000fe400078ec0ff */
[----:B------:R-:W-:Y:S01]  /*6f80*/  LOP3.LUT R4, R4, 0xffff, RZ, 0xc0, !PT ;  /* 0x0000ffff04047812 */ /* 0x000fe200078ec0ff */
[----:B------:R-:W-:Y:S01]  /*6f90*/  @!P0 FADD.FTZ R216, -R216, -RZ ;  /* 0x800000ffd8d88221 */ /* 0x000fe20000010100 */
[--C-:B------:R-:W-:Y:S01]  /*6fa0*/  SHF.R.U32.HI R6, RZ, 0x10, R8.reuse ;  /* 0x00000010ff067819 */ /* 0x100fe20000011608 */
[----:B------:R-:W-:Y:S01]  /*6fb0*/  MUFU.EX2 R157, R0 ;  /* 0x00000000009d7308 */ /* 0x000fe20000000800 */
[----:B------:R-:W-:Y:S02]  /*6fc0*/  SHF.R.U32.HI R8, RZ, 0x18, R8 ;  /* 0x00000018ff087819 */ /* 0x000fe40000011608 */
[----:B------:R-:W-:Y:S01]  /*6fd0*/  ISETP.LE.U32.AND P0, PT, R4, UR6, PT ;  /* 0x0000000604007c0c */ /* 0x000fe2000bf03070 */
[----:B------:R-:W-:Y:S01]  /*6fe0*/  @!P6 FADD.FTZ R221, -R221, -RZ ;  /* 0x800000ffdddde221 */ /* 0x000fe20000010100 */
[----:B------:R-:W-:Y:S02]  /*6ff0*/  ISETP.LE.U32.AND P6, PT, R8, UR6, PT ;  /* 0x0000000608007c0c */ /* 0x000fe4000bfc3070 */
[----:B------:R-:W-:Y:S02]  /*7000*/  ISETP.LE.U32.AND P1, PT, R7, UR6, PT ;  /* 0x0000000607007c0c */ /* 0x000fe4000bf23070 */
[----:B------:R-:W-:Y:S01]  /*7010*/  LOP3.LUT R5, R6, 0xff, RZ, 0xc0, !PT ;  /* 0x000000ff06057812 */ /* 0x000fe200078ec0ff */
[----:B------:R-:W-:Y:S01]  /*7020*/  MUFU.EX2 R158, R55 ;  /* 0x00000037009e7308 */ /* 0x000fe20000000800 */
[----:B------:R-:W-:Y:S02]  /*7030*/  SHF.R.U32.HI R4, RZ, 0x8, R9 ;  /* 0x00000008ff047819 */ /* 0x000fe40000011609 */
[----:B------:R-:W-:Y:S02]  /*7040*/  ISETP.LE.U32.AND P5, PT, R5, UR6, PT ;  /* 0x0000000605007c0c */ /* 0x000fe4000bfa3070 */
[----:B------:R-:W-:Y:S01]  /*7050*/  LOP3.LUT R5, R15, 0xff, RZ, 0xc0, !PT ;  /* 0x000000ff0f057812 */ /* 0x000fe200078ec0ff */
[----:B------:R-:W-:Y:S01]  /*7060*/  @!P0 FADD.FTZ R225, -R225, -RZ ;  /* 0x800000ffe1e18221 */ /* 0x000fe20000010100 */
[----:B------:R-:W-:Y:S01]  /*7070*/  LOP3.LUT R4, R4, 0xffff, RZ, 0xc0, !PT ;  /* 0x0000ffff04047812 */ /* 0x000fe200078ec0ff */
[----:B------:R-:W-:Y:S01]  /*7080*/  @!P6 FADD.FTZ R226, -R226, -RZ ;  /* 0x800000ffe2e2e221 */ /* 0x000fe20000010100 */
[----:B------:R-:W-:Y:S01]  /*7090*/  ISETP.LE.U32.AND P0, PT, R5, UR6, PT ;  /* 0x0000000605007c0c */ /* 0x000fe2000bf03070 */
[----:B------:R-:W-:Y:S01]  /*70a0*/  @!P1 FADD.FTZ R222, -R222, -RZ ;  /* 0x800000ffdede9221 */ /* 0x000fe20000010100 */
[----:B------:R-:W-:Y:S01]  /*70b0*/  ISETP.LE.U32.AND P6, PT, R10, UR6, PT ;  /* 0x000000060a007c0c */ /* 0x000fe2000bfc3070 */
[----:B------:R-:W-:Y:S01]  /*70c0*/  MUFU.EX2 R167, R59 ;  /* 0x0000003b00a77308 */ /* 0x000fe20000000800 */
[----:B------:R-:W-:Y:S02]  /*70d0*/  ISETP.LE.U32.AND P1, PT, R4, UR6, PT ;  /* 0x0000000604007c0c */ /* 0x000fe4000bf23070 */
[----:B------:R-:W-:Y:S01]  /*70e0*/  SHF.R.U32.HI R4, RZ, 0x8, R143 ;  /* 0x00000008ff047819 */ /* 0x000fe2000001168f */
[----:B------:R-:W-:Y:S01]  /*70f0*/  @!P5 FADD.FTZ R227, -R227, -RZ ;  /* 0x800000ffe3e3d221 */ /* 0x000fe20000010100 */
[----:B------:R-:W-:Y:S02]  /*7100*/  LOP3.LUT R6, R144, 0xff, RZ, 0xc0, !PT ;  /* 0x000000ff90067812 */ /* 0x000fe400078ec0ff */
[----:B------:R-:W-:Y:S02]  /*7110*/  LOP3.LUT R4, R4, 0xffff, RZ, 0xc0, !PT ;  /* 0x0000ffff04047812 */ /* 0x000fe400078ec0ff */
[----:B------:R-:W-:Y:S01]  /*7120*/  LOP3.LUT R7, R12, 0xff, RZ, 0xc0, !PT ;  /* 0x000000ff0c077812 */ /* 0x000fe200078ec0ff */
[----:B------:R-:W-:Y:S01]  /*7130*/  @!P0 FADD.FTZ R224, -R224, -RZ ;  /* 0x800000ffe0e08221 */ /* 0x000fe20000010100 */
[----:B------:R-:W-:Y:S01]  /*7140*/  ISETP.LE.U32.AND P0, PT, R4, UR6, PT ;  /* 0x0000000604007c0c */ /* 0x000fe2000bf03070 */
[----:B------:R-:W-:Y:S01]  /*7150*/  @!P6 FADD.FTZ R223, -R223, -RZ ;  /* 0x800000ffdfdfe221 */ /* 0x000fe20000010100 */
[----:B------:R-:W-:Y:S01]  /*7160*/  ISETP.LE.U32.AND P3, PT, R7, UR6, PT ;  /* 0x0000000607007c0c */ /* 0x000fe2000bf63070 */
[----:B------:R-:W-:Y:S01]  /*7170*/  IMAD.WIDE.U32 R4, R145, -0x326172a9, RZ ;  /* 0xcd9e8d5791047825 */ /* 0x000fe200078e00ff */
[----:B------:R-:W-:Y:S01]  /*7180*/  ISETP.LE.U32.AND P6, PT, R6, UR6, PT ;  /* 0x0000000606007c0c */ /* 0x000fe2000bfc3070 */
[----:B------:R-:W1:Y:S01]  /*7190*/  MUFU.EX2 R198, R29 ;  /* 0x0000001d00c67308 */ /* 0x000e620000000800 */
[----:B------:R-:W-:Y:S01]  /*71a0*/  LOP3.LUT R6, R12, 0xffff, RZ, 0xc0, !PT ;  /* 0x0000ffff0c067812 */ /* 0x000fe200078ec0ff */
[----:B------:R-:W-:Y:S01]  /*71b0*/  @!P1 FADD.FTZ R218, -R218, -RZ ;  /* 0x800000ffdada9221 */ /* 0x000fe20000010100 */
[----:B------:R-:W-:Y:S02]  /*71c0*/  LOP3.LUT R15, R4, 0xffff, RZ, 0xc0, !PT ;  /* 0x0000ffff040f7812 */ /* 0x000fe400078ec0ff */
        /* <DEDUP_REMOVED lines=9> */
[--C-:B------:R-:W-:Y:S02]  /*7260*/  SHF.R.U32.HI R7, RZ, 0x10, R12.reuse ;  /* 0x00000010ff077819 */ /* 0x100fe4000001160c */
[----:B------:R-:W-:Y:S02]  /*7270*/  SHF.R.U32.HI R12, RZ, 0x18, R12 ;  /* 0x00000018ff0c7819 */ /* 0x000fe4000001160c */
[----:B------:R-:W-:Y:S02]  /*7280*/  LOP3.LUT R6, R7, 0xff, RZ, 0xc0, !PT ;  /* 0x000000ff07067812 */ /* 0x000fe400078ec0ff */
[----:B------:R-:W-:Y:S02]  /*7290*/  ISETP.LE.U32.AND P6, PT, R12, UR6, PT ;  /* 0x000000060c007c0c */ /* 0x000fe4000bfc3070 */
[----:B------:R-:W-:Y:S01]  /*72a0*/  ISETP.LE.U32.AND P2, PT, R6, UR6, PT ;  /* 0x0000000606007c0c */ /* 0x000fe2000bf43070 */
[----:B------:R-:W-:Y:S01]  /*72b0*/  @!P3 FADD.FTZ R190, -R190, -RZ ;  /* 0x800000ffbebeb221 */ /* 0x000fe20000010100 */
[----:B------:R-:W-:Y:S01]  /*72c0*/  LOP3.LUT R6, R14, 0xffff, RZ, 0xc0, !PT ;  /* 0x0000ffff0e067812 */ /* 0x000fe200078ec0ff */
[----:B------:R-:W-:Y:S01]  /*72d0*/  @!P0 FADD.FTZ R201, -R201, -RZ ;  /* 0x800000ffc9c98221 */ /* 0x000fe20000010100 */
[----:B------:R-:W-:Y:S01]  /*72e0*/  ISETP.LE.U32.AND P0, PT, R8, UR6, PT ;  /* 0x0000000608007c0c */ /* 0x000fe2000bf03070 */
[----:B------:R-:W1:Y:S01]  /*72f0*/  MUFU.EX2 R206, R30 ;  /* 0x0000001e00ce7308 */ /* 0x000e620000000800 */
[--C-:B------:R-:W-:Y:S02]  /*7300*/  SHF.R.U32.HI R7, RZ, 0x10, R14.reuse ;  /* 0x00000010ff077819 */ /* 0x100fe4000001160e */
[----:B------:R-:W-:Y:S02]  /*7310*/  SHF.R.U32.HI R14, RZ, 0x18, R14 ;  /* 0x00000018ff0e7819 */ /* 0x000fe4000001160e */
[----:B------:R-:W-:Y:S01]  /*7320*/  SHF.R.U32.HI R6, RZ, 0x8, R6 ;  /* 0x00000008ff067819 */ /* 0x000fe20000011606 */
[----:B------:R-:W-:Y:S01]  /*7330*/  @!P6 FADD.FTZ R200, -R200, -RZ ;  /* 0x800000ffc8c8e221 */ /* 0x000fe20000010100 */
[----:B------:R-:W-:Y:S01]  /*7340*/  ISETP.LE.U32.AND P5, PT, R23, UR6, PT ;  /* 0x0000000617007c0c */ /* 0x000fe2000bfa3070 */
[----:B---3--:R-:W-:Y:S01]  /*7350*/  @!P2 FADD.FTZ R203, -R203, -RZ ;  /* 0x800000ffcbcba221 */ /* 0x008fe20000010100 */
[----:B------:R-:W-:Y:S01]  /*7360*/  LOP3.LUT R6, R6, 0xffff, RZ, 0xc0, !PT ;  /* 0x0000ffff06067812 */ /* 0x000fe200078ec0ff */
[----:B------:R-:W-:Y:S01]  /*7370*/  MUFU.EX2 R182, R37 ;  /* 0x0000002500b67308 */ /* 0x000fe20000000800 */
[----:B------:R-:W-:Y:S01]  /*7380*/  SHF.R.U32.HI R12, RZ, 0x8, R142 ;  /* 0x00000008ff0c7819 */ /* 0x000fe2000001168e */
[----:B------:R-:W-:Y:S01]  /*7390*/  @!P0 FADD.FTZ R207, -R207, -RZ ;  /* 0x800000ffcfcf8221 */ /* 0x000fe20000010100 */
[----:B------:R-:W-:Y:S02]  /*73a0*/  ISETP.LE.U32.AND P0, PT, R14, UR6, PT ;  /* 0x000000060e007c0c */ /* 0x000fe4000bf03070 */
[----:B------:R-:W-:Y:S02]  /*73b0*/  ISETP.LE.U32.AND P6, PT, R6, UR6, PT ;  /* 0x0000000606007c0c */ /* 0x000fe4000bfc3070 */
[----:B------:R-:W-:Y:S02]  /*73c0*/  LOP3.LUT R7, R7, 0xff, RZ, 0xc0, !PT ;  /* 0x000000ff07077812 */ /* 0x000fe400078ec0ff */
[----:B------:R-:W-:Y:S01]  /*73d0*/  LOP3.LUT R12, R12, 0xffff, RZ, 0xc0, !PT ;  /* 0x0000ffff0c0c7812 */ /* 0x000fe200078ec0ff */
[----:B--2---:R-:W-:Y:S01]  /*73e0*/  @!P5 FADD.FTZ R199, -R199, -RZ ;  /* 0x800000ffc7c7d221 */ /* 0x004fe20000010100 */
[----:B------:R-:W-:Y:S01]  /*73f0*/  ISETP.LE.U32.AND P2, PT, R7, UR6, PT ;  /* 0x0000000607007c0c */ /* 0x000fe2000bf43070 */
[----:B------:R-:W-:Y:S01]  /*7400*/  IMAD.WIDE.U32 R6, R151, -0x2daee0ad, RZ ;  /* 0xd2511f5397067825 */ /* 0x000fe200078e00ff */
[----:B------:R-:W-:Y:S01]  /*7410*/  LOP3.LUT R17, R4, 0xff, RZ, 0xc0, !PT ;  /* 0x000000ff04117812 */ /* 0x000fe200078ec0ff */
[----:B------:R-:W2:Y:S01]  /*7420*/  MUFU.EX2 R204, R31 ;  /* 0x0000001f00cc7308 */ /* 0x000ea20000000800 */
[----:B------:R-:W-:Y:S01]  /*7430*/  ISETP.LE.U32.AND P4, PT, R16, UR6, PT ;  /* 0x0000000610007c0c */ /* 0x000fe2000bf83070 */
[----:B------:R-:W-:Y:S01]  /*7440*/  @!P0 FADD.FTZ R209, -R209, -RZ ;  /* 0x800000ffd1d18221 */ /* 0x000fe20000010100 */
[----:B------:R-:W-:Y:S01]  /*7450*/  ISETP.LE.U32.AND P0, PT, R12, UR6, PT ;  /* 0x000000060c007c0c */ /* 0x000fe2000bf03070 */
[----:B------:R-:W-:Y:S01]  /*7460*/  @!P6 FADD.FTZ R205, -R205, -RZ ;  /* 0x800000ffcdcde221 */ /* 0x000fe20000010100 */
[----:B------:R-:W-:Y:S02]  /*7470*/  LOP3.LUT R12, R149, 0xff, RZ, 0xc0, !PT ;  /* 0x000000ff950c7812 */ /* 0x000fe400078ec0ff */
[----:B------:R-:W-:Y:S02]  /*7480*/  SHF.R.U32.HI R16, RZ, 0x10, R4 ;  /* 0x00000010ff107819 */ /* 0x000fe40000011604 */
[----:B------:R-:W-:Y:S01]  /*7490*/  LOP3.LUT R10, R5, UR15, R18, 0x96, !PT ;  /* 0x0000000f050a7c12 */ /* 0x000fe2000f8e9612 */
[----:B------:R-:W3:Y:S01]  /*74a0*/  MUFU.EX2 R183, R36 ;  /* 0x0000002400b77308 */ /* 0x000ee20000000800 */
[----:B------:R-:W-:Y:S01]  /*74b0*/  SHF.R.U32.HI R18, RZ, 0x18, R4 ;  /* 0x00000018ff127819 */ /* 0x000fe20000011604 */
[----:B------:R-:W-:Y:S01]  /*74c0*/  IMAD.WIDE.U32 R4, R153, -0x2daee0ad, RZ ;  /* 0xd2511f5399047825 */ /* 0x000fe200078e00ff */
[----:B------:R-:W-:Y:S02]  /*74d0*/  ISETP.LE.U32.AND P5, PT, R12, UR6, PT ;  /* 0x000000060c007c0c */ /* 0x000fe4000bfa3070 */
[----:B------:R-:W-:Y:S01]  /*74e0*/  LOP3.LUT R13, R6, 0xff, RZ, 0xc0, !PT ;  /* 0x000000ff060d7812 */ /* 0x000fe200078ec0ff */
[----:B-1----:R-:W-:Y:S01]  /*74f0*/  @!P0 FADD.FTZ R198, -R198, -RZ ;  /* 0x800000ffc6c68221 */ /* 0x002fe20000010100 */
[--C-:B------:R-:W-:Y:S01]  /*7500*/  SHF.R.U32.HI R14, RZ, 0x18, R6.reuse ;  /* 0x00000018ff0e7819 */ /* 0x100fe20000011606 */
[----:B------:R-:W-:Y:S01]  /*7510*/  @!P4 FADD.FTZ R219, -R219, -RZ ;  /* 0x800000ffdbdbc221 */ /* 0x000fe20000010100 */
[----:B------:R-:W-:Y:S01]  /*7520*/  ISETP.LE.U32.AND P1, PT, R22, UR6, PT ;  /* 0x0000000616007c0c */ /* 0x000fe2000bf23070 */
[----:B------:R-:W1:Y:S01]  /*7530*/  MUFU.EX2 R193, R40 ;  /* 0x0000002800c17308 */ /* 0x000e620000000800 */
[----:B------:R-:W-:Y:S01]  /*7540*/  SHF.R.U32.HI R22, RZ, 0x10, R6 ;  /* 0x00000010ff167819 */ /* 0x000fe20000011606 */
[----:B------:R-:W-:Y:S01]  /*7550*/  @!P2 FADD.FTZ R215, -R215, -RZ ;  /* 0x800000ffd7d7a221 */ /* 0x000fe20000010100 */
[----:B------:R-:W-:Y:S02]  /*7560*/  ISETP.LE.U32.AND P6, PT, R21, UR6, PT ;  /* 0x0000000615007c0c */ /* 0x000fe4000bfc3070 */
[----:B------:R-:W-:Y:S01]  /*7570*/  LOP3.LUT R21, R6, 0xffff, RZ, 0xc0, !PT ;  /* 0x0000ffff06157812 */ /* 0x000fe200078ec0ff */
[----:B------:R-:W-:Y:S01]  /*7580*/  @!P5 FADD.FTZ R206, -R206, -RZ ;  /* 0x800000ffceced221 */ /* 0x000fe20000010100 */
[----:B------:R-:W-:Y:S02]  /*7590*/  SHF.R.U32.HI R6, RZ, 0x8, R147 ;  /* 0x00000008ff067819 */ /* 0x000fe40000011693 */
[----:B------:R-:W-:Y:S01]  /*75a0*/  LOP3.LUT R8, R5, UR14, R152, 0x96, !PT ;  /* 0x0000000e05087c12 */ /* 0x000fe2000f8e9698 */
[----:B------:R-:W1:Y:S01]  /*75b0*/  MUFU.EX2 R197, R42 ;  /* 0x0000002a00c57308 */ /* 0x000e620000000800 */
[----:B------:R-:W-:Y:S01]  /*75c0*/  LOP3.LUT R20, R4, 0xffff, RZ, 0xc0, !PT ;  /* 0x0000ffff04147812 */ /* 0x000fe200078ec0ff */
[----:B------:R-:W-:Y:S01]  /*75d0*/  @!P1 FADD.FTZ R189, -R189, -RZ ;  /* 0x800000ffbdbd9221 */ /* 0x000fe20000010100 */
[----:B------:R-:W-:Y:S02]  /*75e0*/  LOP3.LUT R5, R6, 0xffff, RZ, 0xc0, !PT ;  /* 0x0000ffff06057812 */ /* 0x000fe400078ec0ff */
[----:B------:R-:W-:Y:S01]  /*75f0*/  LOP3.LUT R9, R7, UR14, R146, 0x96, !PT ;  /* 0x0000000e07097c12 */ /* 0x000fe2000f8e9692 */
[----:B------:R-:W-:Y:S01]  /*7600*/  @!P6 FADD.FTZ R161, -R161, -RZ ;  /* 0x800000ffa1a1e221 */ /* 0x000fe20000010100 */
[----:B------:R-:W-:Y:S02]  /*7610*/  ISETP.LE.U32.AND P0, PT, R5, UR6, PT ;  /* 0x0000000605007c0c */ /* 0x000fe4000bf03070 */
[----:B------:R-:W-:Y:S01]  /*7620*/  LOP3.LUT R5, R150, 0xff, RZ, 0xc0, !PT ;  /* 0x000000ff96057812 */ /* 0x000fe200078ec0ff */
[----:B------:R-:W1:Y:S01]  /*7630*/  MUFU.EX2 R191, R41 ;  /* 0x0000002900bf7308 */ /* 0x000e620000000800 */
[--C-:B------:R-:W-:Y:S02]  /*7640*/  SHF.R.U32.HI R19, RZ, 0x10, R4.reuse ;  /* 0x00000010ff137819 */ /* 0x100fe40000011604 */
[----:B------:R-:W-:Y:S02]  /*7650*/  ISETP.LE.U32.AND P5, PT, R5, UR6, PT ;  /* 0x0000000605007c0c */ /* 0x000fe4000bfa3070 */
[----:B------:R-:W-:Y:S02]  /*7660*/  LOP3.LUT R7, R4, 0xff, RZ, 0xc0, !PT ;  /* 0x000000ff04077812 */ /* 0x000fe400078ec0ff */
[----:B------:R-:W-:Y:S02]  /*7670*/  SHF.R.U32.HI R12, RZ, 0x18, R4 ;  /* 0x00000018ff0c7819 */ /* 0x000fe40000011604 */
[----:B------:R-:W-:Y:S01]  /*7680*/  LOP3.LUT R4, R11, 0xffff, RZ, 0xc0, !PT ;  /* 0x0000ffff0b047812 */ /* 0x000fe200078ec0ff */
[----:B------:R-:W-:Y:S01]  /*7690*/  @!P0 FADD.FTZ R185, -R185, -RZ ;  /* 0x800000ffb9b98221 */ /* 0x000fe20000010100 */
[----:B------:R-:W-:Y:S01]  /*76a0*/  ISETP.LE.U32.AND P4, PT, R24, UR6, PT ;  /* 0x0000000618007c0c */ /* 0x000fe2000bf83070 */
[----:B------:R-:W1:Y:S01]  /*76b0*/  MUFU.EX2 R196, R43 ;  /* 0x0000002b00c47308 */ /* 0x000e620000000800 */
[----:B------:R-:W-:Y:S02]  /*76c0*/  LOP3.LUT R6, R11, 0xff, RZ, 0xc0, !PT ;  /* 0x000000ff0b067812 */ /* 0x000fe400078ec0ff */
[----:B------:R-:W-:Y:S01]  /*76d0*/  SHF.R.U32.HI R5, RZ, 0x8, R4 ;  /* 0x00000008ff057819 */ /* 0x000fe20000011604 */
[----:B------:R-:W-:Y:S01]  /*76e0*/  @!P5 FADD.FTZ R192, -R192, -RZ ;  /* 0x800000ffc0c0d221 */ /* 0x000fe20000010100 */
[--C-:B------:R-:W-:Y:S02]  /*76f0*/  SHF.R.U32.HI R4, RZ, 0x18, R11.reuse ;  /* 0x00000018ff047819 */ /* 0x100fe4000001160b */
[----:B------:R-:W-:Y:S02]  /*7700*/  SHF.R.U32.HI R11, RZ, 0x10, R11 ;  /* 0x00000010ff0b7819 */ /* 0x000fe4000001160b */
[----:B------:R-:W-:Y:S01]  /*7710*/  LOP3.LUT R5, R5, 0xffff, RZ, 0xc0, !PT ;  /* 0x0000ffff05057812 */ /* 0x000fe200078ec0ff */
[----:B------:R-:W-:Y:S01]  /*7720*/  MUFU.EX2 R194, R46 ;  /* 0x0000002e00c27308 */ /* 0x000fe20000000800 */
[----:B------:R-:W-:Y:S01]  /*7730*/  LOP3.LUT R11, R11, 0xff, RZ, 0xc0, !PT ;  /* 0x000000ff0b0b7812 */ /* 0x000fe200078ec0ff */
[----:B--2---:R-:W-:Y:S01]  /*7740*/  @!P4 FADD.FTZ R204, -R204, -RZ ;  /* 0x800000ffccccc221 */ /* 0x004fe20000010100 */
[----:B------:R-:W-:Y:S02]  /*7750*/  ISETP.LE.U32.AND P0, PT, R5, UR6, PT ;  /* 0x0000000605007c0c */ /* 0x000fe4000bf03070 */
[----:B------:R-:W-:Y:S02]  /*7760*/  ISETP.LE.U32.AND P5, PT, R11, UR6, PT ;  /* 0x000000060b007c0c */ /* 0x000fe4000bfa3070 */
[----:B------:R-:W-:Y:S02]  /*7770*/  LOP3.LUT R5, R10, 0xff, RZ, 0xc0, !PT ;  /* 0x000000ff0a057812 */ /* 0x000fe400078ec0ff */
[----:B------:R-:W-:Y:S01]  /*7780*/  ISETP.LE.U32.AND P1, PT, R4, UR6, PT ;  /* 0x0000000604007c0c */ /* 0x000fe2000bf23070 */
[----:B------:R-:W-:Y:S01]  /*7790*/  MUFU.EX2 R195, R47 ;  /* 0x0000002f00c37308 */ /* 0x000fe20000000800 */
[----:B------:R-:W-:Y:S02]  /*77a0*/  LOP3.LUT R4, R10, 0xffff, RZ, 0xc0, !PT ;  /* 0x0000ffff0a047812 */ /* 0x000fe400078ec0ff */
[----:B------:R-:W-:Y:S02]  /*77b0*/  ISETP.LE.U32.AND P4, PT, R6, UR6, PT ;  /* 0x0000000606007c0c */ /* 0x000fe4000bf83070 */
[----:B------:R-:W-:Y:S01]  /*77c0*/  ISETP.LE.U32.AND P3, PT, R5, UR6, PT ;  /* 0x0000000605007c0c */ /* 0x000fe2000bf63070 */
[----:B------:R-:W-:Y:S01]  /*77d0*/  @!P0 FADD.FTZ R182, -R182, -RZ ;  /* 0x800000ffb6b68221 */ /* 0x000fe20000010100 */
[--C-:B------:R-:W-:Y:S01]  /*77e0*/  SHF.R.U32.HI R5, RZ, 0x18, R10.reuse ;  /* 0x00000018ff057819 */ /* 0x100fe2000001160a */
[----:B------:R-:W-:Y:S01]  /*77f0*/  @!P5 FADD.FTZ R186, -R186, -RZ ;  /* 0x800000ffbabad221 */ /* 0x000fe20000010100 */
[----:B------:R-:W-:Y:S01]  /*7800*/  SHF.R.U32.HI R10, RZ, 0x10, R10 ;  /* 0x00000010ff0a7819 */ /* 0x000fe2000001160a */
[----:B------:R-:W2:Y:S01]  /*7810*/  MUFU.EX2 R184, R39 ;  /* 0x0000002700b87308 */ /* 0x000ea20000000800 */
[----:B------:R-:W-:Y:S02]  /*7820*/  SHF.R.U32.HI R4, RZ, 0x8, R4 ;  /* 0x00000008ff047819 */ /* 0x000fe40000011604 */
[----:B------:R-:W-:Y:S02]  /*7830*/  LOP3.LUT R10, R10, 0xff, RZ, 0xc0, !PT ;  /* 0x000000ff0a0a7812 */ /* 0x000fe400078ec0ff */
[----:B------:R-:W-:Y:S01]  /*7840*/  LOP3.LUT R4, R4, 0xffff, RZ, 0xc0, !PT ;  /* 0x0000ffff04047812 */ /* 0x000fe200078ec0ff */
[----:B---3--:R-:W-:Y:S01]  /*7850*/  @!P4 FADD.FTZ R183, -R183, -RZ ;  /* 0x800000ffb7b7c221 */ /* 0x008fe20000010100 */
[----:B------:R-:W-:Y:S01]  /*7860*/  ISETP.LE.U32.AND P5, PT, R10, UR6, PT ;  /* 0x000000060a007c0c */ /* 0x000fe2000bfa3070 */
[----:B-1----:R-:W-:Y:S01]  /*7870*/  @!P3 FADD.FTZ R193, -R193, -RZ ;  /* 0x800000ffc1c1b221 */ /* 0x002fe20000010100 */
[----:B------:R-:W-:Y:S01]  /*7880*/  ISETP.LE.U32.AND P0, PT, R4, UR6, PT ;  /* 0x0000000604007c0c */ /* 0x000fe2000bf03070 */
[----:B------:R-:W1:Y:S01]  /*7890*/  MUFU.EX2 R187, R44 ;  /* 0x0000002c00bb7308 */ /* 0x000e620000000800 */
[----:B------:R-:W-:Y:S02]  /*78a0*/  ISETP.LE.U32.AND P4, PT, R5, UR6, PT ;  /* 0x0000000605007c0c */ /* 0x000fe4000bf83070 */
[----:B------:R-:W-:Y:S02]  /*78b0*/  SHF.R.U32.HI R4, RZ, 0x8, R15 ;  /* 0x00000008ff047819 */ /* 0x000fe4000001160f */
[----:B------:R-:W-:Y:S02]  /*78c0*/  LOP3.LUT R5, R16, 0xff, RZ, 0xc0, !PT ;  /* 0x000000ff10057812 */ /* 0x000fe400078ec0ff */
[----:B------:R-:W-:Y:S02]  /*78d0*/  LOP3.LUT R4, R4, 0xffff, RZ, 0xc0, !PT ;  /* 0x0000ffff04047812 */ /* 0x000fe400078ec0ff */
[----:B------:R-:W-:Y:S01]  /*78e0*/  ISETP.LE.U32.AND P3, PT, R5, UR6, PT ;  /* 0x0000000605007c0c */ /* 0x000fe2000bf63070 */
[----:B------:R-:W-:Y:S01]  /*78f0*/  @!P5 FADD.FTZ R197, -R197, -RZ ;  /* 0x800000ffc5c5d221 */ /* 0x000fe20000010100 */
[----:B------:R-:W-:Y:S01]  /*7900*/  ISETP.LE.U32.AND P5, PT, R18, UR6, PT ;  /* 0x0000000612007c0c */ /* 0x000fe2000bfa3070 */
[----:B------:R-:W-:Y:S01]  /*7910*/  @!P0 FADD.FTZ R191, -R191, -RZ ;  /* 0x800000ffbfbf8221 */ /* 0x000fe20000010100 */
[----:B------:R-:W-:Y:S01]  /*7920*/  ISETP.LE.U32.AND P0, PT, R4, UR6, PT ;  /* 0x0000000604007c0c */ /* 0x000fe2000bf03070 */
[----:B------:R-:W-:Y:S01]  /*7930*/  @!P4 FADD.FTZ R196, -R196, -RZ ;  /* 0x800000ffc4c4c221 */ /* 0x000fe20000010100 */
[----:B------:R-:W-:Y:S01]  /*7940*/  LOP3.LUT R4, R28, 0xff, RZ, 0xc0, !PT ;  /* 0x000000ff1c047812 */ /* 0x000fe200078ec0ff */
[----:B--2---:R-:W-:Y:S01]  /*7950*/  @!P1 FADD.FTZ R184, -R184, -RZ ;  /* 0x800000ffb8b89221 */ /* 0x004fe20000010100 */
[----:B------:R-:W-:Y:S01]  /*7960*/  LOP3.LUT R5, R9, 0xffff, RZ, 0xc0, !PT ;  /* 0x0000ffff09057812 */ /* 0x000fe200078ec0ff */
[----:B------:R-:W-:Y:S01]  /*7970*/  MUFU.EX2 R152, R64 ;  /* 0x0000004000987308 */ /* 0x000fe20000000800 */
[----:B------:R-:W-:Y:S02]  /*7980*/  ISETP.LE.U32.AND P4, PT, R4, UR6, PT ;  /* 0x0000000604007c0c */ /* 0x000fe4000bf83070 */
[----:B------:R-:W-:Y:S01]  /*7990*/  SHF.R.U32.HI R4, RZ, 0x8, R27 ;  /* 0x00000008ff047819 */ /* 0x000fe2000001161b */
[----:B------:R-:W-:Y:S01]  /*79a0*/  @!P3 FADD.FTZ R194, -R194, -RZ ;  /* 0x800000ffc2c2b221 */ /* 0x000fe20000010100 */
[----:B------:R-:W-:Y:S01]  /*79b0*/  SHF.R.U32.HI R6, RZ, 0x8, R5 ;  /* 0x00000008ff067819 */ /* 0x000fe20000011605 */
[----:B------:R-:W-:Y:S01]  /*79c0*/  @!P5 FADD.FTZ R195, -R195, -RZ ;  /* 0x800000ffc3c3d221 */ /* 0x000fe20000010100 */
[----:B------:R-:W-:Y:S02]  /*79d0*/  LOP3.LUT R4, R4, 0xffff, RZ, 0xc0, !PT ;  /* 0x0000ffff04047812 */ /* 0x000fe400078ec0ff */
[----:B------:R-:W-:Y:S01]  /*79e0*/  ISETP.LE.U32.AND P5, PT, R7, UR6, PT ;  /* 0x0000000607007c0c */ /* 0x000fe2000bfa3070 */
[----:B------:R2:W-:Y:S01]  /*79f0*/  MUFU.EX2 R151, R148 ;  /* 0x0000009400977308 */ /* 0x0005e20000000800 */
[----:B------:R-:W-:Y:S02]  /*7a00*/  LOP3.LUT R7, R9, 0xff, RZ, 0xc0, !PT ;  /* 0x000000ff09077812 */ /* 0x000fe400078ec0ff */
[----:B------:R-:W-:Y:S01]  /*7a10*/  ISETP.LE.U32.AND P3, PT, R4, UR6, PT ;  /* 0x0000000604007c0c */ /* 0x000fe2000bf63070 */
[----:B------:R-:W-:Y:S01]  /*7a20*/  @!P4 FADD.FTZ R166, -R166, -RZ ;  /* 0x800000ffa6a6c221 */ /* 0x000fe20000010100 */
[----:B------:R-:W-:Y:S02]  /*7a30*/  SHF.R.U32.HI R4, RZ, 0x10, R9 ;  /* 0x00000010ff047819 */ /* 0x000fe40000011609 */
[----:B------:R-:W-:Y:S02]  /*7a40*/  ISETP.LE.U32.AND P6, PT, R7, UR6, PT ;  /* 0x0000000607007c0c */ /* 0x000fe4000bfc3070 */
[----:B------:R-:W-:Y:S01]  /*7a50*/  LOP3.LUT R5, R4, 0xff, RZ, 0xc0, !PT ;  /* 0x000000ff04057812 */ /* 0x000fe200078ec0ff */
[----:B------:R-:W3:Y:S01]  /*7a60*/  MUFU.EX2 R188, R45 ;  /* 0x0000002d00bc7308 */ /* 0x000ee20000000800 */
[----:B------:R-:W-:Y:S01]  /*7a70*/  LOP3.LUT R4, R6, 0xffff, RZ, 0xc0, !PT ;  /* 0x0000ffff06047812 */ /* 0x000fe200078ec0ff */
[----:B------:R-:W-:Y:S01]  /*7a80*/  @!P5 FADD.FTZ R155, -R155, -RZ ;  /* 0x800000ff9b9bd221 */ /* 0x000fe20000010100 */
[----:B------:R-:W-:Y:S02]  /*7a90*/  ISETP.LE.U32.AND P1, PT, R17, UR6, PT ;  /* 0x0000000611007c0c */ /* 0x000fe4000bf23070 */
[----:B------:R-:W-:Y:S01]  /*7aa0*/  ISETP.LE.U32.AND P4, PT, R4, UR6, PT ;  /* 0x0000000604007c0c */ /* 0x000fe2000bf83070 */
[----:B------:R-:W-:Y:S01]  /*7ab0*/  @!P3 FADD.FTZ R159, -R159, -RZ ;  /* 0x800000ff9f9fb221 */ /* 0x000fe20000010100 */
[----:B------:R-:W-:Y:S02]  /*7ac0*/  LOP3.LUT R4, R8, 0xffff, RZ, 0xc0, !PT ;  /* 0x0000ffff08047812 */ /* 0x000fe400078ec0ff */
[----:B------:R-:W-:Y:S01]  /*7ad0*/  ISETP.LE.U32.AND P3, PT, R5, UR6, PT ;  /* 0x0000000605007c0c */ /* 0x000fe2000bf63070 */
[----:B------:R-:W-:Y:S01]  /*7ae0*/  @!P6 FADD.FTZ R156, -R156, -RZ ;  /* 0x800000ff9c9ce221 */ /* 0x000fe20000010100 */
[----:B------:R-:W-:Y:S01]  /*7af0*/  LOP3.LUT R5, R8, 0xff, RZ, 0xc0, !PT ;  /* 0x000000ff08057812 */ /* 0x000fe200078ec0ff */
[----:B------:R-:W4:Y:S01]  /*7b00*/  MUFU.EX2 R150, R66 ;  /* 0x0000004200967308 */ /* 0x000f220000000800 */
[----:B------:R-:W-:Y:S01]  /*7b10*/  SHF.R.U32.HI R4, RZ, 0x8, R4 ;  /* 0x00000008ff047819 */ /* 0x000fe20000011604 */
[----:B--2---:R-:W-:Y:S01]  /*7b20*/  IMAD.IADD R148, R2, 0x1, R176 ;  /* 0x0000000102947824 */ /* 0x004fe200078e02b0 */
[----:B------:R-:W-:Y:S01]  /*7b30*/  ISETP.LE.U32.AND P6, PT, R5, UR6, PT ;  /* 0x0000000605007c0c */ /* 0x000fe2000bfc3070 */
[----:B-1----:R-:W-:Y:S01]  /*7b40*/  @!P1 FADD.FTZ R187, -R187, -RZ ;  /* 0x800000ffbbbb9221 */ /* 0x002fe20000010100 */
[----:B------:R-:W-:Y:S01]  /*7b50*/  SHF.R.U32.HI R5, RZ, 0x10, R8 ;  /* 0x00000010ff057819 */ /* 0x000fe20000011608 */
[----:B------:R-:W-:Y:S01]  /*7b60*/  @!P4 FADD.FTZ R154, -R154, -RZ ;  /* 0x800000ff9a9ac221 */ /* 0x000fe20000010100 */
[----:B------:R-:W-:Y:S02]  /*7b70*/  LOP3.LUT R4, R4, 0xffff, RZ, 0xc0, !PT ;  /* 0x0000ffff04047812 */ /* 0x000fe400078ec0ff */
[----:B------:R-:W-:Y:S01]  /*7b80*/  LOP3.LUT R5, R5, 0xff, RZ, 0xc0, !PT ;  /* 0x000000ff05057812 */ /* 0x000fe200078ec0ff */
[----:B------:R-:W-:Y:S01]  /*7b90*/  @!P3 FADD.FTZ R160, -R160, -RZ ;  /* 0x800000ffa0a0b221 */ /* 0x000fe20000010100 */
[----:B------:R-:W-:Y:S01]  /*7ba0*/  ISETP.LE.U32.AND P4, PT, R4, UR6, PT ;  /* 0x0000000604007c0c */ /* 0x000fe2000bf83070 */
[----:B---3--:R-:W-:Y:S01]  /*7bb0*/  @!P0 FADD.FTZ R188, -R188, -RZ ;  /* 0x800000ffbcbc8221 */ /* 0x008fe20000010100 */
[----:B------:R-:W-:Y:S01]  /*7bc0*/  SHF.R.U32.HI R4, RZ, 0x8, R21 ;  /* 0x00000008ff047819 */ /* 0x000fe20000011615 */
[----:B------:R-:W-:Y:S01]  /*7bd0*/  MUFU.EX2 R149, R141 ;  /* 0x0000008d00957308 */ /* 0x000fe20000000800 */
[----:B------:R-:W-:Y:S01]  /*7be0*/  ISETP.LE.U32.AND P3, PT, R5, UR6, PT ;  /* 0x0000000605007c0c */ /* 0x000fe2000bf63070 */
[----:B------:R-:W-:Y:S01]  /*7bf0*/  @!P6 FADD.FTZ R165, -R165, -RZ ;  /* 0x800000ffa5a5e221 */ /* 0x000fe20000010100 */
[----:B------:R-:W-:Y:S02]  /*7c00*/  LOP3.LUT R4, R4, 0xffff, RZ, 0xc0, !PT ;  /* 0x0000ffff04047812 */ /* 0x000fe400078ec0ff */
[----:B------:R-:W-:Y:S02]  /*7c10*/  ISETP.LE.U32.AND P1, PT, R13, UR6, PT ;  /* 0x000000060d007c0c */ /* 0x000fe4000bf23070 */
[----:B------:R-:W-:Y:S02]  /*7c20*/  ISETP.LE.U32.AND P6, PT, R4, UR6, PT ;  /* 0x0000000604007c0c */ /* 0x000fe4000bfc3070 */
[----:B------:R-:W-:Y:S01]  /*7c30*/  SHF.R.U32.HI R6, RZ, 0x8, R20 ;  /* 0x00000008ff067819 */ /* 0x000fe20000011614 */
[----:B------:R-:W-:Y:S01]  /*7c40*/  @!P4 FADD.FTZ R163, -R163, -RZ ;  /* 0x800000ffa3a3c221 */ /* 0x000fe20000010100 */
[----:B------:R-:W-:Y:S01]  /*7c50*/  LOP3.LUT R4, R22, 0xff, RZ, 0xc0, !PT ;  /* 0x000000ff16047812 */ /* 0x000fe200078ec0ff */
[----:B------:R-:W1:Y:S01]  /*7c60*/  MUFU.EX2 R153, R140 ;  /* 0x0000008c00997308 */ /* 0x000e620000000800 */
[----:B------:R-:W-:Y:S01]  /*7c70*/  F2FP.RELU.BF16.PACK_AB R7, R216, R213 ;  /* 0x000000d5d807723e */ /* 0x000fe200000018ff */
[----:B------:R-:W-:Y:S01]  /*7c80*/  @!P3 FADD.FTZ R181, -R181, -RZ ;  /* 0x800000ffb5b5b221 */ /* 0x000fe20000010100 */
[----:B------:R-:W-:Y:S02]  /*7c90*/  LOP3.LUT R5, R19, 0xff, RZ, 0xc0, !PT ;  /* 0x000000ff13057812 */ /* 0x000fe400078ec0ff */
[----:B------:R-:W-:Y:S01]  /*7ca0*/  ISETP.LE.U32.AND P3, PT, R4, UR6, PT ;  /* 0x0000000604007c0c */ /* 0x000fe2000bf63070 */
[----:B------:R-:W-:Y:S01]  /*7cb0*/  @!P1 FADD.FTZ R152, -R152, -RZ ;  /* 0x800000ff98989221 */ /* 0x000fe20000010100 */
[----:B------:R-:W-:Y:S01]  /*7cc0*/  LOP3.LUT R4, R6, 0xffff, RZ, 0xc0, !PT ;  /* 0x0000ffff06047812 */ /* 0x000fe200078ec0ff */
[----:B------:R-:W-:Y:S01]  /*7cd0*/  @!P6 FADD.FTZ R151, -R151, -RZ ;  /* 0x800000ff9797e221 */ /* 0x000fe20000010100 */
[----:B------:R-:W-:Y:S01]  /*7ce0*/  F2FP.RELU.BF16.PACK_AB R6, R220, R221 ;  /* 0x000000dddc06723e */ /* 0x000fe200000018ff */
[----:B------:R2:W-:Y:S01]  /*7cf0*/  STS [R230+0x1c000], R7 ;  /* 0x01c00007e6007388 */ /* 0x0005e20000000800 */
[----:B------:R-:W-:Y:S02]  /*7d00*/  ISETP.LE.U32.AND P1, PT, R5, UR6, PT ;  /* 0x0000000605007c0c */ /* 0x000fe4000bf23070 */
[----:B------:R-:W-:Y:S01]  /*7d10*/  F2FP.RELU.BF16.PACK_AB R5, R210, R211 ;  /* 0x000000d3d205723e */ /* 0x000fe200000018ff */
[----:B------:R3:W-:Y:S01]  /*7d20*/  STS [R230+0x1c400], R6 ;  /* 0x01c40006e6007388 */ /* 0x0007e20000000800 */
[----:B------:R-:W-:Y:S02]  /*7d30*/  ISETP.LE.U32.AND P6, PT, R4, UR6, PT ;  /* 0x0000000604007c0c */ /* 0x000fe4000bfc3070 */
[----:B------:R-:W-:Y:S01]  /*7d40*/  F2FP.RELU.BF16.PACK_AB R4, R212, R214 ;  /* 0x000000d6d404723e */ /* 0x000fe200000018ff */
[----:B------:R3:W-:Y:S01]  /*7d50*/  STS [R233+0x1c000], R5 ;  /* 0x01c00005e9007388 */ /* 0x0007e20000000800 */
[----:B------:R-:W-:Y:S01]  /*7d60*/  SHF.R.U32.HI R8, RZ, 0x18, R8 ;  /* 0x00000018ff087819 */ /* 0x000fe20000011608 */
[----:B----4-:R-:W-:Y:S01]  /*7d70*/  @!P3 FADD.FTZ R150, -R150, -RZ ;  /* 0x800000ff9696b221 */ /* 0x010fe20000010100 */
[----:B------:R-:W-:Y:S01]  /*7d80*/  ISETP.LE.U32.AND P2, PT, R26, UR6, PT ;  /* 0x000000061a007c0c */ /* 0x000fe2000bf43070 */
[----:B------:R4:W-:Y:S01]  /*7d90*/  STS [R233+0x1c400], R4 ;  /* 0x01c40004e9007388 */ /* 0x0009e20000000800 */
[----:B------:R-:W-:Y:S01]  /*7da0*/  ISETP.LE.U32.AND P4, PT, R8, UR6, PT ;  /* 0x0000000608007c0c */ /* 0x000fe2000bf83070 */
[----:B------:R-:W-:Y:S01]  /*7db0*/  @!P1 FADD.FTZ R162, -R162, -RZ ;  /* 0x800000ffa2a29221 */ /* 0x000fe20000010100 */
[----:B------:R-:W-:Y:S02]  /*7dc0*/  F2FP.RELU.BF16.PACK_AB R8, R201, R202 ;  /* 0x000000cac908723e */ /* 0x000fe400000018ff */
[----:B------:R-:W-:Y:S01]  /*7dd0*/  F2FP.RELU.BF16.PACK_AB R0, R196, R197 ;  /* 0x000000c5c400723e */ /* 0x000fe200000018ff */
[----:B-1----:R-:W-:Y:S01]  /*7de0*/  @!P6 FADD.FTZ R153, -R153, -RZ ;  /* 0x800000ff9999e221 */ /* 0x002fe20000010100 */
[----:B------:R-:W-:Y:S02]  /*7df0*/  SHF.R.U32.HI R9, RZ, 0x18, R9 ;  /* 0x00000018ff097819 */ /* 0x000fe40000011609 */
[----:B------:R-:W-:Y:S02]  /*7e00*/  ISETP.LE.U32.AND P0, PT, R14, UR6, PT ;  /* 0x000000060e007c0c */ /* 0x000fe4000bf03070 */
[----:B------:R-:W-:Y:S01]  /*7e10*/  FSETP.GE.FTZ.AND P1, PT, R210, RZ, PT ;  /* 0x000000ffd200720b */ /* 0x000fe20003f36000 */
[----:B------:R-:W-:Y:S01]  /*7e20*/  @!P2 FADD.FTZ R164, -R164, -RZ ;  /* 0x800000ffa4a4a221 */ /* 0x000fe20000010100 */
[----:B--2---:R-:W-:Y:S01]  /*7e30*/  F2FP.RELU.BF16.PACK_AB R7, R225, R222 ;  /* 0x000000dee107723e */ /* 0x004fe200000018ff */
[----:B------:R-:W-:Y:S01]  /*7e40*/  @!P4 FADD.FTZ R167, -R167, -RZ ;  /* 0x800000ffa7a7c221 */ /* 0x000fe20000010100 */
[----:B------:R-:W-:Y:S02]  /*7e50*/  ISETP.LE.U32.AND P2, PT, R9, UR6, PT ;  /* 0x0000000609007c0c */ /* 0x000fe4000bf43070 */
[----:B---3--:R-:W-:Y:S01]  /*7e60*/  F2FP.RELU.BF16.PACK_AB R6, R226, R227 ;  /* 0x000000e3e206723e */ /* 0x008fe200000018ff */
[----:B------:R1:W-:Y:S01]  /*7e70*/  STS [R230+0x1e000], R7 ;  /* 0x01e00007e6007388 */ /* 0x0003e20000000800 */
[----:B------:R-:W-:Y:S02]  /*7e80*/  FSETP.GE.FTZ.AND P3, PT, R189, RZ, PT ;  /* 0x000000ffbd00720b */ /* 0x000fe40003f76000 */
[----:B------:R-:W-:Y:S01]  /*7e90*/  F2FP.RELU.BF16.PACK_AB R5, R218, R219 ;  /* 0x000000dbda05723e */ /* 0x000fe200000018ff */
[----:B------:R2:W-:Y:S01]  /*7ea0*/  STS [R230+0x1e400], R6 ;  /* 0x01e40006e6007388 */ /* 0x0005e20000000800 */
[----:B------:R-:W-:Y:S01]  /*7eb0*/  @!P0 FADD.FTZ R149, -R149, -RZ ;  /* 0x800000ff95958221 */ /* 0x000fe20000010100 */
[----:B------:R-:W-:Y:S02]  /*7ec0*/  FSETP.GE.FTZ.AND P4, PT, R201, RZ, PT ;  /* 0x000000ffc900720b */ /* 0x000fe40003f96000 */
[----:B----4-:R-:W-:Y:S01]  /*7ed0*/  F2FP.RELU.BF16.PACK_AB R4, R223, R224 ;  /* 0x000000e0df04723e */ /* 0x010fe200000018ff */
[----:B------:R3:W-:Y:S01]  /*7ee0*/  STS [R233+0x1e000], R5 ;  /* 0x01e00005e9007388 */ /* 0x0007e20000000800 */
[----:B------:R-:W-:Y:S01]  /*7ef0*/  @!P2 FADD.FTZ R158, -R158, -RZ ;  /* 0x800000ff9e9ea221 */ /* 0x000fe20000010100 */
[----:B------:R-:W-:Y:S02]  /*7f00*/  ISETP.LE.U32.AND P2, PT, R12, UR6, PT ;  /* 0x000000060c007c0c */ /* 0x000fe4000bf43070 */
[----:B------:R4:W-:Y:S04]  /*7f10*/  STS [R233+0x1e400], R4 ;  /* 0x01e40004e9007388 */ /* 0x0009e80000000800 */
[----:B------:R-:W-:Y:S07]  /*7f20*/  STS [R237+0x1c000], R8 ;  /* 0x01c00008ed007388 */ /* 0x000fee0000000800 */
[----:B------:R-:W-:Y:S01]  /*7f30*/  @!P2 FADD.FTZ R157, -R157, -RZ ;  /* 0x800000ff9d9da221 */ /* 0x000fe20000010100 */
[----:B-1----:R-:W-:Y:S02]  /*7f40*/  F2FP.RELU.BF16.PACK_AB R7, R200, R203 ;  /* 0x000000cbc807723e */ /* 0x002fe400000018ff */
[----:B------:R-:W-:Y:S02]  /*7f50*/  FSETP.GE.FTZ.AND P2, PT, R211, RZ, PT ;  /* 0x000000ffd300720b */ /* 0x000fe40003f56000 */
[----:B--2---:R-:W-:Y:S01]  /*7f60*/  F2FP.RELU.BF16.PACK_AB R6, R205, R207 ;  /* 0x000000cfcd06723e */ /* 0x004fe200000018ff */
        /* <DEDUP_REMOVED lines=11> */
[----:B----4-:R-:W-:Y:S05]  /*8020*/  F2FP.RELU.BF16.PACK_AB R6, R198, R199 ;  /* 0x000000c7c606723e */ /* 0x010fea00000018ff */
[----:B------:R3:W-:Y:S04]  /*8030*/  STS [R236+0x1e000], R6 ;  /* 0x01e00006ec007388 */ /* 0x0007e80000000800 */
[----:B------:R4:W-:Y:S01]  /*8040*/  STS [R231+0x1c000], R4 ;  /* 0x01c00004e7007388 */ /* 0x0009e20000000800 */
[----:B-1----:R-:W-:Y:S05]  /*8050*/  F2FP.RELU.BF16.PACK_AB R7, R184, R186 ;  /* 0x000000bab807723e */ /* 0x002fea00000018ff */
[----:B------:R1:W-:Y:S01]  /*8060*/  STS [R231+0x1c400], R7 ;  /* 0x01c40007e7007388 */ /* 0x0003e20000000800 */
[----:B--2---:R-:W-:Y:S05]  /*8070*/  F2FP.RELU.BF16.PACK_AB R5, R159, R161 ;  /* 0x000000a19f05723e */ /* 0x004fea00000018ff */
[----:B------:R2:W-:Y:S01]  /*8080*/  STS [R232+0x1c000], R5 ;  /* 0x01c00005e8007388 */ /* 0x0005e20000000800 */
[----:B---3--:R-:W-:Y:S02]  /*8090*/  F2FP.RELU.BF16.PACK_AB R6, R191, R193 ;  /* 0x000000c1bf06723e */ /* 0x008fe400000018ff */
[----:B----4-:R-:W-:Y:S05]  /*80a0*/  F2FP.RELU.BF16.PACK_AB R4, R164, R166 ;  /* 0x000000a6a404723e */ /* 0x010fea00000018ff */
[----:B------:R3:W-:Y:S04]  /*80b0*/  STS [R232+0x1c400], R4 ;  /* 0x01c40004e8007388 */ /* 0x0007e80000000800 */
[----:B------:R4:W-:Y:S01]  /*80c0*/  STS [R231+0x1e000], R6 ;  /* 0x01e00006e7007388 */ /* 0x0009e20000000800 */
[----:B-1----:R-:W-:Y:S03]  /*80d0*/  F2FP.RELU.BF16.PACK_AB R7, R188, R187 ;  /* 0x000000bbbc07723e */ /* 0x002fe600000018ff */
[----:B------:R1:W-:Y:S04]  /*80e0*/  STS [R231+0x1e400], R0 ;  /* 0x01e40000e7007388 */ /* 0x0003e80000000800 */
[----:B------:R1:W-:Y:S01]  /*80f0*/  STS [R232+0x1e000], R7 ;  /* 0x01e00007e8007388 */ /* 0x0003e20000000800 */
[----:B--2---:R-:W-:Y:S02]  /*8100*/  F2FP.RELU.BF16.PACK_AB R5, R154, R156 ;  /* 0x0000009c9a05723e */ /* 0x004fe400000018ff */
[----:B---3--:R-:W-:Y:S02]  /*8110*/  F2FP.RELU.BF16.PACK_AB R4, R158, R160 ;  /* 0x000000a09e04723e */ /* 0x008fe400000018ff */
[----:B----4-:R-:W-:Y:S02]  /*8120*/  F2FP.RELU.BF16.PACK_AB R6, R195, R194 ;  /* 0x000000c2c306723e */ /* 0x010fe400000018ff */
[----:B-1----:R-:W-:Y:S03]  /*8130*/  F2FP.RELU.BF16.PACK_AB R0, R151, R152 ;  /* 0x000000989700723e */ /* 0x002fe600000018ff */
        /* <DEDUP_REMOVED lines=68> */
[----:B------:R-:W3:Y:S01]  /*8580*/  LDG.E R145, [R146.64] ;  /* 0x0000002092917981 */ /* 0x000ee2000c1e1900 */
        /* <DEDUP_REMOVED lines=25> */
[C---:B---3--:R-:W-:Y:S01]  /*8720*/  FADD.FTZ R2, -R145.reuse, R4 ;  /* 0x0000000491027221 */ /* 0x048fe20000010100 */
[C---:B------:R-:W-:Y:S01]  /*8730*/  HMMA.16816.F32.BF16 R16, R136.reuse, R134, R16 ;  /* 0x000000868810723c */ /* 0x040fe20000041810 */
[----:B------:R1:W2:Y:S02]  /*8740*/  LDG.E R4, [R146.64+0x20] ;  /* 0x0000202092047981 */ /* 0x0002a4000c1e1900 */
[----:B------:R-:W-:Y:S01]  /*8750*/  FADD.FTZ R0, -R145, R5 ;  /* 0x0000000591007221 */ /* 0x000fe20000010100 */
[-C--:B------:R-:W-:Y:S01]  /*8760*/  FSEL R2, R2, R145.reuse, P0 ;  /* 0x0000009102027208 */ /* 0x080fe20000000000 */
[----:B------:R-:W3:Y:S01]  /*8770*/  LDSM.16.M88.4 R132, [R172+0x10800] ;  /* 0x01080000ac84783b */ /* 0x000ee20000000200 */
[----:B------:R-:W-:Y:S03]  /*8780*/  FSETP.GE.FTZ.AND P0, PT, R216, RZ, PT ;  /* 0x000000ffd800720b */ /* 0x000fe60003f16000 */
[----:B------:R-:W-:Y:S03]  /*8790*/  FMUL.FTZ R213, R213, R2 ;  /* 0x00000002d5d57220 */ /* 0x000fe60000410000 */
[-C--:B------:R-:W-:Y:S01]  /*87a0*/  FSEL R0, R0, R145.reuse, P0 ;  /* 0x0000009100007208 */ /* 0x080fe20000000000 */
[----:B------:R1:W4:Y:S01]  /*87b0*/  LDG.E R2, [R146.64+0x100] ;  /* 0x0001002092027981 */ /* 0x000322000c1e1900 */
[----:B------:R-:W-:Y:S03]  /*87c0*/  FSETP.GE.FTZ.AND P0, PT, R202, RZ, PT ;  /* 0x000000ffca00720b */ /* 0x000fe60003f16000 */
[----:B------:R-:W-:Y:S02]  /*87d0*/  FMUL.FTZ R216, R216, R0 ;  /* 0x00000000d8d87220 */ /* 0x000fe40000410000 */
[----:B------:R1:W4:Y:S05]  /*87e0*/  LDG.E R0, [R146.64+0x120] ;  /* 0x0001202092007981 */ /* 0x00032a000c1e1900 */
[C---:B------:R-:W-:Y:S02]  /*87f0*/  FADD.FTZ R16, -R145.reuse, R16 ;  /* 0x0000001091107221 */ /* 0x040fe40000010100 */
[----:B------:R-:W-:Y:S03]  /*8800*/  FADD.FTZ R17, -R145, R17 ;  /* 0x0000001191117221 */ /* 0x000fe60000010100 */
[-C--:B------:R-:W-:Y:S02]  /*8810*/  FSEL R16, R16, R145.reuse, P2 ;  /* 0x0000009110107208 */ /* 0x080fe40001000000 */
[----:B------:R-:W-:Y:S02]  /*8820*/  FSEL R17, R17, R145, P1 ;  /* 0x0000009111117208 */ /* 0x000fe40000800000 */
[----:B------:R-:W-:Y:S01]  /*8830*/  FSETP.GE.FTZ.AND P1, PT, R183, RZ, PT ;  /* 0x000000ffb700720b */ /* 0x000fe20003f36000 */
[----:B------:R-:W-:Y:S01]  /*8840*/  FMUL.FTZ R211, R211, R16 ;  /* 0x00000010d3d37220 */ /* 0x000fe20000410000 */
[----:B------:R-:W-:Y:S01]  /*8850*/  FSETP.GE.FTZ.AND P2, PT, R185, RZ, PT ;  /* 0x000000ffb900720b */ /* 0x000fe20003f56000 */
[----:B------:R-:W-:Y:S02]  /*8860*/  FMUL.FTZ R210, R210, R17 ;  /* 0x00000011d2d27220 */ /* 0x000fe40000410000 */
[----:B-1----:R-:W-:Y:S01]  /*8870*/  IMAD.MOV.U32 R146, RZ, RZ, R239 ;  /* 0x000000ffff927224 */ /* 0x002fe200078e00ef */
[-C--:B---3--:R-:W-:Y:S01]  /*8880*/  HMMA.16816.F32.BF16 R20, R136, R132.reuse, R20 ;  /* 0x000000848814723c */ /* 0x088fe20000041814 */
[----:B------:R-:W-:Y:S07]  /*8890*/  IMAD.MOV.U32 R147, RZ, RZ, R238 ;  /* 0x000000ffff937224 */ /* 0x000fee00078e00ee */
[C---:B------:R-:W-:Y:S08]  /*88a0*/  HMMA.16816.F32.BF16 R24, R140.reuse, R132, R24 ;  /* 0x000000848c18723c */ /* 0x040ff00000041818 */
[-C--:B------:R-:W-:Y:S08]  /*88b0*/  HMMA.16816.F32.BF16 R28, R140, R134.reuse, R28 ;  /* 0x000000868c1c723c */ /* 0x080ff0000004181c */
[C---:B------:R-:W-:Y:S01]  /*88c0*/  FADD.FTZ R20, -R145.reuse, R20 ;  /* 0x0000001491147221 */ /* 0x040fe20000010100 */
[C---:B------:R-:W-:Y:S01]  /*88d0*/  HMMA.16816.F32.BF16 R32, R136.reuse, R134, R32 ;  /* 0x000000868820723c */ /* 0x040fe20000041820 */
[----:B------:R-:W1:Y:S02]  /*88e0*/  LDSM.16.M88.4 R132, [R172+0x11000] ;  /* 0x01100000ac84783b */ /* 0x000e640000000200 */
[----:B------:R-:W-:Y:S01]  /*88f0*/  FADD.FTZ R21, -R145, R21 ;  /* 0x0000001591157221 */ /* 0x000fe20000010100 */
[-C--:B------:R-:W-:Y:S02]  /*8900*/  FSEL R20, R20, R145.reuse, P0 ;  /* 0x0000009114147208 */ /* 0x080fe40000000000 */
[----:B------:R-:W-:Y:S02]  /*8910*/  FSETP.GE.FTZ.AND P0, PT, R182, RZ, PT ;  /* 0x000000ffb600720b */ /* 0x000fe40003f16000 */
[----:B------:R-:W-:Y:S01]  /*8920*/  FSEL R21, R21, R145, P4 ;  /* 0x0000009115157208 */ /* 0x000fe20002000000 */
[----:B------:R-:W-:Y:S01]  /*8930*/  FMUL.FTZ R202, R202, R20 ;  /* 0x00000014caca7220 */ /* 0x000fe20000410000 */
[----:B------:R-:W-:Y:S03]  /*8940*/  FSETP.GE.FTZ.AND P4, PT, R160, RZ, PT ;  /* 0x000000ffa000720b */ /* 0x000fe60003f96000 */
[----:B------:R-:W-:Y:S11]  /*8950*/  FMUL.FTZ R201, R201, R21 ;  /* 0x00000015c9c97220 */ /* 0x000ff60000410000 */
[C---:B------:R-:W-:Y:S02]  /*8960*/  FADD.FTZ R20, -R145.reuse, R32 ;  /* 0x0000002091147221 */ /* 0x040fe40000010100 */
[----:B------:R-:W-:Y:S03]  /*8970*/  FADD.FTZ R17, -R145, R33 ;  /* 0x0000002191117221 */ /* 0x000fe60000010100 */
[-C--:B------:R-:W-:Y:S02]  /*8980*/  FSEL R20, R20, R145.reuse, P3 ;  /* 0x0000009114147208 */ /* 0x080fe40001800000 */
        /* <DEDUP_REMOVED lines=30> */
[----:B------:R-:W-:Y:S03]  /*8b70*/  HMMA.16816.F32.BF16 R64, R136, R134, R64 ;  /* 0x000000868840723c */ /* 0x000fe60000041840 */
[----:B------:R-:W-:Y:S01]  /*8b80*/  FADD.FTZ R52, -R145, R52 ;  /* 0x0000003491347221 */ /* 0x000fe20000010100 */
[-C--:B------:R-:W-:Y:S02]  /*8b90*/  FSEL R53, R53, R145.reuse, P1 ;  /* 0x0000009135357208 */ /* 0x080fe40000800000 */
[----:B------:R-:W-:Y:S02]  /*8ba0*/  FSETP.GE.FTZ.AND P1, PT, R152, RZ, PT ;  /* 0x000000ff9800720b */ /* 0x000fe40003f36000 */
[----:B------:R-:W-:Y:S01]  /*8bb0*/  FSEL R52, R52, R145, P2 ;  /* 0x0000009134347208 */ /* 0x000fe20001000000 */
[----:B------:R-:W-:Y:S01]  /*8bc0*/  FMUL.FTZ R154, R154, R53 ;  /* 0x000000359a9a7220 */ /* 0x000fe20000410000 */
[----:B------:R-:W-:Y:S03]  /*8bd0*/  FSETP.GE.FTZ.AND P2, PT, R150, RZ, PT ;  /* 0x000000ff9600720b */ /* 0x000fe60003f56000 */
[----:B------:R-:W-:Y:S11]  /*8be0*/  FMUL.FTZ R156, R156, R52 ;  /* 0x000000349c9c7220 */ /* 0x000ff60000410000 */
[C---:B------:R-:W-:Y:S05]  /*8bf0*/  FADD.FTZ R64, -R145.reuse, R64 ;  /* 0x0000004091407221 */ /* 0x040fea0000010100 */
[----:B------:R-:W-:Y:S01]  /*8c00*/  FSEL R64, R64, R145, P1 ;  /* 0x0000009140407208 */ /* 0x000fe20000800000 */
[----:B------:R-:W-:Y:S01]  /*8c10*/  @P0 FADD.FTZ R145, -R145, R65 ;  /* 0x0000004191910221 */ /* 0x000fe20000010100 */
[----:B------:R-:W-:Y:S02]  /*8c20*/  FSETP.GE.FTZ.AND P1, PT, R221, RZ, PT ;  /* 0x000000ffdd00720b */ /* 0x000fe40003f36000 */
[----:B------:R-:W-:Y:S01]  /*8c30*/  FSETP.GE.FTZ.AND P0, PT, R220, RZ, PT ;  /* 0x000000ffdc00720b */ /* 0x000fe20003f16000 */
[----:B------:R-:W-:Y:S02]  /*8c40*/  FMUL.FTZ R152, R152, R64 ;  /* 0x0000004098987220 */ /* 0x000fe40000410000 */
[----:B------:R-:W-:Y:S02]  /*8c50*/  FMUL.FTZ R145, R151, R145 ;  /* 0x0000009197917220 */ /* 0x000fe40000410000 */
[C---:B--2---:R-:W-:Y:S02]  /*8c60*/  FADD.FTZ R6, -R4.reuse, R6 ;  /* 0x0000000604067221 */ /* 0x044fe40000010100 */
[C---:B------:R-:W-:Y:S02]  /*8c70*/  FADD.FTZ R18, -R4.reuse, R18 ;  /* 0x0000001204127221 */ /* 0x040fe40000010100 */
[----:B------:R-:W-:Y:S01]  /*8c80*/  FADD.FTZ R22, -R4, R22 ;  /* 0x0000001604167221 */ /* 0x000fe20000010100 */
[-C--:B------:R-:W-:Y:S01]  /*8c90*/  FSEL R6, R6, R4.reuse, P1 ;  /* 0x0000000406067208 */ /* 0x080fe20000800000 */
[----:B------:R-:W-:Y:S01]  /*8ca0*/  FADD.FTZ R34, -R4, R34 ;  /* 0x0000002204227221 */ /* 0x000fe20000010100 */
[----:B------:R-:W-:Y:S01]  /*8cb0*/  FSETP.GE.FTZ.AND P1, PT, R214, RZ, PT ;  /* 0x000000ffd600720b */ /* 0x000fe20003f36000 */
[C---:B------:R-:W-:Y:S02]  /*8cc0*/  FADD.FTZ R7, -R4.reuse, R7 ;  /* 0x0000000704077221 */ /* 0x040fe40000010100 */
[----:B------:R-:W-:Y:S01]  /*8cd0*/  FADD.FTZ R38, -R4, R38 ;  /* 0x0000002604267221 */ /* 0x000fe20000010100 */
[-C--:B------:R-:W-:Y:S01]  /*8ce0*/  FSEL R18, R18, R4.reuse, P1 ;  /* 0x0000000412127208 */ /* 0x080fe20000800000 */
[C---:B------:R-:W-:Y:S01]  /*8cf0*/  FADD.FTZ R19, -R4.reuse, R19 ;  /* 0x0000001304137221 */ /* 0x040fe20000010100 */
[----:B------:R-:W-:Y:S01]  /*8d00*/  FSETP.GE.FTZ.AND P1, PT, R203, RZ, PT ;  /* 0x000000ffcb00720b */ /* 0x000fe20003f36000 */
[C---:B------:R-:W-:Y:S01]  /*8d10*/  FADD.FTZ R50, -R4.reuse, R50 ;  /* 0x0000003204327221 */ /* 0x040fe20000010100 */
[-C--:B------:R-:W-:Y:S01]  /*8d20*/  FSEL R7, R7, R4.reuse, P0 ;  /* 0x0000000407077208 */ /* 0x080fe20000000000 */
[----:B------:R-:W-:Y:S01]  /*8d30*/  FADD.FTZ R23, -R4, R23 ;  /* 0x0000001704177221 */ /* 0x000fe20000010100 */
[----:B------:R-:W-:Y:S01]  /*8d40*/  FSEL R22, R22, R4, P1 ;  /* 0x0000000416167208 */ /* 0x000fe20000800000 */
[----:B------:R-:W-:Y:S01]  /*8d50*/  FADD.FTZ R35, -R4, R35 ;  /* 0x0000002304237221 */ /* 0x000fe20000010100 */
[----:B------:R-:W-:Y:S01]  /*8d60*/  FSETP.GE.FTZ.AND P1, PT, R192, RZ, PT ;  /* 0x000000ffc000720b */ /* 0x000fe20003f36000 */
[----:B------:R-:W-:Y:S01]  /*8d70*/  FADD.FTZ R39, -R4, R39 ;  /* 0x0000002704277221 */ /* 0x000fe20000010100 */
[----:B------:R-:W-:Y:S01]  /*8d80*/  FSETP.GE.FTZ.AND P0, PT, R212, RZ, PT ;  /* 0x000000ffd400720b */ /* 0x000fe20003f16000 */
[----:B------:R-:W-:Y:S01]  /*8d90*/  FMUL.FTZ R65, R221, R6 ;  /* 0x00000006dd417220 */ /* 0x000fe20000410000 */
[-C--:B------:R-:W-:Y:S01]  /*8da0*/  FSEL R34, R34, R4.reuse, P1 ;  /* 0x0000000422227208 */ /* 0x080fe20000800000 */
[----:B------:R-:W-:Y:S01]  /*8db0*/  FMUL.FTZ R64, R220, R7 ;  /* 0x00000007dc407220 */ /* 0x000fe20000410000 */
[----:B------:R-:W-:Y:S01]  /*8dc0*/  FSETP.GE.FTZ.AND P1, PT, R186, RZ, PT ;  /* 0x000000ffba00720b */ /* 0x000fe20003f36000 */
[C---:B------:R-:W-:Y:S01]  /*8dd0*/  FADD.FTZ R51, -R4.reuse, R51 ;  /* 0x0000003304337221 */ /* 0x040fe20000010100 */
[-C--:B------:R-:W-:Y:S01]  /*8de0*/  FSEL R19, R19, R4.reuse, P0 ;  /* 0x0000000413137208 */ /* 0x080fe20000000000 */
[----:B------:R-:W-:Y:S01]  /*8df0*/  FADD.FTZ R54, -R4, R54 ;  /* 0x0000003604367221 */ /* 0x000fe20000010100 */
[-C--:B------:R-:W-:Y:S01]  /*8e00*/  FSEL R38, R38, R4.reuse, P1 ;  /* 0x0000000426267208 */ /* 0x080fe20000800000 */
[----:B------:R-:W-:Y:S01]  /*8e10*/  FADD.FTZ R7, -R4, R55 ;  /* 0x0000003704077221 */ /* 0x000fe20000010100 */
[----:B------:R-:W-:Y:S01]  /*8e20*/  FSETP.GE.FTZ.AND P1, PT, R166, RZ, PT ;  /* 0x000000ffa600720b */ /* 0x000fe20003f36000 */
[----:B------:R-:W-:Y:S01]  /*8e30*/  FADD.FTZ R6, -R4, R66 ;  /* 0x0000004204067221 */ /* 0x000fe20000010100 */
[----:B------:R-:W-:Y:S01]  /*8e40*/  FSETP.GE.FTZ.AND P0, PT, R200, RZ, PT ;  /* 0x000000ffc800720b */ /* 0x000fe20003f16000 */
[----:B----4-:R-:W-:Y:S01]  /*8e50*/  FADD.FTZ R5, -R2, R8 ;  /* 0x0000000802057221 */ /* 0x010fe20000010100 */
[----:B------:R-:W-:Y:S01]  /*8e60*/  FSEL R50, R50, R4, P1 ;  /* 0x0000000432327208 */ /* 0x000fe20000800000 */
[----:B------:R-:W-:Y:S01]  /*8e70*/  FMUL.FTZ R203, R203, R22 ;  /* 0x00000016cbcb7220 */ /* 0x000fe20000410000 */
[----:B------:R-:W-:Y:S01]  /*8e80*/  FSETP.GE.FTZ.AND P1, PT, R149, RZ, PT ;  /* 0x000000ff9500720b */ /* 0x000fe20003f36000 */
[C---:B------:R-:W-:Y:S01]  /*8e90*/  FADD.FTZ R56, -R2.reuse, R56 ;  /* 0x0000003802387221 */ /* 0x040fe20000010100 */
[-C--:B------:R-:W-:Y:S01]  /*8ea0*/  FSEL R23, R23, R4.reuse, P0 ;  /* 0x0000000417177208 */ /* 0x080fe20000000000 */
        /* <DEDUP_REMOVED lines=17> */
[----:B------:R-:W-:Y:S01]  /*8fc0*/  FSEL R51, R51, R4, P0 ;  /* 0x0000000433337208 */ /* 0x000fe20000000000 */
[----:B------:R-:W-:Y:S01]  /*8fd0*/  @P1 FADD.FTZ R4, -R4, R67 ;  /* 0x0000004304041221 */ /* 0x000fe20000010100 */
[----:B------:R-:W-:Y:S01]  /*8fe0*/  FSETP.GE.FTZ.AND P0, PT, R222, RZ, PT ;  /* 0x000000ffde00720b */ /* 0x000fe20003f16000 */
[----:B------:R-:W-:Y:S01]  /*8ff0*/  FMUL.FTZ R150, R150, R6 ;  /* 0x0000000696967220 */ /* 0x000fe20000410000 */
[----:B------:R-:W-:Y:S01]  /*9000*/  FSETP.GE.FTZ.AND P2, PT, R218, RZ, PT ;  /* 0x000000ffda00720b */ /* 0x000fe20003f56000 */
[----:B------:R-:W-:Y:S01]  /*9010*/  FMUL.FTZ R149, R149, R4 ;  /* 0x0000000495957220 */ /* 0x000fe20000410000 */
[-C--:B------:R-:W-:Y:S01]  /*9020*/  FSEL R5, R5, R2.reuse, P0 ;  /* 0x0000000205057208 */ /* 0x080fe20000000000 */
        /* <DEDUP_REMOVED lines=12> */
[----:B------:R-:W-:Y:S01]  /*90f0*/  FADD.FTZ R4, -R2, R44 ;  /* 0x0000002c02047221 */ /* 0x000fe20000010100 */
[----:B------:R-:W-:Y:S01]  /*9100*/  FSETP.GE.FTZ.AND P0, PT, R187, RZ, PT ;  /* 0x000000ffbb00720b */ /* 0x000fe20003f16000 */
[----:B------:R-:W-:Y:S01]  /*9110*/  FMUL.FTZ R22, R218, R6 ;  /* 0x00000006da167220 */ /* 0x000fe20000410000 */
        /* <DEDUP_REMOVED lines=177> */
.L_x_2072:
        /* <DEDUP_REMOVED lines=212> */
.L_x_2073:
        /* <DEDUP_REMOVED lines=20> */
[----:B------:R-:W-:Y:S02]  /*aab0*/  IMAD R152, R152, 0x18, RZ ;  /* 0x0000001898987824 */ /* 0x000fe400078e02ff */
        /* <DEDUP_REMOVED lines=104> */
[----:B------:R-:W-:Y:S04]  /*b140*/  IMAD R2, R2, 0x38, RZ ;  /* 0x0000003802027824 */ /* 0x000fe800078e02ff */
[C---:B------:R-:W-:Y:S08]  /*b150*/  HMMA.16816.F32.BF16 R16, R36.reuse, R50, R16 ;  /* 0x000000322410723c */ /* 0x040ff00000041810 */
[-C--:B--2---:R-:W-:Y:S08]  /*b160*/  HMMA.16816.F32.BF16 R20, R36, R60.reuse, R20 ;  /* 0x0000003c2414723c */ /* 0x084ff00000041814 */
[C---:B------:R-:W-:Y:S07]  /*b170*/  HMMA.16816.F32.BF16 R24, R52.reuse, R60, R24 ;  /* 0x0000003c3418723c */ /* 0x040fee0000041818 */
[----:B------:R-:W-:Y:S01]  /*b180*/  IADD3 R61, R149, 0x20, RZ ;  /* 0x00000020953d7810 */ /* 0x000fe20007ffe0ff */
[-C--:B------:R-:W-:Y:S01]  /*b190*/  HMMA.16816.F32.BF16 R28, R52, R62.reuse, R28 ;  /* 0x0000003e341c723c */ /* 0x080fe2000004181c */
[----:B------:R-:W2:Y:S03]  /*b1a0*/  LDL R55, [R1+0x14] ;  /* 0x0000140001377983 */ /* 0x000ea60000100800 */
[----:B------:R-:W-:Y:S01]  /*b1b0*/  IMAD.IADD R61, R145, 0x1, R61 ;  /* 0x00000001913d7824 */ /* 0x000fe200078e023d */
[----:B------:R-:W-:Y:S01]  /*b1c0*/  IADD3 R60, R149, 0x20, RZ ;  /* 0x00000020953c7810 */ /* 0x000fe20007ffe0ff */
[----:B------:R-:W3:Y:S02]  /*b1d0*/  LDL R54, [R1+0x10] ;  /* 0x0000100001367983 */ /* 0x000ee40000100800 */
[----:B------:R-:W-:Y:S03]  /*b1e0*/  HMMA.16816.F32.BF16 R32, R36, R62, R32 ;  /* 0x0000003e2420723c */ /* 0x000fe60000041820 */
[----:B------:R-:W3:Y:S01]  /*b1f0*/  LDL R53, [R1+0xc] ;  /* 0x00000c0001357983 */ /* 0x000ee20000100800 */
[C---:B------:R-:W-:Y:S02]  /*b200*/  IMAD.IADD R61, R145.reuse, 0x1, R61 ;  /* 0x00000001913d7824 */ /* 0x040fe400078e023d */
[----:B------:R-:W-:Y:S01]  /*b210*/  IMAD.IADD R60, R145, 0x1, R60 ;  /* 0x00000001913c7824 */ /* 0x000fe200078e023c */
[C---:B------:R-:W-:Y:S01]  /*b220*/  IADD3 R63, R149.reuse, 0x20, RZ ;  /* 0x00000020953f7810 */ /* 0x040fe20007ffe0ff */
[-C--:B----4-:R-:W-:Y:S01]  /*b230*/  HMMA.16816.F32.BF16 R4, R40, R56.reuse, R4 ;  /* 0x000000382804723c */ /* 0x090fe20000041804 */
[----:B------:R-:W3:Y:S04]  /*b240*/  LDL R52, [R1+0x8] ;  /* 0x0000080001347983 */ /* 0x000ee80000100800 */
[----:B------:R-:W-:Y:S01]  /*b250*/  IMAD.MOV.U32 R36, RZ, RZ, R239 ;  /* 0x000000ffff247224 */ /* 0x000fe200078e00ef */
[----:B------:R-:W-:Y:S01]  /*b260*/  IADD3 R62, R149, 0x20, RZ ;  /* 0x00000020953e7810 */ /* 0x000fe20007ffe0ff */
[----:B------:R-:W-:Y:S01]  /*b270*/  IMAD.MOV.U32 R37, RZ, RZ, R238 ;  /* 0x000000ffff257224 */ /* 0x000fe200078e00ee */
[C---:B------:R-:W-:Y:S01]  /*b280*/  HMMA.16816.F32.BF16 R8, R64.reuse, R56, R8 ;  /* 0x000000384008723c */ /* 0x040fe20000041808 */
[----:B------:R-:W3:Y:S03]  /*b290*/  LDL R57, [R1+0x1c] ;  /* 0x00001c0001397983 */ /* 0x000ee60000100800 */
[CC--:B------:R-:W-:Y:S01]  /*b2a0*/  LEA R38, P1, R145.reuse, R36.reuse, 0x2 ;  /* 0x0000002491267211 */ /* 0x0c0fe200078210ff */
[----:B------:R-:W-:Y:S01]  /*b2b0*/  IMAD.IADD R62, R145, 0x1, R62 ;  /* 0x00000001913e7824 */ /* 0x000fe200078e023e */
[----:B------:R-:W3:Y:S01]  /*b2c0*/  LDL R56, [R1+0x18] ;  /* 0x0000180001387983 */ /* 0x000ee20000100800 */
[-C--:B------:R-:W-:Y:S01]  /*b2d0*/  LEA R44, P0, R149, R36.reuse, 0x2 ;  /* 0x00000024952c7211 */ /* 0x080fe200078010ff */
[-C--:B------:R-:W-:Y:S04]  /*b2e0*/  HMMA.16816.F32.BF16 R12, R64, R58.reuse, R12 ;  /* 0x0000003a400c723c */ /* 0x080fe8000004180c */
[CC--:B------:R-:W-:Y:S01]  /*b2f0*/  LEA.HI.X.SX32 R39, R145.reuse, R37.reuse, 0x2, P1 ;  /* 0x0000002591277211 */ /* 0x0c0fe200008f16ff */
[----:B------:R-:W-:Y:S01]  /*b300*/  IMAD.IADD R60, R145, 0x1, R60 ;  /* 0x00000001913c7824 */ /* 0x000fe200078e023c */
[-C--:B------:R-:W-:Y:S01]  /*b310*/  LEA.HI.X.SX32 R45, R149, R37.reuse, 0x2, P0 ;  /* 0x00000025952d7211 */ /* 0x080fe200000f16ff */
[----:B------:R1:W-:Y:S01]  /*b320*/  RED.E.ADD.F32.FTZ.RN.STRONG.GPU [R36.64], R4 ;  /* 0x000000042400798e */ /* 0x0003e2000c10e788 */
[C---:B------:R-:W-:Y:S04]  /*b330*/  HMMA.16816.F32.BF16 R16, R40.reuse, R58, R16 ;  /* 0x0000003a2810723c */ /* 0x040fe80000041810 */
[----:B------:R-:W3:Y:S01]  /*b340*/  LDL R59, [R1+0x24] ;  /* 0x00002400013b7983 */ /* 0x000ee20000100800 */
[-C--:B------:R-:W-:Y:S01]  /*b350*/  LEA R50, P6, R63, R36.reuse, 0x2 ;  /* 0x000000243f327211 */ /* 0x080fe200078c10ff */
[----:B------:R-:W-:Y:S01]  /*b360*/  IMAD.IADD R60, R145, 0x1, R60 ;  /* 0x00000001913c7824 */ /* 0x000fe200078e023c */
[CC--:B------:R-:W-:Y:S01]  /*b370*/  LEA R48, P5, R62.reuse, R36.reuse, 0x2 ;  /* 0x000000243e307211 */ /* 0x0c0fe200078a10ff */
[-C--:B------:R-:W-:Y:S01]  /*b380*/  HMMA.16816.F32.BF16 R20, R40, R132.reuse, R20 ;  /* 0x000000842814723c */ /* 0x080fe20000041814 */
[----:B------:R-:W3:Y:S03]  /*b390*/  LDL R58, [R1+0x20] ;  /* 0x00002000013a7983 */ /* 0x000ee60000100800 */
[-C--:B------:R-:W-:Y:S02]  /*b3a0*/  LEA.HI.X.SX32 R51, R63, R37.reuse, 0x2, P6 ;  /* 0x000000253f337211 */ /* 0x080fe400030f16ff */
[----:B------:R1:W-:Y:S01]  /*b3b0*/  RED.E.ADD.F32.FTZ.RN.STRONG.GPU [R38.64], R5 ;  /* 0x000000052600798e */ /* 0x0003e2000c10e788 */
[-C--:B------:R-:W-:Y:S01]  /*b3c0*/  LEA.HI.X.SX32 R49, R62, R37.reuse, 0x2, P5 ;  /* 0x000000253e317211 */ /* 0x080fe200028f16ff */
[C---:B------:R-:W-:Y:S03]  /*b3d0*/  HMMA.16816.F32.BF16 R24, R64.reuse, R132, R24 ;  /* 0x000000844018723c */ /* 0x040fe60000041818 */
[----:B------:R1:W-:Y:S05]  /*b3e0*/  RED.E.ADD.F32.FTZ.RN.STRONG.GPU [R44.64], R6 ;  /* 0x000000062c00798e */ /* 0x0003ea000c10e788 */
[-C--:B------:R-:W-:Y:S04]  /*b3f0*/  HMMA.16816.F32.BF16 R28, R64, R134.reuse, R28 ;  /* 0x00000086401c723c */ /* 0x080fe8000004181c */
[CC--:B-1----:R-:W-:Y:S04]  /*b400*/  LEA R4, P0, R151.reuse, R36.reuse, 0x2 ;  /* 0x0000002497047211 */ /* 0x0c2fe800078010ff */
[----:B------:R-:W-:Y:S07]  /*b410*/  HMMA.16816.F32.BF16 R32, R40, R134, R32 ;  /* 0x000000862820723c */ /* 0x000fee0000041820 */
[CC--:B------:R-:W-:Y:S02]  /*b420*/  LEA R42, P1, R152.reuse, R36.reuse, 0x2 ;  /* 0x00000024982a7211 */ /* 0x0c0fe400078210ff */
[-C--:B------:R-:W-:Y:S03]  /*b430*/  LEA.HI.X.SX32 R5, R151, R37.reuse, 0x2, P0 ;  /* 0x0000002597057211 */ /* 0x080fe600000f16ff */
[-C--:B------:R-:W-:Y:S02]  /*b440*/  LEA.HI.X.SX32 R43, R152, R37.reuse, 0x2, P1 ;  /* 0x00000025982b7211 */ /* 0x080fe400008f16ff */
[-C--:B------:R-:W-:Y:S01]  /*b450*/  LEA R40, P1, R150, R36.reuse, 0x2 ;  /* 0x0000002496287211 */ /* 0x080fe200078210ff */
[----:B------:R-:W-:Y:S01]  /*b460*/  IMAD.MOV.U32 R44, RZ, RZ, c[0x0][0x22c] ;  /* 0x00008b00ff2c7624 */ /* 0x000fe200078e00ff */
[-C--:B------:R-:W-:Y:S01]  /*b470*/  LEA R6, P0, R0, R36.reuse, 0x2 ;  /* 0x0000002400067211 */ /* 0x080fe200078010ff */
[----:B------:R1:W-:Y:S01]  /*b480*/  RED.E.ADD.F32.FTZ.RN.STRONG.GPU [R42.64], R7 ;  /* 0x000000072a00798e */ /* 0x0003e2000c10e788 */
[-C--:B------:R-:W-:Y:S01]  /*b490*/  LEA.HI.X.SX32 R41, R150, R37.reuse, 0x2, P1 ;  /* 0x0000002596297211 */ /* 0x080fe200008f16ff */
[----:B------:R-:W-:Y:S03]  /*b4a0*/  IMAD R44, R44, c[0x0][0x1c0], RZ ;  /* 0x000070002c2c7a24 */ /* 0x000fe600078e02ff */
[----:B------:R1:W-:Y:S01]  /*b4b0*/  RED.E.ADD.F32.FTZ.RN.STRONG.GPU [R4.64], R8 ;  /* 0x000000080400798e */ /* 0x0003e2000c10e788 */
[----:B------:R-:W-:Y:S04]  /*b4c0*/  IMAD R44, R44, 0x68, RZ ;  /* 0x000000682c2c7824 */ /* 0x000fe800078e02ff */
[----:B------:R1:W-:Y:S02]  /*b4d0*/  RED.E.ADD.F32.FTZ.RN.STRONG.GPU [R40.64], R9 ;  /* 0x000000092800798e */ /* 0x0003e4000c10e788 */
[-C--:B-1----:R-:W-:Y:S01]  /*b4e0*/  LEA.HI.X.SX32 R7, R0, R37.reuse, 0x2, P0 ;  /* 0x0000002500077211 */ /* 0x082fe200000f16ff */
[----:B------:R-:W-:Y:S02]  /*b4f0*/  IMAD.MOV.U32 R0, RZ, RZ, c[0x0][0x22c] ;  /* 0x00008b00ff007624 */ /* 0x000fe400078e00ff */
[----:B------:R-:W-:Y:S02]  /*b500*/  IMAD.MOV.U32 R43, RZ, RZ, c[0x0][0x22c] ;  /* 0x00008b00ff2b7624 */ /* 0x000fe400078e00ff */
[----:B------:R1:W-:Y:S01]  /*b510*/  RED.E.ADD.F32.FTZ.RN.STRONG.GPU [R6.64], R10 ;  /* 0x0000000a0600798e */ /* 0x0003e2000c10e788 */
[-C--:B------:R-:W-:Y:S01]  /*b520*/  LEA R4, P1, R2, R36.reuse, 0x2 ;  /* 0x0000002402047211 */ /* 0x080fe200078210ff */
[----:B------:R-:W-:Y:S02]  /*b530*/  IMAD R0, R0, c[0x0][0x1c0], RZ ;  /* 0x0000700000007a24 */ /* 0x000fe400078e02ff */
[----:B------:R-:W-:Y:S01]  /*b540*/  IMAD R43, R43, c[0x0][0x1c0], RZ ;  /* 0x000070002b2b7a24 */ /* 0x000fe200078e02ff */
[-C--:B------:R-:W-:Y:S01]  /*b550*/  LEA.HI.X.SX32 R5, R2, R37.reuse, 0x2, P1 ;  /* 0x0000002502057211 */ /* 0x080fe200008f16ff */
[----:B------:R-:W-:Y:S02]  /*b560*/  IMAD.SHL.U32 R0, R0, 0x40, RZ ;  /* 0x0000004000007824 */ /* 0x000fe400078e00ff */
[----:B------:R-:W-:Y:S02]  /*b570*/  IMAD.MOV.U32 R2, RZ, RZ, c[0x0][0x22c] ;  /* 0x00008b00ff027624 */ /* 0x000fe400078e00ff */
[----:B------:R1:W-:Y:S01]  /*b580*/  RED.E.ADD.F32.FTZ.RN.STRONG.GPU [R4.64], R11 ;  /* 0x0000000b0400798e */ /* 0x0003e2000c10e788 */
[-C--:B------:R-:W-:Y:S01]  /*b590*/  LEA R8, P0, R0, R36.reuse, 0x2 ;  /* 0x0000002400087211 */ /* 0x080fe200078010ff */
[----:B------:R-:W-:Y:S02]  /*b5a0*/  IMAD R2, R2, c[0x0][0x1c0], RZ ;  /* 0x0000700002027a24 */ /* 0x000fe400078e02ff */
[----:B------:R-:W-:Y:S01]  /*b5b0*/  IMAD.MOV.U32 R42, RZ, RZ, c[0x0][0x22c] ;  /* 0x00008b00ff2a7624 */ /* 0x000fe200078e00ff */
[-C--:B------:R-:W-:Y:S01]  /*b5c0*/  LEA.HI.X.SX32 R9, R0, R37.reuse, 0x2, P0 ;  /* 0x0000002500097211 */ /* 0x080fe200000f16ff */
[----:B------:R-:W-:Y:S02]  /*b5d0*/  IMAD.MOV.U32 R0, RZ, RZ, c[0x0][0x22c] ;  /* 0x00008b00ff007624 */ /* 0x000fe400078e00ff */
[----:B------:R-:W-:Y:S02]  /*b5e0*/  IMAD R2, R2, 0x58, RZ ;  /* 0x0000005802027824 */ /* 0x000fe400078e02ff */
        /* <DEDUP_REMOVED lines=8> */
[CC--:B------:R-:W-:Y:S03]  /*b670*/  LEA R46, P4, R61.reuse, R36.reuse, 0x2 ;  /* 0x000000243d2e7211 */ /* 0x0c0fe600078810ff */
[----:B------:R1:W-:Y:S01]  /*b680*/  RED.E.ADD.F32.FTZ.RN.STRONG.GPU [R6.64], R17 ;  /* 0x000000110600798e */ /* 0x0003e2000c10e788 */
[CC--:B------:R-:W-:Y:S02]  /*b690*/  LEA R4, P0, R0.reuse, R36.reuse, 0x2 ;  /* 0x0000002400047211 */ /* 0x0c0fe400078010ff */
[-C--:B------:R-:W-:Y:S02]  /*b6a0*/  LEA.HI.X.SX32 R47, R61, R37.reuse, 0x2, P4 ;  /* 0x000000253d2f7211 */ /* 0x080fe400020f16ff */
[-C--:B------:R-:W-:Y:S01]  /*b6b0*/  LEA.HI.X.SX32 R5, R0, R37.reuse, 0x2, P0 ;  /* 0x0000002500057211 */ /* 0x080fe200000f16ff */
[----:B------:R-:W-:Y:S04]  /*b6c0*/  IMAD.MOV.U32 R0, RZ, RZ, c[0x0][0x22c] ;  /* 0x00008b00ff007624 */ /* 0x000fe800078e00ff */
[----:B------:R-:W-:Y:S01]  /*b6d0*/  IMAD R0, R0, c[0x0][0x1c0], RZ ;  /* 0x0000700000007a24 */ /* 0x000fe200078e02ff */
[-C--:B------:R-:W-:Y:S01]  /*b6e0*/  LEA R16, P1, R2, R36.reuse, 0x2 ;  /* 0x0000002402107211 */ /* 0x080fe200078210ff */
[----:B------:R1:W-:Y:S01]  /*b6f0*/  RED.E.ADD.F32.FTZ.RN.STRONG.GPU [R4.64], R18 ;  /* 0x000000120400798e */ /* 0x0003e2000c10e788 */
[-C--:B------:R-:W-:Y:S01]  /*b700*/  LEA R8, P2, R44, R36.reuse, 0x2 ;  /* 0x000000242c087211 */ /* 0x080fe200078410ff */
[----:B------:R-:W-:Y:S03]  /*b710*/  IMAD R0, R0, 0x60, RZ ;  /* 0x0000006000007824 */ /* 0x000fe600078e02ff */
[-C--:B------:R-:W-:Y:S02]  /*b720*/  LEA.HI.X.SX32 R9, R44, R37.reuse, 0x2, P2 ;  /* 0x000000252c097211 */ /* 0x080fe400010f16ff */
[-C--:B------:R-:W-:Y:S02]  /*b730*/  LEA R10, P0, R0, R36.reuse, 0x2 ;  /* 0x00000024000a7211 */ /* 0x080fe400078010ff */
[-C--:B------:R-:W-:Y:S02]  /*b740*/  LEA R44, P3, R60, R36.reuse, 0x2 ;  /* 0x000000243c2c7211 */ /* 0x080fe400078610ff */
[-C--:B------:R-:W-:Y:S02]  /*b750*/  LEA.HI.X.SX32 R11, R0, R37.reuse, 0x2, P0 ;  /* 0x00000025000b7211 */ /* 0x080fe400000f16ff */
[----:B------:R-:W4:Y:S01]  /*b760*/  LDL R0, [R1+0x28] ;  /* 0x0000280001007983 */ /* 0x000f220000100800 */
[-C--:B------:R-:W-:Y:S02]  /*b770*/  LEA.HI.X.SX32 R45, R60, R37.reuse, 0x2, P3 ;  /* 0x000000253c2d7211 */ /* 0x080fe400018f16ff */
[-C--:B-1----:R-:W-:Y:S02]  /*b780*/  LEA.HI.X.SX32 R17, R2, R37.reuse, 0x2, P1 ;  /* 0x0000002502117211 */ /* 0x082fe400008f16ff */
[----:B------:R-:W4:Y:S01]  /*b790*/  LDL R2, [R1+0x4] ;  /* 0x0000040001027983 */ /* 0x000f220000100800 */
[CC--:B------:R-:W-:Y:S04]  /*b7a0*/  LEA R6, P1, R43.reuse, R36.reuse, 0x2 ;  /* 0x000000242b067211 */ /* 0x0c0fe800078210ff */
[----:B------:R-:W-:Y:S01]  /*b7b0*/  RED.E.ADD.F32.FTZ.RN.STRONG.GPU [R16.64], R19 ;  /* 0x000000131000798e */ /* 0x000fe2000c10e788 */
[-C--:B------:R-:W-:Y:S02]  /*b7c0*/  LEA.HI.X.SX32 R7, R43, R37.reuse, 0x2, P1 ;  /* 0x000000252b077211 */ /* 0x080fe400008f16ff */
[CC--:B------:R-:W-:Y:S02]  /*b7d0*/  LEA R4, P0, R42.reuse, R36.reuse, 0x2 ;  /* 0x000000242a047211 */ /* 0x0c0fe400078010ff */
[----:B------:R-:W-:Y:S02]  /*b7e0*/  RED.E.ADD.F32.FTZ.RN.STRONG.GPU [R10.64], R12 ;  /* 0x0000000c0a00798e */ /* 0x000fe4000c10e788 */
[-C--:B------:R-:W-:Y:S03]  /*b7f0*/  LEA.HI.X.SX32 R5, R42, R37.reuse, 0x2, P0 ;  /* 0x000000252a057211 */ /* 0x080fe600000f16ff */
[----:B------:R-:W-:Y:S05]  /*b800*/  RED.E.ADD.F32.FTZ.RN.STRONG.GPU [R8.64], R13 ;  /* 0x0000000d0800798e */ /* 0x000fea000c10e788 */
[----:B------:R2:W-:Y:S05]  /*b810*/  RED.E.ADD.F32.FTZ.RN.STRONG.GPU [R6.64], R14 ;  /* 0x0000000e0600798e */ /* 0x0005ea000c10e788 */
        /* <DEDUP_REMOVED lines=9> */
[-C--:B-1----:R-:W-:Y:S02]  /*b8b0*/  LEA.HI.X.SX32 R15, R55, R37.reuse, 0x2, P5 ;  /* 0x00000025370f7211 */ /* 0x082fe400028f16ff */
[CC--:B---3--:R-:W-:Y:S04]  /*b8c0*/  LEA R12, P4, R54.reuse, R36.reuse, 0x2 ;  /* 0x00000024360c7211 */ /* 0x0c8fe800078810ff */
[-C--:B------:R-:W-:Y:S02]  /*b8d0*/  LEA.HI.X.SX32 R13, R54, R37.reuse, 0x2, P4 ;  /* 0x00000025360d7211 */ /* 0x080fe400020f16ff */
[CC--:B------:R-:W-:Y:S04]  /*b8e0*/  LEA R10, P3, R53.reuse, R36.reuse, 0x2 ;  /* 0x00000024350a7211 */ /* 0x0c0fe800078610ff */
[-C--:B------:R-:W-:Y:S02]  /*b8f0*/  LEA.HI.X.SX32 R11, R53, R37.reuse, 0x2, P3 ;  /* 0x00000025350b7211 */ /* 0x080fe400018f16ff */
[CC--:B------:R-:W-:Y:S04]  /*b900*/  LEA R18, P0, R57.reuse, R36.reuse, 0x2 ;  /* 0x0000002439127211 */ /* 0x0c0fe800078010ff */
[-C--:B------:R-:W-:Y:S02]  /*b910*/  LEA.HI.X.SX32 R19, R57, R37.reuse, 0x2, P0 ;  /* 0x0000002539137211 */ /* 0x080fe400000f16ff */
        /* <DEDUP_REMOVED lines=8> */
[-C--:B------:R-:W-:Y:S03]  /*b9a0*/  LEA.HI.X.SX32 R9, R52, R37.reuse, 0x2, P2 ;  /* 0x0000002534097211 */ /* 0x080fe600010f16ff */
[----:B------:R-:W-:Y:S05]  /*b9b0*/  RED.E.ADD.F32.FTZ.RN.STRONG.GPU [R40.64], R27 ;  /* 0x0000001b2800798e */ /* 0x000fea000c10e788 */
[----:B------:R-:W-:Y:S05]  /*b9c0*/  RED.E.ADD.F32.FTZ.RN.STRONG.GPU [R18.64], R32 ;  /* 0x000000201200798e */ /* 0x000fea000c10e788 */
[----:B------:R-:W-:Y:S05]  /*b9d0*/  RED.E.ADD.F32.FTZ.RN.STRONG.GPU [R16.64], R33 ;  /* 0x000000211000798e */ /* 0x000fea000c10e788 */
[----:B------:R-:W-:Y:S05]  /*b9e0*/  RED.E.ADD.F32.FTZ.RN.STRONG.GPU [R14.64], R34 ;  /* 0x000000220e00798e */ /* 0x000fea000c10e788 */
[----:B------:R-:W-:Y:S05]  /*b9f0*/  RED.E.ADD.F32.FTZ.RN.STRONG.GPU [R12.64], R35 ;  /* 0x000000230c00798e */ /* 0x000fea000c10e788 */
[----:B------:R-:W-:Y:S05]  /*ba00*/  RED.E.ADD.F32.FTZ.RN.STRONG.GPU [R10.64], R28 ;  /* 0x0000001c0a00798e */ /* 0x000fea000c10e788 */
[----:B------:R-:W-:Y:S05]  /*ba10*/  RED.E.ADD.F32.FTZ.RN.STRONG.GPU [R8.64], R29 ;  /* 0x0000001d0800798e */ /* 0x000fea000c10e788 */
[----:B------:R-:W-:Y:S05]  /*ba20*/  LDSM.16.MT88.4 R8, [R168] ;  /* 0x00000000a808783b */ /* 0x000fea0000004200 */
[----:B------:R-:W-:Y:S05]  /*ba30*/  LDSM.16.MT88.4 R12, [R3+0x18000] ;  /* 0x01800000030c783b */ /* 0x000fea0000004200 */
[----:B------:R-:W-:Y:S05]  /*ba40*/  LDSM.16.MT88.4 R24, [R168+0x800] ;  /* 0x00080000a818783b */ /* 0x000fea0000004200 */
        /* <DEDUP_REMOVED lines=10> */
[----:B------:R-:W-:Y:S02]  /*baf0*/  UIADD3 UR7, UR7, -0x1, URZ ;  /* 0xffffffff07077890 */ /* 0x000fe4000fffe03f */
[----:B------:R-:W-:Y:S01]  /*bb00*/  @UP1 UIADD3.X UR25, UR25, -0x1, URZ, UP0, !UPT ;  /* 0xffffffff19191890 */ /* 0x000fe200087fe43f */
[----:B------:R-:W-:Y:S05]  /*bb10*/  RED.E.ADD.F32.FTZ.RN.STRONG.GPU [R6.64], R30 ;  /* 0x0000001e0600798e */ /* 0x000fea000c10e788 */
        /* <DEDUP_REMOVED lines=283> */
.L_x_2075:
        /* <DEDUP_REMOVED lines=19> */
.L_x_2076:
        /* <DEDUP_REMOVED lines=45> */
.L_x_2078:
[----:B------:R-:W-:Y:S05]  /*d0d0*/  BSYNC B0 ;  /* 0x0000000000007941 */ /* 0x000fea0003800000 */
.L_x_2077:
        /* <DEDUP_REMOVED lines=15> */
.L_x_2080:
[----:B------:R-:W-:Y:S05]  /*d1d0*/  BSYNC B0 ;  /* 0x0000000000007941 */ /* 0x000fea0003800000 */
.L_x_2079:
        /* <DEDUP_REMOVED lines=15> */
.L_x_2082:
[----:B------:R-:W-:Y:S05]  /*d2d0*/  BSYNC B0 ;  /* 0x0000000000007941 */ /* 0x000fea0003800000 */
.L_x_2081:
        /* <DEDUP_REMOVED lines=14> */
.L_x_2084:
[----:B------:R-:W-:Y:S05]  /*d3c0*/  BSYNC B0 ;  /* 0x0000000000007941 */ /* 0x000fea0003800000 */
.L_x_2083:
        /* <DEDUP_REMOVED lines=25> */
.L_x_2086:
[----:B------:R-:W-:Y:S05]  /*d560*/  BSYNC B0 ;  /* 0x0000000000007941 */ /* 0x000fea0003800000 */
.L_x_2085:
        /* <DEDUP_REMOVED lines=13> */
.L_x_2088:
[----:B------:R-:W-:Y:S05]  /*d640*/  BSYNC B0 ;  /* 0x0000000000007941 */ /* 0x000fea0003800000 */
.L_x_2087:
        /* <DEDUP_REMOVED lines=13> */
.L_x_2090:
[----:B------:R-:W-:Y:S05]  /*d720*/  BSYNC B0 ;  /* 0x0000000000007941 */ /* 0x000fea0003800000 */
.L_x_2089:
        /* <DEDUP_REMOVED lines=12> */
.L_x_2039:
        /* <DEDUP_REMOVED lines=21> */
.L_x_2092:
        /* <DEDUP_REMOVED lines=19> */
.L_x_2093:
        /* <DEDUP_REMOVED lines=36> */
.L_x_2095:
[----:B------:R-:W-:Y:S05]  /*dcb0*/  BSYNC B0 ;  /* 0x0000000000007941 */ /* 0x000fea0003800000 */
.L_x_2094:
        /* <DEDUP_REMOVED lines=15> */
.L_x_2097:
[----:B------:R-:W-:Y:S05]  /*ddb0*/  BSYNC B0 ;  /* 0x0000000000007941 */ /* 0x000fea0003800000 */
.L_x_2096:
        /* <DEDUP_REMOVED lines=15> */
.L_x_2099:
[----:B------:R-:W-:Y:S05]  /*deb0*/  BSYNC B0 ;  /* 0x0000000000007941 */ /* 0x000fea0003800000 */
.L_x_2098:
        /* <DEDUP_REMOVED lines=14> */
.L_x_2101:
[----:B------:R-:W-:Y:S05]  /*dfa0*/  BSYNC B0 ;  /* 0x0000000000007941 */ /* 0x000fea0003800000 */
.L_x_2100:
        /* <DEDUP_REMOVED lines=25> */
.L_x_2103:
[----:B------:R-:W-:Y:S05]  /*e140*/  BSYNC B0 ;  /* 0x0000000000007941 */ /* 0x000fea0003800000 */
.L_x_2102:
        /* <DEDUP_REMOVED lines=13> */
.L_x_2105:
[----:B------:R-:W-:Y:S05]  /*e220*/  BSYNC B0 ;  /* 0x0000000000007941 */ /* 0x000fea0003800000 */
.L_x_2104:
        /* <DEDUP_REMOVED lines=13> */
.L_x_2107:
[----:B------:R-:W-:Y:S05]  /*e300*/  BSYNC B0 ;  /* 0x0000000000007941 */ /* 0x000fea0003800000 */
.L_x_2106:
        /* <DEDUP_REMOVED lines=11> */
.L_x_2091:
[----:B------:R-:W-:Y:S05]  /*e3c0*/  BSYNC B1 ;  /* 0x0000000000017941 */ /* 0x000fea0003800000 */
.L_x_2034:
        /* <DEDUP_REMOVED lines=11> */
.L_x_2108:
[----:B------:R-:W-:Y:S05]  /*e480*/  EXIT ;  /* 0x000000000000794d */ /* 0x000fea0003800000 */
.L_x_2110:
        /* <DEDUP_REMOVED lines=15> */
.L_x_2491:


//--------------------- .text._ZN5flash44flash_bwd_dq_dk_dv_loop_seqk_parallel_kernelI23Flash_bwd_kernel_traitsILi64ELi128ELi128ELi8ELi4ELi4ELi4ELb0ELb0EN7cutlass10bfloat16_tE19Flash_kernel_traitsILi64ELi128ELi128ELi8ES3_EELb0ELb0ELb0ELb1ELb0ELb0ELb1EEEvNS_16Flash_bwd_paramsE --------------------------
	.section	.text._ZN5flash44flash_bwd_dq_dk_dv_loop_seqk_parallel_kernelI23Flash_bwd_kernel_traitsILi64ELi128ELi128ELi8ELi4ELi4ELi4ELb0ELb0EN7cutlass10bfloat16_tE19Flash_kernel_traitsILi64ELi128ELi128ELi8ES3_EELb0ELb0ELb0ELb1ELb0ELb0ELb1EEEvNS_16Flash_bwd_paramsE,"ax",@progbits
	.sectioninfo	@"SHI_REGISTERS=255"
	.align	128
        .global         _ZN5flash44flash_bwd_dq_dk_dv_loop_seqk_parallel_kernelI23Flash_bwd_kernel_traitsILi64ELi128ELi128ELi8ELi4ELi4ELi4ELb0ELb0EN7cutlass10bfloat16_tE19Flash_kernel_traitsILi64ELi128ELi128ELi8ES3_EELb0ELb0ELb0ELb1ELb0ELb0ELb1EEEvNS_16Flash_bwd_paramsE
        .type           _ZN5flash44flash_bwd_dq_dk_dv_loop_seqk_parallel_kernelI23Flash_bwd_kernel_traitsILi64ELi128ELi128ELi8ELi4ELi4ELi4ELb0ELb0EN7cutlass10bfloat16_tE19Flash_kernel_traitsILi64ELi128ELi128ELi8ES3_EELb0ELb0ELb0ELb1ELb0ELb0ELb1EEEvNS_16Flash_bwd_paramsE,@function
        .size           _ZN5flash44flash_bwd_dq_dk_dv_loop_seqk_parallel_kernelI23Flash_bwd_kernel_traitsILi64ELi128ELi128ELi8ELi4ELi4ELi4ELb0ELb0EN7cutlass10bfloat16_tE19Flash_kernel_traitsILi64ELi128ELi128ELi8ES3_EELb0ELb0ELb0ELb1ELb0ELb0ELb1EEEvNS_16Flash_bwd_paramsE,(.L_x_2492 - _ZN5flash44flash_bwd_dq_dk_dv_loop_seqk_parallel_kernelI23Flash_bwd_kernel_traitsILi64ELi128ELi128ELi8ELi4ELi4ELi4ELb0ELb0EN7cutlass10bfloat16_tE19Flash_kernel_traitsILi64ELi128ELi128ELi8ES3_EELb0ELb0ELb0ELb1ELb0ELb0ELb1EEEvNS_16Flash_bwd_paramsE)
        .other          _ZN5flash44flash_bwd_dq_dk_dv_loop_seqk_parallel_kernelI23Flash_bwd_kernel_traitsILi64ELi128ELi128ELi8ELi4ELi4ELi4ELb0ELb0EN7cutlass10bfloat16_tE19Flash_kernel_traitsILi64ELi128ELi128ELi8ES3_EELb0ELb0ELb0ELb1ELb0ELb0ELb1EEEvNS_16Flash_bwd_paramsE,@"STO_CUDA_ENTRY STV_DEFAULT"
_ZN5flash44flash_bwd_dq_dk_dv_loop_seqk_parallel_kernelI23Flash_bwd_kernel_traitsILi64ELi128ELi128ELi8ELi4ELi4ELi4ELb0ELb0EN7cutlass10bfloat16_tE19Flash_kernel_traitsILi64ELi128ELi128ELi8ES3_EELb0ELb0ELb0ELb1ELb0ELb0ELb1EEEvNS_16Flash_bwd_paramsE:
.text._ZN5flash44flash_bwd_dq_dk_dv_loop_seqk_parallel_kernelI23Flash_bwd_kernel_traitsILi64ELi128ELi128ELi8ELi4ELi4ELi4ELb0ELb0EN7cutlass10bfloat16_tE19Flash_kernel_traitsILi64ELi128ELi128ELi8ES3_EELb0ELb0ELb0ELb1ELb0ELb0ELb1EEEvNS_16Flash_bwd_paramsE:
        /* <DEDUP_REMOVED lines=131> */
[C---:B------:R-:W-:Y:S01]  /*0830*/  IMAD.SHL.U32 R7, R165.reuse, 0x10, RZ ;  /* 0x00000010a5077824 */ /* 0x040fe200078e00ff */
        /* <DEDUP_REMOVED lines=31> */
[--C-:B------:R-:W-:Y:S01]  /*0a30*/  SHF.R.U32.HI R5, RZ, 0x3, R2.reuse ;  /* 0x00000003ff057819 */ /* 0x100fe20000011602 */
[----:B------:R-:W-:Y:S01]  /*0a40*/  IMAD.IADD R206, R199, 0x1, R203 ;  /* 0x00000001c7ce7824 */ /* 0x000fe200078e02cb */
        /* <DEDUP_REMOVED lines=33> */
[C---:B------:R-:W-:Y:S01]  /*0c60*/  @P1 IADD3 R10, R8.reuse, 0x1fe0, RZ ;  /* 0x00001fe0080a1810 */ /* 0x040fe20007ffe0ff */
        /* <DEDUP_REMOVED lines=25> */
.L_x_2187:
        /* <DEDUP_REMOVED lines=54> */
.L_x_2111:
        /* <DEDUP_REMOVED lines=58> */
.L_x_2113:
        /* <DEDUP_REMOVED lines=18> */
.L_x_2114:
        /* <DEDUP_REMOVED lines=71> */
.L_x_2115:
[----:B------:R-:W-:Y:S02]  /*1a90*/  UMOV UR11, UR54 ;  /* 0x00000036000b7c82 */ /* 0x000fe40008000000 */
.L_x_2116:
        /* <DEDUP_REMOVED lines=98> */
.L_x_2119:
[----:B------:R-:W-:Y:S05]  /*20c0*/  BSYNC B0 ;  /* 0x0000000000007941 */ /* 0x000fea0003800000 */
.L_x_2118:
        /* <DEDUP_REMOVED lines=16> */
.L_x_2121:
[----:B------:R-:W-:Y:S05]  /*21d0*/  BSYNC B0 ;  /* 0x0000000000007941 */ /* 0x000fea0003800000 */
.L_x_2120:
        /* <DEDUP_REMOVED lines=16> */
.L_x_2123:
[----:B------:R-:W-:Y:S05]  /*22e0*/  BSYNC B0 ;  /* 0x0000000000007941 */ /* 0x000fea0003800000 */
.L_x_2122:
        /* <DEDUP_REMOVED lines=19> */
.L_x_2125:
[----:B------:R-:W-:Y:S05]  /*2420*/  BSYNC B0 ;  /* 0x0000000000007941 */ /* 0x000fea0003800000 */
.L_x_2124:
        /* <DEDUP_REMOVED lines=22> */
.L_x_2127:
[----:B------:R-:W-:Y:S05]  /*2590*/  BSYNC B0 ;  /* 0x0000000000007941 */ /* 0x000fea0003800000 */
.L_x_2126:
        /* <DEDUP_REMOVED lines=20> */
.L_x_2129:
[----:B------:R-:W-:Y:S05]  /*26e0*/  BSYNC B0 ;  /* 0x0000000000007941 */ /* 0x000fea0003800000 */
.L_x_2128:
        /* <DEDUP_REMOVED lines=20> */
.L_x_2131:
[----:B------:R-:W-:Y:S05]  /*2830*/  BSYNC B0 ;  /* 0x0000000000007941 */ /* 0x000fea0003800000 */
.L_x_2130:
        /* <DEDUP_REMOVED lines=23> */
.L_x_2133:
[----:B------:R-:W-:Y:S05]  /*29b0*/  BSYNC B0 ;  /* 0x0000000000007941 */ /* 0x000fea0003800000 */
.L_x_2132:
        /* <DEDUP_REMOVED lines=60> */
.L_x_2135:
[----:B------:R-:W-:Y:S05]  /*2d80*/  BSYNC B0 ;  /* 0x0000000000007941 */ /* 0x000fea0003800000 */
.L_x_2134:
        /* <DEDUP_REMOVED lines=21> */
.L_x_2137:
[----:B------:R-:W-:Y:S05]  /*2ee0*/  BSYNC B0 ;  /* 0x0000000000007941 */ /* 0x000fea0003800000 */
.L_x_2136:
        /* <DEDUP_REMOVED lines=21> */
.L_x_2139:
[----:B------:R-:W-:Y:S05]  /*3040*/  BSYNC B0 ;  /* 0x0000000000007941 */ /* 0x000fea0003800000 */
.L_x_2138:
        /* <DEDUP_REMOVED lines=21> */
.L_x_2141:
[----:B------:R-:W-:Y:S05]  /*31a0*/  BSYNC B0 ;  /* 0x0000000000007941 */ /* 0x000fea0003800000 */
.L_x_2140:
        /* <DEDUP_REMOVED lines=29> */
.L_x_2143:
[----:B------:R-:W-:Y:S05]  /*3380*/  BSYNC B0 ;  /* 0x0000000000007941 */ /* 0x000fea0003800000 */
.L_x_2142:
        /* <DEDUP_REMOVED lines=20> */
.L_x_2145:
[----:B------:R-:W-:Y:S05]  /*34d0*/  BSYNC B0 ;  /* 0x0000000000007941 */ /* 0x000fea0003800000 */
.L_x_2144:
        /* <DEDUP_REMOVED lines=20> */
.L_x_2147:
[----:B------:R-:W-:Y:S05]  /*3620*/  BSYNC B0 ;  /* 0x0000000000007941 */ /* 0x000fea0003800000 */
.L_x_2146:
        /* <DEDUP_REMOVED lines=19> */
.L_x_2149:
[----:B------:R-:W-:Y:S05]  /*3760*/  BSYNC B0 ;  /* 0x0000000000007941 */ /* 0x000fea0003800000 */
.L_x_2148:
        /* <DEDUP_REMOVED lines=55> */
[----:B------:R-:W-:Y:S01]  /*3ae0*/  MOV R166, 0x40 ;  /* 0x0000004000a67802 */ /* 0x000fe20000000f00 */
[----:B------:R-:W-:Y:S01]  /*3af0*/  IMAD.MOV.U32 R167, RZ, RZ, 0x20 ;  /* 0x00000020ffa77424 */ /* 0x000fe200078e00ff */
[----:B------:R-:W-:Y:S01]  /*3b00*/  UMOV UR4, URZ ;  /* 0x0000003f00047c82 */ /* 0x000fe20008000000 */
[----:B------:R-:W-:-:S02]  /*3b10*/  IMAD.SHL.U32 R158, R165, 0x2, RZ ;  /* 0x00000002a59e7824 */ /* 0x000fc400078e00ff */
        /* <DEDUP_REMOVED lines=11> */
[----:B-----5:R-:W-:Y:S01]  /*3bd0*/  IMAD R0, R0, 0x80, R6 ;  /* 0x0000008000007824 */ /* 0x020fe200078e0206 */
[----:B------:R-:W-:-:S04]  /*3be0*/  SHF.L.U64.HI R6, R19, 0x2, R15 ;  /* 0x0000000213067819 */ /* 0x000fc8000001020f */
[----:B------:R-:W-:-:S04]  /*3bf0*/  IADD3 R0, R19, -UR28, -R0 ;  /* 0x8000001c13007c10 */ /* 0x000fc8000fffe800 */
[----:B------:R-:W-:-:S05]  /*3c00*/  IADD3 R0, R0, UR5, RZ ;  /* 0x0000000500007c10 */ /* 0x000fca000fffe0ff */
[----:B------:R1:W-:Y:S02]  /*3c10*/  STL [R1+0x44], R0 ;  /* 0x0000440001007387 */ /* 0x0003e40000100800 */
[----:B-1----:R-:W-:Y:S01]  /*3c20*/  IADD3 R0, R5, 0x20, RZ ;  /* 0x0000002005007810 */ /* 0x002fe20007ffe0ff */
[----:B------:R-:W-:-:S04]  /*3c30*/  IMAD.SHL.U32 R5, R19, 0x4, RZ ;  /* 0x0000000413057824 */ /* 0x000fc800078e00ff */
        /* <DEDUP_REMOVED lines=8> */
[----:B------:R-:W-:Y:S04]  /*3cc0*/  STL [R1+0x40], R6 ;  /* 0x0000400601007387 */ /* 0x000fe80000100800 */
[----:B------:R2:W-:Y:S04]  /*3cd0*/  STL [R1+0x28], R2 ;  /* 0x0000280201007387 */ /* 0x0005e80000100800 */
[----:B------:R3:W-:Y:S01]  /*3ce0*/  STL [R1+0x3c], R5 ;  /* 0x00003c0501007387 */ /* 0x0007e20000100800 */
[----:B-1----:R-:W-:-:S02]  /*3cf0*/  IADD3 R0, R19, -0x80, RZ ;  /* 0xffffff8013007810 */ /* 0x002fc40007ffe0ff */
[----:B--2---:R-:W-:-:S04]  /*3d00*/  IADD3 R2, R4, R2, RZ ;  /* 0x0000000204027210 */ /* 0x004fc80007ffe0ff */
[----:B---3--:R-:W-:Y:S01]  /*3d10*/  IADD3 R5, R4, R2, RZ ;  /* 0x0000000204057210 */ /* 0x008fe20007ffe0ff */
[----:B------:R1:W-:Y:S04]  /*3d20*/  STL [R1+0x24], R2 ;  /* 0x0000240201007387 */ /* 0x0003e80000100800 */
[----:B------:R-:W-:Y:S01]  /*3d30*/  STL [R1+0x20], R5 ;  /* 0x0000200501007387 */ /* 0x000fe20000100800 */
[----:B-1----:R-:W-:Y:S01]  /*3d40*/  IMAD.SHL.U32 R2, R0, 0x4, RZ ;  /* 0x0000000400027824 */ /* 0x002fe200078e00ff */
[----:B------:R-:W-:-:S04]  /*3d50*/  IADD3 R0, R4, R5, RZ ;  /* 0x0000000504007210 */ /* 0x000fc80007ffe0ff */
        /* <DEDUP_REMOVED lines=10> */
.L_x_2152:
[----:B------:R-:W2:Y:S01]  /*3e00*/  LDL R52, [R1+0x44] ;  /* 0x0000440001347983 */ /* 0x000ea20000100800 */
[----:B------:R-:W-:Y:S01]  /*3e10*/  MOV R168, UR8 ;  /* 0x0000000800a87c02 */ /* 0x000fe20008000f00 */
[----:B------:R-:W-:Y:S02]  /*3e20*/  USHF.L.U32 UR9, UR20, 0x7, URZ ;  /* 0x0000000714097899 */ /* 0x000fe4000800063f */
[----:B-1----:R-:W2:Y:S02]  /*3e30*/  LDL R0, [R1+0x54] ;  /* 0x0000540001007983 */ /* 0x002ea40000100800 */
[----:B------:R-:W-:Y:S02]  /*3e40*/  UIADD3 UR9, UR9, 0x80, URZ ;  /* 0x0000008009097890 */ /* 0x000fe4000fffe03f */
[----:B------:R-:W0:Y:S02]  /*3e50*/  LDGDEPBAR ;  /* 0x00000000000079af */ /* 0x000e240000000000 */
[----:B------:R-:W-:Y:S06]  /*3e60*/  UISETP.GE.AND UP0, UPT, UR9, UR5, UPT ;  /* 0x000000050900728c */ /* 0x000fec000bf06270 */
        /* <DEDUP_REMOVED lines=53> */
[----:B------:R-:W-:Y:S04]  /*41c0*/  STL [R1+0x9c], R68 ;  /* 0x00009c4401007387 */ /* 0x000fe80000100800 */
[----:B------:R-:W-:Y:S04]  /*41d0*/  STL [R1+0x98], R3 ;  /* 0x0000980301007387 */ /* 0x000fe80000100800 */
[----:B-1----:R-:W3:Y:S04]  /*41e0*/  LDL R71, [R1+0x4c] ;  /* 0x00004c0001477983 */ /* 0x002ee80000100800 */
[----:B----4-:R-:W4:Y:S04]  /*41f0*/  LDL R70, [R1+0x8] ;  /* 0x0000080001467983 */ /* 0x010f280000100800 */
[----:B------:R-:W3:Y:S01]  /*4200*/  LDL R69, [R1+0xc] ;  /* 0x00000c0001457983 */ /* 0x000ee20000100800 */
[----:B------:R-:W-:Y:S04]  /*4210*/  DEPBAR.LE SB0, 0x0 ;  /* 0x000080000000791a */ /* 0x000fe80000000000 */
[----:B------:R-:W-:Y:S08]  /*4220*/  BAR.SYNC.DEFER_BLOCKING 0x0 ;  /* 0x0000000000007b1d */ /* 0x000ff00000010000 */
[----:B------:R-:W-:Y:S08]  /*4230*/  LDSM.16.M88.4 R64, [R163] ;  /* 0x00000000a340783b */ /* 0x000ff00000000200 */
[----:B------:R-:W1:Y:S08]  /*4240*/  LDSM.16.M88.4 R16, [R159+0xc000] ;  /* 0x00c000009f10783b */ /* 0x000e700000000200 */
[----:B------:R-:W1:Y:S01]  /*4250*/  LDSM.16.M88.4 R60, [R163+0x2000] ;  /* 0x00200000a33c783b */ /* 0x000e620000000200 */
[----:B--2---:R-:W-:Y:S07]  /*4260*/  LEA R168, R168, R52, 0x7 ;  /* 0x00000034a8a87211 */ /* 0x004fee00078e38ff */
[----:B------:R-:W2:Y:S01]  /*4270*/  LDSM.16.M88.4 R32, [R159+0xc800] ;  /* 0x00c800009f20783b */ /* 0x000ea20000000200 */
[----:B------:R-:W-:Y:S02]  /*4280*/  R2P PR, R0, 0x6 ;  /* 0x0000000600007804 */ /* 0x000fe40000000000 */
[----:B------:R-:W-:Y:S02]  /*4290*/  IABS R56, R168 ;  /* 0x000000a800387213 */ /* 0x000fe40000000000 */
[----:B------:R-:W-:Y:S02]  /*42a0*/  IADD3 R148, R168, -0x1, RZ ;  /* 0xffffffffa8947810 */ /* 0x000fe40007ffe0ff */
[----:B------:R-:W-:Y:S01]  /*42b0*/  I2F R194, R56 ;  /* 0x0000003800c27306 */ /* 0x000fe20000201400 */
[----:B------:R-:W2:Y:S01]  /*42c0*/  LDSM.16.M88.4 R48, [R159+0xd000] ;  /* 0x00d000009f30783b */ /* 0x000ea20000000200 */
[----:B------:R-:W-:Y:S02]  /*42d0*/  SEL R2, R167, 0xffffffe0, !P1 ;  /* 0xffffffe0a7027807 */ /* 0x000fe40004800000 */
[----:B------:R-:W-:Y:S02]  /*42e0*/  ISETP.GE.AND P0, PT, R148, RZ, PT ;  /* 0x000000ff9400720c */ /* 0x000fe40003f06270 */
[----:B------:R-:W-:Y:S02]  /*42f0*/  IADD3 R0, R163, R2, RZ ;  /* 0x00000002a3007210 */ /* 0x000fe40007ffe0ff */
[C---:B------:R-:W-:Y:S01]  /*4300*/  IADD3 R152, R168.reuse, 0x8, RZ ;  /* 0x00000008a8987810 */ /* 0x040fe20007ffe0ff */
[----:B------:R-:W2:Y:S01]  /*4310*/  LDSM.16.M88.4 R132, [R159+0xd800] ;  /* 0x00d800009f84783b */ /* 0x000ea20000000200 */
[----:B------:R-:W-:Y:S02]  /*4320*/  IADD3 R153, R168, 0x7, RZ ;  /* 0x00000007a8997810 */ /* 0x000fe40007ffe0ff */
[----:B------:R-:W-:Y:S02]  /*4330*/  ISETP.GE.AND P1, PT, R152, RZ, PT ;  /* 0x000000ff9800720c */ /* 0x000fe40003f26270 */
[C---:B------:R-:W-:Y:S01]  /*4340*/  IADD3 R170, R168.reuse, 0x2f, RZ ;  /* 0x0000002fa8aa7810 */ /* 0x040fe20007ffe0ff */
[-C--:B-1----:R-:W-:Y:S02]  /*4350*/  HMMA.16816.F32.BF16 R4, R64, R16.reuse, RZ ;  /* 0x000000104004723c */ /* 0x082fe400000418ff */
[----:B------:R-:W-:Y:S01]  /*4360*/  LDSM.16.M88.4 R136, [R0] ;  /* 0x000000000088783b */ /* 0x000fe20000000200 */
[----:B------:R-:W-:Y:S02]  /*4370*/  @!P0 IADD3 R148, -R168, 0x1, RZ ;  /* 0x00000001a8948810 */ /* 0x000fe40007ffe1ff */
[----:B------:R-:W-:Y:S02]  /*4380*/  SEL R157, R166, 0xffffffc0, !P2 ;  /* 0xffffffc0a69d7807 */ /* 0x000fe40005000000 */
[----:B------:R1:W-:Y:S01]  /*4390*/  I2F R193, R148 ;  /* 0x0000009400c17306 */ /* 0x0003e20000201400 */
[----:B------:R-:W-:Y:S01]  /*43a0*/  ISETP.GE.AND P0, PT, R153, RZ, PT ;  /* 0x000000ff9900720c */ /* 0x000fe20003f06270 */
[C---:B------:R-:W-:Y:S01]  /*43b0*/  HMMA.16816.F32.BF16 R8, R60.reuse, R16, RZ ;  /* 0x000000103c08723c */ /* 0x040fe200000418ff */
[----:B------:R-:W2:Y:S01]  /*43c0*/  LDSM.16.M88.4 R140, [R162+0xc000] ;  /* 0x00c00000a28c783b */ /* 0x000ea20000000200 */
[----:B------:R-:W-:Y:S02]  /*43d0*/  PLOP3.LUT P3, PT, PT, PT, UP0, 0x80, 0x0 ;  /* 0x000000000000781c */ /* 0x000fe40003f6f008 */
[C---:B------:R-:W-:Y:S02]  /*43e0*/  @!P1 IADD3 R152, -R168.reuse, -0x8, RZ ;  /* 0xfffffff8a8989810 */ /* 0x040fe40007ffe1ff */
[C---:B------:R-:W-:Y:S02]  /*43f0*/  IADD3 R171, R168.reuse, 0x30, RZ ;  /* 0x00000030a8ab7810 */ /* 0x040fe40007ffe0ff */
[----:B------:R2:W-:Y:S01]  /*4400*/  I2F R198, R152 ;  /* 0x0000009800c67306 */ /* 0x0005e20000201400 */
[-C--:B------:R-:W-:Y:S01]  /*4410*/  HMMA.16816.F32.BF16 R12, R60, R18.reuse, RZ ;  /* 0x000000123c0c723c */ /* 0x080fe200000418ff */
[----:B------:R-:W2:Y:S01]  /*4420*/  LDSM.16.M88.4 R144, [R0+0x2000] ;  /* 0x002000000090783b */ /* 0x000ea20000000200 */
[----:B------:R-:W-:Y:S02]  /*4430*/  PLOP3.LUT P4, PT, PT, PT, UP0, 0x80, 0x0 ;  /* 0x000000000000781c */ /* 0x000fe40003f8f008 */
[C---:B------:R-:W-:Y:S02]  /*4440*/  @!P0 IADD3 R153, -R168.reuse, -0x7, RZ ;  /* 0xfffffff9a8998810 */ /* 0x040fe40007ffe1ff */
[C---:B------:R-:W-:Y:S02]  /*4450*/  IADD3 R169, R168.reuse, 0x28, RZ ;  /* 0x00000028a8a97810 */ /* 0x040fe40007ffe0ff */
[C---:B------:R-:W-:Y:S01]  /*4460*/  HMMA.16816.F32.BF16 R16, R64.reuse, R18, RZ ;  /* 0x000000124010723c */ /* 0x040fe200000418ff */
[----:B------:R2:W-:Y:S01]  /*4470*/  I2F R197, R153 ;  /* 0x0000009900c57306 */ /* 0x0005e20000201400 */
[----:B------:R-:W-:Y:S02]  /*4480*/  PLOP3.LUT P6, PT, PT, PT, UP0, 0x80, 0x0 ;  /* 0x000000000000781c */ /* 0x000fe40003fcf008 */
[----:B------:R-:W-:Y:S01]  /*4490*/  PLOP3.LUT P5, PT, PT, PT, UP0, 0x80, 0x0 ;  /* 0x000000000000781c */ /* 0x000fe20003faf008 */
[----:B-1----:R-:W1:Y:S03]  /*44a0*/  LDSM.16.M88.4 R148, [R162+0xc800] ;  /* 0x00c80000a294783b */ /* 0x002e660000000200 */
[-C--:B--2---:R-:W-:Y:S01]  /*44b0*/  HMMA.16816.F32.BF16 R20, R64, R32.reuse, RZ ;  /* 0x000000204014723c */ /* 0x084fe200000418ff */
[C---:B------:R-:W-:Y:S07]  /*44c0*/  IADD3 R152, R168.reuse, 0x48, RZ ;  /* 0x00000048a8987810 */ /* 0x040fee0007ffe0ff */
[C---:B------:R-:W-:Y:S08]  /*44d0*/  HMMA.16816.F32.BF16 R24, R60.reuse, R32, RZ ;  /* 0x000000203c18723c */ /* 0x040ff000000418ff */
[-C--:B------:R-:W-:Y:S01]  /*44e0*/  HMMA.16816.F32.BF16 R28, R60, R34.reuse, RZ ;  /* 0x000000223c1c723c */ /* 0x080fe200000418ff */
[C---:B------:R-:W-:Y:S07]  /*44f0*/  IADD3 R153, R168.reuse, -0x11, RZ ;  /* 0xffffffefa8997810 */ /* 0x040fee0007ffe0ff */
[C---:B------:R-:W-:Y:S08]  /*4500*/  HMMA.16816.F32.BF16 R32, R64.reuse, R34, RZ ;  /* 0x000000224020723c */ /* 0x040ff000000418ff */
[-C--:B------:R-:W-:Y:S08]  /*4510*/  HMMA.16816.F32.BF16 R36, R64, R48.reuse, RZ ;  /* 0x000000304024723c */ /* 0x080ff000000418ff */
[C---:B------:R-:W-:Y:S08]  /*4520*/  HMMA.16816.F32.BF16 R40, R60.reuse, R48, RZ ;  /* 0x000000303c28723c */ /* 0x040ff000000418ff */
[-C--:B------:R-:W-:Y:S08]  /*4530*/  HMMA.16816.F32.BF16 R44, R60, R50.reuse, RZ ;  /* 0x000000323c2c723c */ /* 0x080ff000000418ff */
[C---:B------:R-:W-:Y:S08]  /*4540*/  HMMA.16816.F32.BF16 R48, R64.reuse, R50, RZ ;  /* 0x000000324030723c */ /* 0x040ff000000418ff */
[-C--:B------:R-:W-:Y:S08]  /*4550*/  HMMA.16816.F32.BF16 R52, R64, R132.reuse, RZ ;  /* 0x000000844034723c */ /* 0x080ff000000418ff */
[C---:B------:R-:W-:Y:S07]  /*4560*/  HMMA.16816.F32.BF16 R56, R60.reuse, R132, RZ ;  /* 0x000000843c38723c */ /* 0x040fee00000418ff */
[C---:B------:R-:W-:Y:S01]  /*4570*/  IADD3 R132, R168.reuse, 0x40, RZ ;  /* 0x00000040a8847810 */ /* 0x040fe20007ffe0ff */
[-C--:B------:R-:W-:Y:S01]  /*4580*/  HMMA.16816.F32.BF16 R60, R60, R134.reuse, RZ ;  /* 0x000000863c3c723c */ /* 0x080fe200000418ff */
[----:B------:R-:W-:Y:S02]  /*4590*/  IADD3 R133, R168, 0x3f, RZ ;  /* 0x0000003fa8857810 */ /* 0x000fe40007ffe0ff */
[----:B------:R-:W-:Y:S02]  /*45a0*/  ISETP.GE.AND P1, PT, R132, RZ, PT ;  /* 0x000000ff8400720c */ /* 0x000fe40003f26270 */
[----:B------:R-:W-:Y:S03]  /*45b0*/  ISETP.GE.AND P0, PT, R133, RZ, PT ;  /* 0x000000ff8500720c */ /* 0x000fe60003f06270 */
[----:B------:R-:W-:Y:S08]  /*45c0*/  HMMA.16816.F32.BF16 R64, R64, R134, RZ ;  /* 0x000000864040723c */ /* 0x000ff000000418ff */
[-C--:B------:R-:W-:Y:S01]  /*45d0*/  HMMA.16816.F32.BF16 R4, R136, R140.reuse, R4 ;  /* 0x0000008c8804723c */ /* 0x080fe20000041804 */
[----:B------:R-:W-:Y:S02]  /*45e0*/  @!P1 IADD3 R132, -R168, -0x40, RZ ;  /* 0xffffffc0a8849810 */ /* 0x000fe40007ffe1ff */
[----:B------:R-:W-:Y:S02]  /*45f0*/  ISETP.GE.AND P1, PT, R152, RZ, PT ;  /* 0x000000ff9800720c */ /* 0x000fe40003f26270 */
[----:B------:R-:W-:Y:S01]  /*4600*/  I2F R174, R132 ;  /* 0x0000008400ae7306 */ /* 0x000fe20000201400 */
[C---:B------:R-:W-:Y:S02]  /*4610*/  @!P0 IADD3 R133, -R168.reuse, -0x3f, RZ ;  /* 0xffffffc1a8858810 */ /* 0x040fe40007ffe1ff */
[C---:B------:R-:W-:Y:S07]  /*4620*/  HMMA.16816.F32.BF16 R8, R144.reuse, R140, R8 ;  /* 0x0000008c9008723c */ /* 0x040fee0000041808 */
[----:B------:R2:W-:Y:S01]  /*4630*/  I2F R173, R133 ;  /* 0x0000008500ad7306 */ /* 0x0005e20000201400 */
[C---:B------:R-:W-:Y:S01]  /*4640*/  IADD3 R140, R168.reuse, 0x47, RZ ;  /* 0x00000047a88c7810 */ /* 0x040fe20007ffe0ff */
[-C--:B------:R-:W-:Y:S03]  /*4650*/  HMMA.16816.F32.BF16 R12, R144, R142.reuse, R12 ;  /* 0x0000008e900c723c */ /* 0x080fe6000004180c */
[----:B------:R-:W-:Y:S02]  /*4660*/  IADD3 R141, R168, 0x38, RZ ;  /* 0x00000038a88d7810 */ /* 0x000fe40007ffe0ff */
[----:B------:R-:W-:Y:S02]  /*4670*/  ISETP.GE.AND P0, PT, R140, RZ, PT ;  /* 0x000000ff8c00720c */ /* 0x000fe40003f06270 */
[C---:B------:R-:W-:Y:S01]  /*4680*/  @!P1 IADD3 R152, -R168.reuse, -0x48, RZ ;  /* 0xffffffb8a8989810 */ /* 0x040fe20007ffe1ff */
[C---:B------:R-:W-:Y:S01]  /*4690*/  HMMA.16816.F32.BF16 R16, R136.reuse, R142, R16 ;  /* 0x0000008e8810723c */ /* 0x040fe20000041810 */
[----:B------:R-:W-:Y:S02]  /*46a0*/  ISETP.GE.AND P1, PT, R141, RZ, PT ;  /* 0x000000ff8d00720c */ /* 0x000fe40003f26270 */
[----:B------:R2:W-:Y:S05]  /*46b0*/  I2F R196, R152 ;  /* 0x0000009800c47306 */ /* 0x0005ea0000201400 */
[-C--:B-1----:R-:W-:Y:S04]  /*46c0*/  HMMA.16816.F32.BF16 R20, R136, R148.reuse, R20 ;  /* 0x000000948814723c */ /* 0x082fe80000041814 */
[C---:B------:R-:W-:Y:S01]  /*46d0*/  @!P0 IADD3 R140, -R168.reuse, -0x47, RZ ;  /* 0xffffffb9a88c8810 */ /* 0x040fe20007ffe1ff */
[----:B--2---:R-:W1:Y:S01]  /*46e0*/  LDSM.16.M88.4 R132, [R162+0xd000] ;  /* 0x00d00000a284783b */ /* 0x004e620000000200 */
[C---:B------:R-:W-:Y:S02]  /*46f0*/  @!P1 IADD3 R141, -R168.reuse, -0x38, RZ ;  /* 0xffffffc8a88d9810 */ /* 0x040fe40007ffe1ff */
[----:B------:R-:W-:Y:S01]  /*4700*/  I2F R195, R140 ;  /* 0x0000008c00c37306 */ /* 0x000fe20000201400 */
[C---:B------:R-:W-:Y:S07]  /*4710*/  HMMA.16816.F32.BF16 R24, R144.reuse, R148, R24 ;  /* 0x000000949018723c */ /* 0x040fee0000041818 */
[C---:B------:R-:W-:Y:S01]  /*4720*/  IADD3 R148, R168.reuse, -0x9, RZ ;  /* 0xfffffff7a8947810 */ /* 0x040fe20007ffe0ff */
[-C--:B------:R-:W-:Y:S01]  /*4730*/  HMMA.16816.F32.BF16 R28, R144, R150.reuse, R28 ;  /* 0x00000096901c723c */ /* 0x080fe2000004181c */
[----:B------:R2:W-:Y:S03]  /*4740*/  I2F R184, R141 ;  /* 0x0000008d00b87306 */ /* 0x0005e60000201400 */
[C---:B------:R-:W-:Y:S02]  /*4750*/  IADD3 R152, R168.reuse, 0x37, RZ ;  /* 0x00000037a8987810 */ /* 0x040fe40007ffe0ff */
[----:B------:R-:W-:Y:S02]  /*4760*/  IADD3 R149, R168, -0x8, RZ ;  /* 0xfffffff8a8957810 */ /* 0x000fe40007ffe0ff */
[C---:B------:R-:W-:Y:S01]  /*4770*/  HMMA.16816.F32.BF16 R32, R136.reuse, R150, R32 ;  /* 0x000000968820723c */ /* 0x040fe20000041820 */
[----:B------:R-:W-:Y:S02]  /*4780*/  ISETP.GE.AND P0, PT, R152, RZ, PT ;  /* 0x000000ff9800720c */ /* 0x000fe40003f06270 */
[----:B------:R-:W-:Y:S04]  /*4790*/  ISETP.GE.AND P1, PT, R149, RZ, PT ;  /* 0x000000ff9500720c */ /* 0x000fe80003f26270 */
[C---:B------:R-:W-:Y:S07]  /*47a0*/  IADD3 R150, R168.reuse, -0x10, RZ ;  /* 0xfffffff0a8967810 */ /* 0x040fee0007ffe0ff */
[----:B------:R-:W-:Y:S02]  /*47b0*/  @!P0 IADD3 R152, -R168, -0x37, RZ ;  /* 0xffffffc9a8988810 */ /* 0x000fe40007ffe1ff */
[----:B------:R-:W-:Y:S01]  /*47c0*/  ISETP.GE.AND P0, PT, R148, RZ, PT ;  /* 0x000000ff9400720c */ /* 0x000fe20003f06270 */
[----:B--2---:R-:W2:Y:S01]  /*47d0*/  LDSM.16.M88.4 R140, [R162+0xd800] ;  /* 0x00d80000a28c783b */ /* 0x004ea20000000200 */
[----:B------:R3:W-:Y:S01]  /*47e0*/  I2F R183, R152 ;  /* 0x0000009800b77306 */ /* 0x0007e20000201400 */
[----:B------:R-:W-:Y:S01]  /*47f0*/  @!P1 IADD3 R149, -R168, 0x8, RZ ;  /* 0x00000008a8959810 */ /* 0x000fe20007ffe1ff */
[-C--:B-1----:R-:W-:Y:S01]  /*4800*/  HMMA.16816.F32.BF16 R36, R136, R132.reuse, R36 ;  /* 0x000000848824723c */ /* 0x082fe20000041824 */
[----:B------:R-:W-:Y:S07]  /*4810*/  ISETP.GE.AND P1, PT, R150, RZ, PT ;  /* 0x000000ff9600720c */ /* 0x000fee0003f26270 */
[----:B------:R-:W-:Y:S01]  /*4820*/  I2F R176, R149 ;  /* 0x0000009500b07306 */ /* 0x000fe20000201400 */
[C---:B------:R-:W-:Y:S03]  /*4830*/  HMMA.16816.F32.BF16 R40, R144.reuse, R132, R40 ;  /* 0x000000849028723c */ /* 0x040fe60000041828 */
[C---:B------:R-:W-:Y:S02]  /*4840*/  @!P0 IADD3 R148, -R168.reuse, 0x9, RZ ;  /* 0x00000009a8948810 */ /* 0x040fe40007ffe1ff */
[----:B------:R-:W-:Y:S02]  /*4850*/  ISETP.GE.AND P0, PT, R153, RZ, PT ;  /* 0x000000ff9900720c */ /* 0x000fe40003f06270 */
[C---:B------:R-:W-:Y:S01]  /*4860*/  @!P1 IADD3 R150, -R168.reuse, 0x10, RZ ;  /* 0x00000010a8969810 */ /* 0x040fe20007ffe1ff */
[-C--:B------:R-:W-:Y:S01]  /*4870*/  HMMA.16816.F32.BF16 R44, R144, R134.reuse, R44 ;  /* 0x00000086902c723c */ /* 0x080fe2000004182c */
[----:B------:R-:W-:Y:S01]  /*4880*/  I2F R175, R148 ;  /* 0x0000009400af7306 */ /* 0x000fe20000201400 */
[----:B------:R-:W-:Y:S02]  /*4890*/  ISETP.GE.AND P1, PT, R171, RZ, PT ;  /* 0x000000ffab00720c */ /* 0x000fe40003f26270 */
[-C--:B---3--:R-:W-:Y:S04]  /*48a0*/  IADD3 R152, R163, R157.reuse, RZ ;  /* 0x0000009da3987210 */ /* 0x088fe80007ffe0ff */
[C---:B------:R-:W-:Y:S04]  /*48b0*/  HMMA.16816.F32.BF16 R48, R136.reuse, R134, R48 ;  /* 0x000000868830723c */ /* 0x040fe80000041830 */
[----:B------:R-:W-:Y:S01]  /*48c0*/  @!P0 IADD3 R153, -R168, 0x11, RZ ;  /* 0x00000011a8998810 */ /* 0x000fe20007ffe1ff */
[----:B------:R-:W-:Y:S01]  /*48d0*/  LDSM.16.M88.4 R132, [R152] ;  /* 0x000000009884783b */ /* 0x000fe20000000200 */
[----:B------:R1:W-:Y:S01]  /*48e0*/  I2F R187, R150 ;  /* 0x0000009600bb7306 */ /* 0x0003e20000201400 */
[----:B------:R-:W-:Y:S02]  /*48f0*/  ISETP.GE.AND P0, PT, R170, RZ, PT ;  /* 0x000000ffaa00720c */ /* 0x000fe40003f06270 */
[C---:B------:R-:W-:Y:S02]  /*4900*/  @!P1 IADD3 R171, -R168.reuse, -0x30, RZ ;  /* 0xffffffd0a8ab9810 */ /* 0x040fe40007ffe1ff */
[----:B------:R-:W-:Y:S01]  /*4910*/  ISETP.GE.AND P1, PT, R169, RZ, PT ;  /* 0x000000ffa900720c */ /* 0x000fe20003f26270 */
[-C--:B--2---:R-:W-:Y:S04]  /*4920*/  HMMA.16816.F32.BF16 R52, R136, R140.reuse, R52 ;  /* 0x0000008c8834723c */ /* 0x084fe80000041834 */
[----:B------:R2:W-:Y:S04]  /*4930*/  I2F R189, R153 ;  /* 0x0000009900bd7306 */ /* 0x0005e80000201400 */
[C---:B------:R-:W-:Y:S01]  /*4940*/  @!P0 IADD3 R170, -R168.reuse, -0x2f, RZ ;  /* 0xffffffd1a8aa8810 */ /* 0x040fe20007ffe1ff */
[C---:B------:R-:W-:Y:S05]  /*4950*/  HMMA.16816.F32.BF16 R56, R144.reuse, R140, R56 ;  /* 0x0000008c9038723c */ /* 0x040fea0000041838 */
[----:B------:R-:W-:Y:S01]  /*4960*/  I2F R170, R170 ;  /* 0x000000aa00aa7306 */ /* 0x000fe20000201400 */
[C---:B------:R-:W-:Y:S02]  /*4970*/  @!P1 IADD3 R169, -R168.reuse, -0x28, RZ ;  /* 0xffffffd8a8a99810 */ /* 0x040fe40007ffe1ff */
[C---:B------:R-:W-:Y:S01]  /*4980*/  IADD3 R141, R168.reuse, 0x27, RZ ;  /* 0x00000027a88d7810 */ /* 0x040fe20007ffe0ff */
[-C--:B------:R-:W-:Y:S01]  /*4990*/  HMMA.16816.F32.BF16 R60, R144, R142.reuse, R60 ;  /* 0x0000008e903c723c */ /* 0x080fe2000004183c */
[----:B-1----:R-:W1:Y:S02]  /*49a0*/  LDSM.16.M88.4 R148, [R160+0xc000] ;  /* 0x00c00000a094783b */ /* 0x002e640000000200 */
[----:B------:R-:W-:Y:S03]  /*49b0*/  ISETP.GE.AND P0, PT, R141, RZ, PT ;  /* 0x000000ff8d00720c */ /* 0x000fe60003f06270 */
[----:B------:R3:W-:Y:S01]  /*49c0*/  I2F R188, R169 ;  /* 0x000000a900bc7306 */ /* 0x0007e20000201400 */
[C---:B------:R-:W-:Y:S02]  /*49d0*/  IADD3 R140, R168.reuse, -0x18, RZ ;  /* 0xffffffe8a88c7810 */ /* 0x040fe40007ffe0ff */
[----:B------:R-:W-:Y:S01]  /*49e0*/  IADD3 R144, R168, -0x19, RZ ;  /* 0xffffffe7a8907810 */ /* 0x000fe20007ffe0ff */
[----:B--2---:R-:W2:Y:S01]  /*49f0*/  LDSM.16.M88.4 R152, [R152+0x2000] ;  /* 0x002000009898783b */ /* 0x004ea20000000200 */
[----:B------:R-:W-:Y:S01]  /*4a00*/  ISETP.GE.AND P1, PT, R140, RZ, PT ;  /* 0x000000ff8c00720c */ /* 0x000fe20003f26270 */
[----:B------:R-:W-:Y:S01]  /*4a10*/  HMMA.16816.F32.BF16 R64, R136, R142, R64 ;  /* 0x0000008e8840723c */ /* 0x000fe20000041840 */
[C---:B------:R-:W-:Y:S02]  /*4a20*/  IADD3 R146, R168.reuse, -0x20, RZ ;  /* 0xffffffe0a8927810 */ /* 0x040fe40007ffe0ff */
[C---:B------:R-:W-:Y:S01]  /*4a30*/  IADD3 R145, R168.reuse, -0x21, RZ ;  /* 0xffffffdfa8917810 */ /* 0x040fe20007ffe0ff */
[----:B------:R-:W-:Y:S01]  /*4a40*/  I2F R171, R171 ;  /* 0x000000ab00ab7306 */ /* 0x000fe20000201400 */
[----:B------:R-:W-:Y:S01]  /*4a50*/  @!P0 IADD3 R141, -R168, -0x27, RZ ;  /* 0xffffffd9a88d8810 */ /* 0x000fe20007ffe1ff */
[----:B------:R-:W4:Y:S01]  /*4a60*/  LDSM.16.M88.4 R136, [R160+0xc800] ;  /* 0x00c80000a088783b */ /* 0x000f220000000200 */
[----:B------:R-:W-:Y:S05]  /*4a70*/  ISETP.GE.AND P0, PT, R144, RZ, PT ;  /* 0x000000ff9000720c */ /* 0x000fea0003f06270 */
[----:B------:R-:W-:Y:S02]  /*4a80*/  @!P1 IADD3 R140, -R168, 0x18, RZ ;  /* 0x00000018a88c9810 */ /* 0x000fe40007ffe1ff */
[----:B------:R-:W-:Y:S01]  /*4a90*/  I2F R190, R141 ;  /* 0x0000008d00be7306 */ /* 0x000fe20000201400 */
[----:B------:R-:W-:Y:S02]  /*4aa0*/  ISETP.GE.AND P1, PT, R146, RZ, PT ;  /* 0x000000ff9200720c */ /* 0x000fe40003f26270 */
[C---:B---3--:R-:W-:Y:S03]  /*4ab0*/  IADD3 R169, R168.reuse, -0x30, RZ ;  /* 0xffffffd0a8a97810 */ /* 0x048fe60007ffe0ff */
[C---:B------:R-:W-:Y:S02]  /*4ac0*/  @!P0 IADD3 R144, -R168.reuse, 0x19, RZ ;  /* 0x00000019a8908810 */ /* 0x040fe40007ffe1ff */
[----:B------:R-:W-:Y:S02]  /*4ad0*/  ISETP.GE.AND P0, PT, R145, RZ, PT ;  /* 0x000000ff9100720c */ /* 0x000fe40003f06270 */
[----:B------:R3:W-:Y:S04]  /*4ae0*/  I2F R181, R144 ;  /* 0x0000009000b57306 */ /* 0x0007e80000201400 */
[C---:B------:R-:W-:Y:S01]  /*4af0*/  @!P1 IADD3 R146, -R168.reuse, 0x20, RZ ;  /* 0x00000020a8929810 */ /* 0x040fe20007ffe1ff */
[-C--:B-1----:R-:W-:Y:S05]  /*4b00*/  HMMA.16816.F32.BF16 R4, R132, R148.reuse, R4 ;  /* 0x000000948404723c */ /* 0x082fea0000041804 */
[----:B------:R1:W-:Y:S01]  /*4b10*/  I2F R178, R140 ;  /* 0x0000008c00b27306 */ /* 0x0003e20000201400 */
[----:B------:R-:W-:Y:S02]  /*4b20*/  @!P0 IADD3 R145, -R168, 0x21, RZ ;  /* 0x00000021a8918810 */ /* 0x000fe40007ffe1ff */
[C---:B--2---:R-:W-:Y:S07]  /*4b30*/  HMMA.16816.F32.BF16 R8, R152.reuse, R148, R8 ;  /* 0x000000949808723c */ /* 0x044fee0000041808 */
[----:B------:R2:W-:Y:S01]  /*4b40*/  I2F R192, R146 ;  /* 0x0000009200c07306 */ /* 0x0005e20000201400 */
[----:B------:R-:W-:Y:S01]  /*4b50*/  IADD3 R148, R0, R157, RZ ;  /* 0x0000009d00947210 */ /* 0x000fe20007ffe0ff */
[-C--:B------:R-:W-:Y:S03]  /*4b60*/  HMMA.16816.F32.BF16 R12, R152, R150.reuse, R12 ;  /* 0x00000096980c723c */ /* 0x080fe6000004180c */
[C---:B------:R-:W-:Y:S02]  /*4b70*/  IADD3 R149, R168.reuse, -0x29, RZ ;  /* 0xffffffd7a8957810 */ /* 0x040fe40007ffe0ff */
[C---:B---3--:R-:W-:Y:S02]  /*4b80*/  IADD3 R144, R168.reuse, 0x20, RZ ;  /* 0x00000020a8907810 */ /* 0x048fe40007ffe0ff */
[----:B------:R-:W-:Y:S01]  /*4b90*/  IADD3 R0, R168, -0x31, RZ ;  /* 0xffffffcfa8007810 */ /* 0x000fe20007ffe0ff */
[----:B------:R3:W-:Y:S01]  /*4ba0*/  I2F R191, R145 ;  /* 0x0000009100bf7306 */ /* 0x0007e20000201400 */
[----:B------:R-:W-:Y:S01]  /*4bb0*/  ISETP.GE.AND P1, PT, R144, RZ, PT ;  /* 0x000000ff9000720c */ /* 0x000fe20003f26270 */
[C---:B------:R-:W-:Y:S01]  /*4bc0*/  HMMA.16816.F32.BF16 R16, R132.reuse, R150, R16 ;  /* 0x000000968410723c */ /* 0x040fe20000041810 */
[----:B-1----:R-:W1:Y:S06]  /*4bd0*/  LDSM.16.M88.4 R140, [R160+0xd000] ;  /* 0x00d00000a08c783b */ /* 0x002e6c0000000200 */
[C---:B------:R-:W-:Y:S01]  /*4be0*/  IADD3 R150, R168.reuse, -0x28, RZ ;  /* 0xffffffd8a8967810 */ /* 0x040fe20007ffe0ff */
[-C--:B----4-:R-:W-:Y:S04]  /*4bf0*/  HMMA.16816.F32.BF16 R20, R132, R136.reuse, R20 ;  /* 0x000000888414723c */ /* 0x090fe80000041814 */
[C---:B------:R-:W-:Y:S02]  /*4c00*/  @!P1 IADD3 R144, -R168.reuse, -0x20, RZ ;  /* 0xffffffe0a8909810 */ /* 0x040fe40007ffe1ff */
[----:B--2---:R-:W-:Y:S02]  /*4c10*/  IADD3 R146, R168, 0x1f, RZ ;  /* 0x0000001fa8927810 */ /* 0x004fe40007ffe0ff */
[----:B------:R2:W-:Y:S01]  /*4c20*/  I2F R182, R144 ;  /* 0x0000009000b67306 */ /* 0x0005e20000201400 */
[C---:B------:R-:W-:Y:S01]  /*4c30*/  HMMA.16816.F32.BF16 R24, R152.reuse, R136, R24 ;  /* 0x000000889818723c */ /* 0x040fe20000041818 */
[----:B------:R-:W-:Y:S02]  /*4c40*/  ISETP.GE.AND P0, PT, R146, RZ, PT ;  /* 0x000000ff9200720c */ /* 0x000fe40003f06270 */
[C---:B---3--:R-:W-:Y:S05]  /*4c50*/  IADD3 R145, R168.reuse, 0x18, RZ ;  /* 0x00000018a8917810 */ /* 0x048fea0007ffe0ff */
[-C--:B------:R-:W-:Y:S01]  /*4c60*/  HMMA.16816.F32.BF16 R28, R152, R138.reuse, R28 ;  /* 0x0000008a981c723c */ /* 0x080fe2000004181c */
[----:B------:R-:W-:Y:S05]  /*4c70*/  ISETP.GE.AND P1, PT, R145, RZ, PT ;  /* 0x000000ff9100720c */ /* 0x000fea0003f26270 */
[C---:B------:R-:W-:Y:S02]  /*4c80*/  @!P0 IADD3 R146, -R168.reuse, -0x1f, RZ ;  /* 0xffffffe1a8928810 */ /* 0x040fe40007ffe1ff */
[C---:B------:R-:W-:Y:S01]  /*4c90*/  HMMA.16816.F32.BF16 R32, R132.reuse, R138, R32 ;  /* 0x0000008a8420723c */ /* 0x040fe20000041820 */
[----:B------:R-:W3:Y:S01]  /*4ca0*/  LDSM.16.M88.4 R136, [R160+0xd800] ;  /* 0x00d80000a088783b */ /* 0x000ee20000000200 */
[----:B------:R-:W-:Y:S04]  /*4cb0*/  I2F R179, R146 ;  /* 0x0000009200b37306 */ /* 0x000fe80000201400 */
[C---:B------:R-:W-:Y:S02]  /*4cc0*/  @!P1 IADD3 R145, -R168.reuse, -0x18, RZ ;  /* 0xffffffe8a8919810 */ /* 0x040fe40007ffe1ff */
[----:B--2---:R-:W-:Y:S01]  /*4cd0*/  IADD3 R144, R168, 0x17, RZ ;  /* 0x00000017a8907810 */ /* 0x004fe20007ffe0ff */
[-C--:B-1----:R-:W-:Y:S01]  /*4ce0*/  HMMA.16816.F32.BF16 R36, R132, R140.reuse, R36 ;  /* 0x0000008c8424723c */ /* 0x082fe20000041824 */
[----:B------:R-:W-:Y:S02]  /*4cf0*/  ISETP.GE.AND P1, PT, R150, RZ, PT ;  /* 0x000000ff9600720c */ /* 0x000fe40003f26270 */
[----:B------:R-:W-:Y:S01]  /*4d00*/  I2F R186, R145 ;  /* 0x0000009100ba7306 */ /* 0x000fe20000201400 */
[----:B------:R-:W-:Y:S04]  /*4d10*/  ISETP.GE.AND P0, PT, R144, RZ, PT ;  /* 0x000000ff9000720c */ /* 0x000fe80003f06270 */
[C---:B------:R-:W-:Y:S06]  /*4d20*/  HMMA.16816.F32.BF16 R40, R152.reuse, R140, R40 ;  /* 0x0000008c9828723c */ /* 0x040fec0000041828 */
[C---:B------:R-:W-:Y:S02]  /*4d30*/  @!P1 IADD3 R150, -R168.reuse, 0x28, RZ ;  /* 0x00000028a8969810 */ /* 0x040fe40007ffe1ff */
[-C--:B------:R-:W-:Y:S01]  /*4d40*/  HMMA.16816.F32.BF16 R44, R152, R142.reuse, R44 ;  /* 0x0000008e982c723c */ /* 0x080fe2000004182c */
[C---:B------:R-:W-:Y:S01]  /*4d50*/  @!P0 IADD3 R144, -R168.reuse, -0x17, RZ ;  /* 0xffffffe9a8908810 */ /* 0x040fe20007ffe1ff */
[----:B------:R-:W-:Y:S01]  /*4d60*/  I2F R180, R150 ;  /* 0x0000009600b47306 */ /* 0x000fe20000201400 */
[----:B------:R-:W-:Y:S02]  /*4d70*/  ISETP.GE.AND P0, PT, R149, RZ, PT ;  /* 0x000000ff9500720c */ /* 0x000fe40003f06270 */
[----:B------:R-:W-:Y:S03]  /*4d80*/  ISETP.GE.AND P1, PT, R169, RZ, PT ;  /* 0x000000ffa900720c */ /* 0x000fe60003f26270 */
[C---:B------:R-:W-:Y:S01]  /*4d90*/  HMMA.16816.F32.BF16 R48, R132.reuse, R142, R48 ;  /* 0x0000008e8430723c */ /* 0x040fe20000041830 */
[----:B------:R-:W-:Y:S03]  /*4da0*/  LDSM.16.M88.4 R140, [R148] ;  /* 0x00000000948c783b */ /* 0x000fe60000000200 */
[----:B------:R1:W-:Y:S04]  /*4db0*/  I2F R185, R144 ;  /* 0x0000009000b97306 */ /* 0x0003e80000201400 */
[----:B------:R-:W-:Y:S01]  /*4dc0*/  @!P0 IADD3 R149, -R168, 0x29, RZ ;  /* 0x00000029a8958810 */ /* 0x000fe20007ffe1ff */
[-C--:B---3--:R-:W-:Y:S01]  /*4dd0*/  HMMA.16816.F32.BF16 R52, R132, R136.reuse, R52 ;  /* 0x000000888434723c */ /* 0x088fe20000041834 */
[----:B------:R-:W-:Y:S02]  /*4de0*/  ISETP.GE.AND P0, PT, R0, RZ, PT ;  /* 0x000000ff0000720c */ /* 0x000fe40003f06270 */
[C---:B------:R-:W-:Y:S02]  /*4df0*/  @!P1 IADD3 R169, -R168.reuse, 0x30, RZ ;  /* 0x00000030a8a99810 */ /* 0x040fe40007ffe1ff */
[----:B------:R2:W-:Y:S03]  /*4e00*/  I2F R177, R149 ;  /* 0x0000009500b17306 */ /* 0x0005e60000201400 */
[C---:B------:R-:W-:Y:S06]  /*4e10*/  HMMA.16816.F32.BF16 R56, R152.reuse, R136, R56 ;  /* 0x000000889838723c */ /* 0x040fec0000041838 */
[C---:B------:R-:W-:Y:S01]  /*4e20*/  @!P0 IADD3 R0, -R168.reuse, 0x31, RZ ;  /* 0x00000031a8008810 */ /* 0x040fe20007ffe1ff */
[----:B------:R-:W-:Y:S01]  /*4e30*/  I2F R169, R169 ;  /* 0x000000a900a97306 */ /* 0x000fe20000201400 */
[-C--:B------:R-:W-:Y:S01]  /*4e40*/  HMMA.16816.F32.BF16 R60, R152, R138.reuse, R60 ;  /* 0x0000008a983c723c */ /* 0x080fe2000004183c */
[C---:B------:R-:W-:Y:S01]  /*4e50*/  IADD3 R137, R168.reuse, 0x10, RZ ;  /* 0x00000010a8897810 */ /* 0x040fe20007ffe0ff */
[----:B-1----:R-:W1:Y:S02]  /*4e60*/  LDSM.16.M88.4 R144, [R161+0xc000] ;  /* 0x00c00000a190783b */ /* 0x002e640000000200 */
[----:B------:R-:W-:Y:S02]  /*4e70*/  IADD3 R136, R168, 0xf, RZ ;  /* 0x0000000fa8887810 */ /* 0x000fe40007ffe0ff */
[----:B------:R-:W-:Y:S02]  /*4e80*/  ISETP.GE.AND P1, PT, R137, RZ, PT ;  /* 0x000000ff8900720c */ /* 0x000fe40003f26270 */
[----:B------:R-:W-:Y:S01]  /*4e90*/  HMMA.16816.F32.BF16 R64, R132, R138, R64 ;  /* 0x0000008a8440723c */ /* 0x000fe20000041840 */
[----:B------:R3:W-:Y:S01]  /*4ea0*/  I2F R152, R0 ;  /* 0x0000000000987306 */ /* 0x0007e20000201400 */
[----:B------:R-:W-:Y:S01]  /*4eb0*/  ISETP.GE.AND P0, PT, R136, RZ, PT ;  /* 0x000000ff8800720c */ /* 0x000fe20003f06270 */
[----:B--2---:R-:W2:Y:S04]  /*4ec0*/  LDSM.16.M88.4 R148, [R148+0x2000] ;  /* 0x002000009494783b */ /* 0x004ea80000000200 */
[----:B------:R-:W-:Y:S04]  /*4ed0*/  IADD3 R132, R168, -0x38, RZ ;  /* 0xffffffc8a8847810 */ /* 0x000fe80007ffe0ff */
[----:B------:R-:W-:Y:S02]  /*4ee0*/  ISETP.GE.AND P2, PT, R132, RZ, PT ;  /* 0x000000ff8400720c */ /* 0x000fe40003f46270 */
[C---:B------:R-:W-:Y:S02]  /*4ef0*/  @!P1 IADD3 R137, -R168.reuse, -0x10, RZ ;  /* 0xfffffff0a8899810 */ /* 0x040fe40007ffe1ff */
[C---:B------:R-:W-:Y:S02]  /*4f00*/  @!P0 IADD3 R136, -R168.reuse, -0xf, RZ ;  /* 0xfffffff1a8888810 */ /* 0x040fe40007ffe1ff */
[----:B------:R-:W-:Y:S02]  /*4f10*/  PLOP3.LUT P0, PT, PT, PT, UP0, 0x80, 0x0 ;  /* 0x000000000000781c */ /* 0x000fe40003f0f008 */
[----:B------:R-:W-:Y:S05]  /*4f20*/  I2F R137, R137 ;  /* 0x0000008900897306 */ /* 0x000fea0000201400 */
[C---:B------:R-:W-:Y:S02]  /*4f30*/  @!P2 IADD3 R132, -R168.reuse, 0x38, RZ ;  /* 0x00000038a884a810 */ /* 0x040fe40007ffe1ff */
[----:B---3--:R-:W-:Y:S02]  /*4f40*/  IADD3 R0, R168, -0x39, RZ ;  /* 0xffffffc7a8007810 */ /* 0x008fe40007ffe0ff */
[----:B------:R-:W-:Y:S01]  /*4f50*/  FSETP.NEU.FTZ.AND P2, PT, R70, -INF , PT ;  /* 0xff8000004600780b */ /* 0x000fe20003f5d000 */
[----:B------:R-:W-:Y:S01]  /*4f60*/  I2F R136, R136 ;  /* 0x0000008800887306 */ /* 0x000fe20000201400 */
[----:B------:R-:W-:Y:S01]  /*4f70*/  ISETP.GE.AND P1, PT, R0, RZ, PT ;  /* 0x000000ff0000720c */ /* 0x000fe20003f26270 */
[-C--:B-1----:R-:W-:Y:S08]  /*4f80*/  HMMA.16816.F32.BF16 R4, R140, R144.reuse, R4 ;  /* 0x000000908c04723c */ /* 0x082ff00000041804 */
[----:B------:R-:W-:Y:S04]  /*4f90*/  I2F R132, R132 ;  /* 0x0000008400847306 */ /* 0x000fe80000201400 */
[----:B------:R-:W-:Y:S01]  /*4fa0*/  @!P1 IADD3 R0, -R168, 0x39, RZ ;  /* 0x00000039a8009810 */ /* 0x000fe20007ffe1ff */
[C---:B--2---:R-:W-:Y:S01]  /*4fb0*/  HMMA.16816.F32.BF16 R8, R148.reuse, R144, R8 ;  /* 0x000000909408723c */ /* 0x044fe20000041808 */
[----:B------:R-:W-:Y:S04]  /*4fc0*/  PLOP3.LUT P1, PT, PT, PT, UP0, 0x80, 0x0 ;  /* 0x000000000000781c */ /* 0x000fe80003f2f008 */
[----:B------:R-:W-:Y:S03]  /*4fd0*/  I2F R133, R0 ;  /* 0x0000000000857306 */ /* 0x000fe60000201400 */
[-C--:B------:R-:W-:Y:S04]  /*4fe0*/  HMMA.16816.F32.BF16 R12, R148, R146.reuse, R12 ;  /* 0x00000092940c723c */ /* 0x080fe8000004180c */
[----:B------:R-:W-:Y:S02]  /*4ff0*/  FMUL.FTZ R4, R4, c[0x0][0x2ec] ;  /* 0x0000bb0004047a20 */ /* 0x000fe40000410000 */
[----:B------:R-:W-:Y:S02]  /*5000*/  FMUL.FTZ R5, R5, c[0x0][0x2ec] ;  /* 0x0000bb0005057a20 */ /* 0x000fe40000410000 */
[C---:B------:R-:W-:Y:S01]  /*5010*/  HMMA.16816.F32.BF16 R16, R140.reuse, R146, R16 ;  /* 0x000000928c10723c */ /* 0x040fe20000041810 */
[----:B------:R-:W1:Y:S03]  /*5020*/  MUFU.TANH R250, R4 ;  /* 0x0000000400fa7308 */ /* 0x000e660000002400 */
        /* <DEDUP_REMOVED lines=17> */
[----:B--2---:R-:W-:Y:S04]  /*5140*/  MOV R11, UR20 ;  /* 0x00000014000b7c02 */ /* 0x004fe80008000f00 */
[----:B------:R-:W-:Y:S05]  /*5150*/  LEA R11, R11, R71, 0x7 ;  /* 0x000000470b0b7211 */ /* 0x000fea00078e38ff */
[----:B------:R2:W-:Y:S01]  /*5160*/  MUFU.TANH R109, R9 ;  /* 0x00000009006d7308 */ /* 0x0005e20000002400 */
[C---:B------:R-:W-:Y:S01]  /*5170*/  @P3 ISETP.GE.AND P3, PT, R11.reuse, UR5, PT ;  /* 0x000000050b003c0c */ /* 0x040fe2000bf66270 */
[----:B---3--:R-:W-:Y:S01]  /*5180*/  FMUL.FTZ R10, R70, 1.4426950216293334961 ;  /* 0x3fb8aa3b460a7820 */ /* 0x008fe20000410000 */
[----:B------:R-:W-:Y:S02]  /*5190*/  @P0 IADD3 R0, R11, 0x1, RZ ;  /* 0x000000010b000810 */ /* 0x000fe40007ffe0ff */
[----:B------:R-:W-:Y:S02]  /*51a0*/  PLOP3.LUT P0, PT, PT, PT, UP0, 0x80, 0x0 ;  /* 0x000000000000781c */ /* 0x000fe40003f0f008 */
[----:B------:R-:W-:Y:S03]  /*51b0*/  FSEL R10, R10, RZ, P2 ;  /* 0x000000ff0a0a7208 */ /* 0x000fe60001000000 */
[----:B------:R3:W-:Y:S01]  /*51c0*/  MUFU.TANH R108, R12 ;  /* 0x0000000c006c7308 */ /* 0x0007e20000002400 */
[C---:B------:R-:W-:Y:S02]  /*51d0*/  FSETP.NEU.FTZ.AND P2, PT, R69.reuse, -INF , PT ;  /* 0xff8000004500780b */ /* 0x040fe40003f5d000 */
[----:B------:R-:W-:Y:S01]  /*51e0*/  @P4 ISETP.GE.AND P4, PT, R0, UR5, PT ;  /* 0x0000000500004c0c */ /* 0x000fe2000bf86270 */
[----:B----4-:R-:W4:Y:S06]  /*51f0*/  LDL R13, [R1] ;  /* 0x00000000010d7983 */ /* 0x010f2c0000100800 */
[----:B------:R-:W-:Y:S01]  /*5200*/  MUFU.TANH R85, R15 ;  /* 0x0000000f00557308 */ /* 0x000fe20000002400 */
[----:B--2---:R-:W-:Y:S05]  /*5210*/  FMUL.FTZ R9, R69, 1.4426950216293334961 ;  /* 0x3fb8aa3b45097820 */ /* 0x004fea0000410000 */
[----:B------:R-:W-:Y:S04]  /*5220*/  FSEL R9, R9, RZ, P2 ;  /* 0x000000ff09097208 */ /* 0x000fe80001000000 */
[----:B------:R1:W-:Y:S01]  /*5230*/  MUFU.TANH R110, R8 ;  /* 0x00000008006e7308 */ /* 0x0003e20000002400 */
[----:B---3--:R-:W2:Y:S09]  /*5240*/  LDL R12, [R1+0x4] ;  /* 0x00000400010c7983 */ /* 0x008eb20000100800 */
[----:B------:R-:W-:Y:S10]  /*5250*/  MUFU.TANH R86, R14 ;  /* 0x0000000e00567308 */ /* 0x000ff40000002400 */
[----:B------:R-:W3:Y:S01]  /*5260*/  MUFU.TANH R249, R5 ;  /* 0x0000000500f97308 */ /* 0x000ee20000002400 */
[----:B-1----:R-:W-:Y:S05]  /*5270*/  FFMA.FTZ R8, R194, -UR4, R250 ;  /* 0x80000004c2087c23 */ /* 0x002fea00080100fa */
[----:B------:R-:W-:Y:S04]  /*5280*/  @P1 FSEL R8, R8, -INF , !P3 ;  /* 0xff80000008081808 */ /* 0x000fe80005800000 */
[----:B------:R-:W1:Y:S01]  /*5290*/  MUFU.TANH R3, R6 ;  /* 0x0000000600037308 */ /* 0x000e620000002400 */
[----:B------:R-:W-:Y:S01]  /*52a0*/  PLOP3.LUT P1, PT, PT, PT, UP0, 0x80, 0x0 ;  /* 0x000000000000781c */ /* 0x000fe20003f2f008 */
[--C-:B------:R-:W-:Y:S08]  /*52b0*/  FFMA.FTZ R8, R8, c[0x0][0x23c], -R10.reuse ;  /* 0x00008f0008087a23 */ /* 0x100ff0000001080a */
[----:B------:R1:W-:Y:S01]  /*52c0*/  MUFU.EX2 R229, R8 ;  /* 0x0000000800e57308 */ /* 0x0003e20000000800 */
[----:B---3--:R-:W-:Y:S05]  /*52d0*/  FFMA.FTZ R0, R193, -UR4, R249 ;  /* 0x80000004c1007c23 */ /* 0x008fea00080100f9 */
[----:B------:R-:W-:Y:S04]  /*52e0*/  @P0 FSEL R0, R0, -INF , !P4 ;  /* 0xff80000000000808 */ /* 0x000fe80006000000 */
[----:B------:R3:W3:Y:S01]  /*52f0*/  MUFU.TANH R68, R7 ;  /* 0x0000000700447308 */ /* 0x0006e20000002400 */
[----:B------:R-:W-:Y:S01]  /*5300*/  PLOP3.LUT P0, PT, PT, PT, UP0, 0x80, 0x0 ;  /* 0x000000000000781c */ /* 0x000fe20003f0f008 */
[----:B------:R-:W-:Y:S08]  /*5310*/  FFMA.FTZ R0, R0, c[0x0][0x23c], -R10 ;  /* 0x00008f0000007a23 */ /* 0x000ff0000001080a */
[----:B------:R3:W-:Y:S01]  /*5320*/  MUFU.EX2 R245, R0 ;  /* 0x0000000000f57308 */ /* 0x0007e20000000800 */
[----:B-1----:R-:W-:Y:S05]  /*5330*/  FFMA.FTZ R8, R198, -UR4, R3 ;  /* 0x80000004c6087c23 */ /* 0x002fea0008010003 */
[----:B------:R-:W-:Y:S04]  /*5340*/  @P1 FSEL R8, R8, -INF , !P3 ;  /* 0xff80000008081808 */ /* 0x000fe80005800000 */
[----:B------:R-:W1:Y:S01]  /*5350*/  MUFU.TANH R244, R16 ;  /* 0x0000001000f47308 */ /* 0x000e620000002400 */
[----:B------:R-:W-:Y:S01]  /*5360*/  PLOP3.LUT P1, PT, PT, PT, UP0, 0x80, 0x0 ;  /* 0x000000000000781c */ /* 0x000fe20003f2f008 */
[----:B---3--:R-:W3:Y:S01]  /*5370*/  LDSM.16.M88.4 R4, [R161+0xc800] ;  /* 0x00c80000a104783b */ /* 0x008ee20000000200 */
[--C-:B------:R-:W-:Y:S07]  /*5380*/  FFMA.FTZ R8, R8, c[0x0][0x23c], -R9.reuse ;  /* 0x00008f0008087a23 */ /* 0x100fee0000010809 */
[----:B------:R-:W-:Y:S01]  /*5390*/  MUFU.EX2 R16, R8 ;  /* 0x0000000800107308 */ /* 0x000fe20000000800 */
[----:B------:R-:W-:Y:S05]  /*53a0*/  FFMA.FTZ R0, R197, -UR4, R68 ;  /* 0x80000004c5007c23 */ /* 0x000fea0008010044 */
[----:B------:R-:W-:Y:S04]  /*53b0*/  @P0 FSEL R0, R0, -INF , !P4 ;  /* 0xff80000000000808 */ /* 0x000fe80006000000 */
[----:B------:R-:W1:Y:S01]  /*53c0*/  MUFU.TANH R242, R17 ;  /* 0x0000001100f27308 */ /* 0x000e620000002400 */
[----:B------:R-:W-:Y:S01]  /*53d0*/  PLOP3.LUT P0, PT, PT, PT, UP0, 0x80, 0x0 ;  /* 0x000000000000781c */ /* 0x000fe20003f0f008 */
[----:B------:R-:W-:Y:S08]  /*53e0*/  FFMA.FTZ R0, R0, c[0x0][0x23c], -R9 ;  /* 0x00008f0000007a23 */ /* 0x000ff00000010809 */
[----:B------:R1:W-:Y:S10]  /*53f0*/  MUFU.EX2 R15, R0 ;  /* 0x00000000000f7308 */ /* 0x0003f40000000800 */
[----:B------:R-:W-:Y:S01]  /*5400*/  MUFU.TANH R119, R19 ;  /* 0x0000001300777308 */ /* 0x000fe20000002400 */
[-C--:B---3--:R-:W-:Y:S09]  /*5410*/  HMMA.16816.F32.BF16 R20, R140, R4.reuse, R20 ;  /* 0x000000048c14723c */ /* 0x088ff20000041814 */
[----:B------:R-:W3:Y:S01]  /*5420*/  MUFU.TANH R120, R18 ;  /* 0x0000001200787308 */ /* 0x000ee20000002400 */
[C---:B------:R-:W-:Y:S02]  /*5430*/  HMMA.16816.F32.BF16 R24, R148.reuse, R4, R24 ;  /* 0x000000049418723c */ /* 0x040fe40000041818 */
[----:B-1----:R-:W-:Y:S05]  /*5440*/  FFMA.FTZ R0, R173, -UR4, R109 ;  /* 0x80000004ad007c23 */ /* 0x002fea000801006d */
[----:B------:R-:W-:Y:S01]  /*5450*/  FFMA.FTZ R4, R174, -UR4, R110 ;  /* 0x80000004ae047c23 */ /* 0x000fe2000801006e */
[-C--:B------:R-:W-:Y:S01]  /*5460*/  HMMA.16816.F32.BF16 R28, R148, R6.reuse, R28 ;  /* 0x00000006941c723c */ /* 0x080fe2000004181c */
[----:B------:R-:W-:Y:S02]  /*5470*/  @P0 FSEL R0, R0, -INF , !P4 ;  /* 0xff80000000000808 */ /* 0x000fe40006000000 */
[----:B------:R-:W-:Y:S01]  /*5480*/  PLOP3.LUT P0, PT, PT, PT, UP0, 0x80, 0x0 ;  /* 0x000000000000781c */ /* 0x000fe20003f0f008 */
[----:B------:R-:W-:Y:S01]  /*5490*/  FFMA.FTZ R5, R196, -UR4, R88 ;  /* 0x80000004c4057c23 */ /* 0x000fe20008010058 */
[----:B------:R-:W-:Y:S02]  /*54a0*/  @P1 FSEL R4, R4, -INF , !P3 ;  /* 0xff80000004041808 */ /* 0x000fe40005800000 */
[----:B------:R-:W-:Y:S01]  /*54b0*/  PLOP3.LUT P1, PT, PT, PT, UP0, 0x80, 0x0 ;  /* 0x000000000000781c */ /* 0x000fe20003f2f008 */
[C---:B------:R-:W-:Y:S01]  /*54c0*/  HMMA.16816.F32.BF16 R32, R140.reuse, R6, R32 ;  /* 0x000000068c20723c */ /* 0x040fe20000041820 */
[----:B------:R-:W-:Y:S03]  /*54d0*/  FMUL.FTZ R21, R21, c[0x0][0x2ec] ;  /* 0x0000bb0015157a20 */ /* 0x000fe60000410000 */
[----:B------:R-:W-:Y:S01]  /*54e0*/  FMUL.FTZ R23, R23, c[0x0][0x2ec] ;  /* 0x0000bb0017177a20 */ /* 0x000fe20000410000 */
[----:B------:R-:W-:Y:S01]  /*54f0*/  MUFU.TANH R240, R21 ;  /* 0x0000001500f07308 */ /* 0x000fe20000002400 */
[----:B------:R-:W-:Y:S02]  /*5500*/  FMUL.FTZ R22, R22, c[0x0][0x2ec] ;  /* 0x0000bb0016167a20 */ /* 0x000fe40000410000 */
[----:B------:R-:W-:Y:S04]  /*5510*/  FMUL.FTZ R25, R25, c[0x0][0x2ec] ;  /* 0x0000bb0019197a20 */ /* 0x000fe80000410000 */
[----:B------:R-:W-:Y:S01]  /*5520*/  @P1 FSEL R5, R5, -INF , !P3 ;  /* 0xff80000005051808 */ /* 0x000fe20005800000 */
[----:B------:R-:W-:Y:S01]  /*5530*/  FMUL.FTZ R24, R24, c[0x0][0x2ec] ;  /* 0x0000bb0018187a20 */ /* 0x000fe20000410000 */
[----:B------:R-:W-:Y:S01]  /*5540*/  PLOP3.LUT P1, PT, PT, PT, UP0, 0x80, 0x0 ;  /* 0x000000000000781c */ /* 0x000fe20003f2f008 */
[----:B------:R-:W-:Y:S01]  /*5550*/  MUFU.TANH R101, R25 ;  /* 0x0000001900657308 */ /* 0x000fe20000002400 */
[----:B------:R-:W-:Y:S01]  /*5560*/  PLOP3.LUT P3, PT, PT, PT, UP0, 0x80, 0x0 ;  /* 0x000000000000781c */ /* 0x000fe20003f6f008 */
[----:B------:R-:W-:Y:S02]  /*5570*/  FMUL.FTZ R27, R27, c[0x0][0x2ec] ;  /* 0x0000bb001b1b7a20 */ /* 0x000fe40000410000 */
[----:B------:R-:W-:Y:S02]  /*5580*/  FMUL.FTZ R26, R26, c[0x0][0x2ec] ;  /* 0x0000bb001a1a7a20 */ /* 0x000fe40000410000 */
[----:B------:R-:W-:Y:S02]  /*5590*/  FMUL.FTZ R29, R29, c[0x0][0x2ec] ;  /* 0x0000bb001d1d7a20 */ /* 0x000fe40000410000 */
[----:B------:R-:W-:Y:S02]  /*55a0*/  FMUL.FTZ R28, R28, c[0x0][0x2ec] ;  /* 0x0000bb001c1c7a20 */ /* 0x000fe40000410000 */
[----:B------:R-:W-:Y:S01]  /*55b0*/  MUFU.TANH R115, R23 ;  /* 0x0000001700737308 */ /* 0x000fe20000002400 */
        /* <DEDUP_REMOVED lines=8> */
[----:B------:R-:W1:Y:S10]  /*5640*/  MUFU.TANH R241, R20 ;  /* 0x0000001400f17308 */ /* 0x000e740000002400 */
[----:B------:R-:W-:Y:S10]  /*5650*/  MUFU.TANH R79, R27 ;  /* 0x0000001b004f7308 */ /* 0x000ff40000002400 */
[----:B------:R-:W1:Y:S10]  /*5660*/  MUFU.TANH R116, R22 ;  /* 0x0000001600747308 */ /* 0x000e740000002400 */
[----:B------:R-:W-:Y:S10]  /*5670*/  MUFU.TANH R80, R26 ;  /* 0x0000001a00507308 */ /* 0x000ff40000002400 */
[----:B------:R-:W-:Y:S10]  /*5680*/  MUFU.TANH R222, R33 ;  /* 0x0000002100de7308 */ /* 0x000ff40000002400 */
[----:B------:R-:W-:Y:S10]  /*5690*/  MUFU.TANH R99, R29 ;  /* 0x0000001d00637308 */ /* 0x000ff40000002400 */
[----:B------:R-:W1:Y:S10]  /*56a0*/  MUFU.TANH R224, R32 ;  /* 0x0000002000e07308 */ /* 0x000e740000002400 */
[----:B------:R-:W1:Y:S10]  /*56b0*/  MUFU.TANH R100, R28 ;  /* 0x0000001c00647308 */ /* 0x000e740000002400 */
[----:B------:R-:W-:Y:S10]  /*56c0*/  MUFU.TANH R246, R35 ;  /* 0x0000002300f67308 */ /* 0x000ff40000002400 */
[----:B------:R-:W1:Y:S10]  /*56d0*/  MUFU.TANH R77, R31 ;  /* 0x0000001f004d7308 */ /* 0x000e740000002400 */
[----:B------:R-:W-:Y:S01]  /*56e0*/  MUFU.TANH R247, R34 ;  /* 0x0000002200f77308 */ /* 0x000fe20000002400 */
[C---:B----4-:R-:W-:Y:S01]  /*56f0*/  FMUL.FTZ R8, R13.reuse, 1.4426950216293334961 ;  /* 0x3fb8aa3b0d087820 */ /* 0x050fe20000410000 */
[----:B------:R-:W-:Y:S01]  /*5700*/  FSETP.NEU.FTZ.AND P2, PT, R13, -INF , PT ;  /* 0xff8000000d00780b */ /* 0x000fe20003f5d000 */
[----:B------:R-:W-:Y:S03]  /*5710*/  FFMA.FTZ R13, R176, -UR4, R244 ;  /* 0x80000004b00d7c23 */ /* 0x000fe600080100f4 */
[----:B------:R-:W-:Y:S04]  /*5720*/  FSEL R8, R8, RZ, P2 ;  /* 0x000000ff08087208 */ /* 0x000fe80001000000 */
[----:B------:R-:W4:Y:S01]  /*5730*/  MUFU.TANH R78, R30 ;  /* 0x0000001e004e7308 */ /* 0x000f220000002400 */
[--C-:B------:R-:W-:Y:S09]  /*5740*/  FFMA.FTZ R4, R4, c[0x0][0x23c], -R8.reuse ;  /* 0x00008f0004047a23 */ /* 0x100ff20000010808 */
[----:B------:R1:W-:Y:S01]  /*5750*/  MUFU.EX2 R114, R4 ;  /* 0x0000000400727308 */ /* 0x0003e20000000800 */
[C---:B--2---:R-:W-:Y:S01]  /*5760*/  FSETP.NEU.FTZ.AND P2, PT, R12.reuse, -INF , PT ;  /* 0xff8000000c00780b */ /* 0x044fe20003f5d000 */
[----:B-1----:R-:W-:Y:S02]  /*5770*/  FMUL.FTZ R4, R12, 1.4426950216293334961 ;  /* 0x3fb8aa3b0c047820 */ /* 0x002fe40000410000 */
[----:B------:R-:W-:Y:S03]  /*5780*/  FFMA.FTZ R12, R0, c[0x0][0x23c], -R8 ;  /* 0x00008f00000c7a23 */ /* 0x000fe60000010808 */
[----:B------:R-:W-:Y:S01]  /*5790*/  FSEL R0, R4, RZ, P2 ;  /* 0x000000ff04007208 */ /* 0x000fe20001000000 */
[----:B------:R-:W-:Y:S01]  /*57a0*/  FFMA.FTZ R4, R195, -UR4, R87 ;  /* 0x80000004c3047c23 */ /* 0x000fe20008010057 */
[----:B------:R-:W-:Y:S01]  /*57b0*/  PLOP3.LUT P2, PT, PT, PT, UP0, 0x80, 0x0 ;  /* 0x000000000000781c */ /* 0x000fe20003f4f008 */
[----:B------:R1:W-:Y:S02]  /*57c0*/  MUFU.EX2 R113, R12 ;  /* 0x0000000c00717308 */ /* 0x0003e40000000800 */
[--C-:B------:R-:W-:Y:S01]  /*57d0*/  FFMA.FTZ R5, R5, c[0x0][0x23c], -R0.reuse ;  /* 0x00008f0005057a23 */ /* 0x100fe20000010800 */
[----:B------:R-:W-:Y:S02]  /*57e0*/  @P0 FSEL R4, R4, -INF , !P4 ;  /* 0xff80000004040808 */ /* 0x000fe40006000000 */
[----:B------:R-:W-:Y:S02]  /*57f0*/  PLOP3.LUT P0, PT, PT, PT, UP0, 0x80, 0x0 ;  /* 0x000000000000781c */ /* 0x000fe40003f0f008 */
[----:B------:R-:W-:Y:S01]  /*5800*/  PLOP3.LUT P4, PT, PT, PT, UP0, 0x80, 0x0 ;  /* 0x000000000000781c */ /* 0x000fe20003f8f008 */
[----:B------:R-:W-:Y:S02]  /*5810*/  FFMA.FTZ R4, R4, c[0x0][0x23c], -R0 ;  /* 0x00008f0004047a23 */ /* 0x000fe40000010800 */
[----:B------:R2:W-:Y:S10]  /*5820*/  MUFU.EX2 R92, R5 ;  /* 0x00000005005c7308 */ /* 0x0005f40000000800 */
[----:B------:R3:W-:Y:S01]  /*5830*/  MUFU.EX2 R91, R4 ;  /* 0x00000004005b7308 */ /* 0x0007e20000000800 */
[----:B-1----:R-:W-:Y:S02]  /*5840*/  FFMA.FTZ R12, R175, -UR4, R242 ;  /* 0x80000004af0c7c23 */ /* 0x002fe400080100f2 */
[----:B--2---:R-:W-:Y:S01]  /*5850*/  FFMA.FTZ R5, R184, -UR4, R108 ;  /* 0x80000004b8057c23 */ /* 0x004fe2000801006c */
[C---:B---3--:R-:W-:Y:S02]  /*5860*/  @P1 IADD3 R4, R11.reuse, 0x8, RZ ;  /* 0x000000080b041810 */ /* 0x048fe40007ffe0ff */
[----:B------:R-:W-:Y:S02]  /*5870*/  PLOP3.LUT P1, PT, PT, PT, UP0, 0x80, 0x0 ;  /* 0x000000000000781c */ /* 0x000fe40003f2f008 */
[----:B------:R-:W-:Y:S02]  /*5880*/  @P2 ISETP.GE.AND P2, PT, R4, UR5, PT ;  /* 0x0000000504002c0c */ /* 0x000fe4000bf46270 */
[----:B------:R-:W-:Y:S02]  /*5890*/  @P0 IADD3 R4, R11, 0x9, RZ ;  /* 0x000000090b040810 */ /* 0x000fe40007ffe0ff */
[----:B------:R-:W-:Y:S02]  /*58a0*/  PLOP3.LUT P0, PT, PT, PT, UP0, 0x80, 0x0 ;  /* 0x000000000000781c */ /* 0x000fe40003f0f008 */
[----:B------:R-:W-:Y:S01]  /*58b0*/  @P3 ISETP.GE.AND P3, PT, R4, UR5, PT ;  /* 0x0000000504003c0c */ /* 0x000fe2000bf66270 */
[----:B------:R-:W-:Y:S06]  /*58c0*/  FFMA.FTZ R4, R183, -UR4, R107 ;  /* 0x80000004b7047c23 */ /* 0x000fec000801006b */
[----:B------:R-:W-:Y:S02]  /*58d0*/  @P1 FSEL R5, R5, -INF , !P2 ;  /* 0xff80000005051808 */ /* 0x000fe40005000000 */
[----:B------:R-:W-:Y:S03]  /*58e0*/  PLOP3.LUT P1, PT, PT, PT, UP0, 0x80, 0x0 ;  /* 0x000000000000781c */ /* 0x000fe60003f2f008 */
[--C-:B------:R-:W-:Y:S01]  /*58f0*/  FFMA.FTZ R5, R5, c[0x0][0x23c], -R8.reuse ;  /* 0x00008f0005057a23 */ /* 0x100fe20000010808 */
[----:B------:R-:W-:Y:S02]  /*5900*/  @P0 FSEL R4, R4, -INF , !P3 ;  /* 0xff80000004040808 */ /* 0x000fe40005800000 */
[----:B------:R-:W-:Y:S01]  /*5910*/  PLOP3.LUT P0, PT, PT, PT, UP0, 0x80, 0x0 ;  /* 0x000000000000781c */ /* 0x000fe20003f0f008 */
[----:B------:R1:W-:Y:S02]  /*5920*/  MUFU.EX2 R112, R5 ;  /* 0x0000000500707308 */ /* 0x0003e40000000800 */
[----:B------:R-:W-:Y:S08]  /*5930*/  FFMA.FTZ R4, R4, c[0x0][0x23c], -R8 ;  /* 0x00008f0004047a23 */ /* 0x000ff00000010808 */
[----:B------:R2:W-:Y:S01]  /*5940*/  MUFU.EX2 R111, R4 ;  /* 0x00000004006f7308 */ /* 0x0005e20000000800 */
[----:B-1----:R-:W-:Y:S05]  /*5950*/  FFMA.FTZ R5, R174, -UR4, R86 ;  /* 0x80000004ae057c23 */ /* 0x002fea0008010056 */
[----:B------:R-:W-:Y:S02]  /*5960*/  @P1 FSEL R5, R5, -INF , !P2 ;  /* 0xff80000005051808 */ /* 0x000fe40005000000 */
[----:B------:R-:W-:Y:S01]  /*5970*/  PLOP3.LUT P1, PT, PT, PT, UP0, 0x80, 0x0 ;  /* 0x000000000000781c */ /* 0x000fe20003f2f008 */
[----:B--2---:R-:W-:Y:S01]  /*5980*/  FFMA.FTZ R4, R173, -UR4, R85 ;  /* 0x80000004ad047c23 */ /* 0x004fe20008010055 */
[----:B------:R-:W-:Y:S01]  /*5990*/  MOV R173, R3 ;  /* 0x0000000300ad7202 */ /* 0x000fe20000000f00 */
[--C-:B------:R-:W-:Y:S03]  /*59a0*/  FFMA.FTZ R5, R5, c[0x0][0x23c], -R0.reuse ;  /* 0x00008f0005057a23 */ /* 0x100fe60000010800 */
[----:B------:R-:W-:Y:S01]  /*59b0*/  @P0 FSEL R4, R4, -INF , !P3 ;  /* 0xff80000004040808 */ /* 0x000fe20005800000 */
[----:B------:R-:W-:Y:S01]  /*59c0*/  MUFU.EX2 R90, R5 ;  /* 0x00000005005a7308 */ /* 0x000fe20000000800 */
[----:B------:R-:W-:Y:S03]  /*59d0*/  PLOP3.LUT P0, PT, PT, PT, UP0, 0x80, 0x0 ;  /* 0x000000000000781c */ /* 0x000fe60003f0f008 */
[----:B------:R-:W-:Y:S02]  /*59e0*/  FFMA.FTZ R4, R4, c[0x0][0x23c], -R0 ;  /* 0x00008f0004047a23 */ /* 0x000fe40000010800 */
[----:B------:R-:W-:Y:S02]  /*59f0*/  @P1 FSEL R13, R13, -INF , !P2 ;  /* 0xff8000000d0d1808 */ /* 0x000fe40005000000 */
[----:B------:R-:W-:Y:S03]  /*5a00*/  PLOP3.LUT P1, PT, PT, PT, UP0, 0x80, 0x0 ;  /* 0x000000000000781c */ /* 0x000fe60003f2f008 */
[--C-:B------:R-:W-:Y:S01]  /*5a10*/  FFMA.FTZ R13, R13, c[0x0][0x23c], -R10.reuse ;  /* 0x00008f000d0d7a23 */ /* 0x100fe2000001080a */
[----:B------:R1:W-:Y:S02]  /*5a20*/  MUFU.EX2 R89, R4 ;  /* 0x0000000400597308 */ /* 0x0003e40000000800 */
[----:B------:R-:W-:Y:S02]  /*5a30*/  @P0 FSEL R12, R12, -INF , !P3 ;  /* 0xff8000000c0c0808 */ /* 0x000fe40005800000 */
[----:B------:R-:W-:Y:S03]  /*5a40*/  PLOP3.LUT P0, PT, PT, PT, UP0, 0x80, 0x0 ;  /* 0x000000000000781c */ /* 0x000fe60003f0f008 */
[----:B------:R-:W-:Y:S03]  /*5a50*/  FFMA.FTZ R12, R12, c[0x0][0x23c], -R10 ;  /* 0x00008f000c0c7a23 */ /* 0x000fe6000001080a */
[----:B------:R2:W-:Y:S10]  /*5a60*/  MUFU.EX2 R237, R13 ;  /* 0x0000000d00ed7308 */ /* 0x0005f40000000800 */
[----:B------:R3:W-:Y:S01]  /*5a70*/  MUFU.EX2 R236, R12 ;  /* 0x0000000c00ec7308 */ /* 0x0007e20000000800 */
[----:B-1----:R-:W1:Y:S01]  /*5a80*/  LDSM.16.M88.4 R4, [R161+0xd000] ;  /* 0x00d00000a104783b */ /* 0x002e620000000200 */
[----:B--2---:R-:W-:Y:S05]  /*5a90*/  FFMA.FTZ R13, R194, -UR4, R120 ;  /* 0x80000004c20d7c23 */ /* 0x004fea0008010078 */
[----:B------:R-:W-:Y:S02]  /*5aa0*/  @P1 FSEL R13, R13, -INF , !P2 ;  /* 0xff8000000d0d1808 */ /* 0x000fe40005000000 */
[----:B------:R-:W-:Y:S02]  /*5ab0*/  PLOP3.LUT P1, PT, PT, PT, UP0, 0x80, 0x0 ;  /* 0x000000000000781c */ /* 0x000fe40003f2f008 */
[----:B------:R-:W-:Y:S01]  /*5ac0*/  PLOP3.LUT P2, PT, PT, PT, UP0, 0x80, 0x0 ;  /* 0x000000000000781c */ /* 0x000fe20003f4f008 */
[----:B---3--:R-:W-:Y:S02]  /*5ad0*/  FFMA.FTZ R12, R193, -UR4, R119 ;  /* 0x80000004c10c7c23 */ /* 0x008fe40008010077 */
[--C-:B------:R-:W-:Y:S03]  /*5ae0*/  FFMA.FTZ R13, R13, c[0x0][0x23c], -R9.reuse ;  /* 0x00008f000d0d7a23 */ /* 0x100fe60000010809 */
[----:B------:R-:W-:Y:S01]  /*5af0*/  @P0 FSEL R12, R12, -INF , !P3 ;  /* 0xff8000000c0c0808 */ /* 0x000fe20005800000 */
[----:B------:R2:W-:Y:S01]  /*5b00*/  MUFU.EX2 R14, R13 ;  /* 0x0000000d000e7308 */ /* 0x0005e20000000800 */
[----:B------:R-:W-:Y:S02]  /*5b10*/  PLOP3.LUT P0, PT, PT, PT, UP0, 0x80, 0x0 ;  /* 0x000000000000781c */ /* 0x000fe40003f0f008 */
[----:B------:R-:W-:Y:S01]  /*5b20*/  PLOP3.LUT P3, PT, PT, PT, UP0, 0x80, 0x0 ;  /* 0x000000000000781c */ /* 0x000fe20003f6f008 */
[----:B------:R-:W-:Y:S06]  /*5b30*/  FFMA.FTZ R12, R12, c[0x0][0x23c], -R9 ;  /* 0x00008f000c0c7a23 */ /* 0x000fec0000010809 */
[----:B------:R3:W-:Y:S01]  /*5b40*/  MUFU.EX2 R121, R12 ;  /* 0x0000000c00797308 */ /* 0x0007e20000000800 */
[-C--:B-1----:R-:W-:Y:S08]  /*5b50*/  HMMA.16816.F32.BF16 R36, R140, R4.reuse, R36 ;  /* 0x000000048c24723c */ /* 0x082ff00000041824 */
[C---:B------:R-:W-:Y:S01]  /*5b60*/  HMMA.16816.F32.BF16 R40, R148.reuse, R4, R40 ;  /* 0x000000049428723c */ /* 0x040fe20000041828 */
[----:B--2---:R-:W-:Y:S06]  /*5b70*/  FFMA.FTZ R13, R187, -UR4, R241 ;  /* 0x80000004bb0d7c23 */ /* 0x004fec00080100f1 */
[----:B------:R-:W-:Y:S01]  /*5b80*/  FFMA.FTZ R4, R175, -UR4, R115 ;  /* 0x80000004af047c23 */ /* 0x000fe20008010073 */
[-C--:B------:R-:W-:Y:S01]  /*5b90*/  HMMA.16816.F32.BF16 R44, R148, R6.reuse, R44 ;  /* 0x00000006942c723c */ /* 0x080fe2000004182c */
[----:B------:R-:W-:Y:S03]  /*5ba0*/  FFMA.FTZ R5, R171, -UR4, R102 ;  /* 0x80000004ab057c23 */ /* 0x000fe60008010066 */
[----:B---3--:R-:W-:Y:S02]  /*5bb0*/  @P1 IADD3 R12, R11, 0x10, RZ ;  /* 0x000000100b0c1810 */ /* 0x008fe40007ffe0ff */
[----:B------:R-:W-:Y:S02]  /*5bc0*/  PLOP3.LUT P1, PT, PT, PT, UP0, 0x80, 0x0 ;  /* 0x000000000000781c */ /* 0x000fe40003f2f008 */
[----:B------:R-:W-:Y:S01]  /*5bd0*/  FMUL.FTZ R37, R37, c[0x0][0x2ec] ;  /* 0x0000bb0025257a20 */ /* 0x000fe20000410000 */
[----:B------:R-:W-:Y:S01]  /*5be0*/  @P2 ISETP.GE.AND P2, PT, R12, UR5, PT ;  /* 0x000000050c002c0c */ /* 0x000fe2000bf46270 */
[C---:B------:R-:W-:Y:S02]  /*5bf0*/  HMMA.16816.F32.BF16 R48, R140.reuse, R6, R48 ;  /* 0x000000068c30723c */ /* 0x040fe40000041830 */
[----:B------:R-:W-:Y:S01]  /*5c00*/  FMUL.FTZ R39, R39, c[0x0][0x2ec] ;  /* 0x0000bb0027277a20 */ /* 0x000fe20000410000 */
[----:B------:R-:W-:Y:S01]  /*5c10*/  @P0 IADD3 R12, R11, 0x11, RZ ;  /* 0x000000110b0c0810 */ /* 0x000fe20007ffe0ff */
[----:B------:R-:W-:Y:S01]  /*5c20*/  FMUL.FTZ R36, R36, c[0x0][0x2ec] ;  /* 0x0000bb0024247a20 */ /* 0x000fe20000410000 */
[----:B------:R-:W-:Y:S01]  /*5c30*/  PLOP3.LUT P0, PT, PT, PT, UP0, 0x80, 0x0 ;  /* 0x000000000000781c */ /* 0x000fe20003f0f008 */
[----:B------:R-:W-:Y:S01]  /*5c40*/  FMUL.FTZ R41, R41, c[0x0][0x2ec] ;  /* 0x0000bb0029297a20 */ /* 0x000fe20000410000 */
[----:B------:R-:W-:Y:S01]  /*5c50*/  @P3 ISETP.GE.AND P3, PT, R12, UR5, PT ;  /* 0x000000050c003c0c */ /* 0x000fe2000bf66270 */
[----:B------:R-:W-:Y:S01]  /*5c60*/  FFMA.FTZ R12, R189, -UR4, R240 ;  /* 0x80000004bd0c7c23 */ /* 0x000fe200080100f0 */
[----:B------:R-:W1:Y:S03]  /*5c70*/  MUFU.TANH R217, R37 ;  /* 0x0000002500d97308 */ /* 0x000e660000002400 */
[----:B------:R-:W-:Y:S01]  /*5c80*/  FMUL.FTZ R40, R40, c[0x0][0x2ec] ;  /* 0x0000bb0028287a20 */ /* 0x000fe20000410000 */
[----:B------:R-:W-:Y:S01]  /*5c90*/  @P1 FSEL R13, R13, -INF , !P2 ;  /* 0xff8000000d0d1808 */ /* 0x000fe20005000000 */
[----:B------:R-:W-:Y:S01]  /*5ca0*/  FMUL.FTZ R38, R38, c[0x0][0x2ec] ;  /* 0x0000bb0026267a20 */ /* 0x000fe20000410000 */
[----:B------:R-:W-:Y:S01]  /*5cb0*/  PLOP3.LUT P1, PT, PT, PT, UP0, 0x80, 0x0 ;  /* 0x000000000000781c */ /* 0x000fe20003f2f008 */
[----:B------:R-:W-:Y:S02]  /*5cc0*/  FMUL.FTZ R43, R43, c[0x0][0x2ec] ;  /* 0x0000bb002b2b7a20 */ /* 0x000fe40000410000 */
[--C-:B------:R-:W-:Y:S01]  /*5cd0*/  FFMA.FTZ R13, R13, c[0x0][0x23c], -R10.reuse ;  /* 0x00008f000d0d7a23 */ /* 0x100fe2000001080a */
[----:B------:R-:W-:Y:S01]  /*5ce0*/  MUFU.TANH R238, R39 ;  /* 0x0000002700ee7308 */ /* 0x000fe20000002400 */
[----:B------:R-:W-:Y:S01]  /*5cf0*/  FMUL.FTZ R42, R42, c[0x0][0x2ec] ;  /* 0x0000bb002a2a7a20 */ /* 0x000fe20000410000 */
[----:B------:R-:W-:Y:S01]  /*5d00*/  @P0 FSEL R12, R12, -INF , !P3 ;  /* 0xff8000000c0c0808 */ /* 0x000fe20005800000 */
[----:B------:R-:W-:Y:S01]  /*5d10*/  FMUL.FTZ R45, R45, c[0x0][0x2ec] ;  /* 0x0000bb002d2d7a20 */ /* 0x000fe20000410000 */
[----:B------:R-:W-:Y:S01]  /*5d20*/  PLOP3.LUT P0, PT, PT, PT, UP0, 0x80, 0x0 ;  /* 0x000000000000781c */ /* 0x000fe20003f0f008 */
[----:B------:R-:W-:Y:S02]  /*5d30*/  FMUL.FTZ R48, R48, c[0x0][0x2ec] ;  /* 0x0000bb0030307a20 */ /* 0x000fe40000410000 */
[----:B------:R-:W-:Y:S02]  /*5d40*/  FFMA.FTZ R12, R12, c[0x0][0x23c], -R10 ;  /* 0x00008f000c0c7a23 */ /* 0x000fe4000001080a */
[----:B------:R-:W-:Y:S01]  /*5d50*/  FMUL.FTZ R49, R49, c[0x0][0x2ec] ;  /* 0x0000bb0031317a20 */ /* 0x000fe20000410000 */
[----:B------:R2:W-:Y:S01]  /*5d60*/  MUFU.EX2 R168, R13 ;  /* 0x0000000d00a87308 */ /* 0x0005e20000000800 */
[----:B------:R-:W-:Y:S02]  /*5d70*/  FMUL.FTZ R44, R44, c[0x0][0x2ec] ;  /* 0x0000bb002c2c7a20 */ /* 0x000fe40000410000 */
[----:B------:R-:W-:Y:S02]  /*5d80*/  FMUL.FTZ R50, R50, c[0x0][0x2ec] ;  /* 0x0000bb0032327a20 */ /* 0x000fe40000410000 */
[----:B------:R-:W-:Y:S02]  /*5d90*/  FMUL.FTZ R47, R47, c[0x0][0x2ec] ;  /* 0x0000bb002f2f7a20 */ /* 0x000fe40000410000 */
[----:B------:R-:W-:Y:S01]  /*5da0*/  FMUL.FTZ R51, R51, c[0x0][0x2ec] ;  /* 0x0000bb0033337a20 */ /* 0x000fe20000410000 */
[----:B------:R-:W-:Y:S01]  /*5db0*/  @P0 FSEL R4, R4, -INF , !P3 ;  /* 0xff80000004040808 */ /* 0x000fe20005800000 */
[----:B------:R-:W-:Y:S01]  /*5dc0*/  FMUL.FTZ R46, R46, c[0x0][0x2ec] ;  /* 0x0000bb002e2e7a20 */ /* 0x000fe20000410000 */
[----:B------:R-:W-:Y:S01]  /*5dd0*/  MUFU.TANH R95, R41 ;  /* 0x00000029005f7308 */ /* 0x000fe20000002400 */
[----:B------:R-:W-:Y:S02]  /*5de0*/  PLOP3.LUT P0, PT, PT, PT, UP0, 0x80, 0x0 ;  /* 0x000000000000781c */ /* 0x000fe40003f0f008 */
[--C-:B------:R-:W-:Y:S07]  /*5df0*/  FFMA.FTZ R4, R4, c[0x0][0x23c], -R9.reuse ;  /* 0x00008f0004047a23 */ /* 0x100fee0000010809 */
[----:B------:R3:W-:Y:S01]  /*5e00*/  MUFU.EX2 R117, R4 ;  /* 0x0000000400757308 */ /* 0x0007e20000000800 */
[----:B--2---:R-:W-:Y:S05]  /*5e10*/  FFMA.FTZ R13, R176, -UR4, R116 ;  /* 0x80000004b00d7c23 */ /* 0x004fea0008010074 */
[----:B------:R-:W-:Y:S04]  /*5e20*/  @P1 FSEL R13, R13, -INF , !P2 ;  /* 0xff8000000d0d1808 */ /* 0x000fe80005000000 */
[----:B------:R-:W-:Y:S01]  /*5e30*/  MUFU.TANH R96, R40 ;  /* 0x0000002800607308 */ /* 0x000fe20000002400 */
[----:B------:R-:W-:Y:S01]  /*5e40*/  PLOP3.LUT P1, PT, PT, PT, UP0, 0x80, 0x0 ;  /* 0x000000000000781c */ /* 0x000fe20003f2f008 */
[----:B------:R-:W-:Y:S08]  /*5e50*/  FFMA.FTZ R13, R13, c[0x0][0x23c], -R9 ;  /* 0x00008f000d0d7a23 */ /* 0x000ff00000010809 */
[----:B------:R2:W-:Y:S01]  /*5e60*/  MUFU.EX2 R118, R13 ;  /* 0x0000000d00767308 */ /* 0x0005e20000000800 */
[----:B---3--:R-:W-:Y:S03]  /*5e70*/  FFMA.FTZ R4, R170, -UR4, R101 ;  /* 0x80000004aa047c23 */ /* 0x008fe60008010065 */
[----:B------:R-:W-:Y:S02]  /*5e80*/  @P1 FSEL R5, R5, -INF , !P2 ;  /* 0xff80000005051808 */ /* 0x000fe40005000000 */
[----:B------:R-:W-:Y:S02]  /*5e90*/  PLOP3.LUT P1, PT, PT, PT, UP0, 0x80, 0x0 ;  /* 0x000000000000781c */ /* 0x000fe40003f2f008 */
[----:B------:R-:W-:Y:S01]  /*5ea0*/  @P0 FSEL R4, R4, -INF , !P3 ;  /* 0xff80000004040808 */ /* 0x000fe20005800000 */
[--C-:B------:R-:W-:Y:S01]  /*5eb0*/  FFMA.FTZ R5, R5, c[0x0][0x23c], -R8.reuse ;  /* 0x00008f0005057a23 */ /* 0x100fe20000010808 */
[----:B------:R-:W-:Y:S01]  /*5ec0*/  MUFU.TANH R71, R43 ;  /* 0x0000002b00477308 */ /* 0x000fe20000002400 */
[----:B------:R-:W-:Y:S02]  /*5ed0*/  PLOP3.LUT P0, PT, PT, PT, UP0, 0x80, 0x0 ;  /* 0x000000000000781c */ /* 0x000fe40003f0f008 */
[----:B------:R-:W-:Y:S07]  /*5ee0*/  FFMA.FTZ R4, R4, c[0x0][0x23c], -R8 ;  /* 0x00008f0004047a23 */ /* 0x000fee0000010808 */
[----:B------:R3:W-:Y:S01]  /*5ef0*/  MUFU.EX2 R105, R4 ;  /* 0x0000000400697308 */ /* 0x0007e20000000800 */
[----:B--2---:R-:W-:Y:S09]  /*5f00*/  FFMA.FTZ R13, R178, -UR4, R224 ;  /* 0x80000004b20d7c23 */ /* 0x004ff200080100e0 */
[----:B------:R2:W-:Y:S10]  /*5f10*/  MUFU.EX2 R106, R5 ;  /* 0x00000005006a7308 */ /* 0x0005f40000000800 */
[----:B------:R-:W-:Y:S01]  /*5f20*/  MUFU.TANH R72, R42 ;  /* 0x0000002a00487308 */ /* 0x000fe20000002400 */
[----:B---3--:R-:W-:Y:S05]  /*5f30*/  FFMA.FTZ R4, R183, -UR4, R79 ;  /* 0x80000004b7047c23 */ /* 0x008fea000801004f */
[----:B------:R-:W-:Y:S04]  /*5f40*/  @P0 FSEL R4, R4, -INF , !P3 ;  /* 0xff80000004040808 */ /* 0x000fe80005800000 */
[----:B------:R-:W-:Y:S01]  /*5f50*/  MUFU.TANH R195, R48 ;  /* 0x0000003000c37308 */ /* 0x000fe20000002400 */
[----:B------:R-:W-:Y:S02]  /*5f60*/  PLOP3.LUT P0, PT, PT, PT, UP0, 0x80, 0x0 ;  /* 0x000000000000781c */ /* 0x000fe40003f0f008 */
[----:B------:R-:W-:Y:S01]  /*5f70*/  PLOP3.LUT P3, PT, PT, PT, UP0, 0x80, 0x0 ;  /* 0x000000000000781c */ /* 0x000fe20003f6f008 */
[----:B------:R-:W-:Y:S02]  /*5f80*/  FFMA.FTZ R4, R4, c[0x0][0x23c], -R0 ;  /* 0x00008f0004047a23 */ /* 0x000fe40000010800 */
[----:B--2---:R-:W-:Y:S04]  /*5f90*/  FFMA.FTZ R5, R184, -UR4, R80 ;  /* 0x80000004b8057c23 */ /* 0x004fe80008010050 */
[----:B------:R2:W-:Y:S01]  /*5fa0*/  MUFU.EX2 R83, R4 ;  /* 0x0000000400537308 */ /* 0x0005e20000000800 */
[----:B------:R-:W-:Y:S02]  /*5fb0*/  @P1 FSEL R5, R5, -INF , !P2 ;  /* 0xff80000005051808 */ /* 0x000fe40005000000 */
[----:B------:R-:W-:Y:S02]  /*5fc0*/  PLOP3.LUT P1, PT, PT, PT, UP0, 0x80, 0x0 ;  /* 0x000000000000781c */ /* 0x000fe40003f2f008 */
[----:B------:R-:W-:Y:S01]  /*5fd0*/  PLOP3.LUT P2, PT, PT, PT, UP0, 0x80, 0x0 ;  /* 0x000000000000781c */ /* 0x000fe20003f4f008 */
[----:B------:R-:W-:Y:S04]  /*5fe0*/  FFMA.FTZ R5, R5, c[0x0][0x23c], -R0 ;  /* 0x00008f0005057a23 */ /* 0x000fe80000010800 */
[----:B------:R3:W-:Y:S10]  /*5ff0*/  MUFU.EX2 R84, R5 ;  /* 0x0000000500547308 */ /* 0x0007f40000000800 */
[----:B------:R-:W-:Y:S01]  /*6000*/  MUFU.TANH R93, R45 ;  /* 0x0000002d005d7308 */ /* 0x000fe20000002400 */
[C---:B--2---:R-:W-:Y:S02]  /*6010*/  @P1 IADD3 R4, R11.reuse, 0x18, RZ ;  /* 0x000000180b041810 */ /* 0x044fe40007ffe0ff */
[----:B------:R-:W-:Y:S02]  /*6020*/  PLOP3.LUT P1, PT, PT, PT, UP0, 0x80, 0x0 ;  /* 0x000000000000781c */ /* 0x000fe40003f2f008 */
[----:B------:R-:W-:Y:S02]  /*6030*/  @P2 ISETP.GE.AND P2, PT, R4, UR5, PT ;  /* 0x0000000504002c0c */ /* 0x000fe4000bf46270 */
[----:B------:R-:W-:Y:S03]  /*6040*/  @P0 IADD3 R4, R11, 0x19, RZ ;  /* 0x000000190b040810 */ /* 0x000fe60007ffe0ff */
[----:B------:R-:W-:Y:S01]  /*6050*/  MUFU.TANH R194, R49 ;  /* 0x0000003100c27308 */ /* 0x000fe20000002400 */
[----:B------:R-:W-:Y:S01]  /*6060*/  PLOP3.LUT P0, PT, PT, PT, UP0, 0x80, 0x0 ;  /* 0x000000000000781c */ /* 0x000fe20003f0f008 */
[----:B---3--:R-:W-:Y:S01]  /*6070*/  FFMA.FTZ R5, R188, -UR4, R100 ;  /* 0x80000004bc057c23 */ /* 0x008fe20008010064 */
[----:B------:R-:W-:Y:S01]  /*6080*/  @P3 ISETP.GE.AND P3, PT, R4, UR5, PT ;  /* 0x0000000504003c0c */ /* 0x000fe2000bf66270 */
[----:B------:R-:W-:Y:S04]  /*6090*/  FFMA.FTZ R4, R190, -UR4, R99 ;  /* 0x80000004be047c23 */ /* 0x000fe80008010063 */
[----:B------:R-:W-:Y:S02]  /*60a0*/  @P1 FSEL R5, R5, -INF , !P2 ;  /* 0xff80000005051808 */ /* 0x000fe40005000000 */
[----:B------:R2:W-:Y:S01]  /*60b0*/  MUFU.EX2 R155, R12 ;  /* 0x0000000c009b7308 */ /* 0x0005e20000000800 */
[----:B------:R-:W-:Y:S02]  /*60c0*/  PLOP3.LUT P1, PT, PT, PT, UP0, 0x80, 0x0 ;  /* 0x000000000000781c */ /* 0x000fe40003f2f008 */
[--C-:B------:R-:W-:Y:S03]  /*60d0*/  FFMA.FTZ R5, R5, c[0x0][0x23c], -R8.reuse ;  /* 0x00008f0005057a23 */ /* 0x100fe60000010808 */
[----:B------:R-:W-:Y:S02]  /*60e0*/  @P0 FSEL R4, R4, -INF , !P3 ;  /* 0xff80000004040808 */ /* 0x000fe40005800000 */
[----:B------:R-:W-:Y:S02]  /*60f0*/  PLOP3.LUT P0, PT, PT, PT, UP0, 0x80, 0x0 ;  /* 0x000000000000781c */ /* 0x000fe40003f0f008 */
[----:B------:R-:W-:Y:S01]  /*6100*/  MUFU.TANH R94, R44 ;  /* 0x0000002c005e7308 */ /* 0x000fe20000002400 */
[----:B------:R-:W-:Y:S09]  /*6110*/  FFMA.FTZ R4, R4, c[0x0][0x23c], -R8 ;  /* 0x00008f0004047a23 */ /* 0x000ff20000010808 */
[----:B------:R3:W-:Y:S01]  /*6120*/  MUFU.EX2 R103, R4 ;  /* 0x0000000400677308 */ /* 0x0007e20000000800 */
[----:B--2---:R-:W-:Y:S09]  /*6130*/  FFMA.FTZ R12, R181, -UR4, R222 ;  /* 0x80000004b50c7c23 */ /* 0x004ff200080100de */
[----:B------:R4:W-:Y:S10]  /*6140*/  MUFU.EX2 R104, R5 ;  /* 0x0000000500687308 */ /* 0x0009f40000000800 */
[----:B------:R-:W-:Y:S01]  /*6150*/  MUFU.TANH R69, R47 ;  /* 0x0000002f00457308 */ /* 0x000fe20000002400 */
[----:B---3--:R-:W-:Y:S01]  /*6160*/  FFMA.FTZ R4, R170, -UR4, R77 ;  /* 0x80000004aa047c23 */ /* 0x008fe2000801004d */
[----:B------:R-:W-:Y:S04]  /*6170*/  MOV R170, R16 ;  /* 0x0000001000aa7202 */ /* 0x000fe80000000f00 */
[----:B------:R-:W-:Y:S04]  /*6180*/  @P0 FSEL R4, R4, -INF , !P3 ;  /* 0xff80000004040808 */ /* 0x000fe80005800000 */
[----:B------:R-:W-:Y:S01]  /*6190*/  MUFU.TANH R223, R50 ;  /* 0x0000003200df7308 */ /* 0x000fe20000002400 */
[----:B------:R-:W-:Y:S01]  /*61a0*/  PLOP3.LUT P0, PT, PT, PT, UP0, 0x80, 0x0 ;  /* 0x000000000000781c */ /* 0x000fe20003f0f008 */
[----:B----4-:R-:W-:Y:S01]  /*61b0*/  FFMA.FTZ R5, R171, -UR4, R78 ;  /* 0x80000004ab057c23 */ /* 0x010fe2000801004e */
[----:B------:R-:W-:Y:S01]  /*61c0*/  MOV R171, R68 ;  /* 0x0000004400ab7202 */ /* 0x000fe20000000f00 */
[--C-:B------:R-:W-:Y:S03]  /*61d0*/  FFMA.FTZ R4, R4, c[0x0][0x23c], -R0.reuse ;  /* 0x00008f0004047a23 */ /* 0x100fe60000010800 */
[----:B------:R-:W-:Y:S03]  /*61e0*/  @P1 FSEL R5, R5, -INF , !P2 ;  /* 0xff80000005051808 */ /* 0x000fe60005000000 */
[----:B------:R-:W-:Y:S01]  /*61f0*/  MUFU.TANH R70, R46 ;  /* 0x0000002e00467308 */ /* 0x000fe20000002400 */
[----:B------:R-:W-:Y:S01]  /*6200*/  PLOP3.LUT P1, PT, PT, PT, UP0, 0x80, 0x0 ;  /* 0x000000000000781c */ /* 0x000fe20003f2f008 */
[----:B------:R-:W-:Y:S02]  /*6210*/  FFMA.FTZ R5, R5, c[0x0][0x23c], -R0 ;  /* 0x00008f0005057a23 */ /* 0x000fe40000010800 */
[----:B------:R-:W-:Y:S02]  /*6220*/  @P0 FSEL R12, R12, -INF , !P3 ;  /* 0xff8000000c0c0808 */ /* 0x000fe40005800000 */
[----:B------:R-:W-:Y:S03]  /*6230*/  PLOP3.LUT P0, PT, PT, PT, UP0, 0x80, 0x0 ;  /* 0x000000000000781c */ /* 0x000fe60003f0f008 */
[--C-:B------:R-:W-:Y:S01]  /*6240*/  FFMA.FTZ R12, R12, c[0x0][0x23c], -R10.reuse ;  /* 0x00008f000c0c7a23 */ /* 0x100fe2000001080a */
[----:B------:R-:W-:Y:S04]  /*6250*/  MUFU.EX2 R82, R5 ;  /* 0x0000000500527308 */ /* 0x000fe80000000800 */
[----:B------:R-:W-:Y:S02]  /*6260*/  @P1 FSEL R13, R13, -INF , !P2 ;  /* 0xff8000000d0d1808 */ /* 0x000fe40005000000 */
[----:B------:R-:W-:Y:S03]  /*6270*/  PLOP3.LUT P1, PT, PT, PT, UP0, 0x80, 0x0 ;  /* 0x000000000000781c */ /* 0x000fe60003f2f008 */
[----:B------:R-:W-:Y:S01]  /*6280*/  FFMA.FTZ R13, R13, c[0x0][0x23c], -R10 ;  /* 0x00008f000d0d7a23 */ /* 0x000fe2000001080a */
[----:B------:R2:W-:Y:S10]  /*6290*/  MUFU.EX2 R196, R12 ;  /* 0x0000000c00c47308 */ /* 0x0005f40000000800 */
[----:B------:R3:W-:Y:S10]  /*62a0*/  MUFU.EX2 R81, R4 ;  /* 0x0000000400517308 */ /* 0x0007f40000000800 */
[----:B------:R4:W-:Y:S01]  /*62b0*/  MUFU.EX2 R216, R13 ;  /* 0x0000000d00d87308 */ /* 0x0009e20000000800 */
[----:B--2---:R-:W-:Y:S05]  /*62c0*/  FFMA.FTZ R12, R189, -UR4, R246 ;  /* 0x80000004bd0c7c23 */ /* 0x004fea00080100f6 */
[----:B------:R-:W-:Y:S04]  /*62d0*/  @P0 FSEL R12, R12, -INF , !P3 ;  /* 0xff8000000c0c0808 */ /* 0x000fe80005800000 */
[----:B------:R-:W-:Y:S01]  /*62e0*/  MUFU.TANH R221, R51 ;  /* 0x0000003300dd7308 */ /* 0x000fe20000002400 */
[----:B------:R-:W-:Y:S02]  /*62f0*/  PLOP3.LUT P0, PT, PT, PT, UP0, 0x80, 0x0 ;  /* 0x000000000000781c */ /* 0x000fe40003f0f008 */
[----:B------:R-:W-:Y:S01]  /*6300*/  PLOP3.LUT P3, PT, PT, PT, UP0, 0x80, 0x0 ;  /* 0x000000000000781c */ /* 0x000fe20003f6f008 */
[----:B------:R-:W-:Y:S01]  /*6310*/  FFMA.FTZ R12, R12, c[0x0][0x23c], -R9 ;  /* 0x00008f000c0c7a23 */ /* 0x000fe20000010809 */
[----:B---3--:R-:W2:Y:S05]  /*6320*/  LDSM.16.M88.4 R4, [R161+0xd800] ;  /* 0x00d80000a104783b */ /* 0x008eaa0000000200 */
[----:B------:R3:W-:Y:S01]  /*6330*/  MUFU.EX2 R232, R12 ;  /* 0x0000000c00e87308 */ /* 0x0007e20000000800 */
[----:B----4-:R-:W-:Y:S05]  /*6340*/  FFMA.FTZ R13, R187, -UR4, R247 ;  /* 0x80000004bb0d7c23 */ /* 0x010fea00080100f7 */
[----:B------:R-:W-:Y:S04]  /*6350*/  @P1 FSEL R13, R13, -INF , !P2 ;  /* 0xff8000000d0d1808 */ /* 0x000fe80005000000 */
[----:B------:R-:W4:Y:S01]  /*6360*/  MUFU.TANH R218, R36 ;  /* 0x0000002400da7308 */ /* 0x000f220000002400 */
[----:B------:R-:W-:Y:S02]  /*6370*/  PLOP3.LUT P1, PT, PT, PT, UP0, 0x80, 0x0 ;  /* 0x000000000000781c */ /* 0x000fe40003f2f008 */
[----:B------:R-:W-:Y:S01]  /*6380*/  PLOP3.LUT P2, PT, PT, PT, UP0, 0x80, 0x0 ;  /* 0x000000000000781c */ /* 0x000fe20003f4f008 */
[----:B------:R-:W-:Y:S06]  /*6390*/  FFMA.FTZ R13, R13, c[0x0][0x23c], -R9 ;  /* 0x00008f000d0d7a23 */ /* 0x000fec0000010809 */
[----:B------:R4:W-:Y:S04]  /*63a0*/  MUFU.EX2 R233, R13 ;  /* 0x0000000d00e97308 */ /* 0x0009e80000000800 */
[C---:B---3--:R-:W-:Y:S02]  /*63b0*/  @P1 IADD3 R12, R11.reuse, 0x20, RZ ;  /* 0x000000200b0c1810 */ /* 0x048fe40007ffe0ff */
[----:B------:R-:W-:Y:S02]  /*63c0*/  PLOP3.LUT P1, PT, PT, PT, UP0, 0x80, 0x0 ;  /* 0x000000000000781c */ /* 0x000fe40003f2f008 */
[----:B------:R-:W-:Y:S02]  /*63d0*/  @P2 ISETP.GE.AND P2, PT, R12, UR5, PT ;  /* 0x000000050c002c0c */ /* 0x000fe4000bf46270 */
[----:B------:R-:W-:Y:S01]  /*63e0*/  @P0 IADD3 R12, R11, 0x21, RZ ;  /* 0x000000210b0c0810 */ /* 0x000fe20007ffe0ff */
[----:B------:R-:W3:Y:S01]  /*63f0*/  MUFU.TANH R239, R38 ;  /* 0x0000002600ef7308 */ /* 0x000ee20000002400 */
[----:B------:R-:W-:Y:S02]  /*6400*/  PLOP3.LUT P0, PT, PT, PT, UP0, 0x80, 0x0 ;  /* 0x000000000000781c */ /* 0x000fe40003f0f008 */
[----:B------:R-:W-:Y:S01]  /*6410*/  @P3 ISETP.GE.AND P3, PT, R12, UR5, PT ;  /* 0x000000050c003c0c */ /* 0x000fe2000bf66270 */
[----:B-1----:R-:W-:Y:S01]  /*6420*/  FFMA.FTZ R12, R191, -UR4, R217 ;  /* 0x80000004bf0c7c23 */ /* 0x002fe200080100d9 */
[-C--:B--2---:R-:W-:Y:S01]  /*6430*/  HMMA.16816.F32.BF16 R52, R140, R4.reuse, R52 ;  /* 0x000000048c34723c */ /* 0x084fe20000041834 */
[----:B----4-:R-:W-:Y:S07]  /*6440*/  FFMA.FTZ R13, R192, -UR4, R218 ;  /* 0x80000004c00d7c23 */ /* 0x010fee00080100da */
[C---:B------:R-:W-:Y:S04]  /*6450*/  HMMA.16816.F32.BF16 R56, R148.reuse, R4, R56 ;  /* 0x000000049438723c */ /* 0x040fe80000041838 */
[----:B------:R-:W-:Y:S02]  /*6460*/  @P0 FSEL R12, R12, -INF , !P3 ;  /* 0xff8000000c0c0808 */ /* 0x000fe40005800000 */
[----:B------:R-:W-:Y:S01]  /*6470*/  PLOP3.LUT P0, PT, PT, PT, UP0, 0x80, 0x0 ;  /* 0x000000000000781c */ /* 0x000fe20003f0f008 */
[----:B------:R-:W-:Y:S01]  /*6480*/  FFMA.FTZ R4, R181, -UR4, R238 ;  /* 0x80000004b5047c23 */ /* 0x000fe200080100ee */
[----:B------:R-:W-:Y:S01]  /*6490*/  @P1 FSEL R13, R13, -INF , !P2 ;  /* 0xff8000000d0d1808 */ /* 0x000fe20005000000 */
[----:B------:R-:W-:Y:S01]  /*64a0*/  FFMA.FTZ R12, R12, c[0x0][0x23c], -R10 ;  /* 0x00008f000c0c7a23 */ /* 0x000fe2000001080a */
[-C--:B------:R-:W-:Y:S01]  /*64b0*/  HMMA.16816.F32.BF16 R60, R148, R6.reuse, R60 ;  /* 0x00000006943c723c */ /* 0x080fe2000004183c */
[----:B------:R-:W2:Y:S01]  /*64c0*/  LDL R150, [R1+0x40] ;  /* 0x0000400001967983 */ /* 0x000ea20000100800 */
[----:B------:R-:W-:Y:S01]  /*64d0*/  FFMA.FTZ R5, R182, -UR4, R96 ;  /* 0x80000004b6057c23 */ /* 0x000fe20008010060 */
[----:B------:R-:W-:Y:S01]  /*64e0*/  MUFU.EX2 R153, R12 ;  /* 0x0000000c00997308 */ /* 0x000fe20000000800 */
[----:B------:R-:W-:Y:S01]  /*64f0*/  FFMA.FTZ R13, R13, c[0x0][0x23c], -R10 ;  /* 0x00008f000d0d7a23 */ /* 0x000fe2000001080a */
[----:B------:R-:W-:Y:S01]  /*6500*/  PLOP3.LUT P1, PT, PT, PT, UP0, 0x80, 0x0 ;  /* 0x000000000000781c */ /* 0x000fe20003f2f008 */
[----:B------:R-:W-:Y:S01]  /*6510*/  FMUL.FTZ R52, R52, c[0x0][0x2ec] ;  /* 0x0000bb0034347a20 */ /* 0x000fe20000410000 */
[----:B------:R-:W-:Y:S01]  /*6520*/  IADD3 R148, R2, R158, RZ ;  /* 0x0000009e02947210 */ /* 0x000fe20007ffe0ff */
[----:B------:R-:W-:Y:S01]  /*6530*/  FMUL.FTZ R54, R54, c[0x0][0x2ec] ;  /* 0x0000bb0036367a20 */ /* 0x000fe20000410000 */
[----:B------:R-:W-:Y:S01]  /*6540*/  @P0 FSEL R4, R4, -INF , !P3 ;  /* 0xff80000004040808 */ /* 0x000fe20005800000 */
[----:B------:R-:W-:Y:S01]  /*6550*/  HMMA.16816.F32.BF16 R64, R140, R6, R64 ;  /* 0x000000068c40723c */ /* 0x000fe20000041840 */
[----:B------:R-:W-:Y:S01]  /*6560*/  PLOP3.LUT P0, PT, PT, PT, UP0, 0x80, 0x0 ;  /* 0x000000000000781c */ /* 0x000fe20003f0f008 */
[----:B------:R-:W-:Y:S01]  /*6570*/  FMUL.FTZ R53, R53, c[0x0][0x2ec] ;  /* 0x0000bb0035357a20 */ /* 0x000fe20000410000 */
[----:B------:R3:W-:Y:S01]  /*6580*/  MUFU.EX2 R154, R13 ;  /* 0x0000000d009a7308 */ /* 0x0007e20000000800 */
[----:B------:R-:W-:Y:S01]  /*6590*/  FFMA.FTZ R4, R4, c[0x0][0x23c], -R9 ;  /* 0x00008f0004047a23 */ /* 0x000fe20000010809 */
[----:B------:R-:W-:Y:S01]  /*65a0*/  MOV R151, R15 ;  /* 0x0000000f00977202 */ /* 0x000fe20000000f00 */
[----:B------:R-:W-:Y:S01]  /*65b0*/  FMUL.FTZ R56, R56, c[0x0][0x2ec] ;  /* 0x0000bb0038387a20 */ /* 0x000fe20000410000 */
[----:B------:R-:W-:Y:S01]  /*65c0*/  F2FP.BF16.PACK_AB R7, R236, R237 ;  /* 0x000000edec07723e */ /* 0x000fe200000010ff */
[----:B------:R-:W-:Y:S01]  /*65d0*/  FFMA.FTZ R6, R177, -UR4, R194 ;  /* 0x80000004b1067c23 */ /* 0x000fe200080100c2 */
[----:B------:R-:W-:Y:S03]  /*65e0*/  MOV R149, R14 ;  /* 0x0000000e00957202 */ /* 0x000fe60000000f00 */
        /* <DEDUP_REMOVED lines=10> */
[----:B---3--:R-:W-:Y:S02]  /*6690*/  FFMA.FTZ R13, R178, -UR4, R239 ;  /* 0x80000004b20d7c23 */ /* 0x008fe400080100ef */
[----:B------:R-:W-:Y:S02]  /*66a0*/  FMUL.FTZ R65, R65, c[0x0][0x2ec] ;  /* 0x0000bb0041417a20 */ /* 0x000fe40000410000 */
[----:B------:R-:W-:Y:S01]  /*66b0*/  FMUL.FTZ R66, R66, c[0x0][0x2ec] ;  /* 0x0000bb0042427a20 */ /* 0x000fe20000410000 */
[----:B------:R-:W-:Y:S01]  /*66c0*/  MUFU.TANH R226, R61 ;  /* 0x0000003d00e27308 */ /* 0x000fe20000002400 */
[----:B------:R-:W-:Y:S01]  /*66d0*/  FMUL.FTZ R67, R67, c[0x0][0x2ec] ;  /* 0x0000bb0043437a20 */ /* 0x000fe20000410000 */
[----:B------:R-:W-:Y:S01]  /*66e0*/  @P1 FSEL R13, R13, -INF , !P2 ;  /* 0xff8000000d0d1808 */ /* 0x000fe20005000000 */
[----:B------:R-:W-:Y:S01]  /*66f0*/  FMUL.FTZ R63, R63, c[0x0][0x2ec] ;  /* 0x0000bb003f3f7a20 */ /* 0x000fe20000410000 */
[----:B------:R-:W-:Y:S01]  /*6700*/  PLOP3.LUT P1, PT, PT, PT, UP0, 0x80, 0x0 ;  /* 0x000000000000781c */ /* 0x000fe20003f2f008 */
[----:B-1----:R-:W-:Y:S02]  /*6710*/  FFMA.FTZ R4, R179, -UR4, R95 ;  /* 0x80000004b3047c23 */ /* 0x002fe4000801005f */
[----:B------:R-:W-:Y:S03]  /*6720*/  FFMA.FTZ R13, R13, c[0x0][0x23c], -R9 ;  /* 0x00008f000d0d7a23 */ /* 0x000fe60000010809 */
[----:B------:R-:W-:Y:S01]  /*6730*/  @P0 FSEL R4, R4, -INF , !P3 ;  /* 0xff80000004040808 */ /* 0x000fe20005800000 */
[----:B------:R-:W-:Y:S01]  /*6740*/  MUFU.TANH R252, R62 ;  /* 0x0000003e00fc7308 */ /* 0x000fe20000002400 */
[----:B------:R-:W-:Y:S03]  /*6750*/  PLOP3.LUT P0, PT, PT, PT, UP0, 0x80, 0x0 ;  /* 0x000000000000781c */ /* 0x000fe60003f0f008 */
[--C-:B------:R-:W-:Y:S02]  /*6760*/  FFMA.FTZ R4, R4, c[0x0][0x23c], -R8.reuse ;  /* 0x00008f0004047a23 */ /* 0x100fe40000010808 */
[----:B------:R-:W-:Y:S02]  /*6770*/  @P1 FSEL R5, R5, -INF , !P2 ;  /* 0xff80000005051808 */ /* 0x000fe40005000000 */
[----:B------:R-:W-:Y:S02]  /*6780*/  PLOP3.LUT P1, PT, PT, PT, UP0, 0x80, 0x0 ;  /* 0x000000000000781c */ /* 0x000fe40003f2f008 */
[----:B------:R1:W-:Y:S01]  /*6790*/  MUFU.EX2 R97, R4 ;  /* 0x0000000400617308 */ /* 0x0003e20000000800 */
[----:B------:R-:W-:Y:S09]  /*67a0*/  FFMA.FTZ R5, R5, c[0x0][0x23c], -R8 ;  /* 0x00008f0005057a23 */ /* 0x000ff20000010808 */
[----:B------:R3:W-:Y:S10]  /*67b0*/  MUFU.EX2 R98, R5 ;  /* 0x0000000500627308 */ /* 0x0007f40000000800 */
[----:B------:R-:W-:Y:S01]  /*67c0*/  MUFU.TANH R178, R64 ;  /* 0x0000004000b27308 */ /* 0x000fe20000002400 */
[----:B-1----:R-:W-:Y:S05]  /*67d0*/  FFMA.FTZ R4, R190, -UR4, R71 ;  /* 0x80000004be047c23 */ /* 0x002fea0008010047 */
[----:B------:R-:W-:Y:S04]  /*67e0*/  @P0 FSEL R4, R4, -INF , !P3 ;  /* 0xff80000004040808 */ /* 0x000fe80005800000 */
[----:B------:R-:W-:Y:S01]  /*67f0*/  MUFU.TANH R176, R65 ;  /* 0x0000004100b07308 */ /* 0x000fe20000002400 */
[----:B------:R-:W-:Y:S02]  /*6800*/  PLOP3.LUT P0, PT, PT, PT, UP0, 0x80, 0x0 ;  /* 0x000000000000781c */ /* 0x000fe40003f0f008 */
[----:B------:R-:W-:Y:S01]  /*6810*/  PLOP3.LUT P3, PT, PT, PT, UP0, 0x80, 0x0 ;  /* 0x000000000000781c */ /* 0x000fe20003f6f008 */
[----:B------:R-:W-:Y:S02]  /*6820*/  FFMA.FTZ R4, R4, c[0x0][0x23c], -R0 ;  /* 0x00008f0004047a23 */ /* 0x000fe40000010800 */
[----:B---3--:R-:W-:Y:S04]  /*6830*/  FFMA.FTZ R5, R188, -UR4, R72 ;  /* 0x80000004bc057c23 */ /* 0x008fe80008010048 */
[----:B------:R1:W-:Y:S01]  /*6840*/  MUFU.EX2 R75, R4 ;  /* 0x00000004004b7308 */ /* 0x0003e20000000800 */
[----:B------:R-:W-:Y:S02]  /*6850*/  @P1 FSEL R5, R5, -INF , !P2 ;  /* 0xff80000005051808 */ /* 0x000fe40005000000 */
[----:B------:R-:W-:Y:S02]  /*6860*/  PLOP3.LUT P1, PT, PT, PT, UP0, 0x80, 0x0 ;  /* 0x000000000000781c */ /* 0x000fe40003f2f008 */
[----:B------:R-:W-:Y:S01]  /*6870*/  PLOP3.LUT P2, PT, PT, PT, UP0, 0x80, 0x0 ;  /* 0x000000000000781c */ /* 0x000fe20003f4f008 */
[----:B------:R-:W-:Y:S04]  /*6880*/  FFMA.FTZ R5, R5, c[0x0][0x23c], -R0 ;  /* 0x00008f0005057a23 */ /* 0x000fe80000010800 */
[----:B------:R3:W-:Y:S10]  /*6890*/  MUFU.EX2 R76, R5 ;  /* 0x00000005004c7308 */ /* 0x0007f40000000800 */
[----:B------:R-:W-:Y:S01]  /*68a0*/  MUFU.TANH R187, R66 ;  /* 0x0000004200bb7308 */ /* 0x000fe20000002400 */
[C---:B-1----:R-:W-:Y:S02]  /*68b0*/  @P1 IADD3 R4, R11.reuse, 0x28, RZ ;  /* 0x000000280b041810 */ /* 0x042fe40007ffe0ff */
        /* <DEDUP_REMOVED lines=9> */
[----:B------:R-:W-:Y:S01]  /*6950*/  MUFU.TANH R251, R63 ;  /* 0x0000003f00fb7308 */ /* 0x000fe20000002400 */
[----:B------:R-:W-:Y:S02]  /*6960*/  PLOP3.LUT P1, PT, PT, PT, UP0, 0x80, 0x0 ;  /* 0x000000000000781c */ /* 0x000fe40003f2f008 */
[--C-:B------:R-:W-:Y:S03]  /*6970*/  FFMA.FTZ R5, R5, c[0x0][0x23c], -R8.reuse ;  /* 0x00008f0005057a23 */ /* 0x100fe60000010808 */
[----:B------:R-:W-:Y:S02]  /*6980*/  @P0 FSEL R4, R4, -INF , !P3 ;  /* 0xff80000004040808 */ /* 0x000fe40005800000 */
[----:B------:R-:W-:Y:S02]  /*6990*/  PLOP3.LUT P0, PT, PT, PT, UP0, 0x80, 0x0 ;  /* 0x000000000000781c */ /* 0x000fe40003f0f008 */
[----:B------:R-:W-:Y:S01]  /*69a0*/  MUFU.EX2 R227, R13 ;  /* 0x0000000d00e37308 */ /* 0x000fe20000000800 */
[----:B------:R-:W-:Y:S09]  /*69b0*/  FFMA.FTZ R4, R4, c[0x0][0x23c], -R8 ;  /* 0x00008f0004047a23 */ /* 0x000ff20000010808 */
[----:B------:R1:W-:Y:S10]  /*69c0*/  MUFU.EX2 R243, R4 ;  /* 0x0000000400f37308 */ /* 0x0003f40000000800 */
[----:B------:R3:W-:Y:S10]  /*69d0*/  MUFU.EX2 R248, R5 ;  /* 0x0000000500f87308 */ /* 0x0007f40000000800 */
[----:B------:R-:W4:Y:S01]  /*69e0*/  MUFU.TANH R193, R52 ;  /* 0x0000003400c17308 */ /* 0x000f220000002400 */
[----:B-1----:R-:W-:Y:S05]  /*69f0*/  FFMA.FTZ R4, R179, -UR4, R69 ;  /* 0x80000004b3047c23 */ /* 0x002fea0008010045 */
[----:B------:R-:W-:Y:S04]  /*6a00*/  @P0 FSEL R4, R4, -INF , !P3 ;  /* 0xff80000004040808 */ /* 0x000fe80005800000 */
[----:B------:R-:W-:Y:S01]  /*6a10*/  MUFU.TANH R220, R54 ;  /* 0x0000003600dc7308 */ /* 0x000fe20000002400 */
[----:B------:R-:W-:Y:S01]  /*6a20*/  PLOP3.LUT P0, PT, PT, PT, UP0, 0x80, 0x0 ;  /* 0x000000000000781c */ /* 0x000fe20003f0f008 */
[----:B------:R-:W-:Y:S02]  /*6a30*/  FFMA.FTZ R4, R4, c[0x0][0x23c], -R0 ;  /* 0x00008f0004047a23 */ /* 0x000fe40000010800 */
[----:B---3--:R-:W-:Y:S06]  /*6a40*/  FFMA.FTZ R5, R182, -UR4, R70 ;  /* 0x80000004b6057c23 */ /* 0x008fec0008010046 */
[----:B------:R1:W-:Y:S01]  /*6a50*/  MUFU.EX2 R73, R4 ;  /* 0x0000000400497308 */ /* 0x0003e20000000800 */
[----:B------:R-:W-:Y:S02]  /*6a60*/  @P1 FSEL R5, R5, -INF , !P6 ;  /* 0xff80000005051808 */ /* 0x000fe40007000000 */
[----:B------:R-:W-:Y:S03]  /*6a70*/  PLOP3.LUT P1, PT, PT, PT, UP0, 0x80, 0x0 ;  /* 0x000000000000781c */ /* 0x000fe60003f2f008 */
[----:B------:R-:W-:Y:S04]  /*6a80*/  FFMA.FTZ R5, R5, c[0x0][0x23c], -R0 ;  /* 0x00008f0005057a23 */ /* 0x000fe80000010800 */
[----:B------:R3:W-:Y:S06]  /*6a90*/  MUFU.EX2 R74, R5 ;  /* 0x00000005004a7308 */ /* 0x0007ec0000000800 */
[----:B------:R-:W-:Y:S02]  /*6aa0*/  @P1 FSEL R6, R6, -INF , !P3 ;  /* 0xff80000006061808 */ /* 0x000fe40005800000 */
[----:B------:R-:W-:Y:S02]  /*6ab0*/  PLOP3.LUT P1, PT, PT, PT, UP0, 0x80, 0x0 ;  /* 0x000000000000781c */ /* 0x000fe40003f2f008 */
[----:B------:R-:W2:Y:S01]  /*6ac0*/  MUFU.TANH R189, R53 ;  /* 0x0000003500bd7308 */ /* 0x000ea20000002400 */
[--C-:B------:R-:W-:Y:S02]  /*6ad0*/  FFMA.FTZ R6, R6, c[0x0][0x23c], -R10.reuse ;  /* 0x00008f0006067a23 */ /* 0x100fe4000001080a */
[----:B-1----:R-:W-:Y:S05]  /*6ae0*/  FFMA.FTZ R4, R180, -UR4, R195 ;  /* 0x80000004b4047c23 */ /* 0x002fea00080100c3 */
[----:B------:R-:W-:Y:S02]  /*6af0*/  @P0 FSEL R4, R4, -INF , !P6 ;  /* 0xff80000004040808 */ /* 0x000fe40007000000 */
[----:B------:R1:W-:Y:S01]  /*6b00*/  MUFU.EX2 R182, R6 ;  /* 0x0000000600b67308 */ /* 0x0003e20000000800 */
[----:B------:R-:W-:Y:S02]  /*6b10*/  PLOP3.LUT P0, PT, PT, PT, UP0, 0x80, 0x0 ;  /* 0x000000000000781c */ /* 0x000fe40003f0f008 */
[--C-:B------:R-:W-:Y:S02]  /*6b20*/  FFMA.FTZ R4, R4, c[0x0][0x23c], -R10.reuse ;  /* 0x00008f0004047a23 */ /* 0x100fe4000001080a */
[----:B---3--:R-:W-:Y:S05]  /*6b30*/  FFMA.FTZ R5, R192, -UR4, R223 ;  /* 0x80000004c0057c23 */ /* 0x008fea00080100df */
[----:B------:R3:W-:Y:S04]  /*6b40*/  MUFU.EX2 R183, R4 ;  /* 0x0000000400b77308 */ /* 0x0007e80000000800 */
[----:B------:R-:W-:Y:S02]  /*6b50*/  @P0 FSEL R5, R5, -INF , !P6 ;  /* 0xff80000005050808 */ /* 0x000fe40007000000 */
[----:B------:R-:W-:Y:S02]  /*6b60*/  PLOP3.LUT P6, PT, PT, PT, UP0, 0x80, 0x0 ;  /* 0x000000000000781c */ /* 0x000fe40003fcf008 */
[----:B------:R-:W-:Y:S01]  /*6b70*/  PLOP3.LUT P0, PT, PT, PT, UP0, 0x80, 0x0 ;  /* 0x000000000000781c */ /* 0x000fe20003f0f008 */
[----:B------:R-:W-:Y:S01]  /*6b80*/  FFMA.FTZ R5, R5, c[0x0][0x23c], -R9 ;  /* 0x00008f0005057a23 */ /* 0x000fe20000010809 */
[----:B------:R-:W-:Y:S01]  /*6b90*/  MUFU.TANH R235, R56 ;  /* 0x0000003800eb7308 */ /* 0x000fe20000002400 */
[C---:B-1----:R-:W-:Y:S02]  /*6ba0*/  @P4 IADD3 R6, R11.reuse, 0x30, RZ ;  /* 0x000000300b064810 */ /* 0x042fe40007ffe0ff */
[----:B------:R-:W-:Y:S02]  /*6bb0*/  PLOP3.LUT P4, PT, PT, PT, UP0, 0x80, 0x0 ;  /* 0x000000000000781c */ /* 0x000fe40003f8f008 */
[----:B------:R-:W-:Y:S05]  /*6bc0*/  @P5 ISETP.GE.AND P5, PT, R6, UR5, PT ;  /* 0x0000000506005c0c */ /* 0x000fea000bfa6270 */
[----:B------:R4:W-:Y:S01]  /*6bd0*/  MUFU.EX2 R192, R5 ;  /* 0x0000000500c07308 */ /* 0x0009e20000000800 */
[----:B------:R-:W-:Y:S02]  /*6be0*/  @P2 IADD3 R6, R11, 0x31, RZ ;  /* 0x000000310b062810 */ /* 0x000fe40007ffe0ff */
[----:B------:R-:W-:Y:S01]  /*6bf0*/  PLOP3.LUT P2, PT, PT, PT, UP0, 0x80, 0x0 ;  /* 0x000000000000781c */ /* 0x000fe20003f4f008 */
[----:B---3--:R-:W-:Y:S01]  /*6c00*/  FFMA.FTZ R4, R191, -UR4, R221 ;  /* 0x80000004bf047c23 */ /* 0x008fe200080100dd */
[----:B------:R-:W-:Y:S04]  /*6c10*/  @P6 ISETP.GE.AND P6, PT, R6, UR5, PT ;  /* 0x0000000506006c0c */ /* 0x000fe8000bfc6270 */
[----:B------:R-:W-:Y:S01]  /*6c20*/  @P1 FSEL R4, R4, -INF , !P3 ;  /* 0xff80000004041808 */ /* 0x000fe20005800000 */
[----:B------:R-:W1:Y:S01]  /*6c30*/  MUFU.TANH R219, R55 ;  /* 0x0000003700db7308 */ /* 0x000e620000002400 */
[----:B------:R-:W-:Y:S02]  /*6c40*/  PLOP3.LUT P3, PT, PT, PT, UP0, 0x80, 0x0 ;  /* 0x000000000000781c */ /* 0x000fe40003f6f008 */
[----:B------:R-:W-:Y:S01]  /*6c50*/  PLOP3.LUT P1, PT, PT, PT, UP0, 0x80, 0x0 ;  /* 0x000000000000781c */ /* 0x000fe20003f2f008 */
[----:B------:R-:W-:Y:S06]  /*6c60*/  FFMA.FTZ R4, R4, c[0x0][0x23c], -R9 ;  /* 0x00008f0004047a23 */ /* 0x000fec0000010809 */
[----:B------:R2:W-:Y:S01]  /*6c70*/  MUFU.EX2 R191, R4 ;  /* 0x0000000400bf7308 */ /* 0x0005e20000000800 */
[----:B----4-:R-:W-:Y:S03]  /*6c80*/  FFMA.FTZ R5, R169, -UR4, R193 ;  /* 0x80000004a9057c23 */ /* 0x010fe600080100c1 */
[C---:B------:R-:W-:Y:S02]  /*6c90*/  @P3 IADD3 R6, R11.reuse, 0x38, RZ ;  /* 0x000000380b063810 */ /* 0x040fe40007ffe0ff */
[----:B------:R-:W-:Y:S02]  /*6ca0*/  @P4 IADD3 R11, R11, 0x39, RZ ;  /* 0x000000390b0b4810 */ /* 0x000fe40007ffe0ff */
[----:B------:R-:W-:Y:S02]  /*6cb0*/  @P0 FSEL R5, R5, -INF , !P5 ;  /* 0xff80000005050808 */ /* 0x000fe40006800000 */
[----:B------:R-:W-:Y:S01]  /*6cc0*/  MUFU.TANH R166, R58 ;  /* 0x0000003a00a67308 */ /* 0x000fe20000002400 */
[----:B------:R-:W-:Y:S02]  /*6cd0*/  PLOP3.LUT P0, PT, PT, PT, UP0, 0x80, 0x0 ;  /* 0x000000000000781c */ /* 0x000fe40003f0f008 */
[--C-:B------:R-:W-:Y:S07]  /*6ce0*/  FFMA.FTZ R5, R5, c[0x0][0x23c], -R10.reuse ;  /* 0x00008f0005057a23 */ /* 0x100fee000001080a */
[----:B------:R3:W-:Y:S01]  /*6cf0*/  MUFU.EX2 R181, R5 ;  /* 0x0000000500b57308 */ /* 0x0007e20000000800 */
[----:B--2---:R-:W-:Y:S05]  /*6d00*/  FFMA.FTZ R4, R152, -UR4, R189 ;  /* 0x8000000498047c23 */ /* 0x004fea00080100bd */
[----:B------:R-:W-:Y:S04]  /*6d10*/  @P1 FSEL R4, R4, -INF , !P6 ;  /* 0xff80000004041808 */ /* 0x000fe80007000000 */
[----:B------:R-:W2:Y:S01]  /*6d20*/  MUFU.TANH R234, R57 ;  /* 0x0000003900ea7308 */ /* 0x000ea20000002400 */
[----:B------:R-:W-:Y:S01]  /*6d30*/  PLOP3.LUT P1, PT, PT, PT, UP0, 0x80, 0x0 ;  /* 0x000000000000781c */ /* 0x000fe20003f2f008 */
[----:B------:R-:W-:Y:S08]  /*6d40*/  FFMA.FTZ R4, R4, c[0x0][0x23c], -R10 ;  /* 0x00008f0004047a23 */ /* 0x000ff0000001080a */
[----:B------:R1:W-:Y:S01]  /*6d50*/  MUFU.EX2 R179, R4 ;  /* 0x0000000400b37308 */ /* 0x0003e20000000800 */
[----:B---3--:R-:W-:Y:S05]  /*6d60*/  FFMA.FTZ R5, R180, -UR4, R220 ;  /* 0x80000004b4057c23 */ /* 0x008fea00080100dc */
[----:B------:R-:W-:Y:S04]  /*6d70*/  @P0 FSEL R5, R5, -INF , !P5 ;  /* 0xff80000005050808 */ /* 0x000fe80006800000 */
[----:B------:R-:W3:Y:S01]  /*6d80*/  MUFU.TANH R167, R59 ;  /* 0x0000003b00a77308 */ /* 0x000ee20000002400 */
[----:B------:R-:W-:Y:S01]  /*6d90*/  PLOP3.LUT P0, PT, PT, PT, UP0, 0x80, 0x0 ;  /* 0x000000000000781c */ /* 0x000fe20003f0f008 */
[----:B------:R-:W-:Y:S08]  /*6da0*/  FFMA.FTZ R5, R5, c[0x0][0x23c], -R9 ;  /* 0x00008f0005057a23 */ /* 0x000ff00000010809 */
[----:B------:R4:W-:Y:S01]  /*6db0*/  MUFU.EX2 R190, R5 ;  /* 0x0000000500be7308 */ /* 0x0009e20000000800 */
[----:B-1----:R-:W-:Y:S05]  /*6dc0*/  FFMA.FTZ R4, R177, -UR4, R219 ;  /* 0x80000004b1047c23 */ /* 0x002fea00080100db */
[----:B------:R-:W-:Y:S02]  /*6dd0*/  @P1 FSEL R4, R4, -INF , !P6 ;  /* 0xff80000004041808 */ /* 0x000fe40007000000 */
[----:B------:R-:W-:Y:S03]  /*6de0*/  PLOP3.LUT P1, PT, PT, PT, UP0, 0x80, 0x0 ;  /* 0x000000000000781c */ /* 0x000fe60003f2f008 */
[----:B------:R-:W-:Y:S04]  /*6df0*/  FFMA.FTZ R4, R4, c[0x0][0x23c], -R9 ;  /* 0x00008f0004047a23 */ /* 0x000fe80000010809 */
[----:B------:R2:W1:Y:S01]  /*6e00*/  MUFU.EX2 R188, R4 ;  /* 0x0000000400bc7308 */ /* 0x0004620000000800 */
[----:B----4-:R-:W-:Y:S05]  /*6e10*/  FFMA.FTZ R5, R137, -UR4, R235 ;  /* 0x8000000489057c23 */ /* 0x010fea00080100eb */
[----:B------:R-:W-:Y:S02]  /*6e20*/  @P2 FSEL R5, R5, -INF , !P5 ;  /* 0xff80000005052808 */ /* 0x000fe40006800000 */
[----:B------:R-:W-:Y:S03]  /*6e30*/  PLOP3.LUT P2, PT, PT, PT, UP0, 0x80, 0x0 ;  /* 0x000000000000781c */ /* 0x000fe60003f4f008 */
[----:B------:R-:W-:Y:S04]  /*6e40*/  FFMA.FTZ R5, R5, c[0x0][0x23c], -R8 ;  /* 0x00008f0005057a23 */ /* 0x000fe80000010808 */
[----:B------:R4:W-:Y:S01]  /*6e50*/  MUFU.EX2 R231, R5 ;  /* 0x0000000500e77308 */ /* 0x0009e20000000800 */
[----:B--2---:R-:W-:Y:S05]  /*6e60*/  FFMA.FTZ R4, R136, -UR4, R234 ;  /* 0x8000000488047c23 */ /* 0x004fea00080100ea */
[----:B------:R-:W-:Y:S02]  /*6e70*/  @P2 ISETP.GE.AND P3, PT, R6, UR5, PT ;  /* 0x0000000506002c0c */ /* 0x000fe4000bf66270 */
[----:B------:R-:W-:Y:S02]  /*6e80*/  F2FP.BF16.PACK_AB R6, R151, R170 ;  /* 0x000000aa9706723e */ /* 0x000fe400000010ff */
[----:B------:R-:W-:Y:S02]  /*6e90*/  PLOP3.LUT P2, PT, PT, PT, UP0, 0x80, 0x0 ;  /* 0x000000000000781c */ /* 0x000fe40003f4f008 */
[----:B------:R-:W-:Y:S01]  /*6ea0*/  @P0 FSEL R4, R4, -INF , !P6 ;  /* 0xff80000004040808 */ /* 0x000fe20007000000 */
[----:B------:R2:W-:Y:S01]  /*6eb0*/  STS [R199+0x1c400], R6 ;  /* 0x01c40006c7007388 */ /* 0x0005e20000000800 */
[----:B------:R-:W-:Y:S03]  /*6ec0*/  PLOP3.LUT P0, PT, PT, PT, UP0, 0x80, 0x0 ;  /* 0x000000000000781c */ /* 0x000fe60003f0f008 */
[----:B------:R-:W-:Y:S04]  /*6ed0*/  FFMA.FTZ R4, R4, c[0x0][0x23c], -R8 ;  /* 0x00008f0004047a23 */ /* 0x000fe80000010808 */
[----:B------:R3:W-:Y:S01]  /*6ee0*/  MUFU.EX2 R230, R4 ;  /* 0x0000000400e67308 */ /* 0x0007e20000000800 */
[----:B----4-:R-:W-:Y:S05]  /*6ef0*/  FFMA.FTZ R5, R186, -UR4, R166 ;  /* 0x80000004ba057c23 */ /* 0x010fea00080100a6 */
[----:B------:R-:W-:Y:S02]  /*6f00*/  @P1 FSEL R5, R5, -INF , !P5 ;  /* 0xff80000005051808 */ /* 0x000fe40006800000 */
[----:B------:R-:W-:Y:S03]  /*6f10*/  PLOP3.LUT P1, PT, PT, PT, UP0, 0x80, 0x0 ;  /* 0x000000000000781c */ /* 0x000fe60003f2f008 */
[--C-:B------:R-:W-:Y:S04]  /*6f20*/  FFMA.FTZ R5, R5, c[0x0][0x23c], -R0.reuse ;  /* 0x00008f0005057a23 */ /* 0x100fe80000010800 */
[----:B------:R4:W-:Y:S01]  /*6f30*/  MUFU.EX2 R68, R5 ;  /* 0x0000000500447308 */ /* 0x0009e20000000800 */
[----:B--2---:R-:W-:Y:S05]  /*6f40*/  F2FP.BF16.PACK_AB R6, R121, R149 ;  /* 0x000000957906723e */ /* 0x004fea00000010ff */
[----:B------:R-:W-:Y:S01]  /*6f50*/  @P1 ISETP.GE.AND P1, PT, R11, UR5, PT ;  /* 0x000000050b001c0c */ /* 0x000fe2000bf26270 */
[----:B---3--:R-:W-:Y:S05]  /*6f60*/  FFMA.FTZ R4, R185, -UR4, R167 ;  /* 0x80000004b9047c23 */ /* 0x008fea00080100a7 */
[----:B------:R-:W-:Y:S02]  /*6f70*/  @P0 FSEL R4, R4, -INF , !P6 ;  /* 0xff80000004040808 */ /* 0x000fe40007000000 */
[----:B------:R-:W-:Y:S03]  /*6f80*/  PLOP3.LUT P0, PT, PT, PT, UP0, 0x80, 0x0 ;  /* 0x000000000000781c */ /* 0x000fe60003f0f008 */
[----:B------:R-:W-:Y:S04]  /*6f90*/  FFMA.FTZ R4, R4, c[0x0][0x23c], -R0 ;  /* 0x00008f0004047a23 */ /* 0x000fe80000010800 */
[----:B------:R2:W-:Y:S01]  /*6fa0*/  MUFU.EX2 R3, R4 ;  /* 0x0000000400037308 */ /* 0x0005e20000000800 */
[----:B----4-:R-:W-:Y:S05]  /*6fb0*/  FFMA.FTZ R5, R198, -UR4, R228 ;  /* 0x80000004c6057c23 */ /* 0x010fea00080100e4 */
[----:B------:R-:W-:Y:S02]  /*6fc0*/  @P2 FSEL R5, R5, -INF , !P3 ;  /* 0xff80000005052808 */ /* 0x000fe40005800000 */
[----:B------:R-:W-:Y:S03]  /*6fd0*/  PLOP3.LUT P2, PT, PT, PT, UP0, 0x80, 0x0 ;  /* 0x000000000000781c */ /* 0x000fe60003f4f008 */
[----:B------:R-:W-:Y:S04]  /*6fe0*/  FFMA.FTZ R5, R5, c[0x0][0x23c], -R8 ;  /* 0x00008f0005057a23 */ /* 0x000fe80000010808 */
[----:B------:R3:W-:Y:S01]  /*6ff0*/  MUFU.EX2 R186, R5 ;  /* 0x0000000500ba7308 */ /* 0x0007e20000000800 */
[----:B--2---:R-:W-:Y:S05]  /*7000*/  FFMA.FTZ R4, R197, -UR4, R226 ;  /* 0x80000004c5047c23 */ /* 0x004fea00080100e2 */
[----:B------:R-:W-:Y:S02]  /*7010*/  @P0 FSEL R4, R4, -INF , !P1 ;  /* 0xff80000004040808 */ /* 0x000fe40004800000 */
[----:B------:R-:W-:Y:S03]  /*7020*/  PLOP3.LUT P0, PT, PT, PT, UP0, 0x80, 0x0 ;  /* 0x000000000000781c */ /* 0x000fe60003f0f008 */
[----:B------:R-:W-:Y:S02]  /*7030*/  FFMA.FTZ R8, R4, c[0x0][0x23c], -R8 ;  /* 0x00008f0004087a23 */ /* 0x000fe40000010808 */
[----:B------:R-:W-:Y:S02]  /*7040*/  FFMA.FTZ R4, R137, -UR4, R252 ;  /* 0x8000000489047c23 */ /* 0x000fe400080100fc */
[----:B------:R-:W-:Y:S01]  /*7050*/  MUFU.EX2 R185, R8 ;  /* 0x0000000800b97308 */ /* 0x000fe20000000800 */
[----:B---3--:R-:W-:Y:S02]  /*7060*/  F2FP.BF16.PACK_AB R5, R245, R229 ;  /* 0x000000e5f505723e */ /* 0x008fe400000010ff */
[----:B------:R-:W-:Y:S02]  /*7070*/  @P2 FSEL R4, R4, -INF , !P3 ;  /* 0xff80000004042808 */ /* 0x000fe40005800000 */
[----:B------:R-:W-:Y:S01]  /*7080*/  PLOP3.LUT P2, PT, PT, PT, UP0, 0x80, 0x0 ;  /* 0x000000000000781c */ /* 0x000fe20003f4f008 */
[----:B------:R2:W-:Y:S02]  /*7090*/  STS [R199+0x1c000], R5 ;  /* 0x01c00005c7007388 */ /* 0x0005e40000000800 */
[----:B------:R-:W-:Y:S02]  /*70a0*/  FFMA.FTZ R4, R4, c[0x0][0x23c], -R0 ;  /* 0x00008f0004047a23 */ /* 0x000fe40000010800 */
[----:B------:R3:W-:Y:S02]  /*70b0*/  STS [R202+0x1c000], R7 ;  /* 0x01c00007ca007388 */ /* 0x0007e40000000800 */
[----:B------:R4:W-:Y:S02]  /*70c0*/  MUFU.EX2 R198, R4 ;  /* 0x0000000400c67308 */ /* 0x0009e40000000800 */
[----:B------:R1:W-:Y:S01]  /*70d0*/  STS [R202+0x1c400], R6 ;  /* 0x01c40006ca007388 */ /* 0x0003e20000000800 */
[----:B--2---:R-:W-:Y:S01]  /*70e0*/  FFMA.FTZ R5, R132, -UR4, R178 ;  /* 0x8000000484057c23 */ /* 0x004fe200080100b2 */
[----:B---3--:R-:W-:Y:S01]  /*70f0*/  F2FP.BF16.PACK_AB R7, R113, R114 ;  /* 0x000000727107723e */ /* 0x008fe200000010ff */
[----:B----4-:R-:W-:Y:S03]  /*7100*/  FFMA.FTZ R4, R133, -UR4, R176 ;  /* 0x8000000485047c23 */ /* 0x010fe600080100b0 */
[----:B------:R-:W-:Y:S02]  /*7110*/  @P0 FSEL R5, R5, -INF , !P3 ;  /* 0xff80000005050808 */ /* 0x000fe40005800000 */
[----:B-1----:R-:W-:Y:S01]  /*7120*/  F2FP.BF16.PACK_AB R6, R91, R92 ;  /* 0x0000005c5b06723e */ /* 0x002fe200000010ff */
[----:B------:R1:W-:Y:S01]  /*7130*/  STS [R199+0x1e000], R7 ;  /* 0x01e00007c7007388 */ /* 0x0003e20000000800 */
[----:B------:R-:W-:Y:S01]  /*7140*/  PLOP3.LUT P0, PT, PT, PT, UP0, 0x80, 0x0 ;  /* 0x000000000000781c */ /* 0x000fe20003f0f008 */
[--C-:B------:R-:W-:Y:S01]  /*7150*/  FFMA.FTZ R5, R5, c[0x0][0x23c], -R10.reuse ;  /* 0x00008f0005057a23 */ /* 0x100fe2000001080a */
[----:B------:R-:W-:Y:S01]  /*7160*/  @P2 FSEL R4, R4, -INF , !P1 ;  /* 0xff80000004042808 */ /* 0x000fe20004800000 */
[----:B------:R2:W-:Y:S01]  /*7170*/  STS [R199+0x1e400], R6 ;  /* 0x01e40006c7007388 */ /* 0x0005e20000000800 */
[----:B------:R-:W-:Y:S01]  /*7180*/  PLOP3.LUT P2, PT, PT, PT, UP0, 0x80, 0x0 ;  /* 0x000000000000781c */ /* 0x000fe20003f4f008 */
[----:B------:R3:W-:Y:S02]  /*7190*/  MUFU.EX2 R175, R5 ;  /* 0x0000000500af7308 */ /* 0x0007e40000000800 */
[----:B------:R-:W-:Y:S01]  /*71a0*/  FFMA.FTZ R10, R4, c[0x0][0x23c], -R10 ;  /* 0x00008f00040a7a23 */ /* 0x000fe2000001080a */
[----:B------:R-:W-:Y:S07]  /*71b0*/  F2FP.BF16.PACK_AB R4, R155, R168 ;  /* 0x000000a89b04723e */ /* 0x000fee00000010ff */
[----:B------:R-:W2:Y:S01]  /*71c0*/  MUFU.EX2 R174, R10 ;  /* 0x0000000a00ae7308 */ /* 0x000ea20000000800 */
[----:B-1----:R-:W-:Y:S02]  /*71d0*/  F2FP.BF16.PACK_AB R7, R111, R112 ;  /* 0x000000706f07723e */ /* 0x002fe400000010ff */
[----:B--2---:R-:W-:Y:S01]  /*71e0*/  F2FP.BF16.PACK_AB R6, R89, R90 ;  /* 0x0000005a5906723e */ /* 0x004fe200000010ff */
[----:B---3--:R-:W-:Y:S02]  /*71f0*/  FFMA.FTZ R5, R169, -UR4, R187 ;  /* 0x80000004a9057c23 */ /* 0x008fe400080100bb */
[----:B------:R1:W-:Y:S04]  /*7200*/  STS [R202+0x1e000], R7 ;  /* 0x01e00007ca007388 */ /* 0x0003e80000000800 */
[----:B------:R2:W-:Y:S01]  /*7210*/  STS [R202+0x1e400], R6 ;  /* 0x01e40006ca007388 */ /* 0x0005e20000000800 */
[----:B------:R-:W-:Y:S02]  /*7220*/  @P2 FSEL R5, R5, -INF , !P3 ;  /* 0xff80000005052808 */ /* 0x000fe40005800000 */
[----:B------:R-:W-:Y:S01]  /*7230*/  PLOP3.LUT P2, PT, PT, PT, UP0, 0x80, 0x0 ;  /* 0x000000000000781c */ /* 0x000fe20003f4f008 */
[----:B------:R3:W-:Y:S01]  /*7240*/  STS [R206+0x1c000], R4 ;  /* 0x01c00004ce007388 */ /* 0x0007e20000000800 */
[----:B------:R-:W-:Y:S01]  /*7250*/  UISETP.GE.AND UP0, UPT, UR8, 0x1, UPT ;  /* 0x000000010800788c */ /* 0x000fe2000bf06270 */
[--C-:B------:R-:W-:Y:S01]  /*7260*/  FFMA.FTZ R8, R5, c[0x0][0x23c], -R9.reuse ;  /* 0x00008f0005087a23 */ /* 0x100fe20000010809 */
[----:B------:R-:W-:Y:S01]  /*7270*/  F2FP.BF16.PACK_AB R5, R232, R233 ;  /* 0x000000e9e805723e */ /* 0x000fe200000010ff */
[----:B------:R-:W4:Y:S02]  /*7280*/  LDL R169, [R1+0x3c] ;  /* 0x00003c0001a97983 */ /* 0x000f240000100800 */
[----:B------:R3:W-:Y:S01]  /*7290*/  MUFU.EX2 R180, R8 ;  /* 0x0000000800b47308 */ /* 0x0007e20000000800 */
[----:B-1----:R-:W-:Y:S02]  /*72a0*/  F2FP.BF16.PACK_AB R7, R117, R118 ;  /* 0x000000767507723e */ /* 0x002fe400000010ff */
[----:B--2---:R-:W-:Y:S03]  /*72b0*/  F2FP.BF16.PACK_AB R6, R196, R216 ;  /* 0x000000d8c406723e */ /* 0x004fe600000010ff */
[----:B------:R1:W-:Y:S01]  /*72c0*/  STS [R206+0x1c400], R7 ;  /* 0x01c40007ce007388 */ /* 0x0003e20000000800 */
[----:B---3--:R-:W-:Y:S03]  /*72d0*/  FFMA.FTZ R4, R152, -UR4, R184 ;  /* 0x8000000498047c23 */ /* 0x008fe600080100b8 */
[----:B------:R2:W-:Y:S04]  /*72e0*/  STS [R205+0x1c000], R6 ;  /* 0x01c00006cd007388 */ /* 0x0005e80000000800 */
[----:B------:R3:W-:Y:S01]  /*72f0*/  STS [R205+0x1c400], R5 ;  /* 0x01c40005cd007388 */ /* 0x0007e20000000800 */
[----:B------:R-:W-:Y:S02]  /*7300*/  @P0 FSEL R4, R4, -INF , !P1 ;  /* 0xff80000004040808 */ /* 0x000fe40004800000 */
[----:B------:R-:W-:Y:S03]  /*7310*/  F2FP.BF16.PACK_AB R8, R83, R84 ;  /* 0x000000545308723e */ /* 0x000fe600000010ff */
[----:B------:R-:W-:Y:S02]  /*7320*/  FFMA.FTZ R9, R4, c[0x0][0x23c], -R9 ;  /* 0x00008f0004097a23 */ /* 0x000fe40000010809 */
[----:B------:R-:W-:Y:S01]  /*7330*/  FFMA.FTZ R4, R136, -UR4, R251 ;  /* 0x8000000488047c23 */ /* 0x000fe200080100fb */
[----:B------:R-:W-:Y:S01]  /*7340*/  STS [R206+0x1e400], R8 ;  /* 0x01e40008ce007388 */ /* 0x000fe20000000800 */
[----:B------:R-:W3:Y:S03]  /*7350*/  MUFU.EX2 R177, R9 ;  /* 0x0000000900b17308 */ /* 0x000ee60000000800 */
[----:B------:R-:W-:Y:S02]  /*7360*/  @P2 FSEL R4, R4, -INF , !P1 ;  /* 0xff80000004042808 */ /* 0x000fe40004800000 */
[----:B-1----:R-:W-:Y:S03]  /*7370*/  F2FP.BF16.PACK_AB R7, R105, R106 ;  /* 0x0000006a6907723e */ /* 0x002fe600000010ff */
[----:B------:R-:W-:Y:S01]  /*7380*/  FFMA.FTZ R0, R4, c[0x0][0x23c], -R0 ;  /* 0x00008f0004007a23 */ /* 0x000fe20000010800 */
[----:B------:R-:W-:Y:S02]  /*7390*/  F2FP.BF16.PACK_AB R4, R182, R183 ;  /* 0x000000b7b604723e */ /* 0x000fe400000010ff */
[----:B--2---:R-:W-:Y:S01]  /*73a0*/  F2FP.BF16.PACK_AB R6, R81, R82 ;  /* 0x000000525106723e */ /* 0x004fe200000010ff */
[----:B------:R1:W-:Y:S01]  /*73b0*/  STS [R206+0x1e000], R7 ;  /* 0x01e00007ce007388 */ /* 0x0003e20000000800 */
[----:B------:R2:W1:Y:S01]  /*73c0*/  MUFU.EX2 R197, R0 ;  /* 0x0000000000c57308 */ /* 0x0004620000000800 */
[----:B---3--:R-:W-:Y:S02]  /*73d0*/  F2FP.BF16.PACK_AB R5, R153, R154 ;  /* 0x0000009a9905723e */ /* 0x008fe400000010ff */
[----:B------:R3:W-:Y:S01]  /*73e0*/  STS [R205+0x1e400], R6 ;  /* 0x01e40006cd007388 */ /* 0x0007e20000000800 */
[----:B-1----:R-:W-:Y:S02]  /*73f0*/  F2FP.BF16.PACK_AB R7, R103, R104 ;  /* 0x000000686707723e */ /* 0x002fe400000010ff */
[----:B--2---:R-:W-:Y:S02]  /*7400*/  F2FP.BF16.PACK_AB R0, R191, R192 ;  /* 0x000000c0bf00723e */ /* 0x004fe400000010ff */
[----:B---3--:R-:W-:Y:S01]  /*7410*/  F2FP.BF16.PACK_AB R6, R97, R98 ;  /* 0x000000626106723e */ /* 0x008fe200000010ff */
[----:B------:R1:W-:Y:S04]  /*7420*/  STS [R205+0x1e000], R7 ;  /* 0x01e00007cd007388 */ /* 0x0003e80000000800 */
        /* <DEDUP_REMOVED lines=9> */
[----:B--2---:R-:W-:Y:S03]  /*74c0*/  F2FP.BF16.PACK_AB R4, R188, R190 ;  /* 0x000000bebc04723e */ /* 0x004fe600000010ff */
[----:B------:R1:W-:Y:S01]  /*74d0*/  STS [R201+0x1e000], R7 ;  /* 0x01e00007c9007388 */ /* 0x0003e20000000800 */
[----:B---3--:R-:W-:Y:S02]  /*74e0*/  F2FP.BF16.PACK_AB R0, R174, R175 ;  /* 0x000000afae00723e */ /* 0x008fe400000010ff */
[----:B------:R-:W-:Y:S02]  /*74f0*/  F2FP.BF16.PACK_AB R6, R73, R74 ;  /* 0x0000004a4906723e */ /* 0x000fe400000010ff */
[----:B------:R-:W-:Y:S03]  /*7500*/  F2FP.BF16.PACK_AB R5, R179, R181 ;  /* 0x000000b5b305723e */ /* 0x000fe600000010ff */
[----:B------:R2:W-:Y:S04]  /*7510*/  STS [R201+0x1e400], R6 ;  /* 0x01e40006c9007388 */ /* 0x0005e80000000800 */
[----:B------:R3:W-:Y:S04]  /*7520*/  STS [R204+0x1c000], R5 ;  /* 0x01c00005cc007388 */ /* 0x0007e80000000800 */
[----:B------:R3:W-:Y:S04]  /*7530*/  STS [R204+0x1c400], R4 ;  /* 0x01c40004cc007388 */ /* 0x0007e80000000800 */
[----:B------:R3:W-:Y:S01]  /*7540*/  STS [R203+0x1c000], R0 ;  /* 0x01c00000cb007388 */ /* 0x0007e20000000800 */
[----:B-1----:R-:W-:Y:S02]  /*7550*/  F2FP.BF16.PACK_AB R7, R230, R231 ;  /* 0x000000e7e607723e */ /* 0x002fe400000010ff */
[----:B--2---:R-:W-:Y:S02]  /*7560*/  F2FP.BF16.PACK_AB R6, R3, R68 ;  /* 0x000000440306723e */ /* 0x004fe400000010ff */
[----:B---3--:R-:W-:Y:S02]  /*7570*/  F2FP.BF16.PACK_AB R5, R177, R180 ;  /* 0x000000b4b105723e */ /* 0x008fe400000010ff */
[----:B------:R-:W-:Y:S03]  /*7580*/  F2FP.BF16.PACK_AB R4, R185, R186 ;  /* 0x000000bab904723e */ /* 0x000fe600000010ff */
[----:B------:R-:W-:Y:S01]  /*7590*/  STS [R203+0x1c400], R5 ;  /* 0x01c40005cb007388 */ /* 0x000fe20000000800 */
[----:B------:R-:W-:Y:S03]  /*75a0*/  F2FP.BF16.PACK_AB R0, R197, R198 ;  /* 0x000000c6c500723e */ /* 0x000fe600000010ff */
        /* <DEDUP_REMOVED lines=8> */
[----:B------:R-:W3:Y:S08]  /*7630*/  LDSM.16.M88.4 R48, [R159+0x11000] ;  /* 0x011000009f30783b */ /* 0x000ef00000000200 */
        /* <DEDUP_REMOVED lines=41> */
[----:B----4-:R-:W-:Y:S02]  /*78d0*/  IADD3 R146, P0, R169, UR13, RZ ;  /* 0x0000000da9927c10 */ /* 0x010fe4000ff1e0ff */
        /* <DEDUP_REMOVED lines=28> */
[----:B------:R2:W4:Y:S08]  /*7aa0*/  LDSM.16.M88.4 R140, [R0+0xa000] ;  /* 0x00a00000008c783b */ /* 0x0005300000000200 */
[----:B--2---:R2:W2:Y:S01]  /*7ab0*/  LDG.E R0, [R146.64+0x120] ;  /* 0x0001201692007981 */ /* 0x0044a2000c1e1900 */
[-C--:B-1----:R-:W-:Y:S08]  /*7ac0*/  HMMA.16816.F32.BF16 R4, R136, R132.reuse, R4 ;  /* 0x000000848804723c */ /* 0x082ff00000041804 */
[C---:B----4-:R-:W-:Y:S08]  /*7ad0*/  HMMA.16816.F32.BF16 R8, R140.reuse, R132, R8 ;  /* 0x000000848c08723c */ /* 0x050ff00000041808 */
[-C--:B------:R-:W-:Y:S08]  /*7ae0*/  HMMA.16816.F32.BF16 R12, R140, R134.reuse, R12 ;  /* 0x000000868c0c723c */ /* 0x080ff0000004180c */
[C---:B---3--:R-:W-:Y:S01]  /*7af0*/  FADD.FTZ R4, -R144.reuse, R4 ;  /* 0x0000000490047221 */ /* 0x048fe20000010100 */
[C---:B------:R-:W-:Y:S01]  /*7b00*/  HMMA.16816.F32.BF16 R16, R136.reuse, R134, R16 ;  /* 0x000000868810723c */ /* 0x040fe20000041810 */
[----:B------:R-:W1:Y:S02]  /*7b10*/  LDSM.16.M88.4 R132, [R161+0x10800] ;  /* 0x01080000a184783b */ /* 0x000e640000000200 */
[----:B------:R-:W-:Y:S01]  /*7b20*/  FMUL.FTZ R150, R229, R4 ;  /* 0x00000004e5967220 */ /* 0x000fe20000410000 */
[----:B------:R-:W-:Y:S01]  /*7b30*/  MOV R229, R149 ;  /* 0x0000009500e57202 */ /* 0x000fe20000000f00 */
[C---:B------:R-:W-:Y:S04]  /*7b40*/  FADD.FTZ R5, -R144.reuse, R5 ;  /* 0x0000000590057221 */ /* 0x040fe80000010100 */
[----:B------:R-:W-:Y:S01]  /*7b50*/  FMUL.FTZ R149, R245, R5 ;  /* 0x00000005f5957220 */ /* 0x000fe20000410000 */
[----:B------:R-:W3:Y:S02]  /*7b60*/  LDG.E R4, [R146.64+0x20] ;  /* 0x0000201692047981 */ /* 0x000ee4000c1e1900 */
[----:B------:R-:W-:Y:S01]  /*7b70*/  FFMA.FTZ R5, -R249, R249, 1 ;  /* 0x3f800000f9057423 */ /* 0x000fe200000101f9 */
[----:B------:R-:W-:Y:S03]  /*7b80*/  MOV R245, R151 ;  /* 0x0000009700f57202 */ /* 0x000fe60000000f00 */
[----:B------:R-:W-:Y:S08]  /*7b90*/  FMUL.FTZ R5, R5, c[0x0][0x2ec] ;  /* 0x0000bb0005057a20 */ /* 0x000ff00000410000 */
[C---:B------:R-:W-:Y:S02]  /*7ba0*/  FADD.FTZ R16, -R144.reuse, R16 ;  /* 0x0000001090107221 */ /* 0x040fe40000010100 */
[C---:B------:R-:W-:Y:S01]  /*7bb0*/  FADD.FTZ R17, -R144.reuse, R17 ;  /* 0x0000001190117221 */ /* 0x040fe20000010100 */
[-C--:B-1----:R-:W-:Y:S08]  /*7bc0*/  HMMA.16816.F32.BF16 R20, R136, R132.reuse, R20 ;  /* 0x000000848814723c */ /* 0x082ff00000041814 */
[C---:B------:R-:W-:Y:S08]  /*7bd0*/  HMMA.16816.F32.BF16 R24, R140.reuse, R132, R24 ;  /* 0x000000848c18723c */ /* 0x040ff00000041818 */
[-C--:B------:R-:W-:Y:S08]  /*7be0*/  HMMA.16816.F32.BF16 R28, R140, R134.reuse, R28 ;  /* 0x000000868c1c723c */ /* 0x080ff0000004181c */
[C---:B------:R-:W-:Y:S01]  /*7bf0*/  FADD.FTZ R20, -R144.reuse, R20 ;  /* 0x0000001490147221 */ /* 0x040fe20000010100 */
[C---:B------:R-:W-:Y:S01]  /*7c00*/  HMMA.16816.F32.BF16 R32, R136.reuse, R134, R32 ;  /* 0x000000868820723c */ /* 0x040fe20000041820 */
[----:B------:R-:W1:Y:S02]  /*7c10*/  LDSM.16.M88.4 R132, [R161+0x11000] ;  /* 0x01100000a184783b */ /* 0x000e640000000200 */
[C---:B------:R-:W-:Y:S04]  /*7c20*/  FADD.FTZ R21, -R144.reuse, R21 ;  /* 0x0000001590157221 */ /* 0x040fe80000010100 */
        /* <DEDUP_REMOVED lines=12> */
[----:B------:R-:W-:Y:S01]  /*7cf0*/  FFMA.FTZ R132, -R250, R250, 1 ;  /* 0x3f800000fa847423 */ /* 0x000fe200000101fa */
[-C--:B------:R-:W-:Y:S01]  /*7d00*/  HMMA.16816.F32.BF16 R60, R140, R134.reuse, R60 ;  /* 0x000000868c3c723c */ /* 0x080fe2000004183c */
[----:B------:R-:W-:Y:S03]  /*7d10*/  FMUL.FTZ R133, R236, R17 ;  /* 0x00000011ec857220 */ /* 0x000fe60000410000 */
[----:B------:R-:W-:Y:S02]  /*7d20*/  FMUL.FTZ R132, R132, c[0x0][0x2ec] ;  /* 0x0000bb0084847a20 */ /* 0x000fe40000410000 */
[----:B------:R-:W-:Y:S01]  /*7d30*/  FFMA.FTZ R17, -R241, R241, 1 ;  /* 0x3f800000f1117423 */ /* 0x000fe200000101f1 */
[----:B------:R-:W-:Y:S01]  /*7d40*/  MOV R141, R171 ;  /* 0x000000ab008d7202 */ /* 0x000fe20000000f00 */
[----:B------:R-:W-:Y:S01]  /*7d50*/  FMUL.FTZ R171, R5, R149 ;  /* 0x0000009505ab7220 */ /* 0x000fe20000410000 */
[----:B------:R-:W-:Y:S03]  /*7d60*/  HMMA.16816.F32.BF16 R64, R136, R134, R64 ;  /* 0x000000868840723c */ /* 0x000fe60000041840 */
[----:B------:R-:W-:Y:S01]  /*7d70*/  FFMA.FTZ R5, -R242, R242, 1 ;  /* 0x3f800000f2057423 */ /* 0x000fe200000101f2 */
[----:B------:R-:W-:Y:S02]  /*7d80*/  MOV R142, R170 ;  /* 0x000000aa008e7202 */ /* 0x000fe40000000f00 */
[----:B------:R-:W-:Y:S01]  /*7d90*/  MOV R140, R173 ;  /* 0x000000ad008c7202 */ /* 0x000fe20000000f00 */
[----:B------:R-:W-:Y:S02]  /*7da0*/  FMUL.FTZ R173, R132, R150 ;  /* 0x0000009684ad7220 */ /* 0x000fe40000410000 */
[----:B------:R-:W-:Y:S03]  /*7db0*/  FMUL.FTZ R134, R237, R16 ;  /* 0x00000010ed867220 */ /* 0x000fe60000410000 */
[----:B------:R-:W-:Y:S02]  /*7dc0*/  FFMA.FTZ R16, -R244, R244, 1 ;  /* 0x3f800000f4107423 */ /* 0x000fe400000101f4 */
[----:B------:R-:W-:Y:S02]  /*7dd0*/  FMUL.FTZ R132, R168, R20 ;  /* 0x00000014a8847220 */ /* 0x000fe40000410000 */
[----:B------:R-:W-:Y:S02]  /*7de0*/  FMUL.FTZ R5, R5, c[0x0][0x2ec] ;  /* 0x0000bb0005057a20 */ /* 0x000fe40000410000 */
[----:B------:R-:W-:Y:S02]  /*7df0*/  FFMA.FTZ R20, -R240, R240, 1 ;  /* 0x3f800000f0147423 */ /* 0x000fe400000101f0 */
[----:B------:R-:W-:Y:S02]  /*7e00*/  FMUL.FTZ R16, R16, c[0x0][0x2ec] ;  /* 0x0000bb0010107a20 */ /* 0x000fe40000410000 */
        /* <DEDUP_REMOVED lines=34> */
[----:B------:R-:W-:Y:S02]  /*8030*/  FADD.FTZ R32, -R144, R64 ;  /* 0x0000004090207221 */ /* 0x000fe40000010100 */
[----:B------:R-:W-:Y:S02]  /*8040*/  FMUL.FTZ R150, R16, R20 ;  /* 0x0000001410967220 */ /* 0x000fe40000410000 */
[----:B------:R-:W-:Y:S01]  /*8050*/  FMUL.FTZ R21, R174, R21 ;  /* 0x00000015ae157220 */ /* 0x000fe20000410000 */
[----:B------:R-:W-:Y:S01]  /*8060*/  MOV R174, R208 ;  /* 0x000000d000ae7202 */ /* 0x000fe20000000f00 */
[----:B------:R-:W-:Y:S02]  /*8070*/  FFMA.FTZ R16, -R178, R178, 1 ;  /* 0x3f800000b2107423 */ /* 0x000fe400000101b2 */
[----:B------:R-:W-:Y:S02]  /*8080*/  FMUL.FTZ R5, R5, c[0x0][0x2ec] ;  /* 0x0000bb0005057a20 */ /* 0x000fe40000410000 */
[----:B------:R-:W-:Y:S01]  /*8090*/  FMUL.FTZ R32, R175, R32 ;  /* 0x00000020af207220 */ /* 0x000fe20000410000 */
[----:B------:R-:W-:Y:S01]  /*80a0*/  MOV R175, R207 ;  /* 0x000000cf00af7202 */ /* 0x000fe20000000f00 */
[----:B------:R-:W-:Y:S02]  /*80b0*/  FMUL.FTZ R16, R16, c[0x0][0x2ec] ;  /* 0x0000bb0010107a20 */ /* 0x000fe40000410000 */
[----:B------:R-:W-:Y:S02]  /*80c0*/  FMUL.FTZ R143, R5, R21 ;  /* 0x00000015058f7220 */ /* 0x000fe40000410000 */
[----:B------:R-:W-:Y:S02]  /*80d0*/  FFMA.FTZ R5, -R141, R141, 1 ;  /* 0x3f8000008d057423 */ /* 0x000fe4000001018d */
[C---:B------:R-:W-:Y:S02]  /*80e0*/  FADD.FTZ R36, -R144.reuse, R52 ;  /* 0x0000003490247221 */ /* 0x040fe40000010100 */
[----:B------:R-:W-:Y:S02]  /*80f0*/  FADD.FTZ R33, -R144, R53 ;  /* 0x0000003590217221 */ /* 0x000fe40000010100 */
[----:B------:R-:W-:Y:S02]  /*8100*/  FFMA.FTZ R17, -R189, R189, 1 ;  /* 0x3f800000bd117423 */ /* 0x000fe400000101bd */
[----:B---3--:R-:W-:Y:S02]  /*8110*/  FADD.FTZ R7, -R4, R7 ;  /* 0x0000000704077221 */ /* 0x008fe40000010100 */
[----:B------:R-:W-:Y:S02]  /*8120*/  FMUL.FTZ R144, R16, R32 ;  /* 0x0000002010907220 */ /* 0x000fe40000410000 */
[----:B------:R-:W-:Y:S02]  /*8130*/  FADD.FTZ R16, -R4, R6 ;  /* 0x0000000604107221 */ /* 0x000fe40000010100 */
[----:B------:R-:W-:Y:S02]  /*8140*/  FFMA.FTZ R6, -R140, R140, 1 ;  /* 0x3f8000008c067423 */ /* 0x000fe4000001018c */
[----:B------:R-:W-:Y:S02]  /*8150*/  FMUL.FTZ R7, R245, R7 ;  /* 0x00000007f5077220 */ /* 0x000fe40000410000 */
[----:B------:R-:W-:Y:S02]  /*8160*/  FMUL.FTZ R5, R5, c[0x0][0x2ec] ;  /* 0x0000bb0005057a20 */ /* 0x000fe40000410000 */
        /* <DEDUP_REMOVED lines=10> */
[----:B--2---:R-:W-:Y:S02]  /*8210*/  FMUL.FTZ R146, R17, R33 ;  /* 0x0000002111927220 */ /* 0x004fe40000410000 */
[----:B------:R-:W-:Y:S02]  /*8220*/  FADD.FTZ R18, -R4, R18 ;  /* 0x0000001204127221 */ /* 0x000fe40000010100 */
[----:B------:R-:W-:Y:S02]  /*8230*/  FMUL.FTZ R142, R6, R16 ;  /* 0x00000010068e7220 */ /* 0x000fe40000410000 */
[----:B------:R-:W-:Y:S02]  /*8240*/  FMUL.FTZ R19, R121, R19 ;  /* 0x0000001379137220 */ /* 0x000fe40000410000 */
[----:B------:R-:W-:Y:S01]  /*8250*/  FADD.FTZ R17, -R4, R23 ;  /* 0x0000001704117221 */ /* 0x000fe20000010100 */
[----:B------:R1:W5:Y:S01]  /*8260*/  LDL.LU R121, [R1+0x170] ;  /* 0x0001700001797983 */ /* 0x0003620000300800 */
        /* <DEDUP_REMOVED lines=20> */
[----:B------:R-:W-:Y:S01]  /*83b0*/  FFMA.FTZ R5, -R246, R246, 1 ;  /* 0x3f800000f6057423 */ /* 0x000fe200000101f6 */
[----:B------:R1:W5:Y:S01]  /*83c0*/  LDL.LU R116, [R1+0x15c] ;  /* 0x00015c0001747983 */ /* 0x0003620000300800 */
[----:B------:R-:W-:Y:S02]  /*83d0*/  FADD.FTZ R20, -R4, R34 ;  /* 0x0000002204147221 */ /* 0x000fe40000010100 */
[----:B------:R-:W-:Y:S01]  /*83e0*/  FMUL.FTZ R139, R6, R18 ;  /* 0x00000012068b7220 */ /* 0x000fe20000410000 */
[----:B------:R1:W5:Y:S01]  /*83f0*/  LDL.LU R115, [R1+0x158] ;  /* 0x0001580001737983 */ /* 0x0003620000300800 */
        /* <DEDUP_REMOVED lines=108> */
[----:B------:R-:W-:Y:S02]  /*8ac0*/  FADD.FTZ R9, -R2, R44 ;  /* 0x0000002c02097221 */ /* 0x000fe40000010100 */
[----:B------:R-:W-:Y:S02]  /*8ad0*/  FFMA.FTZ R7, -R96, R96, 1 ;  /* 0x3f80000060077423 */ /* 0x000fe40000010160 */
[----:B------:R-:W-:Y:S01]  /*8ae0*/  FFMA.FTZ R5, -R94, R94, 1 ;  /* 0x3f8000005e057423 */ /* 0x000fe2000001015e */
[----:B------:R1:W5:Y:S01]  /*8af0*/  LDL.LU R96, [R1+0x10c] ;  /* 0x00010c0001607983 */ /* 0x0003620000300800 */
[----:B------:R-:W-:Y:S02]  /*8b00*/  FMUL.FTZ R51, R4, R8 ;  /* 0x0000000804337220 */ /* 0x000fe40000410000 */
[----:B------:R-:W-:Y:S02]  /*8b10*/  FADD.FTZ R8, -R2, R45 ;  /* 0x0000002d02087221 */ /* 0x000fe40000010100 */
[----:B------:R-:W-:Y:S02]  /*8b20*/  FMUL.FTZ R9, R248, R9 ;  /* 0x00000009f8097220 */ /* 0x000fe40000410000 */
[----:B------:R-:W-:Y:S02]  /*8b30*/  FFMA.FTZ R6, -R95, R95, 1 ;  /* 0x3f8000005f067423 */ /* 0x000fe4000001015f */
[----:B------:R-:W-:Y:S01]  /*8b40*/  FFMA.FTZ R4, -R93, R93, 1 ;  /* 0x3f8000005d047423 */ /* 0x000fe2000001015d */
[----:B------:R1:W5:Y:S01]  /*8b50*/  LDL.LU R95, [R1+0x108] ;  /* 0x00010800015f7983 */ /* 0x0003620000300800 */
[----:B------:R-:W-:Y:S02]  /*8b60*/  FMUL.FTZ R5, R5, c[0x0][0x2ec] ;  /* 0x0000bb0005057a20 */ /* 0x000fe40000410000 */
[----:B------:R-:W-:Y:S01]  /*8b70*/  FMUL.FTZ R8, R243, R8 ;  /* 0x00000008f3087220 */ /* 0x000fe20000410000 */
[----:B------:R1:W5:Y:S01]  /*8b80*/  LDL.LU R94, [R1+0x104] ;  /* 0x00010400015e7983 */ /* 0x0003620000300800 */
[----:B------:R-:W-:Y:S02]  /*8b90*/  FMUL.FTZ R4, R4, c[0x0][0x2ec] ;  /* 0x0000bb0004047a20 */ /* 0x000fe40000410000 */
[----:B------:R-:W-:Y:S01]  /*8ba0*/  FMUL.FTZ R48, R5, R9 ;  /* 0x0000000905307220 */ /* 0x000fe20000410000 */
[----:B------:R1:W5:Y:S01]  /*8bb0*/  LDL.LU R93, [R1+0x100] ;  /* 0x00010000015d7983 */ /* 0x0003620000300800 */
[----:B------:R-:W-:Y:S02]  /*8bc0*/  FADD.FTZ R9, -R2, R57 ;  /* 0x0000003902097221 */ /* 0x000fe40000010100 */
[----:B------:R-:W-:Y:S02]  /*8bd0*/  FFMA.FTZ R5, -R234, R234, 1 ;  /* 0x3f800000ea057423 */ /* 0x000fe400000101ea */
[----:B------:R-:W-:Y:S02]  /*8be0*/  FMUL.FTZ R7, R7, c[0x0][0x2ec] ;  /* 0x0000bb0007077a20 */ /* 0x000fe40000410000 */
[----:B------:R-:W-:Y:S02]  /*8bf0*/  FMUL.FTZ R6, R6, c[0x0][0x2ec] ;  /* 0x0000bb0006067a20 */ /* 0x000fe40000410000 */
[----:B------:R-:W-:Y:S02]  /*8c00*/  FMUL.FTZ R45, R4, R8 ;  /* 0x00000008042d7220 */ /* 0x000fe40000410000 */
[----:B------:R-:W-:Y:S02]  /*8c10*/  FADD.FTZ R8, -R2, R60 ;  /* 0x0000003c02087221 */ /* 0x000fe40000010100 */
[----:B------:R-:W-:Y:S02]  /*8c20*/  FMUL.FTZ R9, R230, R9 ;  /* 0x00000009e6097220 */ /* 0x000fe40000410000 */
[----:B------:R-:W-:Y:S02]  /*8c30*/  FFMA.FTZ R4, -R228, R228, 1 ;  /* 0x3f800000e4047423 */ /* 0x000fe400000101e4 */
[----:B------:R-:W-:Y:S02]  /*8c40*/  FMUL.FTZ R5, R5, c[0x0][0x2ec] ;  /* 0x0000bb0005057a20 */ /* 0x000fe40000410000 */
[----:B------:R-:W-:Y:S02]  /*8c50*/  FADD.FTZ R10, -R0, R10 ;  /* 0x0000000a000a7221 */ /* 0x000fe40000010100 */
[----:B------:R-:W-:Y:S02]  /*8c60*/  FMUL.FTZ R50, R7, R13 ;  /* 0x0000000d07327220 */ /* 0x000fe40000410000 */
[----:B------:R-:W-:Y:S02]  /*8c70*/  FMUL.FTZ R49, R6, R12 ;  /* 0x0000000c06317220 */ /* 0x000fe40000410000 */
[C---:B------:R-:W-:Y:S02]  /*8c80*/  FADD.FTZ R12, -R2.reuse, R56 ;  /* 0x00000038020c7221 */ /* 0x040fe40000010100 */
        /* <DEDUP_REMOVED lines=18> */
[----:B------:R-:W-:Y:S01]  /*8db0*/  FMUL.FTZ R12, R231, R12 ;  /* 0x0000000ce70c7220 */ /* 0x000fe20000410000 */
[----:B------:R1:W5:Y:S01]  /*8dc0*/  LDL.LU R90, [R1+0xf4] ;  /* 0x0000f400015a7983 */ /* 0x0003620000300800 */
[----:B------:R-:W-:Y:S02]  /*8dd0*/  FMUL.FTZ R6, R6, c[0x0][0x2ec] ;  /* 0x0000bb0006067a20 */ /* 0x000fe40000410000 */
        /* <DEDUP_REMOVED lines=77> */
[----:B------:R-:W-:Y:S01]  /*92b0*/  FMUL.FTZ R2, R2, c[0x0][0x2ec] ;  /* 0x0000bb0002027a20 */ /* 0x000fe20000410000 */
[----:B------:R1:W5:Y:S01]  /*92c0*/  LDL.LU R3, [R1+0x98] ;  /* 0x0000980001037983 */ /* 0x0003620000300800 */
[----:B------:R-:W-:Y:S02]  /*92d0*/  FMUL.FTZ R36, R6, R10 ;  /* 0x0000000a06247220 */ /* 0x000fe40000410000 */
[----:B------:R-:W-:Y:S02]  /*92e0*/  FMUL.FTZ R29, R2, R7 ;  /* 0x00000007021d7220 */ /* 0x000fe40000410000 */
[C---:B------:R-:W-:Y:S02]  /*92f0*/  FADD.FTZ R7, -R0.reuse, R62 ;  /* 0x0000003e00077221 */ /* 0x040fe40000010100 */
[----:B------:R-:W-:Y:S02]  /*9300*/  FADD.FTZ R6, -R0, R63 ;  /* 0x0000003f00067221 */ /* 0x000fe40000010100 */
[----:B------:R-:W-:Y:S01]  /*9310*/  FFMA.FTZ R5, -R166, R166, 1 ;  /* 0x3f800000a6057423 */ /* 0x000fe200000101a6 */
[----:B------:R-:W-:Y:S01]  /*9320*/  MOV R166, 0x40 ;  /* 0x0000004000a67802 */ /* 0x000fe20000000f00 */
[----:B------:R-:W-:Y:S01]  /*9330*/  FFMA.FTZ R4, -R167, R167, 1 ;  /* 0x3f800000a7047423 */ /* 0x000fe200000101a7 */
[----:B------:R-:W-:Y:S01]  /*9340*/  MOV R167, 0x20 ;  /* 0x0000002000a77802 */ /* 0x000fe20000000f00 */
[----:B------:R-:W-:Y:S02]  /*9350*/  FFMA.FTZ R2, -R252, R252, 1 ;  /* 0x3f800000fc027423 */ /* 0x000fe400000101fc */
[----:B------:R-:W-:Y:S02]  /*9360*/  FFMA.FTZ R0, -R251, R251, 1 ;  /* 0x3f800000fb007423 */ /* 0x000fe400000101fb */
        /* <DEDUP_REMOVED lines=11> */
[----:B-1----:R-:W-:Y:S01]  /*9420*/  ISETP.GE.AND P1, PT, R210, c[0x0][0x220], PT ;  /* 0x00008800d2007a0c */ /* 0x002fe20003f26270 */
        /* <DEDUP_REMOVED lines=8> */
[CC--:B------:R-:W-:Y:S01]  /*94b0*/  @!P1 LEA R2, P2, R11.reuse, R4.reuse, 0x6 ;  /* 0x000000040b029211 */ /* 0x0c0fe200078430ff */
        /* <DEDUP_REMOVED lines=56> */
.L_x_2150:
        /* <DEDUP_REMOVED lines=212> */
.L_x_2151:
        /* <DEDUP_REMOVED lines=517> */
.L_x_2153:
        /* <DEDUP_REMOVED lines=19> */
.L_x_2154:
        /* <DEDUP_REMOVED lines=47> */
.L_x_2156:
[----:B------:R-:W-:Y:S05]  /*c9f0*/  BSYNC B0 ;  /* 0x0000000000007941 */ /* 0x000fea0003800000 */
.L_x_2155:
        /* <DEDUP_REMOVED lines=15> */
.L_x_2158:
[----:B------:R-:W-:Y:S05]  /*caf0*/  BSYNC B0 ;  /* 0x0000000000007941 */ /* 0x000fea0003800000 */
.L_x_2157:
        /* <DEDUP_REMOVED lines=15> */
.L_x_2160:
[----:B------:R-:W-:Y:S05]  /*cbf0*/  BSYNC B0 ;  /* 0x0000000000007941 */ /* 0x000fea0003800000 */
.L_x_2159:
        /* <DEDUP_REMOVED lines=14> */
.L_x_2162:
[----:B------:R-:W-:Y:S05]  /*cce0*/  BSYNC B0 ;  /* 0x0000000000007941 */ /* 0x000fea0003800000 */
.L_x_2161:
        /* <DEDUP_REMOVED lines=25> */
.L_x_2164:
[----:B------:R-:W-:Y:S05]  /*ce80*/  BSYNC B0 ;  /* 0x0000000000007941 */ /* 0x000fea0003800000 */
.L_x_2163:
        /* <DEDUP_REMOVED lines=13> */
.L_x_2166:
[----:B------:R-:W-:Y:S05]  /*cf60*/  BSYNC B0 ;  /* 0x0000000000007941 */ /* 0x000fea0003800000 */
.L_x_2165:
        /* <DEDUP_REMOVED lines=13> */
.L_x_2168:
[----:B------:R-:W-:Y:S05]  /*d040*/  BSYNC B0 ;  /* 0x0000000000007941 */ /* 0x000fea0003800000 */
.L_x_2167:
        /* <DEDUP_REMOVED lines=12> */
.L_x_2117:
        /* <DEDUP_REMOVED lines=21> */
.L_x_2170:
        /* <DEDUP_REMOVED lines=19> */
.L_x_2171:
        /* <DEDUP_REMOVED lines=36> */
.L_x_2173:
[----:B------:R-:W-:Y:S05]  /*d5d0*/  BSYNC B0 ;  /* 0x0000000000007941 */ /* 0x000fea0003800000 */
.L_x_2172:
        /* <DEDUP_REMOVED lines=15> */
.L_x_2175:
[----:B------:R-:W-:Y:S05]  /*d6d0*/  BSYNC B0 ;  /* 0x0000000000007941 */ /* 0x000fea0003800000 */
.L_x_2174:
        /* <DEDUP_REMOVED lines=15> */
.L_x_2177:
[----:B------:R-:W-:Y:S05]  /*d7d0*/  BSYNC B0 ;  /* 0x0000000000007941 */ /* 0x000fea0003800000 */
.L_x_2176:
        /* <DEDUP_REMOVED lines=14> */
.L_x_2179:
[----:B------:R-:W-:Y:S05]  /*d8c0*/  BSYNC B0 ;  /* 0x0000000000007941 */ /* 0x000fea0003800000 */
.L_x_2178:
        /* <DEDUP_REMOVED lines=25> */
.L_x_2181:
[----:B------:R-:W-:Y:S05]  /*da60*/  BSYNC B0 ;  /* 0x0000000000007941 */ /* 0x000fea0003800000 */
.L_x_2180:
        /* <DEDUP_REMOVED lines=13> */
.L_x_2183:
[----:B------:R-:W-:Y:S05]  /*db40*/  BSYNC B0 ;  /* 0x0000000000007941 */ /* 0x000fea0003800000 */
.L_x_2182:
        /* <DEDUP_REMOVED lines=13> */
.L_x_2185:
[----:B------:R-:W-:Y:S05]  /*dc20*/  BSYNC B0 ;  /* 0x0000000000007941 */ /* 0x000fea0003800000 */
.L_x_2184:
        /* <DEDUP_REMOVED lines=11> */
.L_x_2169:
[----:B------:R-:W-:Y:S05]  /*dce0*/  BSYNC B1 ;  /* 0x0000000000017941 */ /* 0x000fea0003800000 */
.L_x_2112:
        /* <DEDUP_REMOVED lines=11> */
.L_x_2186:
[----:B------:R-:W-:Y:S05]  /*dda0*/  EXIT ;  /* 0x000000000000794d */ /* 0x000fea0003800000 */
.L_x_2188:
        /* <DEDUP_REMOVED lines=13> */
.L_x_2492:


//--------------------- .text._ZN5flash44flash_bwd_dq_dk_dv_loop_seqk_parallel_kernelI23Flash_bwd_kernel_traitsILi64ELi128ELi128ELi8ELi4ELi4ELi4ELb0ELb0EN7cutlass10bfloat16_tE19Flash_kernel_traitsILi64ELi128ELi128ELi8ES3_EELb1ELb0ELb1ELb0ELb0ELb1ELb0EEEvNS_16Flash_bwd_paramsE --------------------------
	.section	.text._ZN5flash44flash_bwd_dq_dk_dv_loop_seqk_parallel_kernelI23Flash_bwd_kernel_traitsILi64ELi128ELi128ELi8ELi4ELi4ELi4ELb0ELb0EN7cutlass10bfloat16_tE19Flash_kernel_traitsILi64ELi128ELi128ELi8ES3_EELb1ELb0ELb1ELb0ELb0ELb1ELb0EEEvNS_16Flash_bwd_paramsE,"ax",@progbits
	.sectioninfo	@"SHI_REGISTERS=255"
	.align	128
        .global         _ZN5flash44flash_bwd_dq_dk_dv_loop_seqk_parallel_kernelI23Flash_bwd_kernel_traitsILi64ELi128ELi128ELi8ELi4ELi4ELi4ELb0ELb0EN7cutlass10bfloat16_tE19Flash_kernel_traitsILi64ELi128ELi128ELi8ES3_EELb1ELb0ELb1ELb0ELb0ELb1ELb0EEEvNS_16Flash_bwd_paramsE
        .type           _ZN5flash44flash_bwd_dq_dk_dv_loop_seqk_parallel_kernelI23Flash_bwd_kernel_traitsILi64ELi128ELi128ELi8ELi4ELi4ELi4ELb0ELb0EN7cutlass10bfloat16_tE19Flash_kernel_traitsILi64ELi128ELi128ELi8ES3_EELb1ELb0ELb1ELb0ELb0ELb1ELb0EEEvNS_16Flash_bwd_paramsE,@function
        .size           _ZN5flash44flash_bwd_dq_dk_dv_loop_seqk_parallel_kernelI23Flash_bwd_kernel_traitsILi64ELi128ELi128ELi8ELi4ELi4ELi4ELb0ELb0EN7cutlass10bfloat16_tE19Flash_kernel_traitsILi64ELi128ELi128ELi8ES3_EELb1ELb0ELb1ELb0ELb0ELb1ELb0EEEvNS_16Flash_bwd_paramsE,(.L_x_2493 - _ZN5flash44flash_bwd_dq_dk_dv_loop_seqk_parallel_kernelI23Flash_bwd_kernel_traitsILi64ELi128ELi128ELi8ELi4ELi4ELi4ELb0ELb0EN7cutlass10bfloat16_tE19Flash_kernel_traitsILi64ELi128ELi128ELi8ES3_EELb1ELb0ELb1ELb0ELb0ELb1ELb0EEEvNS_16Flash_bwd_paramsE)
        .other          _ZN5flash44flash_bwd_dq_dk_dv_loop_seqk_parallel_kernelI23Flash_bwd_kernel_traitsILi64ELi128ELi128ELi8ELi4ELi4ELi4ELb0ELb0EN7cutlass10bfloat16_tE19Flash_kernel_traitsILi64ELi128ELi128ELi8ES3_EELb1ELb0ELb1ELb0ELb0ELb1ELb0EEEvNS_16Flash_bwd_paramsE,@"STO_CUDA_ENTRY STV_DEFAULT"
_ZN5flash44flash_bwd_dq_dk_dv_loop_seqk_parallel_kernelI23Flash_bwd_kernel_traitsILi64ELi128ELi128ELi8ELi4ELi4ELi4ELb0ELb0EN7cutlass10bfloat16_tE19Flash_kernel_traitsILi64ELi128ELi128ELi8ES3_EELb1ELb0ELb1ELb0ELb0ELb1ELb0EEEvNS_16Flash_bwd_paramsE:
.text._ZN5flash44flash_bwd_dq_dk_dv_loop_seqk_parallel_kernelI23Flash_bwd_kernel_traitsILi64ELi128ELi128ELi8ELi4ELi4ELi4ELb0ELb0EN7cutlass10bfloat16_tE19Flash_kernel_traitsILi64ELi128ELi128ELi8ES3_EELb1ELb0ELb1ELb0ELb0ELb1ELb0EEEvNS_16Flash_bwd_paramsE:
        /* <DEDUP_REMOVED lines=18> */
[----:B------:R-:W-:Y:S01]  /*0120*/  ULDC.U8 UR10, c[0x0][0x328] ;  /* 0x0000ca00000a7ab9 */ /* 0x000fe20000000000 */
[----:B------:R-:W3:Y:S01]  /*0130*/  S2UR UR40, SR_CTAID.Z ;  /* 0x00000000002879c3 */ /* 0x000ee20000002700 */
[----:B------:R-:W-:-:S02]  /*0140*/  UISETP.NE.AND UP6, UPT, UR11, URZ, UPT ;  /* 0x0000003f0b00728c */ /* 0x000fc4000bfc5270 */
[----:B------:R-:W-:Y:S02]  /*0150*/  UISETP.NE.AND UP5, UPT, UR10, URZ, UPT ;  /* 0x0000003f0a00728c */ /* 0x000fe4000bfa5270 */
[----:B------:R-:W-:Y:S02]  /*0160*/  ULDC UR49, c[0x0][0x22c] ;  /* 0x00008b0000317ab9 */ /* 0x000fe40000000800 */
[----:B------:R-:W-:Y:S02]  /*0170*/  ULDC UR38, c[0x0][0x1c0] ;  /* 0x0000700000267ab9 */ /* 0x000fe40000000800 */
[----:B------:R-:W-:Y:S02]  /*0180*/  UMOV UR8, 0x80 ;  /* 0x0000008000087882 */ /* 0x000fe40000000000 */
[----:B------:R-:W-:Y:S02]  /*0190*/  ULDC UR7, c[0x0][0x210] ;  /* 0x0000840000077ab9 */ /* 0x000fe40000000800 */
[----:B------:R-:W-:Y:S01]  /*01a0*/  ULDC UR59, c[0x0][0x234] ;  /* 0x00008d00003b7ab9 */ /* 0x000fe20000000800 */
[----:B-1----:R-:W-:Y:S01]  /*01b0*/  SHF.R.S32.HI R5, RZ, 0x1f, R10 ;  /* 0x0000001fff057819 */ /* 0x002fe2000001140a */
[----:B--2---:R-:W-:-:S02]  /*01c0*/  UIMAD.WIDE.U32 UR46, UR37, UR17, URZ ;  /* 0x00000011252e72a5 */ /* 0x004fc4000f8e003f */
[----:B------:R-:W-:Y:S01]  /*01d0*/  USHF.L.U32 UR17, UR37, 0x7, URZ ;  /* 0x0000000725117899 */ /* 0x000fe2000800063f */
[CC--:B------:R-:W-:Y:S01]  /*01e0*/  LEA.HI R0, R5.reuse, R10.reuse, RZ, 0x4 ;  /* 0x0000000a05007211 */ /* 0x0c0fe200078f20ff */
[----:B------:R-:W-:Y:S01]  /*01f0*/  USHF.R.S32.HI UR11, URZ, 0x1f, UR37 ;  /* 0x0000001f3f0b7899 */ /* 0x000fe20008011425 */
[CC--:B------:R-:W-:Y:S01]  /*0200*/  LEA.HI R14, R5.reuse, R10.reuse, RZ, 0x7 ;  /* 0x0000000a050e7211 */ /* 0x0c0fe200078f38ff */
[----:B------:R-:W-:Y:S01]  /*0210*/  ULDC UR13, c[0x0][0x1c0] ;  /* 0x00007000000d7ab9 */ /* 0x000fe20000000800 */
[CC--:B------:R-:W-:Y:S01]  /*0220*/  LEA.HI R2, R5.reuse, R10.reuse, RZ, 0x5 ;  /* 0x0000000a05027211 */ /* 0x0c0fe200078f28ff */
[----:B---3--:R-:W-:Y:S01]  /*0230*/  USHF.R.S32.HI UR10, URZ, 0x1f, UR40 ;  /* 0x0000001f3f0a7899 */ /* 0x008fe20008011428 */
[CC--:B------:R-:W-:Y:S01]  /*0240*/  LEA.HI R9, R5.reuse, R10.reuse, RZ, 0x3 ;  /* 0x0000000a05097211 */ /* 0x0c0fe200078f18ff */
[----:B------:R-:W-:Y:S01]  /*0250*/  ULDC UR15, c[0x0][0x1c0] ;  /* 0x00007000000f7ab9 */ /* 0x000fe20000000800 */
[CC--:B------:R-:W-:Y:S01]  /*0260*/  LEA.HI R13, R5.reuse, R10.reuse, RZ, 0x6 ;  /* 0x0000000a050d7211 */ /* 0x0c0fe200078f30ff */
[----:B------:R-:W-:Y:S01]  /*0270*/  UIMAD.WIDE UR38, UR49, UR38, URZ ;  /* 0x00000026312672a5 */ /* 0x000fe2000f8e023f */
[----:B------:R-:W-:Y:S01]  /*0280*/  LEA.HI R5, R5, R10, RZ, 0x2 ;  /* 0x0000000a05057211 */ /* 0x000fe200078f10ff */
[----:B------:R-:W-:Y:S01]  /*0290*/  UIMAD UR50, UR40, UR49, URZ ;  /* 0x00000031283272a4 */ /* 0x000fe2000f8e023f */
[----:B------:R-:W-:Y:S01]  /*02a0*/  LOP3.LUT R3, R0, 0xfffffff0, RZ, 0xc0, !PT ;  /* 0xfffffff000037812 */ /* 0x000fe200078ec0ff */
[----:B------:R-:W-:Y:S01]  /*02b0*/  UIMAD UR59, UR8, UR7, UR59 ;  /* 0x00000007083b72a4 */ /* 0x000fe2000f8e023b */
        /* <DEDUP_REMOVED lines=8> */
[----:B------:R-:W-:Y:S01]  /*0340*/  SHF.R.S32.HI R2, RZ, 0x1f, R2 ;  /* 0x0000001fff027819 */ /* 0x000fe20000011402 */
[----:B------:R-:W-:Y:S01]  /*0350*/  UIMAD UR7, UR37, UR15, UR40 ;  /* 0x0000000f250772a4 */ /* 0x000fe2000f8e0228 */
[----:B------:R-:W-:Y:S01]  /*0360*/  LEA.HI R0, R0, R3, RZ, 0x1 ;  /* 0x0000000300007211 */ /* 0x000fe200078f08ff */
[----:B------:R-:W-:Y:S01]  /*0370*/  ULDC UR16, c[0x0][0x1c0] ;  /* 0x0000700000107ab9 */ /* 0x000fe20000000800 */
[----:B------:R-:W-:Y:S01]  /*0380*/  LEA.HI R2, R2, R4, RZ, 0x2 ;  /* 0x0000000402027211 */ /* 0x000fe200078f10ff */
[----:B------:R-:W-:Y:S01]  /*0390*/  ULDC UR12, c[0x0][0x1c0] ;  /* 0x00007000000c7ab9 */ /* 0x000fe20000000800 */
[----:B------:R-:W-:Y:S01]  /*03a0*/  LOP3.LUT R7, R9, 0xfffffff8, RZ, 0xc0, !PT ;  /* 0xfffffff809077812 */ /* 0x000fe200078ec0ff */
[----:B------:R-:W-:Y:S01]  /*03b0*/  UIMAD UR56, UR9, UR37, URZ ;  /* 0x00000025093872a4 */ /* 0x000fe2000f8e023f */
[----:B------:R-:W-:Y:S01]  /*03c0*/  LOP3.LUT R0, R0, 0xfffffffe, RZ, 0xc0, !PT ;  /* 0xfffffffe00007812 */ /* 0x000fe200078ec0ff */
[----:B------:R-:W-:Y:S01]  /*03d0*/  UIMAD UR8, UR37, UR12, UR40 ;  /* 0x0000000c250872a4 */ /* 0x000fe2000f8e0228 */
[----:B------:R-:W-:Y:S01]  /*03e0*/  LOP3.LUT R2, R2, 0xfffffffc, RZ, 0xc0, !PT ;  /* 0xfffffffc02027812 */ /* 0x000fe200078ec0ff */
[----:B------:R-:W-:Y:S01]  /*03f0*/  IMAD.IADD R7, R10, 0x1, -R7 ;  /* 0x000000010a077824 */ /* 0x000fe200078e0a07 */
[----:B------:R-:W-:Y:S01]  /*0400*/  @!UP5 UIMAD UR9, UR37, UR16, UR40 ;  /* 0x000000102509d2a4 */ /* 0x000fe2000f8e0228 */
[----:B------:R-:W-:Y:S01]  /*0410*/  IMAD.IADD R10, R3, 0x1, -R0 ;  /* 0x00000001030a7824 */ /* 0x000fe200078e0a00 */
[--C-:B------:R-:W-:Y:S01]  /*0420*/  SHF.R.S32.HI R3, RZ, 0x2, R5.reuse ;  /* 0x00000002ff037819 */ /* 0x100fe20000011405 */
[----:B------:R-:W-:Y:S01]  /*0430*/  IMAD.IADD R16, R4, 0x1, -R2 ;  /* 0x0000000104107824 */ /* 0x000fe200078e0a02 */
[----:B------:R-:W-:Y:S01]  /*0440*/  SHF.R.S32.HI R0, RZ, 0x1f, R5 ;  /* 0x0000001fff007819 */ /* 0x000fe20000011405 */
[----:B------:R-:W-:Y:S01]  /*0450*/  IMAD.SHL.U32 R5, R7, 0x8, RZ ;  /* 0x0000000807057824 */ /* 0x000fe200078e00ff */
[----:B------:R-:W-:Y:S01]  /*0460*/  SHF.R.S32.HI R4, RZ, 0x3, R9 ;  /* 0x00000003ff047819 */ /* 0x000fe20000011409 */
[----:B------:R-:W-:Y:S01]  /*0470*/  USHF.L.U32 UR48, UR49, 0x7, URZ ;  /* 0x0000000731307899 */ /* 0x000fe2000800063f */
[----:B------:R-:W-:Y:S01]  /*0480*/  SHF.R.S32.HI R2, RZ, 0x1f, R6 ;  /* 0x0000001fff027819 */ /* 0x000fe20000011406 */
[----:B------:R-:W-:Y:S01]  /*0490*/  STL [R1+0x10], R16 ;  /* 0x0000101001007387 */ /* 0x000fe20000100800 */
[----:B------:R-:W-:Y:S01]  /*04a0*/  LEA.HI R0, R0, R3, RZ, 0x3 ;  /* 0x0000000300007211 */ /* 0x000fe200078f18ff */
[----:B------:R-:W-:Y:S01]  /*04b0*/  IMAD.SHL.U32 R4, R4, 0x40, RZ ;  /* 0x0000004004047824 */ /* 0x000fe200078e00ff */
[----:B------:R-:W-:Y:S01]  /*04c0*/  LEA.HI R236, R2, R6, RZ, 0x2 ;  /* 0x0000000602ec7211 */ /* 0x000fe200078f10ff */
[----:B------:R-:W-:Y:S01]  /*04d0*/  USHF.L.U32 UR43, UR7, 0x5, URZ ;  /* 0x00000005072b7899 */ /* 0x000fe2000800063f */
[----:B------:R-:W-:Y:S01]  /*04e0*/  LOP3.LUT R2, R0, 0xfffffff8, RZ, 0xc0, !PT ;  /* 0xfffffff800027812 */ /* 0x000fe200078ec0ff */
[----:B------:R-:W-:Y:S01]  /*04f0*/  ULDC UR53, c[0x0][0x214] ;  /* 0x0000850000357ab9 */ /* 0x000fe20000000800 */
[----:B------:R-:W-:Y:S01]  /*0500*/  LOP3.LUT R0, R4, 0x1c0, RZ, 0xc0, !PT ;  /* 0x000001c004007812 */ /* 0x000fe200078ec0ff */
[----:B------:R-:W-:Y:S01]  /*0510*/  ULDC UR60, c[0x0][0x1c8] ;  /* 0x00007200003c7ab9 */ /* 0x000fe20000000800 */
[----:B------:R-:W-:Y:S01]  /*0520*/  SHF.R.S32.HI R4, RZ, 0x1f, R8 ;  /* 0x0000001fff047819 */ /* 0x000fe20000011408 */
[----:B------:R-:W-:Y:S01]  /*0530*/  IMAD.IADD R6, R3, 0x1, -R2 ;  /* 0x0000000103067824 */ /* 0x000fe200078e0a02 */
[----:B------:R-:W-:Y:S01]  /*0540*/  LOP3.LUT R3, R0, 0x38, R5, 0xf8, !PT ;  /* 0x0000003800037812 */ /* 0x000fe200078ef805 */
[----:B------:R-:W-:Y:S01]  /*0550*/  ULDC UR54, c[0x0][0x224] ;  /* 0x0000890000367ab9 */ /* 0x000fe20000000800 */
[----:B------:R-:W-:Y:S01]  /*0560*/  SHF.R.U32.HI R2, RZ, 0x3, R0 ;  /* 0x00000003ff027819 */ /* 0x000fe20000011600 */
[----:B------:R-:W-:Y:S01]  /*0570*/  @UP5 UIMAD UR58, UR37, UR53, URZ ;  /* 0x00000035253a52a4 */ /* 0x000fe2000f8e023f */
[----:B------:R-:W-:Y:S01]  /*0580*/  LEA.HI R11, R4, R8, RZ, 0x3 ;  /* 0x00000008040b7211 */ /* 0x000fe200078f18ff */
[----:B------:R-:W-:Y:S01]  /*0590*/  ULDC.64 UR4, c[0x0][0x118] ;  /* 0x0000460000047ab9 */ /* 0x000fe20000000a00 */
[----:B------:R-:W-:Y:S01]  /*05a0*/  LOP3.LUT R3, R3, R2, RZ, 0x3c, !PT ;  /* 0x0000000203037212 */ /* 0x000fe200078e3cff */
[----:B------:R-:W-:Y:S01]  /*05b0*/  IMAD.SHL.U32 R2, R13, 0x8, RZ ;  /* 0x000000080d027824 */ /* 0x000fe200078e00ff */
[----:B------:R-:W-:Y:S01]  /*05c0*/  LOP3.LUT R0, R11, 0xfffffff8, RZ, 0xc0, !PT ;  /* 0xfffffff80b007812 */ /* 0x000fe200078ec0ff */
[----:B------:R-:W-:Y:S01]  /*05d0*/  ULDC UR42, c[0x0][0x2e8] ;  /* 0x0000ba00002a7ab9 */ /* 0x000fe20000000800 */
[----:B------:R-:W-:Y:S01]  /*05e0*/  LOP3.LUT R4, R6, 0x1, RZ, 0xc0, !PT ;  /* 0x0000000106047812 */ /* 0x000fe200078ec0ff */
[----:B------:R-:W-:Y:S01]  /*05f0*/  ULDC.U8 UR6, c[0x0][0x2d8] ;  /* 0x0000b60000067ab9 */ /* 0x000fe20000000000 */
[----:B------:R-:W-:Y:S01]  /*0600*/  LOP3.LUT R2, R3, 0xfffffe00, R2, 0xf8, !PT ;  /* 0xfffffe0003027812 */ /* 0x000fe200078ef802 */
[----:B------:R-:W-:Y:S01]  /*0610*/  IMAD.IADD R12, R8, 0x1, -R0 ;  /* 0x00000001080c7824 */ /* 0x000fe200078e0a00 */
[----:B------:R-:W-:Y:S01]  /*0620*/  SHF.R.S32.HI R8, RZ, 0x7, R14 ;  /* 0x00000007ff087819 */ /* 0x000fe2000001140e */
[C---:B------:R-:W-:Y:S01]  /*0630*/  IMAD.SHL.U32 R0, R7.reuse, 0x40, RZ ;  /* 0x0000004007007824 */ /* 0x040fe200078e00ff */
[----:B------:R-:W-:Y:S01]  /*0640*/  ISETP.NE.U32.AND P0, PT, R4, 0x1, PT ;  /* 0x000000010400780c */ /* 0x000fe20003f05070 */
[----:B------:R1:W-:Y:S01]  /*0650*/  STL [R1+0xc], R2 ;  /* 0x00000c0201007387 */ /* 0x0003e20000100800 */
[----:B------:R-:W-:Y:S01]  /*0660*/  IMAD.SHL.U32 R3, R10, 0x200, RZ ;  /* 0x000002000a037824 */ /* 0x000fe200078e00ff */
[C---:B------:R-:W-:Y:S01]  /*0670*/  LOP3.LUT P4, RZ, R7.reuse, 0x2, RZ, 0xc0, !PT ;  /* 0x0000000207ff7812 */ /* 0x040fe2000788c0ff */
[----:B------:R-:W-:Y:S01]  /*0680*/  ULOP3.LUT UR60, UR40, UR60, URZ, 0x3c, !UPT ;  /* 0x0000003c283c7292 */ /* 0x000fe2000f8e3c3f */
[----:B------:R-:W-:Y:S01]  /*0690*/  LOP3.LUT R0, R0, 0x1c0, RZ, 0xc0, !PT ;  /* 0x000001c000007812 */ /* 0x000fe200078ec0ff */
[----:B------:R-:W-:Y:S01]  /*06a0*/  USHF.R.S32.HI UR61, URZ, 0x1f, UR40 ;  /* 0x0000001f3f3d7899 */ /* 0x000fe20008011428 */
[----:B------:R-:W-:Y:S01]  /*06b0*/  LOP3.LUT P3, RZ, R7, 0x4, RZ, 0xc0, !PT ;  /* 0x0000000407ff7812 */ /* 0x000fe2000786c0ff */
[----:B------:R-:W-:Y:S01]  /*06c0*/  IMAD.U32 R7, RZ, RZ, UR17 ;  /* 0x00000011ff077e24 */ /* 0x000fe2000f8e00ff */
[----:B------:R-:W-:Y:S01]  /*06d0*/  LOP3.LUT R170, R0, 0x8, R9, 0xf8, !PT ;  /* 0x0000000800aa7812 */ /* 0x000fe200078ef809 */
[----:B------:R-:W-:Y:S01]  /*06e0*/  IMAD.SHL.U32 R7, R15, 0x2, RZ ;  /* 0x000000020f077824 */ /* 0x000fe200078e00ff */
[----:B------:R-:W-:Y:S01]  /*06f0*/  R2P PR, R6, 0x6 ;  /* 0x0000000606007804 */ /* 0x000fe20000000000 */
[----:B------:R-:W-:Y:S01]  /*0700*/  UIMAD.WIDE.U32 UR44, UR38, UR46, URZ ;  /* 0x0000002e262c72a5 */ /* 0x000fe2000f8e003f */
[----:B------:R-:W-:Y:S01]  /*0710*/  SEL R172, R230, 0xffffffe0, !P4 ;  /* 0xffffffe0e6ac7807 */ /* 0x000fe20006000000 */
[----:B------:R-:W-:Y:S01]  /*0720*/  UIMAD UR55, UR39, UR46, URZ ;  /* 0x0000002e273772a4 */ /* 0x000fe2000f8e023f */
[----:B------:R-:W-:Y:S01]  /*0730*/  SEL R228, R228, 0x10, !P0 ;  /* 0x00000010e4e47807 */ /* 0x000fe20004000000 */
[----:B------:R-:W-:Y:S01]  /*0740*/  USHF.R.S32.HI UR57, URZ, 0x1f, UR50 ;  /* 0x0000001f3f397899 */ /* 0x000fe20008011432 */
[----:B------:R-:W-:Y:S01]  /*0750*/  SEL R230, R230, 0xffffffe0, !P1 ;  /* 0xffffffe0e6e67807 */ /* 0x000fe20004800000 */
[----:B------:R-:W-:-:S02]  /*0760*/  UIMAD UR54, UR8, UR54, URZ ;  /* 0x00000036083672a4 */ /* 0x000fc4000f8e023f */
[----:B------:R-:W-:Y:S02]  /*0770*/  @!UP5 UIMAD UR53, UR9, UR53, URZ ;  /* 0x000000350935d2a4 */ /* 0x000fe4000f8e023f */
[----:B------:R-:W-:Y:S02]  /*0780*/  USHF.R.S32.HI UR52, URZ, 0x1f, UR48 ;  /* 0x0000001f3f347899 */ /* 0x000fe40008011430 */
[----:B------:R-:W-:Y:S01]  /*0790*/  USHF.R.S32.HI UR51, URZ, 0x1f, UR43 ;  /* 0x0000001f3f337899 */ /* 0x000fe2000801142b */
[----:B-1----:R-:W-:Y:S01]  /*07a0*/  IMAD.SHL.U32 R2, R16, 0x10, RZ ;  /* 0x0000001010027824 */ /* 0x002fe200078e00ff */
[----:B------:R-:W-:-:S04]  /*07b0*/  UMOV UR41, 0xffffc000 ;  /* 0xffffc00000297882 */ /* 0x000fc80000000000 */
[----:B------:R-:W-:Y:S02]  /*07c0*/  LOP3.LUT R5, R0, 0x30, R2, 0xf8, !PT ;  /* 0x0000003000057812 */ /* 0x000fe400078ef802 */
[----:B------:R-:W-:Y:S02]  /*07d0*/  SHF.R.U32.HI R0, RZ, 0x3, R0 ;  /* 0x00000003ff007819 */ /* 0x000fe40000011600 */
[----:B------:R-:W-:Y:S01]  /*07e0*/  LOP3.LUT R4, R5, 0x8, R9, 0xf8, !PT ;  /* 0x0000000805047812 */ /* 0x000fe200078ef809 */
[----:B------:R-:W-:Y:S01]  /*07f0*/  IMAD R5, R8, 0x2000, R7 ;  /* 0x0000200008057824 */ /* 0x000fe200078e0207 */
        /* <DEDUP_REMOVED lines=22> */
[----:B------:R-:W-:Y:S02]  /*0960*/  IMAD.U32 R0, RZ, RZ, UR11 ;  /* 0x0000000bff007e24 */ /* 0x000fe4000f8e00ff */
[----:B------:R-:W-:Y:S01]  /*0970*/  IMAD.U32 R4, RZ, RZ, UR10 ;  /* 0x0000000aff047e24 */ /* 0x000fe2000f8e00ff */
[----:B------:R-:W-:Y:S01]  /*0980*/  LOP3.LUT R5, R2, 0x8, R5, 0xf8, !PT ;  /* 0x0000000802057812 */ /* 0x000fe200078ef805 */
[----:B------:R-:W-:Y:S01]  /*0990*/  IMAD.SHL.U32 R0, R11, 0x40, RZ ;  /* 0x000000400b007824 */ /* 0x000fe200078e00ff */
[----:B------:R-:W-:Y:S01]  /*09a0*/  SHF.R.U32.HI R4, RZ, 0x3, R2 ;  /* 0x00000003ff047819 */ /* 0x000fe20000011602 */
[----:B------:R-:W-:-:S02]  /*09b0*/  IMAD R6, R16, 0x400, R7 ;  /* 0x0000040010067824 */ /* 0x000fc400078e0207 */
[----:B------:R-:W-:Y:S01]  /*09c0*/  IMAD.SHL.U32 R226, R226, 0x2, RZ ;  /* 0x00000002e2e27824 */ /* 0x000fe200078e00ff */
[----:B------:R-:W-:Y:S01]  /*09d0*/  LOP3.LUT R0, R0, 0xfffffe00, RZ, 0xc0, !PT ;  /* 0xfffffe0000007812 */ /* 0x000fe200078ec0ff */
[----:B------:R-:W-:Y:S01]  /*09e0*/  IMAD.IADD R6, R6, 0x1, R8 ;  /* 0x0000000106067824 */ /* 0x000fe200078e0208 */
[----:B------:R-:W-:Y:S01]  /*09f0*/  LOP3.LUT R5, R5, R4, RZ, 0x3c, !PT ;  /* 0x0000000405057212 */ /* 0x000fe200078e3cff */
[----:B------:R-:W-:Y:S01]  /*0a00*/  IMAD.IADD R229, R226, 0x1, R228 ;  /* 0x00000001e2e57824 */ /* 0x000fe200078e02e4 */
[----:B------:R-:W-:Y:S01]  /*0a10*/  LOP3.LUT R2, R4, R9, R2, 0x1e, !PT ;  /* 0x0000000904027212 */ /* 0x000fe200078e1e02 */
[----:B------:R-:W-:Y:S02]  /*0a20*/  IMAD.MOV.U32 R4, RZ, RZ, 0x40 ;  /* 0x00000040ff047424 */ /* 0x000fe400078e00ff */
        /* <DEDUP_REMOVED lines=32> */
[----:B------:R-:W-:Y:S02]  /*0c30*/  IMAD.IADD R172, R172, 0x1, R171 ;  /* 0x00000001acac7824 */ /* 0x000fe400078e02ab */
[----:B------:R-:W-:Y:S01]  /*0c40*/  IMAD.SHL.U32 R174, R178, 0x2, RZ ;  /* 0x00000002b2ae7824 */ /* 0x000fe200078e00ff */
        /* <DEDUP_REMOVED lines=12> */
.L_x_2235:
        /* <DEDUP_REMOVED lines=53> */
.L_x_2189:
        /* <DEDUP_REMOVED lines=28> */
[----:B------:R-:W-:Y:S02]  /*1220*/  ULDC UR18, c[0x0][0x2e4] ;  /* 0x0000b90000127ab9 */ /* 0x000fe40000000800 */
[----:B------:R-:W-:Y:S02]  /*1230*/  USEL UR28, UR10, UR8, !UP3 ;  /* 0x000000080a1c7287 */ /* 0x000fe4000d800000 */
[----:B------:R-:W-:Y:S02]  /*1240*/  UIADD3 UR10, UR12, 0x80, UR20 ;  /* 0x000000800c0a7890 */ /* 0x000fe4000fffe014 */
[----:B------:R-:W-:Y:S02]  /*1250*/  UIMAD UR8, UR15, UR17, URZ ;  /* 0x000000110f0872a4 */ /* 0x000fe4000f8e023f */
[----:B------:R-:W-:-:S02]  /*1260*/  UIADD3 UR10, UR10, UR18, -UR7 ;  /* 0x000000120a0a7290 */ /* 0x000fc4000fffe807 */
[----:B------:R-:W-:Y:S02]  /*1270*/  UIADD3 UR27, UR11, UR13, URZ ;  /* 0x0000000d0b1b7290 */ /* 0x000fe4000fffe03f */
        /* <DEDUP_REMOVED lines=33> */
.L_x_2191:
        /* <DEDUP_REMOVED lines=18> */
.L_x_2192:
        /* <DEDUP_REMOVED lines=71> */
.L_x_2193:
[----:B------:R-:W-:Y:S02]  /*1a20*/  UMOV UR10, UR54 ;  /* 0x00000036000a7c82 */ /* 0x000fe40008000000 */
.L_x_2194:
[----:B------:R-:W1:Y:S01]  /*1a30*/  S2R R30, SR_TID.X ;  /* 0x00000000001e7919 */ /* 0x000e620000002100 */
[----:B------:R-:W-:Y:S01]  /*1a40*/  UIADD3 UR8, UP4, UP3, UR8, UR48, UR50 ;  /* 0x0000003008087290 */ /* 0x000fe2000fb9e032 */
[----:B------:R-:W-:Y:S01]  /*1a50*/  IMAD.U32 R12, RZ, RZ, UR5 ;  /* 0x00000005ff0c7e24 */ /* 0x000fe2000f8e00ff */
[----:B------:R-:W-:Y:S01]  /*1a60*/  ULDC UR32, c[0x0][0x2e8] ;  /* 0x0000ba0000207ab9 */ /* 0x000fe20000000800 */
[----:B------:R-:W-:Y:S01]  /*1a70*/  IMAD.U32 R11, RZ, RZ, UR4 ;  /* 0x00000004ff0b7e24 */ /* 0x000fe2000f8e00ff */
[----:B------:R-:W-:Y:S01]  /*1a80*/  UIADD3 UR19, UP2, UP1, UR19, UR8, UR21 ;  /* 0x0000000813137290 */ /* 0x000fe2000f95e015 */
[----:B------:R-:W-:Y:S01]  /*1a90*/  IMAD.U32 R10, RZ, RZ, UR18 ;  /* 0x00000012ff0a7e24 */ /* 0x000fe2000f8e00ff */
[----:B------:R-:W-:Y:S01]  /*1aa0*/  UIADD3.X UR8, UR11, UR52, UR57, UP4, UP3 ;  /* 0x000000340b087290 */ /* 0x000fe2000a7e6439 */
[----:B------:R-:W-:Y:S01]  /*1ab0*/  IMAD.MOV.U32 R32, RZ, RZ, c[0x0][0x190] ;  /* 0x00006400ff207624 */ /* 0x000fe200078e00ff */
[----:B------:R-:W-:Y:S01]  /*1ac0*/  UMOV UR21, 0x4 ;  /* 0x0000000400157882 */ /* 0x000fe20000000000 */
[----:B------:R-:W-:Y:S01]  /*1ad0*/  IMAD.MOV.U32 R14, RZ, RZ, c[0x0][0x370] ;  /* 0x0000dc00ff0e7624 */ /* 0x000fe200078e00ff */
[----:B------:R-:W-:Y:S01]  /*1ae0*/  UIADD3.X UR17, UR13, UR8, UR17, UP2, UP1 ;  /* 0x000000080d117290 */ /* 0x000fe200097e2411 */
[----:B------:R-:W-:Y:S01]  /*1af0*/  BSSY B1, `(.L_x_2190) ;  /* 0x0000b0e000017945 */ /* 0x000fe20003800000 */
[----:B------:R-:W-:Y:S01]  /*1b00*/  ULDC.64 UR4, c[0x0][0x3c8] ;  /* 0x0000f20000047ab9 */ /* 0x000fe20000000a00 */
[----:B------:R-:W-:Y:S01]  /*1b10*/  IMAD.SHL.U32 R24, R32, 0x20, RZ ;  /* 0x0000002020187824 */ /* 0x000fe200078e00ff */
[----:B------:R-:W-:Y:S01]  /*1b20*/  ULDC.64 UR8, c[0x0][0x1a8] ;  /* 0x00006a0000087ab9 */ /* 0x000fe20000000a00 */
[----:B------:R-:W-:Y:S01]  /*1b30*/  IMAD.SHL.U32 R13, R14, 0x20, RZ ;  /* 0x000000200e0d7824 */ /* 0x000fe200078e00ff */
[----:B------:R-:W-:-:S04]  /*1b40*/  UIMAD UR8, UR61, UR8, URZ ;  /* 0x000000083d0872a4 */ /* 0x000fc8000f8e023f */
[----:B------:R-:W-:Y:S01]  /*1b50*/  UIMAD UR15, UR40, UR9, UR8 ;  /* 0x00000009280f72a4 */ /* 0x000fe2000f8e0208 */
[----:B-1----:R-:W-:Y:S02]  /*1b60*/  SHF.R.S32.HI R31, RZ, 0x1f, R30 ;  /* 0x0000001fff1f7819 */ /* 0x002fe4000001141e */
[----:B------:R-:W-:Y:S02]  /*1b70*/  ULDC.64 UR8, c[0x0][0x378] ;  /* 0x0000de0000087ab9 */ /* 0x000fe40000000a00 */
[----:B------:R-:W-:Y:S01]  /*1b80*/  UIMAD UR8, UR61, UR8, URZ ;  /* 0x000000083d0872a4 */ /* 0x000fe2000f8e023f */
[----:B------:R-:W-:-:S03]  /*1b90*/  LEA.HI R4, R31, R30, RZ, 0x3 ;  /* 0x0000001e1f047211 */ /* 0x000fc600078f18ff */
[----:B------:R-:W-:Y:S01]  /*1ba0*/  UIMAD UR13, UR40, UR9, UR8 ;  /* 0x00000009280d72a4 */ /* 0x000fe2000f8e0208 */
[----:B------:R-:W-:Y:S02]  /*1bb0*/  SHF.R.S32.HI R0, RZ, 0x3, R4 ;  /* 0x00000003ff007819 */ /* 0x000fe40000011404 */
        /* <DEDUP_REMOVED lines=9> */
[----:B------:R-:W-:-:S02]  /*1c50*/  UIADD3 UR8, UR18, UR10, URZ ;  /* 0x0000000a12087290 */ /* 0x000fc4000fffe03f */
[----:B------:R-:W-:Y:S01]  /*1c60*/  UIADD3 UR10, UR18, UR16, URZ ;  /* 0x00000010120a7290 */ /* 0x000fe2000fffe03f */
[----:B------:R-:W-:Y:S01]  /*1c70*/  IMAD R9, R9, c[0x0][0x190], RZ ;  /* 0x0000640009097a24 */ /* 0x000fe200078e02ff */
[--C-:B------:R-:W-:Y:S01]  /*1c80*/  SHF.R.S32.HI R5, RZ, 0x1f, R4.reuse ;  /* 0x0000001fff057819 */ /* 0x100fe20000011404 */
[----:B------:R-:W-:Y:S01]  /*1c90*/  UIMAD.WIDE UR8, UR8, UR21, UR4 ;  /* 0x00000015080872a5 */ /* 0x000fe2000f8e0204 */
[----:B------:R1:W2:Y:S03]  /*1ca0*/  R2UR UR4, R11 ;  /* 0x000000000b0473c2 */ /* 0x0002a600000e0000 */
[----:B------:R-:W-:-:S04]  /*1cb0*/  IMAD.WIDE.U32 R6, R2, c[0x0][0x190], R4 ;  /* 0x0000640002067a25 */ /* 0x000fc800078e0004 */
[----:B------:R-:W-:Y:S01]  /*1cc0*/  IMAD R2, R2, c[0x0][0x194], R9 ;  /* 0x0000650002027a24 */ /* 0x000fe200078e0209 */
[----:B------:R-:W-:Y:S01]  /*1cd0*/  IADD3 R8, P1, R6, UR28, RZ ;  /* 0x0000001c06087c10 */ /* 0x000fe2000ff3e0ff */
[----:B------:R-:W-:Y:S01]  /*1ce0*/  UMOV UR28, UR8 ;  /* 0x00000008001c7c82 */ /* 0x000fe20008000000 */
[----:B------:R-:W-:Y:S01]  /*1cf0*/  IADD3 R6, P2, R4, UR23, RZ ;  /* 0x0000001704067c10 */ /* 0x000fe2000ff5e0ff */
[----:B------:R-:W-:Y:S01]  /*1d00*/  UIADD3 UR8, -UR7, UR12, UR20 ;  /* 0x0000000c07087290 */ /* 0x000fe2000fffe114 */
[----:B------:R-:W-:Y:S01]  /*1d10*/  IADD3.X R9, R7, UR27, R2, P1, !PT ;  /* 0x0000001b07097c10 */ /* 0x000fe20008ffe402 */
[----:B------:R3:W4:Y:S01]  /*1d20*/  R2UR UR5, R12 ;  /* 0x000000000c0573c2 */ /* 0x00072200000e0000 */
[----:B------:R-:W-:Y:S01]  /*1d30*/  LEA.HI R7, R31, R30, RZ, 0x5 ;  /* 0x0000001e1f077211 */ /* 0x000fe200078f28ff */
[----:B------:R-:W-:Y:S02]  /*1d40*/  UIADD3 UR8, UR8, -UR32, URZ ;  /* 0x8000002008087290 */ /* 0x000fe4000fffe03f */
[----:B------:R-:W-:Y:S01]  /*1d50*/  UMOV UR27, UR9 ;  /* 0x00000009001b7c82 */ /* 0x000fe20008000000 */
[----:B------:R-:W-:Y:S01]  /*1d60*/  LOP3.LUT R2, R7, 0xffffffe0, RZ, 0xc0, !PT ;  /* 0xffffffe007027812 */ /* 0x000fe200078ec0ff */
[----:B------:R-:W-:Y:S01]  /*1d70*/  USHF.R.S32.HI UR32, URZ, 0x1f, UR8 ;  /* 0x0000001f3f207899 */ /* 0x000fe20008011408 */
[----:B------:R-:W-:-:S03]  /*1d80*/  SHF.R.S32.HI R7, RZ, 0x5, R7 ;  /* 0x00000005ff077819 */ /* 0x000fc60000011407 */
[----:B------:R-:W-:Y:S01]  /*1d90*/  IMAD.IADD R28, R30, 0x1, -R2 ;  /* 0x000000011e1c7824 */ /* 0x000fe200078e0a02 */
[----:B------:R-:W-:Y:S02]  /*1da0*/  ULEA.HI UR32, UR32, UR8, URZ, 0x7 ;  /* 0x0000000820207291 */ /* 0x000fe4000f8f383f */
[----:B------:R-:W-:Y:S01]  /*1db0*/  UIADD3 UR8, UR26, -0x1, URZ ;  /* 0xffffffff1a087890 */ /* 0x000fe2000fffe03f */
[----:B------:R-:W-:Y:S01]  /*1dc0*/  IMAD R2, R7, UR49, R28 ;  /* 0x0000003107027c24 */ /* 0x000fe2000f8e021c */
[----:B------:R-:W-:Y:S01]  /*1dd0*/  IADD3.X R7, R5, UR24, RZ, P2, !PT ;  /* 0x0000001805077c10 */ /* 0x000fe200097fe4ff */
[----:B------:R-:W-:-:S03]  /*1de0*/  USHF.R.S32.HI UR32, URZ, 0x7, UR32 ;  /* 0x000000073f207899 */ /* 0x000fc60008011420 */
[----:B-1----:R-:W-:Y:S01]  /*1df0*/  IADD3 R11, P1, R2, UR19, RZ ;  /* 0x00000013020b7c10 */ /* 0x002fe2000ff3e0ff */
[----:B------:R-:W-:Y:S01]  /*1e00*/  IMAD.WIDE.U32 R6, R10, c[0x0][0x370], R6 ;  /* 0x0000dc000a067a25 */ /* 0x000fe200078e0006 */
[----:B------:R-:W-:Y:S02]  /*1e10*/  UISETP.LT.AND UP1, UPT, URZ, UR32, UPT ;  /* 0x000000203f00728c */ /* 0x000fe4000bf21270 */
[----:B------:R-:W-:Y:S01]  /*1e20*/  LEA.HI.X.SX32 R183, R2, UR17, 0x1, P1 ;  /* 0x0000001102b77c11 */ /* 0x000fe200088f0eff */
[----:B------:R-:W-:Y:S01]  /*1e30*/  IMAD.U32 R2, RZ, RZ, UR40 ;  /* 0x00000028ff027e24 */ /* 0x000fe2000f8e00ff */
[----:B------:R-:W-:Y:S01]  /*1e40*/  IADD3 R7, R7, UR11, RZ ;  /* 0x0000000b07077c10 */ /* 0x000fe2000fffe0ff */
[----:B------:R-:W-:Y:S01]  /*1e50*/  USEL UR32, URZ, UR32, !UP1 ;  /* 0x000000203f207287 */ /* 0x000fe2000c800000 */
[----:B------:R-:W-:Y:S01]  /*1e60*/  LEA R184, P1, R11, c[0x0][0x350], 0x2 ;  /* 0x0000d4000bb87a11 */ /* 0x000fe200078210ff */
[----:B------:R-:W-:Y:S01]  /*1e70*/  IMAD.WIDE.U32 R8, R2, c[0x0][0x1a8], R8 ;  /* 0x00006a0002087a25 */ /* 0x000fe200078e0008 */
[----:B------:R-:W-:-:S02]  /*1e80*/  ULDC.64 UR18, c[0x0][0x200] ;  /* 0x0000800000127ab9 */ /* 0x000fc40000000a00 */
[----:B------:R-:W-:Y:S01]  /*1e90*/  LEA.HI.X R183, R11, c[0x0][0x354], R183, 0x2, P1 ;  /* 0x0000d5000bb77a11 */ /* 0x000fe200008f14b7 */
[----:B------:R-:W-:Y:S01]  /*1ea0*/  IMAD.WIDE.U32 R6, R2, c[0x0][0x378], R6 ;  /* 0x0000de0002067a25 */ /* 0x000fe200078e0006 */
[----:B------:R-:W-:Y:S01]  /*1eb0*/  UISETP.GT.AND UP1, UPT, UR26, UR32, UPT ;  /* 0x000000201a00728c */ /* 0x000fe2000bf24270 */
[----:B------:R-:W-:Y:S01]  /*1ec0*/  IADD3 R9, R9, UR15, RZ ;  /* 0x0000000f09097c10 */ /* 0x000fe2000fffe0ff */
[----:B------:R-:W-:Y:S01]  /*1ed0*/  UIMAD.WIDE UR10, UR10, UR21, UR18 ;  /* 0x000000150a0a72a5 */ /* 0x000fe2000f8e0212 */
[----:B------:R-:W-:Y:S01]  /*1ee0*/  IMAD R2, R29, c[0x0][0x370], RZ ;  /* 0x0000dc001d027a24 */ /* 0x000fe200078e02ff */
[----:B------:R-:W-:Y:S01]  /*1ef0*/  IADD3 R7, R7, UR13, RZ ;  /* 0x0000000d07077c10 */ /* 0x000fe2000fffe0ff */
[----:B------:R-:W-:Y:S01]  /*1f00*/  IMAD.MOV.U32 R11, RZ, RZ, 0x5 ;  /* 0x00000005ff0b7424 */ /* 0x000fe200078e00ff */
[----:B------:R-:W-:Y:S01]  /*1f10*/  LEA R240, P2, R8, c[0x0][0x160], 0x1 ;  /* 0x0000580008f07a11 */ /* 0x000fe200078408ff */
[C---:B------:R-:W-:Y:S02]  /*1f20*/  IMAD R2, R0.reuse, c[0x0][0x374], R2 ;  /* 0x0000dd0000027a24 */ /* 0x040fe400078e0202 */
[----:B------:R-:W-:Y:S01]  /*1f30*/  IMAD.WIDE.U32 R6, R0, c[0x0][0x370], R6 ;  /* 0x0000dc0000067a25 */ /* 0x000fe200078e0006 */
[----:B------:R-:W-:-:S02]  /*1f40*/  SHF.L.U64.HI R15, R32, R11, c[0x0][0x194] ;  /* 0x00006500200f7619 */ /* 0x000fc4000001020b */
[----:B------:R-:W-:Y:S01]  /*1f50*/  LEA.HI.X R238, R8, c[0x0][0x164], R9, 0x1, P2 ;  /* 0x0000590008ee7a11 */ /* 0x000fe200010f0c09 */
[----:B------:R-:W-:Y:S01]  /*1f60*/  IMAD.IADD R2, R7, 0x1, R2 ;  /* 0x0000000107027824 */ /* 0x000fe200078e0202 */
[----:B------:R-:W-:Y:S02]  /*1f70*/  LEA R239, P1, R6, c[0x0][0x330], 0x1 ;  /* 0x0000cc0006ef7a11 */ /* 0x000fe400078208ff */
[----:B------:R-:W-:Y:S02]  /*1f80*/  SHF.L.U64.HI R11, R14, R11, c[0x0][0x374] ;  /* 0x0000dd000e0b7619 */ /* 0x000fe4000001020b */
[----:B------:R-:W-:Y:S02]  /*1f90*/  LEA.HI.X R237, R6, c[0x0][0x334], R2, 0x1, P1 ;  /* 0x0000cd0006ed7a11 */ /* 0x000fe400008f0c02 */
[----:B------:R-:W-:-:S13]  /*1fa0*/  PLOP3.LUT P1, PT, PT, PT, UP1, 0x80, 0x0 ;  /* 0x000000000000781c */ /* 0x000fda0003f2f018 */
        /* <DEDUP_REMOVED lines=11> */
[----:B------:R-:W-:-:S03]  /*2060*/  UIMAD UR12, UR35, UR11, UR12 ;  /* 0x0000000b230c72a4 */ /* 0x000fc6000f8e020c */
[----:B------:R-:W-:Y:S02]  /*2070*/  ULDC.64 UR10, c[0x0][0x388] ;  /* 0x0000e200000a7ab9 */ /* 0x000fe40000000a00 */
[----:B------:R-:W-:Y:S02]  /*2080*/  UIADD3 UR9, UR9, UR12, URZ ;  /* 0x0000000c09097290 */ /* 0x000fe4000fffe03f */
[----:B------:R-:W-:Y:S02]  /*2090*/  UIMAD UR12, UR34, UR10, URZ ;  /* 0x0000000a220c72a4 */ /* 0x000fe4000f8e023f */
[----:B------:R-:W-:Y:S02]  /*20a0*/  UIMAD.WIDE.U32 UR8, UR37, UR10, UR8 ;  /* 0x0000000a250872a5 */ /* 0x000fe4000f8e0008 */
[----:B------:R-:W-:-:S04]  /*20b0*/  UIMAD UR11, UR37, UR11, UR12 ;  /* 0x0000000b250b72a4 */ /* 0x000fc8000f8e020c */
[----:B------:R-:W-:Y:S02]  /*20c0*/  UIADD3 UR16, UR9, UR11, URZ ;  /* 0x0000000b09107290 */ /* 0x000fe4000fffe03f */
[----:B------:R-:W-:Y:S02]  /*20d0*/  UMOV UR15, UR8 ;  /* 0x00000008000f7c82 */ /* 0x000fe40008000000 */
.L_x_2196:
        /* <DEDUP_REMOVED lines=18> */
.L_x_2197:
[----:B------:R-:W-:Y:S01]  /*2200*/  ULDC.64 UR8, c[0x0][0x3a0] ;  /* 0x0000e80000087ab9 */ /* 0x000fe20000000a00 */
[----:B------:R-:W-:Y:S01]  /*2210*/  IMAD.U32 R13, RZ, RZ, UR20 ;  /* 0x00000014ff0d7e24 */ /* 0x000fe2000f8e00ff */
[----:B------:R-:W-:Y:S01]  /*2220*/  UIMAD UR8, UR22, UR8, URZ ;  /* 0x00000008160872a4 */ /* 0x000fe2000f8e023f */
[----:B------:R-:W-:Y:S01]  /*2230*/  BSSY B0, `(.L_x_2198) ;  /* 0x0000018000007945 */ /* 0x000fe20003800000 */
[----:B------:R-:W-:Y:S01]  /*2240*/  UIMAD UR7, UR14, -0x80, UR7 ;  /* 0xffffff800e0778a4 */ /* 0x000fe2000f8e0207 */
[----:B------:R-:W-:Y:S01]  /*2250*/  IMAD.WIDE.U32 R6, R13, c[0x0][0x3a0], R4 ;  /* 0x0000e8000d067a25 */ /* 0x000fe200078e0004 */
[----:B------:R-:W-:-:S04]  /*2260*/  UIMAD UR8, UR20, UR9, UR8 ;  /* 0x00000009140872a4 */ /* 0x000fc8000f8e0208 */
[----:B------:R-:W-:Y:S02]  /*2270*/  IADD3 R6, P0, R6, UR15, RZ ;  /* 0x0000000f06067c10 */ /* 0x000fe4000ff1e0ff */
[----:B------:R-:W-:Y:S01]  /*2280*/  MOV R2, UR8 ;  /* 0x0000000800027c02 */ /* 0x000fe20008000f00 */
[----:B------:R-:W-:Y:S01]  /*2290*/  ULDC.64 UR8, c[0x0][0x3b8] ;  /* 0x0000ee0000087ab9 */ /* 0x000fe20000000a00 */
[----:B------:R-:W-:Y:S01]  /*22a0*/  ISETP.GE.AND P3, PT, R0, UR7, PT ;  /* 0x0000000700007c0c */ /* 0x000fe2000bf66270 */
        /* <DEDUP_REMOVED lines=16> */
.L_x_2199:
[----:B------:R-:W-:Y:S05]  /*23b0*/  BSYNC B0 ;  /* 0x0000000000007941 */ /* 0x000fea0003800000 */
.L_x_2198:
        /* <DEDUP_REMOVED lines=15> */
.L_x_2201:
[----:B------:R-:W-:Y:S05]  /*24b0*/  BSYNC B0 ;  /* 0x0000000000007941 */ /* 0x000fea0003800000 */
.L_x_2200:
        /* <DEDUP_REMOVED lines=15> */
.L_x_2203:
[----:B------:R-:W-:Y:S05]  /*25b0*/  BSYNC B0 ;  /* 0x0000000000007941 */ /* 0x000fea0003800000 */
.L_x_2202:
        /* <DEDUP_REMOVED lines=14> */
.L_x_2205:
[----:B------:R-:W-:Y:S05]  /*26a0*/  BSYNC B0 ;  /* 0x0000000000007941 */ /* 0x000fea0003800000 */
.L_x_2204:
[----:B------:R-:W-:Y:S01]  /*26b0*/  ULDC.64 UR8, c[0x0][0x3a8] ;  /* 0x0000ea0000087ab9 */ /* 0x000fe20000000a00 */
[----:B------:R-:W-:Y:S01]  /*26c0*/  IMAD.WIDE.U32 R4, R13, c[0x0][0x3a8], R4 ;  /* 0x0000ea000d047a25 */ /* 0x000fe200078e0004 */
[----:B------:R-:W-:Y:S01]  /*26d0*/  UIMAD UR7, UR22, UR8, URZ ;  /* 0x00000008160772a4 */ /* 0x000fe2000f8e023f */
[----:B------:R-:W-:Y:S03]  /*26e0*/  BSSY B0, `(.L_x_2206) ;  /* 0x0000015000007945 */ /* 0x000fe60003800000 */
        /* <DEDUP_REMOVED lines=20> */
.L_x_2207:
[----:B------:R-:W-:Y:S05]  /*2830*/  BSYNC B0 ;  /* 0x0000000000007941 */ /* 0x000fea0003800000 */
.L_x_2206:
        /* <DEDUP_REMOVED lines=13> */
.L_x_2209:
[----:B------:R-:W-:Y:S05]  /*2910*/  BSYNC B0 ;  /* 0x0000000000007941 */ /* 0x000fea0003800000 */
.L_x_2208:
        /* <DEDUP_REMOVED lines=13> */
.L_x_2211:
[----:B------:R-:W-:Y:S05]  /*29f0*/  BSYNC B0 ;  /* 0x0000000000007941 */ /* 0x000fea0003800000 */
.L_x_2210:
        /* <DEDUP_REMOVED lines=12> */
.L_x_2195:
[----:B------:R-:W2:Y:S01]  /*2ac0*/  LDL R25, [R1+0xc] ;  /* 0x00000c0001197983 */ /* 0x000ea20000100800 */
[----:B------:R-:W-:Y:S01]  /*2ad0*/  ULDC.64 UR16, c[0x0][0x198] ;  /* 0x0000660000107ab9 */ /* 0x000fe20000000a00 */
[----:B------:R-:W-:Y:S01]  /*2ae0*/  IMAD.U32 R20, RZ, RZ, UR20 ;  /* 0x00000014ff147e24 */ /* 0x000fe2000f8e00ff */
[----:B------:R-:W-:Y:S01]  /*2af0*/  UIMAD UR9, UR22, UR16, URZ ;  /* 0x00000010160972a4 */ /* 0x000fe2000f8e023f */
[----:B------:R-:W-:Y:S01]  /*2b00*/  PLOP3.LUT P2, PT, PT, PT, UP6, 0x80, 0x0 ;  /* 0x000000000000781c */ /* 0x000fe20003f4f068 */
[----:B------:R-:W-:Y:S01]  /*2b10*/  UIMAD UR13, UR14, -0x80, UR7 ;  /* 0xffffff800e0d78a4 */ /* 0x000fe2000f8e0207 */
[--C-:B------:R-:W-:Y:S01]  /*2b20*/  IMAD.WIDE.U32 R6, R20, c[0x0][0x198], R4.reuse ;  /* 0x0000660014067a25 */ /* 0x100fe200078e0004 */
[----:B------:R-:W-:Y:S01]  /*2b30*/  UIMAD UR9, UR20, UR17, UR9 ;  /* 0x00000011140972a4 */ /* 0x000fe2000f8e0209 */
[C---:B------:R-:W-:Y:S01]  /*2b40*/  IADD3 R23, R0.reuse, 0x40, RZ ;  /* 0x0000004000177810 */ /* 0x040fe20007ffe0ff */
[----:B------:R-:W-:Y:S01]  /*2b50*/  ULDC.64 UR18, c[0x0][0x1a0] ;  /* 0x0000680000127ab9 */ /* 0x000fe20000000a00 */
[----:B------:R-:W-:Y:S01]  /*2b60*/  IADD3 R22, R0, 0x60, RZ ;  /* 0x0000006000167810 */ /* 0x000fe20007ffe0ff */
[----:B------:R-:W-:Y:S01]  /*2b70*/  UIMAD UR18, UR22, UR18, URZ ;  /* 0x00000012161272a4 */ /* 0x000fe2000f8e023f */
[----:B------:R-:W-:Y:S01]  /*2b80*/  IADD3 R8, P0, R6, UR31, RZ ;  /* 0x0000001f06087c10 */ /* 0x000fe2000ff1e0ff */
[----:B------:R-:W-:Y:S01]  /*2b90*/  IMAD.U32 R2, RZ, RZ, UR9 ;  /* 0x00000009ff027e24 */ /* 0x000fe2000f8e00ff */
[----:B------:R-:W-:Y:S01]  /*2ba0*/  ULEA.HI UR9, UR8, UR8, URZ, 0x1 ;  /* 0x0000000808097291 */ /* 0x000fe2000f8f083f */
[----:B------:R-:W-:Y:S01]  /*2bb0*/  IADD3 R6, R0, 0x20, RZ ;  /* 0x0000002000067810 */ /* 0x000fe20007ffe0ff */
[----:B------:R-:W-:Y:S01]  /*2bc0*/  UIMAD UR18, UR20, UR19, UR18 ;  /* 0x00000013141272a4 */ /* 0x000fe2000f8e0212 */
[----:B------:R-:W-:Y:S01]  /*2bd0*/  IMAD.WIDE.U32 R4, R20, c[0x0][0x1a0], R4 ;  /* 0x0000680014047a25 */ /* 0x000fe200078e0004 */
        /* <DEDUP_REMOVED lines=13> */
[----:B------:R-:W-:Y:S01]  /*2cb0*/  @!P6 IMAD.MOV.U32 R19, RZ, RZ, c[0x0][0x374] ;  /* 0x0000dd00ff13e624 */ /* 0x000fe200078e00ff */
[----:B------:R-:W-:Y:S02]  /*2cc0*/  ISETP.GE.AND P1, PT, R0, UR9, PT ;  /* 0x0000000900007c0c */ /* 0x000fe4000bf26270 */
[----:B------:R-:W-:Y:S01]  /*2cd0*/  @!P0 LEA.HI.X R11, R14, R237, R2, 0x7, P4 ;  /* 0x000000ed0e0b8211 */ /* 0x000fe200020f3c02 */
[----:B------:R-:W-:Y:S01]  /*2ce0*/  @!P6 IMAD R19, R19, 0xc0, RZ ;  /* 0x000000c01313e824 */ /* 0x000fe200078e02ff */
[----:B------:R-:W-:Y:S01]  /*2cf0*/  ISETP.GE.AND P4, PT, R6, UR13, PT ;  /* 0x0000000d06007c0c */ /* 0x000fe2000bf86270 */
[----:B------:R-:W-:Y:S01]  /*2d00*/  @!P6 IMAD.MOV.U32 R6, RZ, RZ, R239 ;  /* 0x000000ffff06e224 */ /* 0x000fe200078e00ef */
[----:B------:R-:W-:-:S03]  /*2d10*/  @!P6 MOV R20, c[0x0][0x194] ;  /* 0x000065000014ea02 */ /* 0x000fc60000000f00 */
[----:B------:R-:W-:Y:S01]  /*2d20*/  @!P6 IMAD.WIDE.U32 R6, R14, 0xc0, R6 ;  /* 0x000000c00e06e825 */ /* 0x000fe200078e0006 */
[----:B------:R-:W-:Y:S01]  /*2d30*/  @P2 BAR.SYNC.DEFER_BLOCKING 0x0 ;  /* 0x0000000000002b1d */ /* 0x000fe20000010000 */
[C---:B------:R-:W-:Y:S02]  /*2d40*/  @!P3 LEA R14, P2, R24.reuse, R240, 0x1 ;  /* 0x000000f0180eb211 */ /* 0x040fe400078408ff */
[----:B------:R-:W-:Y:S01]  /*2d50*/  @!P1 MOV R16, R239 ;  /* 0x000000ef00109202 */ /* 0x000fe20000000f00 */
[----:B------:R-:W-:Y:S01]  /*2d60*/  @!P1 IMAD.MOV.U32 R17, RZ, RZ, R237 ;  /* 0x000000ffff119224 */ /* 0x000fe200078e00ed */
[----:B------:R-:W-:Y:S01]  /*2d70*/  @!P3 LEA.HI.X R15, R24, R238, R15, 0x1, P2 ;  /* 0x000000ee180fb211 */ /* 0x000fe200010f0c0f */
[----:B------:R-:W-:Y:S01]  /*2d80*/  @!P6 IMAD.IADD R7, R7, 0x1, R19 ;  /* 0x000000010707e824 */ /* 0x000fe200078e0213 */
[----:B------:R-:W-:Y:S02]  /*2d90*/  PLOP3.LUT P2, PT, PT, PT, UP0, 0x80, 0x0 ;  /* 0x000000000000781c */ /* 0x000fe40003f4f008 */
[----:B--2---:R-:W-:-:S05]  /*2da0*/  SHF.L.U32 R2, R25, 0x1, RZ ;  /* 0x0000000119027819 */ /* 0x004fca00000006ff */
        /* <DEDUP_REMOVED lines=20> */
[----:B-1----:R-:W-:-:S04]  /*2ef0*/  IADD3 R16, R25, 0x2000, RZ ;  /* 0x0000200019107810 */ /* 0x002fc80007ffe0ff */
[----:B--2---:R-:W-:-:S05]  /*2f00*/  SEL R12, R16, R25, !P2 ;  /* 0x00000019100c7207 */ /* 0x004fca0005000000 */
[----:B------:R-:W-:Y:S01]  /*2f10*/  IMAD.SHL.U32 R225, R12, 0x2, RZ ;  /* 0x000000020ce17824 */ /* 0x000fe200078e00ff */
[----:B---3--:R-:W-:-:S04]  /*2f20*/  @!P4 IADD3 R10, P5, R0, 0x20, RZ ;  /* 0x00000020000ac810 */ /* 0x008fc80007fbe0ff */
[----:B------:R-:W-:Y:S01]  /*2f30*/  @P1 STS [R225], RZ ;  /* 0x000000ffe1001388 */ /* 0x000fe20000000800 */
[----:B------:R-:W-:-:S03]  /*2f40*/  @!P4 IMAD.X R11, RZ, RZ, R29, P5 ;  /* 0x000000ffff0bc224 */ /* 0x000fc600028e061d */
[----:B------:R-:W-:Y:S01]  /*2f50*/  @P1 STS [R225+0x4], RZ ;  /* 0x000004ffe1001388 */ /* 0x000fe20000000800 */
[----:B------:R-:W-:Y:S01]  /*2f60*/  ISETP.GE.AND P5, PT, R0, UR13, PT ;  /* 0x0000000d00007c0c */ /* 0x000fe2000bfa6270 */
[----:B----4-:R-:W-:Y:S01]  /*2f70*/  @!P1 IMAD.MOV.U32 R7, RZ, RZ, R238 ;  /* 0x000000ffff079224 */ /* 0x010fe200078e00ee */
[-C--:B------:R-:W-:Y:S01]  /*2f80*/  @!P1 MOV R6, R240.reuse ;  /* 0x000000f000069202 */ /* 0x080fe20000000f00 */
[----:B------:R-:W-:Y:S04]  /*2f90*/  @P1 STS [R225+0x8], RZ ;  /* 0x000008ffe1001388 */ /* 0x000fe80000000800 */
        /* <DEDUP_REMOVED lines=16> */
[----:B-1----:R-:W-:-:S03]  /*30a0*/  @!P0 IMAD.MOV.U32 R6, RZ, RZ, c[0x0][0x194] ;  /* 0x00006500ff068624 */ /* 0x002fc600078e00ff */
[----:B------:R-:W-:Y:S02]  /*30b0*/  @P0 STS [R225+0x2004], RZ ;  /* 0x002004ffe1000388 */ /* 0x000fe40000000800 */
[----:B------:R-:W-:Y:S01]  /*30c0*/  @!P0 LEA.HI.X R13, R32, R238, R6, 0x7, P1 ;  /* 0x000000ee200d8211 */ /* 0x000fe200008f3c06 */
[----:B------:R-:W-:Y:S01]  /*30d0*/  IMAD R6, R21, c[0x0][0x1b0], RZ ;  /* 0x00006c0015067a24 */ /* 0x000fe200078e02ff */
[----:B------:R-:W-:Y:S01]  /*30e0*/  @P0 STS [R225+0x2008], RZ ;  /* 0x002008ffe1000388 */ /* 0x000fe20000000800 */
[----:B------:R-:W-:-:S03]  /*30f0*/  ISETP.GE.AND P1, PT, R22, UR13, PT ;  /* 0x0000000d16007c0c */ /* 0x000fc6000bf26270 */
[----:B------:R-:W-:Y:S04]  /*3100*/  @P0 STS [R225+0x200c], RZ ;  /* 0x00200cffe1000388 */ /* 0x000fe80000000800 */
[----:B------:R-:W-:Y:S01]  /*3110*/  @!PT LDS RZ, [RZ] ;  /* 0x00000000fffff984 */ /* 0x000fe20000000800 */
[----:B------:R-:W-:Y:S01]  /*3120*/  @!PT LDS RZ, [RZ] ;  /* 0x00000000fffff984 */ /* 0x000fe20000000800 */
[----:B------:R-:W-:Y:S01]  /*3130*/  @!PT LDS RZ, [RZ] ;  /* 0x00000000fffff984 */ /* 0x000fe20000000800 */
[----:B------:R1:W-:Y:S04]  /*3140*/  @!P0 LDGSTS.E.BYPASS.LTC128B.128 [R225+0x2000], [R12.64] ;  /* 0x020000000ce18fae */ /* 0x0003e8000b901d44 */
[----:B------:R-:W-:Y:S01]  /*3150*/  @P6 STS [R225+0x3000], RZ ;  /* 0x003000ffe1006388 */ /* 0x000fe20000000800 */
[C---:B--2---:R-:W-:Y:S02]  /*3160*/  IMAD R14, R18.reuse, c[0x0][0x1b4], R6 ;  /* 0x00006d00120e7a24 */ /* 0x044fe400078e0206 */
[----:B------:R-:W-:Y:S01]  /*3170*/  IMAD.WIDE.U32 R6, R18, c[0x0][0x1b0], R8 ;  /* 0x00006c0012067a25 */ /* 0x000fe200078e0008 */
[----:B------:R-:W-:Y:S03]  /*3180*/  @P6 STS [R225+0x3004], RZ ;  /* 0x003004ffe1006388 */ /* 0x000fe60000000800 */
[----:B------:R-:W-:Y:S01]  /*3190*/  @!P4 IMAD R8, R11, c[0x0][0x198], RZ ;  /* 0x000066000b08ca24 */ /* 0x000fe200078e02ff */
[----:B------:R-:W-:Y:S01]  /*31a0*/  IADD3 R7, R7, R14, RZ ;  /* 0x0000000e07077210 */ /* 0x000fe20007ffe0ff */
[----:B------:R-:W-:Y:S01]  /*31b0*/  @!P5 IMAD R11, R29, c[0x0][0x198], RZ ;  /* 0x000066001d0bda24 */ /* 0x000fe200078e02ff */
[----:B------:R-:W-:Y:S01]  /*31c0*/  @P6 STS [R225+0x3008], RZ ;  /* 0x003008ffe1006388 */ /* 0x000fe20000000800 */
[----:B------:R-:W-:-:S02]  /*31d0*/  @!P4 IMAD R15, R10, c[0x0][0x19c], R8 ;  /* 0x000067000a0fca24 */ /* 0x000fc400078e0208 */
[----:B------:R-:W-:Y:S01]  /*31e0*/  @!P4 IMAD.WIDE.U32 R8, R10, c[0x0][0x198], R6 ;  /* 0x000066000a08ca25 */ /* 0x000fe200078e0006 */
[----:B------:R-:W-:Y:S03]  /*31f0*/  @P6 STS [R225+0x300c], RZ ;  /* 0x00300cffe1006388 */ /* 0x000fe60000000800 */
[----:B------:R-:W-:Y:S01]  /*3200*/  @!P5 IMAD R14, R0, c[0x0][0x19c], R11 ;  /* 0x00006700000eda24 */ /* 0x000fe200078e020b */
[----:B------:R-:W-:Y:S01]  /*3210*/  @!P4 IADD3 R9, R9, R15, RZ ;  /* 0x0000000f0909c210 */ /* 0x000fe20007ffe0ff */
[----:B------:R-:W-:Y:S02]  /*3220*/  @!P5 IMAD.MOV.U32 R10, RZ, RZ, R6 ;  /* 0x000000ffff0ad224 */ /* 0x000fe400078e0006 */
[----:B------:R-:W-:Y:S02]  /*3230*/  @!P5 IMAD.MOV.U32 R11, RZ, RZ, R7 ;  /* 0x000000ffff0bd224 */ /* 0x000fe400078e0007 */
[----:B-1----:R-:W-:-:S02]  /*3240*/  IMAD R12, R21, c[0x0][0x1b8], RZ ;  /* 0x00006e00150c7a24 */ /* 0x002fc400078e02ff */
[----:B------:R-:W-:-:S04]  /*3250*/  @!P5 IMAD.WIDE.U32 R10, R0, c[0x0][0x198], R10 ;  /* 0x00006600000ada25 */ /* 0x000fc800078e000a */
[----:B------:R-:W-:Y:S01]  /*3260*/  @!P5 IMAD.IADD R11, R11, 0x1, R14 ;  /* 0x000000010b0bd824 */ /* 0x000fe200078e020e */
[----:B------:R-:W-:-:S04]  /*3270*/  @!P5 LEA R26, P0, R10, c[0x0][0x168], 0x1 ;  /* 0x00005a000a1ada11 */ /* 0x000fc800078008ff */
[----:B------:R-:W-:Y:S01]  /*3280*/  @!P5 LEA.HI.X R27, R10, c[0x0][0x16c], R11, 0x1, P0 ;  /* 0x00005b000a1bda11 */ /* 0x000fe200000f0c0b */
[----:B------:R-:W-:Y:S01]  /*3290*/  IMAD.U32 R10, RZ, RZ, UR18 ;  /* 0x00000012ff0a7e24 */ /* 0x000fe2000f8e00ff */
[----:B------:R-:W-:Y:S01]  /*32a0*/  @!P4 LEA R24, P0, R8, c[0x0][0x168], 0x1 ;  /* 0x00005a000818ca11 */ /* 0x000fe200078008ff */
[----:B------:R-:W-:-:S03]  /*32b0*/  @!P3 IMAD.MOV.U32 R11, RZ, RZ, R7 ;  /* 0x000000ffff0bb224 */ /* 0x000fc600078e0007 */
        /* <DEDUP_REMOVED lines=10> */
[----:B------:R-:W-:Y:S01]  /*3360*/  @!P5 IMAD R12, R29, c[0x0][0x1a0], RZ ;  /* 0x000068001d0cda24 */ /* 0x000fe200078e02ff */
[----:B------:R-:W-:-:S03]  /*3370*/  @!P3 MOV R10, R6 ;  /* 0x00000006000ab202 */ /* 0x000fc60000000f00 */
[----:B------:R-:W-:-:S04]  /*3380*/  IMAD.WIDE.U32 R4, R18, c[0x0][0x1b8], R4 ;  /* 0x00006e0012047a25 */ /* 0x000fc800078e0004 */
[----:B------:R-:W-:-:S04]  /*3390*/  @!P3 IMAD.WIDE.U32 R10, R8, c[0x0][0x198], R10 ;  /* 0x00006600080aba25 */ /* 0x000fc800078e000a */
[----:B------:R-:W-:Y:S01]  /*33a0*/  @!P1 IMAD R8, R15, c[0x0][0x198], RZ ;  /* 0x000066000f089a24 */ /* 0x000fe200078e02ff */
[C---:B------:R-:W-:Y:S01]  /*33b0*/  @!P3 LEA R22, P0, R10.reuse, c[0x0][0x168], 0x1 ;  /* 0x00005a000a16ba11 */ /* 0x040fe200078008ff */
[----:B------:R-:W-:Y:S02]  /*33c0*/  @!P3 IMAD.IADD R11, R11, 0x1, R14 ;  /* 0x000000010b0bb824 */ /* 0x000fe400078e020e */
[----:B------:R-:W-:Y:S02]  /*33d0*/  IMAD.IADD R5, R5, 0x1, R9 ;  /* 0x0000000105057824 */ /* 0x000fe400078e0209 */
[C---:B------:R-:W-:Y:S01]  /*33e0*/  @!P1 IMAD R14, R13.reuse, c[0x0][0x19c], R8 ;  /* 0x000067000d0e9a24 */ /* 0x040fe200078e0208 */
[----:B------:R-:W-:Y:S01]  /*33f0*/  @!P3 LEA.HI.X R23, R10, c[0x0][0x16c], R11, 0x1, P0 ;  /* 0x00005b000a17ba11 */ /* 0x000fe200000f0c0b */
[----:B------:R-:W-:-:S04]  /*3400*/  @!P1 IMAD.WIDE.U32 R8, R13, c[0x0][0x198], R6 ;  /* 0x000066000d089a25 */ /* 0x000fc800078e0006 */
[C---:B------:R-:W-:Y:S01]  /*3410*/  @!P5 IMAD R10, R0.reuse, c[0x0][0x1a4], R12 ;  /* 0x00006900000ada24 */ /* 0x040fe200078e020c */
[----:B------:R-:W-:Y:S01]  /*3420*/  @!P1 IADD3 R9, R9, R14, RZ ;  /* 0x0000000e09099210 */ /* 0x000fe20007ffe0ff */
[----:B------:R-:W-:Y:S01]  /*3430*/  @!P5 IMAD.WIDE.U32 R6, R0, c[0x0][0x1a0], R4 ;  /* 0x000068000006da25 */ /* 0x000fe200078e0004 */
[----:B------:R-:W-:-:S03]  /*3440*/  @!P1 LEA R18, P0, R8, c[0x0][0x168], 0x1 ;  /* 0x00005a0008129a11 */ /* 0x000fc600078008ff */
[----:B------:R-:W-:Y:S01]  /*3450*/  @!P5 IMAD.IADD R10, R7, 0x1, R10 ;  /* 0x00000001070ad824 */ /* 0x000fe200078e020a */
[----:B------:R-:W-:Y:S01]  /*3460*/  @!P1 LEA.HI.X R19, R8, c[0x0][0x16c], R9, 0x1, P0 ;  /* 0x00005b0008139a11 */ /* 0x000fe200000f0c09 */
[----:B------:R-:W-:Y:S01]  /*3470*/  @!P6 IMAD.MOV.U32 R7, RZ, RZ, R238 ;  /* 0x000000ffff07e224 */ /* 0x000fe200078e00ee */
[----:B------:R-:W-:-:S04]  /*3480*/  @!P5 LEA R16, P0, R6, c[0x0][0x170], 0x1 ;  /* 0x00005c000610da11 */ /* 0x000fc800078008ff */
[----:B------:R-:W-:Y:S02]  /*3490*/  @!P5 LEA.HI.X R17, R6, c[0x0][0x174], R10, 0x1, P0 ;  /* 0x00005d000611da11 */ /* 0x000fe400000f0c0a */
[----:B------:R-:W-:Y:S02]  /*34a0*/  @!P4 IADD3 R8, P0, R0, 0x20, RZ ;  /* 0x000000200008c810 */ /* 0x000fe40007f1e0ff */
[----:B------:R-:W-:-:S03]  /*34b0*/  @!P6 MOV R6, R240 ;  /* 0x000000f00006e202 */ /* 0x000fc60000000f00 */
[----:B------:R-:W-:Y:S01]  /*34c0*/  @!P4 IMAD.X R9, RZ, RZ, R29, P0 ;  /* 0x000000ffff09c224 */ /* 0x000fe200000e061d */
[----:B------:R-:W-:Y:S01]  /*34d0*/  @!P3 IADD3 R10, P0, R0, 0x40, RZ ;  /* 0x00000040000ab810 */ /* 0x000fe20007f1e0ff */
[----:B------:R-:W-:-:S04]  /*34e0*/  @!P6 IMAD.WIDE.U32 R14, R32, 0xc0, R6 ;  /* 0x000000c0200ee825 */ /* 0x000fc800078e0006 */
[----:B------:R-:W-:Y:S01]  /*34f0*/  @!P3 IMAD.X R11, RZ, RZ, R29, P0 ;  /* 0x000000ffff0bb224 */ /* 0x000fe200000e061d */
[----:B------:R-:W-:Y:S01]  /*3500*/  @!P1 IADD3 R0, P0, R0, 0x60, RZ ;  /* 0x0000006000009810 */ /* 0x000fe20007f1e0ff */
[----:B------:R-:W-:Y:S02]  /*3510*/  @!P4 IMAD R9, R9, c[0x0][0x1a0], RZ ;  /* 0x000068000909ca24 */ /* 0x000fe400078e02ff */
[----:B------:R-:W-:Y:S02]  /*3520*/  @!P4 IMAD.MOV.U32 R6, RZ, RZ, R4 ;  /* 0x000000ffff06c224 */ /* 0x000fe400078e0004 */
[----:B------:R-:W-:Y:S02]  /*3530*/  @!P4 IMAD.MOV.U32 R7, RZ, RZ, R5 ;  /* 0x000000ffff07c224 */ /* 0x000fe400078e0005 */
[----:B------:R-:W-:Y:S02]  /*3540*/  @!P3 IMAD R11, R11, c[0x0][0x1a0], RZ ;  /* 0x000068000b0bba24 */ /* 0x000fe400078e02ff */
[----:B------:R-:W-:-:S02]  /*3550*/  @!P4 IMAD R12, R8, c[0x0][0x1a4], R9 ;  /* 0x00006900080cca24 */ /* 0x000fc400078e0209 */
[----:B------:R-:W-:-:S04]  /*3560*/  @!P4 IMAD.WIDE.U32 R6, R8, c[0x0][0x1a0], R6 ;  /* 0x000068000806ca25 */ /* 0x000fc800078e0006 */
[----:B------:R-:W-:Y:S02]  /*3570*/  @!P1 IMAD.X R13, RZ, RZ, R29, P0 ;  /* 0x000000ffff0d9224 */ /* 0x000fe400000e061d */
[----:B------:R-:W-:Y:S01]  /*3580*/  @!P3 IMAD R21, R10, c[0x0][0x1a4], R11 ;  /* 0x000069000a15ba24 */ /* 0x000fe200078e020b */
[----:B------:R-:W-:Y:S01]  /*3590*/  @!P4 IADD3 R11, R7, R12, RZ ;  /* 0x0000000c070bc210 */ /* 0x000fe20007ffe0ff */
[----:B------:R-:W-:Y:S01]  /*35a0*/  @!P3 IMAD.MOV.U32 R8, RZ, RZ, R4 ;  /* 0x000000ffff08b224 */ /* 0x000fe200078e0004 */
[C---:B------:R-:W-:Y:S01]  /*35b0*/  @!P4 LEA R12, P0, R6.reuse, c[0x0][0x170], 0x1 ;  /* 0x00005c00060cca11 */ /* 0x040fe200078008ff */
[----:B------:R-:W-:Y:S02]  /*35c0*/  @!P3 IMAD.MOV.U32 R9, RZ, RZ, R5 ;  /* 0x000000ffff09b224 */ /* 0x000fe400078e0005 */
[----:B------:R-:W-:Y:S01]  /*35d0*/  @!P1 IMAD R7, R13, c[0x0][0x1a0], RZ ;  /* 0x000068000d079a24 */ /* 0x000fe200078e02ff */
[----:B------:R-:W-:Y:S01]  /*35e0*/  @!P4 LEA.HI.X R13, R6, c[0x0][0x174], R11, 0x1, P0 ;  /* 0x00005d00060dca11 */ /* 0x000fe200000f0c0b */
[----:B------:R-:W-:-:S04]  /*35f0*/  @!P3 IMAD.WIDE.U32 R8, R10, c[0x0][0x1a0], R8 ;  /* 0x000068000a08ba25 */ /* 0x000fc800078e0008 */
[----:B------:R-:W-:Y:S01]  /*3600*/  @!P6 IMAD R6, R20, 0xc0, RZ ;  /* 0x000000c01406e824 */ /* 0x000fe200078e02ff */
[----:B------:R-:W-:Y:S01]  /*3610*/  @!P3 LEA R10, P0, R8, c[0x0][0x170], 0x1 ;  /* 0x00005c00080aba11 */ /* 0x000fe200078008ff */
[C---:B------:R-:W-:Y:S02]  /*3620*/  @!P1 IMAD R20, R0.reuse, c[0x0][0x1a4], R7 ;  /* 0x0000690000149a24 */ /* 0x040fe400078e0207 */
[----:B------:R-:W-:Y:S02]  /*3630*/  @!P3 IMAD.IADD R7, R9, 0x1, R21 ;  /* 0x000000010907b824 */ /* 0x000fe400078e0215 */
[----:B------:R-:W-:-:S03]  /*3640*/  @!P1 IMAD.WIDE.U32 R4, R0, c[0x0][0x1a0], R4 ;  /* 0x0000680000049a25 */ /* 0x000fc600078e0004 */
[----:B------:R-:W-:Y:S01]  /*3650*/  @!P3 LEA.HI.X R11, R8, c[0x0][0x174], R7, 0x1, P0 ;  /* 0x00005d00080bba11 */ /* 0x000fe200000f0c07 */
[----:B------:R-:W-:Y:S01]  /*3660*/  @!P6 IMAD.IADD R7, R15, 0x1, R6 ;  /* 0x000000010f07e824 */ /* 0x000fe200078e0206 */
[----:B------:R-:W-:Y:S01]  /*3670*/  @!P1 IADD3 R0, R5, R20, RZ ;  /* 0x0000001405009210 */ /* 0x000fe20007ffe0ff */
[----:B------:R-:W-:Y:S01]  /*3680*/  @!P6 IMAD.MOV.U32 R6, RZ, RZ, R14 ;  /* 0x000000ffff06e224 */ /* 0x000fe200078e000e */
[C---:B------:R-:W-:Y:S02]  /*3690*/  @!P1 LEA R8, P0, R4.reuse, c[0x0][0x170], 0x1 ;  /* 0x00005c0004089a11 */ /* 0x040fe400078008ff */
[----:B------:R-:W-:Y:S02]  /*36a0*/  MOV R5, c[0x0][0x30c] ;  /* 0x0000c30000057a02 */ /* 0x000fe40000000f00 */
[----:B------:R-:W-:Y:S01]  /*36b0*/  @!PT LDS RZ, [RZ] ;  /* 0x00000000fffff984 */ /* 0x000fe20000000800 */
[----:B------:R-:W-:Y:S01]  /*36c0*/  @!PT LDS RZ, [RZ] ;  /* 0x00000000fffff984 */ /* 0x000fe20000000800 */
[----:B------:R-:W-:Y:S01]  /*36d0*/  @!PT LDS RZ, [RZ] ;  /* 0x00000000fffff984 */ /* 0x000fe20000000800 */
[----:B------:R1:W-:Y:S01]  /*36e0*/  @!P6 LDGSTS.E.BYPASS.LTC128B.128 [R225+0x3000], [R6.64] ;  /* 0x0300000006e1efae */ /* 0x0003e2000b901d44 */
[----:B------:R-:W-:Y:S01]  /*36f0*/  @!P1 LEA.HI.X R9, R4, c[0x0][0x174], R0, 0x1, P0 ;  /* 0x00005d0004099a11 */ /* 0x000fe200000f0c00 */
[----:B------:R-:W-:-:S02]  /*3700*/  IMAD.MOV.U32 R4, RZ, RZ, c[0x0][0x308] ;  /* 0x0000c200ff047624 */ /* 0x000fc400078e00ff */
        /* <DEDUP_REMOVED lines=43> */
[----:B------:R-:W-:Y:S01]  /*39c0*/  IADD3 R0, R236, 0x48, RZ ;  /* 0x00000048ec007810 */ /* 0x000fe20007ffe0ff */
[----:B------:R-:W-:Y:S01]  /*39d0*/  IMAD.MOV.U32 R241, RZ, RZ, 0x7f800000 ;  /* 0x7f800000fff17424 */ /* 0x000fe200078e00ff */
[----:B------:R-:W-:Y:S01]  /*39e0*/  MOV R242, 0x7f800000 ;  /* 0x7f80000000f27802 */ /* 0x000fe20000000f00 */
[----:B------:R-:W-:Y:S01]  /*39f0*/  IMAD.MOV.U32 R243, RZ, RZ, 0x7f800000 ;  /* 0x7f800000fff37424 */ /* 0x000fe200078e00ff */
[----:B------:R-:W-:Y:S01]  /*3a00*/  ISETP.GE.AND P0, PT, R0, UR9, PT ;  /* 0x0000000900007c0c */ /* 0x000fe2000bf06270 */
[----:B------:R-:W-:Y:S01]  /*3a10*/  IMAD.MOV.U32 R244, RZ, RZ, 0x7f800000 ;  /* 0x7f800000fff47424 */ /* 0x000fe200078e00ff */
[----:B------:R-:W-:-:S02]  /*3a20*/  ISETP.GE.AND P4, PT, R236, UR9, PT ;  /* 0x00000009ec007c0c */ /* 0x000fc4000bf86270 */
[----:B----4-:R-:W-:Y:S02]  /*3a30*/  MOV R8, 0x4 ;  /* 0x0000000400087802 */ /* 0x010fe40000000f00 */
[----:B------:R-:W-:-:S04]  /*3a40*/  IADD3 R2, R236, 0x40, RZ ;  /* 0x00000040ec027810 */ /* 0x000fc80007ffe0ff */
[----:B------:R-:W-:-:S03]  /*3a50*/  ISETP.GE.AND P1, PT, R2, UR9, PT ;  /* 0x0000000902007c0c */ /* 0x000fc6000bf26270 */
[----:B------:R-:W-:Y:S01]  /*3a60*/  @!P0 IMAD.WIDE R8, R0, R8, UR10 ;  /* 0x0000000a00088e25 */ /* 0x000fe2000f8e0208 */
[----:B------:R-:W-:-:S04]  /*3a70*/  LEA.HI R0, R31, R30, RZ, 0x4 ;  /* 0x0000001e1f007211 */ /* 0x000fc800078f20ff */
[----:B------:R-:W-:Y:S01]  /*3a80*/  LOP3.LUT R0, R0, 0xfffffff0, RZ, 0xc0, !PT ;  /* 0xfffffff000007812 */ /* 0x000fe200078ec0ff */
[----:B------:R4:W5:Y:S01]  /*3a90*/  @!P0 LDG.E R242, [R8.64] ;  /* 0x0000000408f28981 */ /* 0x000962000c1e1900 */
[----:B-1----:R-:W-:-:S03]  /*3aa0*/  IADD3 R4, R236, 0x8, RZ ;  /* 0x00000008ec047810 */ /* 0x002fc60007ffe0ff */
[----:B------:R-:W-:Y:S01]  /*3ab0*/  IMAD.IADD R0, R30, 0x1, -R0 ;  /* 0x000000011e007824 */ /* 0x000fe200078e0a00 */
[----:B------:R-:W-:Y:S01]  /*3ac0*/  ISETP.GE.AND P3, PT, R4, UR9, PT ;  /* 0x0000000904007c0c */ /* 0x000fe2000bf66270 */
[----:B------:R-:W-:-:S03]  /*3ad0*/  IMAD.MOV.U32 R4, RZ, RZ, 0x4 ;  /* 0x00000004ff047424 */ /* 0x000fc600078e00ff */
[----:B------:R-:W-:Y:S01]  /*3ae0*/  SHF.R.S32.HI R2, RZ, 0x1f, R0 ;  /* 0x0000001fff027819 */ /* 0x000fe20000011400 */
[----:B------:R-:W-:-:S03]  /*3af0*/  IMAD.WIDE R4, R236, R4, UR10 ;  /* 0x0000000aec047e25 */ /* 0x000fc6000f8e0204 */
[----:B------:R-:W-:Y:S02]  /*3b00*/  LEA.HI R2, R2, R0, RZ, 0x3 ;  /* 0x0000000002027211 */ /* 0x000fe400078f18ff */
[----:B------:R1:W5:Y:S02]  /*3b10*/  @!P1 LDG.E R241, [R4.64+0x100] ;  /* 0x0001000404f19981 */ /* 0x000364000c1e1900 */
[----:B------:R-:W-:Y:S02]  /*3b20*/  LOP3.LUT R2, R2, 0xfffffff8, RZ, 0xc0, !PT ;  /* 0xfffffff802027812 */ /* 0x000fe400078ec0ff */
[----:B------:R1:W5:Y:S03]  /*3b30*/  @!P4 LDG.E R243, [R4.64] ;  /* 0x0000000404f3c981 */ /* 0x000366000c1e1900 */
[----:B------:R-:W-:Y:S01]  /*3b40*/  IMAD.IADD R0, R0, 0x1, -R2 ;  /* 0x0000000100007824 */ /* 0x000fe200078e0a02 */
[----:B------:R1:W5:Y:S04]  /*3b50*/  @!P3 LDG.E R244, [R4.64+0x20] ;  /* 0x0000200404f4b981 */ /* 0x000368000c1e1900 */
[----:B------:R-:W-:-:S02]  /*3b60*/  LOP3.LUT P0, RZ, R0, 0x2, RZ, 0xc0, !PT ;  /* 0x0000000200ff7812 */ /* 0x000fc4000780c0ff */
[----:B------:R-:W-:Y:S02]  /*3b70*/  LOP3.LUT P1, RZ, R0, 0x4, RZ, 0xc0, !PT ;  /* 0x0000000400ff7812 */ /* 0x000fe4000782c0ff */
[----:B------:R-:W-:-:S04]  /*3b80*/  IADD3 R0, R177, 0x2000, RZ ;  /* 0x00002000b1007810 */ /* 0x000fc80007ffe0ff */
[----:B------:R-:W-:Y:S02]  /*3b90*/  SEL R0, R0, R177, !P2 ;  /* 0x000000b100007207 */ /* 0x000fe40005000000 */
[----:B------:R-:W-:Y:S02]  /*3ba0*/  SHF.R.S32.HI R2, RZ, 0x1f, R28 ;  /* 0x0000001fff027819 */ /* 0x000fe4000001141c */
[----:B------:R-:W-:Y:S01]  /*3bb0*/  SHF.L.U32 R168, R0, 0x1, RZ ;  /* 0x0000000100a87819 */ /* 0x000fe200000006ff */
[----:B------:R-:W-:-:S04]  /*3bc0*/  IMAD.MOV.U32 R0, RZ, RZ, c[0x0][0x22c] ;  /* 0x00008b00ff007624 */ /* 0x000fc800078e00ff */
[----:B------:R-:W-:-:S04]  /*3bd0*/  IMAD R0, R0, c[0x0][0x1c0], RZ ;  /* 0x0000700000007a24 */ /* 0x000fc800078e02ff */
[----:B-1----:R-:W-:Y:S01]  /*3be0*/  IMAD.SHL.U32 R5, R0, 0x10, RZ ;  /* 0x0000001000057824 */ /* 0x002fe200078e00ff */
[----:B------:R-:W-:Y:S01]  /*3bf0*/  UIADD3 UR9, UR20, UR12, URZ ;  /* 0x0000000c14097290 */ /* 0x000fe2000fffe03f */
[----:B------:R-:W-:Y:S01]  /*3c00*/  IMAD.MOV.U32 R169, RZ, RZ, 0x40 ;  /* 0x00000040ffa97424 */ /* 0x000fe200078e00ff */
[----:B------:R-:W-:Y:S02]  /*3c10*/  MOV R176, 0x20 ;  /* 0x0000002000b07802 */ /* 0x000fe40000000f00 */
[----:B------:R-:W-:Y:S01]  /*3c20*/  UIADD3 UR9, -UR7, 0x80, UR9 ;  /* 0x0000008007097890 */ /* 0x000fe2000fffe109 */
        /* <DEDUP_REMOVED lines=30> */
[----:B------:R-:W-:Y:S01]  /*3e10*/  ULDC UR15, c[0x0][0x2e8] ;  /* 0x0000ba00000f7ab9 */ /* 0x000fe20000000800 */
[----:B------:R-:W-:Y:S01]  /*3e20*/  CS2R R70, SRZ ;  /* 0x0000000000467805 */ /* 0x000fe2000001ff00 */
[----:B------:R-:W-:Y:S01]  /*3e30*/  CS2R R68, SRZ ;  /* 0x0000000000447805 */ /* 0x000fe2000001ff00 */
[----:B------:R-:W-:-:S02]  /*3e40*/  SEL R176, R176, 0xffffffe0, !P0 ;  /* 0xffffffe0b0b07807 */ /* 0x000fc40004000000 */
[----:B------:R-:W-:Y:S01]  /*3e50*/  SEL R169, R169, 0xffffffc0, !P1 ;  /* 0xffffffc0a9a97807 */ /* 0x000fe20004800000 */
[----:B------:R-:W-:Y:S02]  /*3e60*/  UIADD3 UR34, UR9, -UR15, URZ ;  /* 0x8000000f09227290 */ /* 0x000fe4000fffe03f */
[----:B------:R-:W-:Y:S01]  /*3e70*/  ULDC UR26, c[0x0][0x2e4] ;  /* 0x0000b900001a7ab9 */ /* 0x000fe20000000800 */
[----:B---3--:R-:W1:Y:S01]  /*3e80*/  R2UR UR16, R10 ;  /* 0x000000000a1073c2 */ /* 0x008e6200000e0000 */
[----:B--2---:R-:W-:-:S04]  /*3e90*/  IADD3 R4, P4, P3, R6, UR43, R28 ;  /* 0x0000002b06047c10 */ /* 0x004fc8000fb9e01c */
[----:B------:R-:W-:Y:S02]  /*3ea0*/  IADD3.X R6, R7, UR51, R2, P4, P3 ;  /* 0x0000003307067c10 */ /* 0x000fe4000a7e6402 */
[----:B------:R-:W-:Y:S01]  /*3eb0*/  IADD3 R2, R178, 0x2000, RZ ;  /* 0x00002000b2027810 */ /* 0x000fe20007ffe0ff */
[----:B------:R1:W-:Y:S03]  /*3ec0*/  STL [R1+0x8], R4 ;  /* 0x0000080401007387 */ /* 0x0003e60000100800 */
[----:B------:R-:W-:-:S05]  /*3ed0*/  SEL R2, R2, R178, !P2 ;  /* 0x000000b202027207 */ /* 0x000fca0005000000 */
[----:B------:R-:W-:Y:S01]  /*3ee0*/  IMAD.SHL.U32 R175, R2, 0x2, RZ ;  /* 0x0000000202af7824 */ /* 0x000fe200078e00ff */
[----:B------:R-:W-:Y:S02]  /*3ef0*/  IADD3 R2, R5, 0x20, RZ ;  /* 0x0000002005027810 */ /* 0x000fe40007ffe0ff */
[----:B-1----:R-:W-:-:S05]  /*3f00*/  LOP3.LUT R4, R6, UR16, RZ, 0x3c, !PT ;  /* 0x0000001006047c12 */ /* 0x002fca000f8e3cff */
[----:B------:R1:W-:Y:S02]  /*3f10*/  STL [R1+0x4], R4 ;  /* 0x0000040401007387 */ /* 0x0003e40000100800 */
[----:B-1----:R-:W-:-:S05]  /*3f20*/  SHF.L.U32 R4, R0, 0x3, RZ ;  /* 0x0000000300047819 */ /* 0x002fca00000006ff */
[----:B------:R-:W-:-:S04]  /*3f30*/  IMAD.IADD R0, R4, 0x1, R2 ;  /* 0x0000000104007824 */ /* 0x000fc800078e0202 */
[----:B------:R-:W-:-:S05]  /*3f40*/  IMAD.IADD R0, R4, 0x1, R0 ;  /* 0x0000000104007824 */ /* 0x000fca00078e0200 */
[----:B------:R-:W-:-:S05]  /*3f50*/  IADD3 R0, R4, R0, RZ ;  /* 0x0000000004007210 */ /* 0x000fca0007ffe0ff */
[----:B------:R-:W-:-:S04]  /*3f60*/  IMAD.IADD R0, R4, 0x1, R0 ;  /* 0x0000000104007824 */ /* 0x000fc800078e0200 */
[----:B------:R-:W-:-:S05]  /*3f70*/  IMAD.IADD R252, R4, 0x1, R0 ;  /* 0x0000000104fc7824 */ /* 0x000fca00078e0200 */
[----:B------:R-:W-:-:S05]  /*3f80*/  IADD3 R251, R4, R252, RZ ;  /* 0x000000fc04fb7210 */ /* 0x000fca0007ffe0ff */
[C---:B------:R-:W-:Y:S01]  /*3f90*/  IMAD.IADD R250, R4.reuse, 0x1, R251 ;  /* 0x0000000104fa7824 */ /* 0x040fe200078e02fb */
[----:B------:R-:W1:Y:S03]  /*3fa0*/  R2UR UR31, R11 ;  /* 0x000000000b1f73c2 */ /* 0x000e6600000e0000 */
[----:B------:R-:W-:-:S05]  /*3fb0*/  IMAD.IADD R249, R4, 0x1, R250 ;  /* 0x0000000104f97824 */ /* 0x000fca00078e02fa */
[----:B------:R-:W-:-:S05]  /*3fc0*/  IADD3 R248, R4, R249, RZ ;  /* 0x000000f904f87210 */ /* 0x000fca0007ffe0ff */
[----:B------:R-:W-:-:S04]  /*3fd0*/  IMAD.IADD R247, R4, 0x1, R248 ;  /* 0x0000000104f77824 */ /* 0x000fc800078e02f8 */
[C---:B------:R-:W-:Y:S01]  /*3fe0*/  IMAD.IADD R246, R4.reuse, 0x1, R247 ;  /* 0x0000000104f67824 */ /* 0x040fe200078e02f7 */
[----:B------:R2:W-:Y:S04]  /*3ff0*/  STL [R1], R0 ;  /* 0x0000000001007387 */ /* 0x0005e80000100800 */
[----:B------:R-:W-:Y:S01]  /*4000*/  IADD3 R245, R4, R246, RZ ;  /* 0x000000f604f57210 */ /* 0x000fe20007ffe0ff */
[----:B------:R-:W-:Y:S02]  /*4010*/  UIADD3 UR25, UR16, -0x61c88647, URZ ;  /* 0x9e3779b910197890 */ /* 0x000fe4000fffe03f */
[----:B------:R-:W-:Y:S02]  /*4020*/  UIADD3 UR24, UR16, 0x3c6ef372, URZ ;  /* 0x3c6ef37210187890 */ /* 0x000fe4000fffe03f */
[----:B------:R-:W-:-:S02]  /*4030*/  UIADD3 UR22, UR16, -0x255992d5, URZ ;  /* 0xdaa66d2b10167890 */ /* 0x000fc4000fffe03f */
[----:B------:R-:W-:Y:S02]  /*4040*/  UIADD3 UR20, UR16, 0x78dde6e4, URZ ;  /* 0x78dde6e410147890 */ /* 0x000fe4000fffe03f */
[----:B------:R-:W-:Y:S02]  /*4050*/  UIADD3 UR18, UR16, 0x1715609d, URZ ;  /* 0x1715609d10127890 */ /* 0x000fe4000fffe03f */
[----:B------:R-:W-:Y:S02]  /*4060*/  UIADD3 UR16, UR16, -0x4ab325aa, URZ ;  /* 0xb54cda5610107890 */ /* 0x000fe4000fffe03f */
[----:B-1----:R-:W-:Y:S02]  /*4070*/  UIADD3 UR33, UR31, -0x4498517b, URZ ;  /* 0xbb67ae851f217890 */ /* 0x002fe4000fffe03f */
[----:B------:R-:W-:Y:S02]  /*4080*/  UIADD3 UR23, UR31, 0x76cf5d0a, URZ ;  /* 0x76cf5d0a1f177890 */ /* 0x000fe4000fffe03f */
[----:B------:R-:W-:Y:S01]  /*4090*/  UIADD3 UR21, UR31, 0x32370b8f, URZ ;  /* 0x32370b8f1f157890 */ /* 0x000fe2000fffe03f */
[----:B--2---:R-:W-:Y:S01]  /*40a0*/  IMAD.IADD R0, R4, 0x1, R245 ;  /* 0x0000000104007824 */ /* 0x004fe200078e02f5 */
[----:B------:R-:W-:-:S02]  /*40b0*/  UIADD3 UR19, UR31, -0x126145ec, URZ ;  /* 0xed9eba141f137890 */ /* 0x000fc4000fffe03f */
[----:B------:R-:W-:Y:S02]  /*40c0*/  UIADD3 UR17, UR31, -0x56f99767, URZ ;  /* 0xa90668991f117890 */ /* 0x000fe4000fffe03f */
[----:B----4-:R-:W-:Y:S02]  /*40d0*/  UIADD3 UR15, UR31, 0x646e171e, URZ ;  /* 0x646e171e1f0f7890 */ /* 0x010fe4000fffe03f */
.L_x_2217:
[----:B------:R-:W0:Y:S01]  /*40e0*/  LDGDEPBAR ;  /* 0x00000000000079af */ /* 0x000e220000000000 */
[----:B------:R-:W-:Y:S01]  /*40f0*/  IMAD.U32 R4, RZ, RZ, UR28 ;  /* 0x0000001cff047e24 */ /* 0x000fe2000f8e00ff */
[C---:B------:R-:W-:Y:S01]  /*4100*/  IADD3 R156, R175.reuse, R169, RZ ;  /* 0x000000a9af9c7210 */ /* 0x040fe20007ffe0ff */
[----:B------:R-:W-:Y:S01]  /*4110*/  IMAD.U32 R5, RZ, RZ, UR27 ;  /* 0x0000001bff057e24 */ /* 0x000fe2000f8e00ff */
[----:B------:R-:W-:Y:S01]  /*4120*/  MOV R235, R183 ;  /* 0x000000b700eb7202 */ /* 0x000fe20000000f00 */
[----:B------:R-:W-:Y:S01]  /*4130*/  IMAD.IADD R0, R175, 0x1, R176 ;  /* 0x00000001af007824 */ /* 0x000fe200078e02b0 */
[C---:B------:R-:W-:Y:S01]  /*4140*/  LEA R4, P0, R236.reuse, R4, 0x2 ;  /* 0x00000004ec047211 */ /* 0x040fe200078010ff */
[----:B------:R-:W-:Y:S01]  /*4150*/  IMAD.MOV.U32 R234, RZ, RZ, R184 ;  /* 0x000000ffffea7224 */ /* 0x000fe200078e00b8 */
[----:B------:R-:W1:Y:S01]  /*4160*/  S2R R185, SR_TID.X ;  /* 0x0000000000b97919 */ /* 0x000e620000002100 */
[----:B------:R-:W-:Y:S01]  /*4170*/  USHF.L.U32 UR9, UR8, 0x7, URZ ;  /* 0x0000000708097899 */ /* 0x000fe2000800063f */
[----:B------:R-:W-:Y:S01]  /*4180*/  LEA.HI.X.SX32 R5, R236, R5, 0x2, P0 ;  /* 0x00000005ec057211 */ /* 0x000fe200000f16ff */
[----:B------:R-:W-:Y:S02]  /*4190*/  ULDC UR13, c[0x0][0x2e4] ;  /* 0x0000b900000d7ab9 */ /* 0x000fe40000000800 */
[----:B------:R-:W-:Y:S01]  /*41a0*/  UISETP.GE.AND UP0, UPT, UR9, UR34, UPT ;  /* 0x000000220900728c */ /* 0x000fe2000bf06270 */
[----:B------:R-:W2:Y:S05]  /*41b0*/  S2R R186, SR_TID.X ;  /* 0x0000000000ba7919 */ /* 0x000eaa0000002100 */
[----:B------:R-:W-:Y:S01]  /*41c0*/  PLOP3.LUT P0, PT, PT, PT, UP0, 0x80, 0x0 ;  /* 0x000000000000781c */ /* 0x000fe20003f0f008 */
[----:B------:R-:W-:Y:S04]  /*41d0*/  DEPBAR.LE SB0, 0x0 ;  /* 0x000080000000791a */ /* 0x000fe80000000000 */
[----:B------:R-:W-:Y:S01]  /*41e0*/  BAR.SYNC.DEFER_BLOCKING 0x0 ;  /* 0x0000000000007b1d */ /* 0x000fe20000010000 */
[----:B-1----:R-:W-:Y:S04]  /*41f0*/  SHF.R.S32.HI R185, RZ, 0x1f, R185 ;  /* 0x0000001fffb97819 */ /* 0x002fe800000114b9 */
[----:B--2---:R-:W-:Y:S04]  /*4200*/  LEA.HI R185, R185, R186, RZ, 0x7 ;  /* 0x000000bab9b97211 */ /* 0x004fe800078f38ff */
[----:B------:R-:W-:Y:S01]  /*4210*/  SHF.R.S32.HI R185, RZ, 0x7, R185 ;  /* 0x00000007ffb97819 */ /* 0x000fe200000114b9 */
[----:B------:R-:W-:Y:S06]  /*4220*/  LDSM.16.M88.4 R64, [R175] ;  /* 0x00000000af40783b */ /* 0x000fec0000000200 */
[----:B------:R-:W1:Y:S06]  /*4230*/  LDSM.16.M88.4 R16, [R170+0xc000] ;  /* 0x00c00000aa10783b */ /* 0x000e6c0000000200 */
[----:B------:R-:W2:Y:S06]  /*4240*/  LDSM.16.M88.4 R60, [R175+0x2000] ;  /* 0x00200000af3c783b */ /* 0x000eac0000000200 */
[----:B-----5:R1:W5:Y:S06]  /*4250*/  LDG.E R182, [R4.64] ;  /* 0x0000000404b67981 */ /* 0x02036c000c1e1900 */
[----:B------:R1:W5:Y:S06]  /*4260*/  LDG.E R181, [R4.64+0x20] ;  /* 0x0000200404b57981 */ /* 0x00036c000c1e1900 */
[----:B------:R1:W5:Y:S06]  /*4270*/  LDG.E R180, [R4.64+0x100] ;  /* 0x0001000404b47981 */ /* 0x00036c000c1e1900 */
[----:B------:R1:W5:Y:S06]  /*4280*/  LDG.E R179, [R4.64+0x120] ;  /* 0x0001200404b37981 */ /* 0x00036c000c1e1900 */
[----:B------:R-:W3:Y:S06]  /*4290*/  LDSM.16.M88.4 R32, [R170+0xc800] ;  /* 0x00c80000aa20783b */ /* 0x000eec0000000200 */
[----:B------:R-:W4:Y:S06]  /*42a0*/  LDSM.16.M88.4 R48, [R170+0xd000] ;  /* 0x00d00000aa30783b */ /* 0x000f2c0000000200 */
[----:B------:R-:W4:Y:S06]  /*42b0*/  LDSM.16.M88.4 R132, [R170+0xd800] ;  /* 0x00d80000aa84783b */ /* 0x000f2c0000000200 */
[----:B------:R-:W-:Y:S01]  /*42c0*/  LDSM.16.M88.4 R136, [R0] ;  /* 0x000000000088783b */ /* 0x000fe20000000200 */
[-C--:B-1----:R-:W-:Y:S05]  /*42d0*/  HMMA.16816.F32.BF16 R4, R64, R16.reuse, RZ ;  /* 0x000000104004723c */ /* 0x082fea00000418ff */
[----:B------:R-:W1:Y:S03]  /*42e0*/  LDSM.16.M88.4 R140, [R173+0xc000] ;  /* 0x00c00000ad8c783b */ /* 0x000e660000000200 */
[C---:B--2---:R-:W-:Y:S03]  /*42f0*/  HMMA.16816.F32.BF16 R8, R60.reuse, R16, RZ ;  /* 0x000000103c08723c */ /* 0x044fe600000418ff */
[----:B------:R-:W2:Y:S05]  /*4300*/  LDSM.16.M88.4 R144, [R0+0x2000] ;  /* 0x002000000090783b */ /* 0x000eaa0000000200 */
[-C--:B------:R-:W-:Y:S01]  /*4310*/  HMMA.16816.F32.BF16 R12, R60, R18.reuse, RZ ;  /* 0x000000123c0c723c */ /* 0x080fe200000418ff */
[----:B------:R-:W1:Y:S06]  /*4320*/  LDSM.16.M88.4 R148, [R173+0xc800] ;  /* 0x00c80000ad94783b */ /* 0x000e6c0000000200 */
[----:B------:R-:W1:Y:S01]  /*4330*/  LDSM.16.M88.4 R152, [R173+0xd000] ;  /* 0x00d00000ad98783b */ /* 0x000e620000000200 */
[C---:B------:R-:W-:Y:S05]  /*4340*/  HMMA.16816.F32.BF16 R16, R64.reuse, R18, RZ ;  /* 0x000000124010723c */ /* 0x040fea00000418ff */
[----:B------:R-:W-:Y:S03]  /*4350*/  LDSM.16.M88.4 R160, [R171+0xc800] ;  /* 0x00c80000aba0783b */ /* 0x000fe60000000200 */
[-C--:B---3--:R-:W-:Y:S03]  /*4360*/  HMMA.16816.F32.BF16 R20, R64, R32.reuse, RZ ;  /* 0x000000204014723c */ /* 0x088fe600000418ff */
[----:B------:R-:W-:Y:S05]  /*4370*/  LDSM.16.M88.4 R164, [R171+0xd000] ;  /* 0x00d00000aba4783b */ /* 0x000fea0000000200 */
        /* <DEDUP_REMOVED lines=16> */
[----:B------:R-:W-:Y:S06]  /*4480*/  LDSM.16.M88.4 R140, [R156] ;  /* 0x000000009c8c783b */ /* 0x000fec0000000200 */
[----:B------:R-:W-:Y:S01]  /*4490*/  LDSM.16.M88.4 R156, [R156+0x2000] ;  /* 0x002000009c9c783b */ /* 0x000fe20000000200 */
[-C--:B------:R-:W-:Y:S08]  /*44a0*/  HMMA.16816.F32.BF16 R20, R136, R148.reuse, R20 ;  /* 0x000000948814723c */ /* 0x080ff00000041814 */
[C---:B------:R-:W-:Y:S08]  /*44b0*/  HMMA.16816.F32.BF16 R24, R144.reuse, R148, R24 ;  /* 0x000000949018723c */ /* 0x040ff00000041818 */
[-C--:B------:R-:W-:Y:S08]  /*44c0*/  HMMA.16816.F32.BF16 R28, R144, R150.reuse, R28 ;  /* 0x00000096901c723c */ /* 0x080ff0000004181c */
[C---:B------:R-:W-:Y:S01]  /*44d0*/  HMMA.16816.F32.BF16 R32, R136.reuse, R150, R32 ;  /* 0x000000968820723c */ /* 0x040fe20000041820 */
[----:B------:R-:W1:Y:S07]  /*44e0*/  LDSM.16.M88.4 R148, [R171+0xc000] ;  /* 0x00c00000ab94783b */ /* 0x000e6e0000000200 */
[-C--:B------:R-:W-:Y:S08]  /*44f0*/  HMMA.16816.F32.BF16 R36, R136, R152.reuse, R36 ;  /* 0x000000988824723c */ /* 0x080ff00000041824 */
[C---:B------:R-:W-:Y:S08]  /*4500*/  HMMA.16816.F32.BF16 R40, R144.reuse, R152, R40 ;  /* 0x000000989028723c */ /* 0x040ff00000041828 */
[-C--:B------:R-:W-:Y:S08]  /*4510*/  HMMA.16816.F32.BF16 R44, R144, R154.reuse, R44 ;  /* 0x0000009a902c723c */ /* 0x080ff0000004182c */
[C---:B------:R-:W-:Y:S01]  /*4520*/  HMMA.16816.F32.BF16 R48, R136.reuse, R154, R48 ;  /* 0x0000009a8830723c */ /* 0x040fe20000041830 */
[----:B------:R-:W2:Y:S07]  /*4530*/  LDSM.16.M88.4 R152, [R171+0xd800] ;  /* 0x00d80000ab98783b */ /* 0x000eae0000000200 */
[-C--:B---3--:R-:W-:Y:S08]  /*4540*/  HMMA.16816.F32.BF16 R52, R136, R132.reuse, R52 ;  /* 0x000000848834723c */ /* 0x088ff00000041834 */
[C---:B------:R-:W-:Y:S08]  /*4550*/  HMMA.16816.F32.BF16 R56, R144.reuse, R132, R56 ;  /* 0x000000849038723c */ /* 0x040ff00000041838 */
[-C--:B------:R-:W-:Y:S07]  /*4560*/  HMMA.16816.F32.BF16 R60, R144, R134.reuse, R60 ;  /* 0x00000086903c723c */ /* 0x080fee000004183c */
[----:B------:R-:W-:Y:S01]  /*4570*/  IMAD.IADD R144, R0, 0x1, R169 ;  /* 0x0000000100907824 */ /* 0x000fe200078e02a9 */
[----:B------:R-:W-:Y:S01]  /*4580*/  HMMA.16816.F32.BF16 R64, R136, R134, R64 ;  /* 0x000000868840723c */ /* 0x000fe20000041840 */
[----:B------:R-:W-:Y:S06]  /*4590*/  LDSM.16.M88.4 R136, [R172+0xc000] ;  /* 0x00c00000ac88783b */ /* 0x000fec0000000200 */
[----:B------:R-:W3:Y:S01]  /*45a0*/  LDSM.16.M88.4 R132, [R144] ;  /* 0x000000009084783b */ /* 0x000ee20000000200 */
[-C--:B-1----:R-:W-:Y:S05]  /*45b0*/  HMMA.16816.F32.BF16 R4, R140, R148.reuse, R4 ;  /* 0x000000948c04723c */ /* 0x082fea0000041804 */
[----:B------:R-:W1:Y:S03]  /*45c0*/  LDSM.16.M88.4 R144, [R144+0x2000] ;  /* 0x002000009090783b */ /* 0x000e660000000200 */
[C---:B------:R-:W-:Y:S08]  /*45d0*/  HMMA.16816.F32.BF16 R8, R156.reuse, R148, R8 ;  /* 0x000000949c08723c */ /* 0x040ff00000041808 */
[-C--:B------:R-:W-:Y:S08]  /*45e0*/  HMMA.16816.F32.BF16 R12, R156, R150.reuse, R12 ;  /* 0x000000969c0c723c */ /* 0x080ff0000004180c */
[C---:B------:R-:W-:Y:S01]  /*45f0*/  HMMA.16816.F32.BF16 R16, R140.reuse, R150, R16 ;  /* 0x000000968c10723c */ /* 0x040fe20000041810 */
[----:B------:R-:W4:Y:S07]  /*4600*/  LDSM.16.M88.4 R148, [R172+0xc800] ;  /* 0x00c80000ac94783b */ /* 0x000f2e0000000200 */
        /* <DEDUP_REMOVED lines=9> */
[----:B------:R-:W1:Y:S07]  /*46a0*/  LDSM.16.M88.4 R164, [R172+0xd800] ;  /* 0x00d80000aca4783b */ /* 0x000e6e0000000200 */
[-C--:B--2---:R-:W-:Y:S08]  /*46b0*/  HMMA.16816.F32.BF16 R52, R140, R152.reuse, R52 ;  /* 0x000000988c34723c */ /* 0x084ff00000041834 */
[C---:B------:R-:W-:Y:S08]  /*46c0*/  HMMA.16816.F32.BF16 R56, R156.reuse, R152, R56 ;  /* 0x000000989c38723c */ /* 0x040ff00000041838 */
[-C--:B------:R-:W-:Y:S08]  /*46d0*/  HMMA.16816.F32.BF16 R60, R156, R154.reuse, R60 ;  /* 0x0000009a9c3c723c */ /* 0x080ff0000004183c */
[----:B------:R-:W-:Y:S08]  /*46e0*/  HMMA.16816.F32.BF16 R64, R140, R154, R64 ;  /* 0x0000009a8c40723c */ /* 0x000ff00000041840 */
[-C--:B---3--:R-:W-:Y:S08]  /*46f0*/  HMMA.16816.F32.BF16 R4, R132, R136.reuse, R4 ;  /* 0x000000888404723c */ /* 0x088ff00000041804 */
[C---:B-1----:R-:W-:Y:S08]  /*4700*/  HMMA.16816.F32.BF16 R8, R144.reuse, R136, R8 ;  /* 0x000000889008723c */ /* 0x042ff00000041808 */
        /* <DEDUP_REMOVED lines=15> */
[----:B------:R-:W-:Y:S04]  /*4800*/  USHF.L.U32 UR13, UR14, 0x7, URZ ;  /* 0x000000070e0d7899 */ /* 0x000fe8000800063f */
[----:B------:R-:W-:Y:S02]  /*4810*/  UIADD3 UR29, UR13, UR12, URZ ;  /* 0x0000000c0d1d7290 */ /* 0x000fe4000fffe03f */
[----:B------:R-:W-:Y:S02]  /*4820*/  UIADD3 UR13, UR13, 0x80, URZ ;  /* 0x000000800d0d7890 */ /* 0x000fe4000fffe03f */
[----:B------:R-:W-:Y:S02]  /*4830*/  UIADD3 UR30, UR26, UR29, -UR7 ;  /* 0x0000001d1a1e7290 */ /* 0x000fe4000fffe807 */
[----:B------:R-:W-:Y:S02]  /*4840*/  UIADD3 UR29, UR9, 0x80, URZ ;  /* 0x00000080091d7890 */ /* 0x000fe4000fffe03f */
[----:B------:R-:W-:Y:S01]  /*4850*/  IMAD.U32 R0, RZ, RZ, UR13 ;  /* 0x0000000dff007e24 */ /* 0x000fe2000f8e00ff */
[----:B------:R-:W-:Y:S02]  /*4860*/  UMOV UR13, UR26 ;  /* 0x0000001a000d7c82 */ /* 0x000fe40008000000 */
[----:B------:R-:W-:Y:S02]  /*4870*/  UISETP.GE.AND UP0, UPT, UR29, UR30, UPT ;  /* 0x0000001e1d00728c */ /* 0x000fe4000bf06270 */
[----:B------:R-:W-:Y:S04]  /*4880*/  ISETP.LT.AND P0, PT, R0, UR7, PT ;  /* 0x0000000700007c0c */ /* 0x000fe8000bf01270 */
[----:B------:R-:W-:Y:S11]  /*4890*/  PLOP3.LUT P2, PT, PT, PT, UP0, 0x80, 0x0 ;  /* 0x000000000000781c */ /* 0x000ff60003f4f008 */
[----:B------:R-:W-:Y:S02]  /*48a0*/  @!UPT UIADD3 URZ, URZ, URZ, URZ ;  /* 0x0000003f3f3ff290 */ /* 0x000fe4000fffe03f */
[----:B------:R-:W-:-:S05]  /*48b0*/  @!P2 BRA P0, `(.L_x_2214) ;  /* 0x00000ed00000a947 */ /* 0x000fca0000000000 */
.L_x_2213:
        /* <DEDUP_REMOVED lines=20> */
[----:B------:R-:W-:Y:S02]  /*4a00*/  IADD3 R133, R132, UR9, RZ ;  /* 0x0000000984857c10 */ /* 0x000fe4000fffe0ff */
[----:B------:R-:W-:Y:S02]  /*4a10*/  IMNMX R132, RZ, R135, !PT ;  /* 0x00000087ff847217 */ /* 0x000fe40007800200 */
[----:B------:R-:W-:Y:S02]  /*4a20*/  IMNMX R137, R137, UR7, PT ;  /* 0x0000000789897c17 */ /* 0x000fe4000b800200 */
        /* <DEDUP_REMOVED lines=8> */
[C---:B------:R-:W-:Y:S02]  /*4ab0*/  ISETP.GE.AND P3, PT, R0.reuse, R136, PT ;  /* 0x000000880000720c */ /* 0x040fe40003f66270 */
[C---:B------:R-:W-:Y:S02]  /*4ac0*/  ISETP.GE.AND P2, PT, R0.reuse, R134, PT ;  /* 0x000000860000720c */ /* 0x040fe40003f46270 */
[C---:B------:R-:W-:Y:S02]  /*4ad0*/  ISETP.GE.AND P0, PT, R0.reuse, R132, PT ;  /* 0x000000840000720c */ /* 0x040fe40003f06270 */
        /* <DEDUP_REMOVED lines=8> */
[C---:B------:R-:W-:Y:S02]  /*4b60*/  ISETP.GE.OR P2, PT, R0.reuse, R133, !P2 ;  /* 0x000000850000720c */ /* 0x040fe40005746670 */
        /* <DEDUP_REMOVED lines=194> */
.L_x_2214:
[C---:B------:R-:W-:Y:S01]  /*5790*/  FSETP.NEU.FTZ.AND P0, PT, R243.reuse, -INF , PT ;  /* 0xff800000f300780b */ /* 0x040fe20003f1d000 */
[----:B------:R-:W2:Y:S01]  /*57a0*/  LDL R135, [R1+0x10] ;  /* 0x0000100001877983 */ /* 0x000ea20000100800 */
[----:B------:R-:W-:Y:S01]  /*57b0*/  FMUL.FTZ R132, R243, 1.4426950216293334961 ;  /* 0x3fb8aa3bf3847820 */ /* 0x000fe20000410000 */
[----:B------:R-:W-:Y:S01]  /*57c0*/  UISETP.GT.AND UP2, UPT, UR8, UR32, UPT ;  /* 0x000000200800728c */ /* 0x000fe2000bf44270 */
[C---:B------:R-:W-:Y:S01]  /*57d0*/  IMAD.IADD R145, R174.reuse, 0x1, R176 ;  /* 0x00000001ae917824 */ /* 0x040fe200078e02b0 */
[----:B------:R-:W3:Y:S01]  /*57e0*/  LDL R134, [R1+0x8] ;  /* 0x0000080001867983 */ /* 0x000ee20000100800 */
[----:B------:R-:W-:Y:S01]  /*57f0*/  IMAD.IADD R144, R174, 0x1, R169 ;  /* 0x00000001ae907824 */ /* 0x000fe200078e02a9 */
[----:B------:R-:W-:Y:S01]  /*5800*/  FSEL R132, R132, RZ, P0 ;  /* 0x000000ff84847208 */ /* 0x000fe20000000000 */
[C---:B------:R-:W-:Y:S01]  /*5810*/  FMUL.FTZ R0, R244.reuse, 1.4426950216293334961 ;  /* 0x3fb8aa3bf4007820 */ /* 0x040fe20000410000 */
[----:B------:R-:W-:Y:S01]  /*5820*/  FSETP.NEU.FTZ.AND P0, PT, R244, -INF , PT ;  /* 0xff800000f400780b */ /* 0x000fe20003f1d000 */
[----:B------:R-:W4:Y:S01]  /*5830*/  LDL R133, [R1+0x4] ;  /* 0x0000040001857983 */ /* 0x000f220000100800 */
[----:B------:R-:W-:Y:S02]  /*5840*/  FMUL.FTZ R2, R241, 1.4426950216293334961 ;  /* 0x3fb8aa3bf1027820 */ /* 0x000fe40000410000 */
[--C-:B------:R-:W-:Y:S02]  /*5850*/  FFMA.FTZ R16, R16, c[0x0][0x23c], -R132.reuse ;  /* 0x00008f0010107a23 */ /* 0x100fe40000010884 */
[--C-:B------:R-:W-:Y:S02]  /*5860*/  FFMA.FTZ R4, R4, c[0x0][0x23c], -R132.reuse ;  /* 0x00008f0004047a23 */ /* 0x100fe40000010884 */
[----:B------:R1:W1:Y:S01]  /*5870*/  MUFU.EX2 R204, R16 ;  /* 0x0000001000cc7308 */ /* 0x0002620000000800 */
        /* <DEDUP_REMOVED lines=12> */
[----:B------:R-:W-:Y:S01]  /*5940*/  FFMA.FTZ R52, R52, c[0x0][0x23c], -R132 ;  /* 0x00008f0034347a23 */ /* 0x000fe20000010884 */
[----:B-1----:R-:W-:Y:S01]  /*5950*/  FSEL R16, R0, RZ, P0 ;  /* 0x000000ff00107208 */ /* 0x002fe20000000000 */
[----:B------:R-:W-:Y:S01]  /*5960*/  FMUL.FTZ R0, R242, 1.4426950216293334961 ;  /* 0x3fb8aa3bf2007820 */ /* 0x000fe20000410000 */
[----:B------:R-:W-:Y:S03]  /*5970*/  FSETP.NEU.FTZ.AND P0, PT, R241, -INF , PT ;  /* 0xff800000f100780b */ /* 0x000fe60003f1d000 */
[--C-:B------:R-:W-:Y:S01]  /*5980*/  FFMA.FTZ R7, R7, c[0x0][0x23c], -R16.reuse ;  /* 0x00008f0007077a23 */ /* 0x100fe20000010810 */
[----:B------:R-:W-:Y:S01]  /*5990*/  FSEL R2, R2, RZ, P0 ;  /* 0x000000ff02027208 */ /* 0x000fe20000000000 */
[--C-:B------:R-:W-:Y:S01]  /*59a0*/  FFMA.FTZ R19, R19, c[0x0][0x23c], -R16.reuse ;  /* 0x00008f0013137a23 */ /* 0x100fe20000010810 */
[----:B------:R-:W-:Y:S01]  /*59b0*/  FSETP.NEU.FTZ.AND P0, PT, R242, -INF , PT ;  /* 0xff800000f200780b */ /* 0x000fe20003f1d000 */
[----:B------:R1:W-:Y:S01]  /*59c0*/  MUFU.EX2 R198, R7 ;  /* 0x0000000700c67308 */ /* 0x0003e20000000800 */
[--C-:B------:R-:W-:Y:S02]  /*59d0*/  FFMA.FTZ R51, R51, c[0x0][0x23c], -R16.reuse ;  /* 0x00008f0033337a23 */ /* 0x100fe40000010810 */
[----:B------:R-:W-:Y:S01]  /*59e0*/  FSEL R0, R0, RZ, P0 ;  /* 0x000000ff00007208 */ /* 0x000fe20000000000 */
[--C-:B------:R-:W-:Y:S02]  /*59f0*/  FFMA.FTZ R23, R23, c[0x0][0x23c], -R16.reuse ;  /* 0x00008f0017177a23 */ /* 0x100fe40000010810 */
[----:B------:R-:W-:Y:S02]  /*5a00*/  FFMA.FTZ R18, R18, c[0x0][0x23c], -R16 ;  /* 0x00008f0012127a23 */ /* 0x000fe40000010810 */
[----:B------:R-:W-:Y:S02]  /*5a10*/  FFMA.FTZ R15, R15, c[0x0][0x23c], -R0 ;  /* 0x00008f000f0f7a23 */ /* 0x000fe40000010800 */
[----:B------:R1:W1:Y:S01]  /*5a20*/  MUFU.EX2 R207, R19 ;  /* 0x0000001300cf7308 */ /* 0x0002620000000800 */
[--C-:B------:R-:W-:Y:S02]  /*5a30*/  FFMA.FTZ R12, R12, c[0x0][0x23c], -R2.reuse ;  /* 0x00008f000c0c7a23 */ /* 0x100fe40000010802 */
[----:B------:R-:W-:Y:S02]  /*5a40*/  FFMA.FTZ R21, R8, c[0x0][0x23c], -R2 ;  /* 0x00008f0008157a23 */ /* 0x000fe40000010802 */
[----:B------:R-:W-:Y:S02]  /*5a50*/  FFMA.FTZ R35, R35, c[0x0][0x23c], -R16 ;  /* 0x00008f0023237a23 */ /* 0x000fe40000010810 */
[----:B------:R-:W-:Y:S02]  /*5a60*/  FFMA.FTZ R28, R28, c[0x0][0x23c], -R2 ;  /* 0x00008f001c1c7a23 */ /* 0x000fe40000010802 */
[----:B------:R-:W-:Y:S01]  /*5a70*/  FFMA.FTZ R30, R30, c[0x0][0x23c], -R0 ;  /* 0x00008f001e1e7a23 */ /* 0x000fe20000010800 */
[----:B------:R1:W-:Y:S01]  /*5a80*/  MUFU.EX2 R197, R4 ;  /* 0x0000000400c57308 */ /* 0x0003e20000000800 */
[----:B------:R-:W-:Y:S02]  /*5a90*/  FFMA.FTZ R146, R9, c[0x0][0x23c], -R2 ;  /* 0x00008f0009927a23 */ /* 0x000fe40000010802 */
[----:B------:R-:W-:Y:S02]  /*5aa0*/  FFMA.FTZ R31, R31, c[0x0][0x23c], -R0 ;  /* 0x00008f001f1f7a23 */ /* 0x000fe40000010800 */
[--C-:B-1----:R-:W-:Y:S02]  /*5ab0*/  FFMA.FTZ R7, R6, c[0x0][0x23c], -R16.reuse ;  /* 0x00008f0006077a23 */ /* 0x102fe40000010810 */
[----:B------:R-:W-:Y:S02]  /*5ac0*/  IMAD.U32 R6, RZ, RZ, UR14 ;  /* 0x0000000eff067e24 */ /* 0x000fe4000f8e00ff */
[----:B------:R-:W-:Y:S01]  /*5ad0*/  FFMA.FTZ R34, R34, c[0x0][0x23c], -R16 ;  /* 0x00008f0022227a23 */ /* 0x000fe20000010810 */
[----:B------:R1:W-:Y:S01]  /*5ae0*/  MUFU.EX2 R202, R23 ;  /* 0x0000001700ca7308 */ /* 0x0003e20000000800 */
[----:B------:R-:W-:Y:S02]  /*5af0*/  IMAD R6, R6, 0x2, R185 ;  /* 0x0000000206067824 */ /* 0x000fe400078e02b9 */
[----:B------:R-:W-:Y:S02]  /*5b00*/  FFMA.FTZ R148, R10, c[0x0][0x23c], -R0 ;  /* 0x00008f000a947a23 */ /* 0x000fe40000010800 */
[----:B------:R-:W-:Y:S02]  /*5b10*/  FFMA.FTZ R19, R17, c[0x0][0x23c], -R132 ;  /* 0x00008f0011137a23 */ /* 0x000fe40000010884 */
[----:B------:R-:W-:Y:S02]  /*5b20*/  IMAD.SHL.U32 R6, R6, 0x2, RZ ;  /* 0x0000000206067824 */ /* 0x000fe400078e00ff */
[----:B------:R-:W-:Y:S01]  /*5b30*/  FFMA.FTZ R24, R24, c[0x0][0x23c], -R2 ;  /* 0x00008f0018187a23 */ /* 0x000fe20000010802 */
[----:B------:R-:W-:Y:S01]  /*5b40*/  MUFU.EX2 R200, R15 ;  /* 0x0000000f00c87308 */ /* 0x000fe20000000800 */
[----:B------:R-:W-:Y:S02]  /*5b50*/  FFMA.FTZ R27, R27, c[0x0][0x23c], -R0 ;  /* 0x00008f001b1b7a23 */ /* 0x000fe40000010800 */
[----:B------:R-:W-:Y:S02]  /*5b60*/  FFMA.FTZ R149, R13, c[0x0][0x23c], -R2 ;  /* 0x00008f000d957a23 */ /* 0x000fe40000010802 */
[----:B------:R-:W-:Y:S02]  /*5b70*/  IMAD.U32 R4, RZ, RZ, UR8 ;  /* 0x00000008ff047e24 */ /* 0x000fe4000f8e00ff */
[----:B------:R-:W-:Y:S02]  /*5b80*/  FFMA.FTZ R17, R11, c[0x0][0x23c], -R0 ;  /* 0x00008f000b117a23 */ /* 0x000fe40000010800 */
[--C-:B------:R-:W-:Y:S01]  /*5b90*/  FFMA.FTZ R166, R29, c[0x0][0x23c], -R2.reuse ;  /* 0x00008f001da67a23 */ /* 0x100fe20000010802 */
[----:B------:R-:W-:Y:S01]  /*5ba0*/  MUFU.EX2 R201, R18 ;  /* 0x0000001200c97308 */ /* 0x000fe20000000800 */
[----:B------:R-:W-:Y:S02]  /*5bb0*/  FFMA.FTZ R151, R25, c[0x0][0x23c], -R2 ;  /* 0x00008f0019977a23 */ /* 0x000fe40000010802 */
[----:B------:R-:W-:Y:S02]  /*5bc0*/  FFMA.FTZ R38, R38, c[0x0][0x23c], -R16 ;  /* 0x00008f0026267a23 */ /* 0x000fe40000010810 */
[----:B-1----:R-:W-:Y:S02]  /*5bd0*/  FFMA.FTZ R23, R14, c[0x0][0x23c], -R0 ;  /* 0x00008f000e177a23 */ /* 0x002fe40000010800 */
[--C-:B------:R-:W-:Y:S02]  /*5be0*/  FFMA.FTZ R39, R39, c[0x0][0x23c], -R16.reuse ;  /* 0x00008f0027277a23 */ /* 0x100fe40000010810 */
[----:B------:R-:W-:Y:S01]  /*5bf0*/  FFMA.FTZ R50, R50, c[0x0][0x23c], -R16 ;  /* 0x00008f0032327a23 */ /* 0x000fe20000010810 */
[----:B------:R-:W-:Y:S01]  /*5c00*/  MUFU.EX2 R199, R12 ;  /* 0x0000000c00c77308 */ /* 0x000fe20000000800 */
        /* <DEDUP_REMOVED lines=9> */
[--C-:B------:R-:W-:Y:S02]  /*5ca0*/  FFMA.FTZ R55, R55, c[0x0][0x23c], -R16.reuse ;  /* 0x00008f0037377a23 */ /* 0x100fe40000010810 */
[----:B------:R-:W-:Y:S01]  /*5cb0*/  FFMA.FTZ R66, R66, c[0x0][0x23c], -R16 ;  /* 0x00008f0042427a23 */ /* 0x000fe20000010810 */
[----:B------:R-:W-:Y:S01]  /*5cc0*/  MUFU.EX2 R196, R19 ;  /* 0x0000001300c47308 */ /* 0x000fe20000000800 */
[----:B------:R-:W-:Y:S02]  /*5cd0*/  FFMA.FTZ R45, R45, c[0x0][0x23c], -R2 ;  /* 0x00008f002d2d7a23 */ /* 0x000fe40000010802 */
[----:B------:R-:W-:Y:S02]  /*5ce0*/  FFMA.FTZ R42, R42, c[0x0][0x23c], -R0 ;  /* 0x00008f002a2a7a23 */ /* 0x000fe40000010800 */
[--C-:B------:R-:W-:Y:S02]  /*5cf0*/  FFMA.FTZ R41, R41, c[0x0][0x23c], -R2.reuse ;  /* 0x00008f0029297a23 */ /* 0x100fe40000010802 */
[--C-:B------:R-:W-:Y:S02]  /*5d00*/  FFMA.FTZ R56, R56, c[0x0][0x23c], -R2.reuse ;  /* 0x00008f0038387a23 */ /* 0x100fe40000010802 */
[--C-:B------:R-:W-:Y:S01]  /*5d10*/  FFMA.FTZ R57, R57, c[0x0][0x23c], -R2.reuse ;  /* 0x00008f0039397a23 */ /* 0x100fe20000010802 */
[----:B------:R-:W-:Y:S01]  /*5d20*/  MUFU.EX2 R203, R20 ;  /* 0x0000001400cb7308 */ /* 0x000fe20000000800 */
[----:B------:R-:W-:Y:S02]  /*5d30*/  FFMA.FTZ R2, R61, c[0x0][0x23c], -R2 ;  /* 0x00008f003d027a23 */ /* 0x000fe40000010802 */
[--C-:B------:R-:W-:Y:S02]  /*5d40*/  FFMA.FTZ R59, R59, c[0x0][0x23c], -R0.reuse ;  /* 0x00008f003b3b7a23 */ /* 0x100fe40000010800 */
[----:B------:R-:W-:Y:S05]  /*5d50*/  FFMA.FTZ R58, R58, c[0x0][0x23c], -R0 ;  /* 0x00008f003a3a7a23 */ /* 0x000fea0000010800 */
[----:B------:R-:W-:Y:S10]  /*5d60*/  MUFU.EX2 R189, R21 ;  /* 0x0000001500bd7308 */ /* 0x000ff40000000800 */
[----:B------:R1:W-:Y:S10]  /*5d70*/  MUFU.EX2 R215, R35 ;  /* 0x0000002300d77308 */ /* 0x0003f40000000800 */
[----:B------:R-:W-:Y:S10]  /*5d80*/  MUFU.EX2 R211, R28 ;  /* 0x0000001c00d37308 */ /* 0x000ff40000000800 */
[----:B------:R-:W-:Y:S01]  /*5d90*/  MUFU.EX2 R208, R30 ;  /* 0x0000001e00d07308 */ /* 0x000fe20000000800 */
[--C-:B-1----:R-:W-:Y:S02]  /*5da0*/  FFMA.FTZ R35, R22, c[0x0][0x23c], -R16.reuse ;  /* 0x00008f0016237a23 */ /* 0x102fe40000010810 */
[----:B------:R-:W-:Y:S07]  /*5db0*/  FFMA.FTZ R16, R54, c[0x0][0x23c], -R16 ;  /* 0x00008f0036107a23 */ /* 0x000fee0000010810 */
[----:B------:R-:W1:Y:S10]  /*5dc0*/  MUFU.EX2 R214, R32 ;  /* 0x0000002000d67308 */ /* 0x000e740000000800 */
[----:B------:R-:W1:Y:S10]  /*5dd0*/  MUFU.EX2 R210, R31 ;  /* 0x0000001f00d27308 */ /* 0x000e740000000800 */
[----:B------:R1:W-:Y:S10]  /*5de0*/  MUFU.EX2 R209, R34 ;  /* 0x0000002200d17308 */ /* 0x0003f40000000800 */
[----:B------:R-:W-:Y:S10]  /*5df0*/  MUFU.EX2 R186, R23 ;  /* 0x0000001700ba7308 */ /* 0x000ff40000000800 */
[----:B------:R-:W-:Y:S01]  /*5e00*/  MUFU.EX2 R206, R24 ;  /* 0x0000001800ce7308 */ /* 0x000fe20000000800 */
[--C-:B-1----:R-:W-:Y:S02]  /*5e10*/  FFMA.FTZ R34, R26, c[0x0][0x23c], -R0.reuse ;  /* 0x00008f001a227a23 */ /* 0x102fe40000010800 */
[----:B------:R-:W-:Y:S07]  /*5e20*/  FFMA.FTZ R0, R62, c[0x0][0x23c], -R0 ;  /* 0x00008f003e007a23 */ /* 0x000fee0000010800 */
[----:B------:R-:W-:Y:S10]  /*5e30*/  MUFU.EX2 R205, R27 ;  /* 0x0000001b00cd7308 */ /* 0x000ff40000000800 */
[----:B------:R1:W-:Y:S10]  /*5e40*/  MUFU.EX2 R212, R36 ;  /* 0x0000002400d47308 */ /* 0x0003f40000000800 */
[----:B------:R2:W-:Y:S10]  /*5e50*/  MUFU.EX2 R184, R17 ;  /* 0x0000001100b87308 */ /* 0x0005f40000000800 */
[----:B------:R-:W-:Y:S01]  /*5e60*/  MUFU.EX2 R190, R35 ;  /* 0x0000002300be7308 */ /* 0x000fe20000000800 */
[--C-:B-1----:R-:W-:Y:S02]  /*5e70*/  FFMA.FTZ R36, R33, c[0x0][0x23c], -R132.reuse ;  /* 0x00008f0021247a23 */ /* 0x102fe40000010884 */
[----:B------:R-:W-:Y:S07]  /*5e80*/  FFMA.FTZ R132, R53, c[0x0][0x23c], -R132 ;  /* 0x00008f0035847a23 */ /* 0x000fee0000010884 */
[----:B------:R1:W-:Y:S10]  /*5e90*/  MUFU.EX2 R183, R34 ;  /* 0x0000002200b77308 */ /* 0x0003f40000000800 */
[----:B------:R1:W-:Y:S10]  /*5ea0*/  MUFU.EX2 R188, R38 ;  /* 0x0000002600bc7308 */ /* 0x0003f40000000800 */
[----:B------:R-:W1:Y:S10]  /*5eb0*/  MUFU.EX2 R224, R51 ;  /* 0x0000003300e07308 */ /* 0x000e740000000800 */
[----:B------:R1:W-:Y:S10]  /*5ec0*/  MUFU.EX2 R193, R36 ;  /* 0x0000002400c17308 */ /* 0x0003f40000000800 */
        /* <DEDUP_REMOVED lines=32> */
[----:B------:R-:W-:Y:S10]  /*60d0*/  MUFU.EX2 R155, R57 ;  /* 0x00000039009b7308 */ /* 0x000ff40000000800 */
[----:B------:R-:W1:Y:S01]  /*60e0*/  MUFU.EX2 R154, R58 ;  /* 0x0000003a009a7308 */ /* 0x000e620000000800 */
[----:B--2---:R-:W-:Y:S02]  /*60f0*/  IMAD R4, R4, 0x8, R135 ;  /* 0x0000000804047824 */ /* 0x004fe400078e0287 */
[----:B---3--:R-:W-:Y:S03]  /*6100*/  IMAD.WIDE.U32 R8, R134, -0x2daee0ad, RZ ;  /* 0xd2511f5386087825 */ /* 0x008fe600078e00ff */
[C---:B------:R-:W-:Y:S01]  /*6110*/  IADD3 R14, R4.reuse, 0x4, RZ ;  /* 0x00000004040e7810 */ /* 0x040fe20007ffe0ff */
[----:B------:R-:W-:Y:S01]  /*6120*/  IMAD.WIDE.U32 R4, R4, -0x326172a9, RZ ;  /* 0xcd9e8d5704047825 */ /* 0x000fe200078e00ff */
[----:B------:R-:W-:Y:S02]  /*6130*/  LOP3.LUT R10, R9, UR31, R6, 0x96, !PT ;  /* 0x0000001f090a7c12 */ /* 0x000fe4000f8e9606 */
[----:B------:R-:W-:Y:S01]  /*6140*/  LOP3.LUT R7, R8, UR33, RZ, 0x3c, !PT ;  /* 0x0000002108077c12 */ /* 0x000fe2000f8e3cff */
[----:B------:R-:W-:Y:S01]  /*6150*/  IMAD.WIDE.U32 R14, R14, -0x326172a9, RZ ;  /* 0xcd9e8d570e0e7825 */ /* 0x000fe200078e00ff */
[-C--:B----4-:R-:W-:Y:S02]  /*6160*/  LOP3.LUT R18, R5, R133.reuse, RZ, 0x3c, !PT ;  /* 0x0000008505127212 */ /* 0x090fe400078e3cff */
[----:B------:R-:W-:Y:S01]  /*6170*/  IADD3 R8, R6, 0x1, RZ ;  /* 0x0000000106087810 */ /* 0x000fe20007ffe0ff */
[----:B------:R-:W-:Y:S01]  /*6180*/  IMAD.WIDE.U32 R10, R10, -0x326172a9, RZ ;  /* 0xcd9e8d570a0a7825 */ /* 0x000fe200078e00ff */
[----:B------:R-:W-:Y:S02]  /*6190*/  LOP3.LUT R12, R15, R133, RZ, 0x3c, !PT ;  /* 0x000000850f0c7212 */ /* 0x000fe400078e3cff */
[----:B------:R-:W-:Y:S01]  /*61a0*/  LOP3.LUT R8, R9, UR31, R8, 0x96, !PT ;  /* 0x0000001f09087c12 */ /* 0x000fe2000f8e9608 */
[----:B------:R-:W-:Y:S01]  /*61b0*/  IMAD.WIDE.U32 R18, R18, -0x2daee0ad, RZ ;  /* 0xd2511f5312127825 */ /* 0x000fe200078e00ff */
[C---:B------:R-:W-:Y:S02]  /*61c0*/  LOP3.LUT R20, R11.reuse, UR25, R4, 0x96, !PT ;  /* 0x000000190b147c12 */ /* 0x040fe4000f8e9604 */
[----:B------:R-:W-:Y:S01]  /*61d0*/  LOP3.LUT R11, R11, UR25, R14, 0x96, !PT ;  /* 0x000000190b0b7c12 */ /* 0x000fe2000f8e960e */
[----:B------:R-:W-:Y:S01]  /*61e0*/  IMAD.WIDE.U32 R12, R12, -0x2daee0ad, RZ ;  /* 0xd2511f530c0c7825 */ /* 0x000fe200078e00ff */
[C---:B------:R-:W-:Y:S03]  /*61f0*/  LOP3.LUT R6, R7.reuse, R19, RZ, 0x3c, !PT ;  /* 0x0000001307067212 */ /* 0x040fe600078e3cff */
[----:B------:R-:W-:Y:S01]  /*6200*/  IMAD.WIDE.U32 R8, R8, -0x326172a9, RZ ;  /* 0xcd9e8d5708087825 */ /* 0x000fe200078e00ff */
[----:B------:R-:W-:Y:S03]  /*6210*/  LOP3.LUT R5, R7, R13, RZ, 0x3c, !PT ;  /* 0x0000000d07057212 */ /* 0x000fe600078e3cff */
[----:B------:R-:W-:Y:S01]  /*6220*/  IMAD.WIDE.U32 R6, R6, -0x326172a9, RZ ;  /* 0xcd9e8d5706067825 */ /* 0x000fe200078e00ff */
[C---:B------:R-:W-:Y:S02]  /*6230*/  LOP3.LUT R15, R9.reuse, UR25, R4, 0x96, !PT ;  /* 0x00000019090f7c12 */ /* 0x040fe4000f8e9604 */
[----:B------:R-:W-:Y:S01]  /*6240*/  LOP3.LUT R9, R9, UR25, R14, 0x96, !PT ;  /* 0x0000001909097c12 */ /* 0x000fe2000f8e960e */
[----:B------:R-:W-:Y:S01]  /*6250*/  IMAD.WIDE.U32 R4, R5, -0x326172a9, RZ ;  /* 0xcd9e8d5705047825 */ /* 0x000fe200078e00ff */
[C---:B------:R-:W-:Y:S02]  /*6260*/  LOP3.LUT R30, R7.reuse, UR24, R10, 0x96, !PT ;  /* 0x00000018071e7c12 */ /* 0x040fe4000f8e960a */
[----:B------:R-:W-:Y:S01]  /*6270*/  LOP3.LUT R32, R7, UR24, R8, 0x96, !PT ;  /* 0x0000001807207c12 */ /* 0x000fe2000f8e9608 */
[----:B------:R-:W-:Y:S01]  /*6280*/  IMAD.WIDE.U32 R20, R20, -0x2daee0ad, RZ ;  /* 0xd2511f5314147825 */ /* 0x000fe200078e00ff */
[C---:B------:R-:W-:Y:S02]  /*6290*/  LOP3.LUT R28, R5.reuse, UR24, R10, 0x96, !PT ;  /* 0x00000018051c7c12 */ /* 0x040fe4000f8e960a */
[----:B------:R-:W-:Y:S01]  /*62a0*/  LOP3.LUT R26, R5, UR24, R8, 0x96, !PT ;  /* 0x00000018051a7c12 */ /* 0x000fe2000f8e9608 */
[----:B------:R-:W-:Y:S01]  /*62b0*/  IMAD.WIDE.U32 R32, R32, -0x2daee0ad, RZ ;  /* 0xd2511f5320207825 */ /* 0x000fe200078e00ff */
[----:B------:R-:W-:Y:S03]  /*62c0*/  LOP3.LUT R22, R21, UR23, R18, 0x96, !PT ;  /* 0x0000001715167c12 */ /* 0x000fe6000f8e9612 */
[----:B------:R-:W-:Y:S04]  /*62d0*/  IMAD.WIDE.U32 R10, R11, -0x2daee0ad, RZ ;  /* 0xd2511f530b0a7825 */ /* 0x000fe800078e00ff */
        /* <DEDUP_REMOVED lines=19> */
[----:B------:R-:W-:Y:S03]  /*6410*/  LOP3.LUT R17, R21, UR22, R6, 0x96, !PT ;  /* 0x0000001615117c12 */ /* 0x000fe6000f8e9606 */
        /* <DEDUP_REMOVED lines=30> */
[----:B------:R-:W-:Y:S02]  /*6600*/  LOP3.LUT R15, R10, 0xff, RZ, 0xc0, !PT ;  /* 0x000000ff0a0f7812 */ /* 0x000fe400078ec0ff */
[----:B------:R-:W-:Y:S01]  /*6610*/  LOP3.LUT R19, R11, UR15, R28, 0x96, !PT ;  /* 0x0000000f0b137c12 */ /* 0x000fe2000f8e961c */
[----:B------:R-:W-:Y:S01]  /*6620*/  IMAD.WIDE.U32 R12, R13, -0x326172a9, RZ ;  /* 0xcd9e8d570d0c7825 */ /* 0x000fe200078e00ff */
[--C-:B------:R-:W-:Y:S02]  /*6630*/  SHF.R.U32.HI R21, RZ, 0x18, R8.reuse ;  /* 0x00000018ff157819 */ /* 0x100fe40000011608 */
[----:B------:R-:W-:Y:S01]  /*6640*/  SHF.R.U32.HI R28, RZ, 0x10, R8 ;  /* 0x00000010ff1c7819 */ /* 0x000fe20000011608 */
[----:B------:R-:W-:Y:S01]  /*6650*/  IMAD.WIDE.U32 R30, R30, -0x2daee0ad, RZ ;  /* 0xd2511f531e1e7825 */ /* 0x000fe200078e00ff */
[----:B------:R-:W-:Y:S02]  /*6660*/  LOP3.LUT R23, R13, UR18, R20, 0x96, !PT ;  /* 0x000000120d177c12 */ /* 0x000fe4000f8e9614 */
[----:B------:R-:W-:Y:S01]  /*6670*/  LOP3.LUT R13, R8, 0xff, RZ, 0xc0, !PT ;  /* 0x000000ff080d7812 */ /* 0x000fe200078ec0ff */
[----:B------:R-:W-:Y:S01]  /*6680*/  IMAD.WIDE.U32 R6, R6, -0x326172a9, RZ ;  /* 0xcd9e8d5706067825 */ /* 0x000fe200078e00ff */
[----:B------:R-:W-:Y:S02]  /*6690*/  LOP3.LUT R25, R31, UR17, R4, 0x96, !PT ;  /* 0x000000111f197c12 */ /* 0x000fe4000f8e9604 */
[----:B------:R-:W-:Y:S01]  /*66a0*/  ISETP.LE.U32.AND P4, PT, R13, UR6, PT ;  /* 0x000000060d007c0c */ /* 0x000fe2000bf83070 */
[----:B------:R-:W-:Y:S01]  /*66b0*/  IMAD.WIDE.U32 R4, R5, -0x2daee0ad, RZ ;  /* 0xd2511f5305047825 */ /* 0x000fe200078e00ff */
[----:B------:R-:W-:Y:S02]  /*66c0*/  ISETP.LE.U32.AND P3, PT, R21, UR6, PT ;  /* 0x0000000615007c0c */ /* 0x000fe4000bf63070 */
[----:B------:R-:W-:Y:S02]  /*66d0*/  LOP3.LUT R20, R9, UR16, R22, 0x96, !PT ;  /* 0x0000001009147c12 */ /* 0x000fe4000f8e9616 */
[----:B------:R-:W-:Y:S02]  /*66e0*/  LOP3.LUT R17, R5, UR15, R14, 0x96, !PT ;  /* 0x0000000f05117c12 */ /* 0x000fe4000f8e960e */
[----:B------:R-:W-:Y:S02]  /*66f0*/  SHF.R.U32.HI R14, RZ, 0x18, R10 ;  /* 0x00000018ff0e7819 */ /* 0x000fe4000001160a */
[----:B-1----:R-:W-:Y:S02]  /*6700*/  LOP3.LUT R34, R8, 0xffff, RZ, 0xc0, !PT ;  /* 0x0000ffff08227812 */ /* 0x002fe400078ec0ff */
[----:B------:R-:W-:Y:S01]  /*6710*/  LOP3.LUT R9, R4, 0xff, RZ, 0xc0, !PT ;  /* 0x000000ff04097812 */ /* 0x000fe200078ec0ff */
[----:B------:R-:W-:Y:S01]  /*6720*/  @!P4 FADD.FTZ R204, -R204, -RZ ;  /* 0x800000ffccccc221 */ /* 0x000fe20000010100 */
[--C-:B------:R-:W-:Y:S01]  /*6730*/  SHF.R.U32.HI R8, RZ, 0x18, R4.reuse ;  /* 0x00000018ff087819 */ /* 0x100fe20000011604 */
[----:B------:R-:W-:Y:S01]  /*6740*/  @!P3 FADD.FTZ R207, -R207, -RZ ;  /* 0x800000ffcfcfb221 */ /* 0x000fe20000010100 */
[----:B------:R-:W-:Y:S02]  /*6750*/  SHF.R.U32.HI R31, RZ, 0x10, R4 ;  /* 0x00000010ff1f7819 */ /* 0x000fe40000011604 */
[----:B------:R-:W-:Y:S02]  /*6760*/  LOP3.LUT R35, R4, 0xffff, RZ, 0xc0, !PT ;  /* 0x0000ffff04237812 */ /* 0x000fe400078ec0ff */
[----:B------:R-:W-:Y:S02]  /*6770*/  LOP3.LUT R4, R6, 0xff, RZ, 0xc0, !PT ;  /* 0x000000ff06047812 */ /* 0x000fe400078ec0ff */
[----:B------:R-:W-:Y:S02]  /*6780*/  ISETP.LE.U32.AND P2, PT, R15, UR6, PT ;  /* 0x000000060f007c0c */ /* 0x000fe4000bf43070 */
[----:B------:R-:W-:Y:S02]  /*6790*/  ISETP.LE.U32.AND P0, PT, R14, UR6, PT ;  /* 0x000000060e007c0c */ /* 0x000fe4000bf03070 */
[----:B------:R-:W-:Y:S02]  /*67a0*/  ISETP.LE.U32.AND P6, PT, R9, UR6, PT ;  /* 0x0000000609007c0c */ /* 0x000fe4000bfc3070 */
[----:B------:R-:W-:Y:S01]  /*67b0*/  ISETP.LE.U32.AND P5, PT, R8, UR6, PT ;  /* 0x0000000608007c0c */ /* 0x000fe2000bfa3070 */
[----:B------:R-:W-:Y:S01]  /*67c0*/  IMAD.WIDE.U32 R8, R27, -0x326172a9, RZ ;  /* 0xcd9e8d571b087825 */ /* 0x000fe200078e00ff */
[----:B------:R-:W-:Y:S02]  /*67d0*/  ISETP.LE.U32.AND P4, PT, R4, UR6, PT ;  /* 0x0000000604007c0c */ /* 0x000fe4000bf83070 */
[----:B------:R-:W-:Y:S01]  /*67e0*/  SHF.R.U32.HI R13, RZ, 0x18, R6 ;  /* 0x00000018ff0d7819 */ /* 0x000fe20000011606 */
[----:B------:R-:W-:Y:S01]  /*67f0*/  IMAD.WIDE.U32 R4, R25, -0x326172a9, RZ ;  /* 0xcd9e8d5719047825 */ /* 0x000fe200078e00ff */
[----:B------:R-:W-:Y:S02]  /*6800*/  LOP3.LUT R14, R9, UR16, R24, 0x96, !PT ;  /* 0x00000010090e7c12 */ /* 0x000fe4000f8e9618 */
[----:B------:R-:W-:Y:S01]  /*6810*/  ISETP.LE.U32.AND P3, PT, R13, UR6, PT ;  /* 0x000000060d007c0c */ /* 0x000fe2000bf63070 */
[----:B------:R-:W-:Y:S01]  /*6820*/  @!P2 FADD.FTZ R214, -R214, -RZ ;  /* 0x800000ffd6d6a221 */ /* 0x000fe20000010100 */
[----:B------:R-:W-:Y:S01]  /*6830*/  LOP3.LUT R13, R5, UR16, R12, 0x96, !PT ;  /* 0x00000010050d7c12 */ /* 0x000fe2000f8e960c */
[----:B------:R-:W-:Y:S01]  /*6840*/  @!P0 FADD.FTZ R215, -R215, -RZ ;  /* 0x800000ffd7d78221 */ /* 0x000fe20000010100 */
[----:B------:R-:W-:Y:S01]  /*6850*/  LOP3.LUT R25, R4, 0xff, RZ, 0xc0, !PT ;  /* 0x000000ff04197812 */ /* 0x000fe200078ec0ff */
[----:B------:R-:W-:Y:S01]  /*6860*/  @!P6 FADD.FTZ R211, -R211, -RZ ;  /* 0x800000ffd3d3e221 */ /* 0x000fe20000010100 */
[--C-:B------:R-:W-:Y:S01]  /*6870*/  SHF.R.U32.HI R24, RZ, 0x18, R4.reuse ;  /* 0x00000018ff187819 */ /* 0x100fe20000011604 */
[----:B------:R-:W-:Y:S01]  /*6880*/  @!P5 FADD.FTZ R210, -R210, -RZ ;  /* 0x800000ffd2d2d221 */ /* 0x000fe20000010100 */
[----:B------:R-:W-:Y:S01]  /*6890*/  SHF.R.U32.HI R27, RZ, 0x10, R4 ;  /* 0x00000010ff1b7819 */ /* 0x000fe20000011604 */
[----:B------:R-:W-:Y:S01]  /*68a0*/  @!P4 FADD.FTZ R223, -R223, -RZ ;  /* 0x800000ffdfdfc221 */ /* 0x000fe20000010100 */
[----:B------:R-:W-:Y:S02]  /*68b0*/  LOP3.LUT R38, R4, 0xffff, RZ, 0xc0, !PT ;  /* 0x0000ffff04267812 */ /* 0x000fe400078ec0ff */
[----:B------:R-:W-:Y:S01]  /*68c0*/  SHF.R.U32.HI R4, RZ, 0x18, R20 ;  /* 0x00000018ff047819 */ /* 0x000fe20000011614 */
[----:B------:R-:W-:Y:S01]  /*68d0*/  @!P3 FADD.FTZ R224, -R224, -RZ ;  /* 0x800000ffe0e0b221 */ /* 0x000fe20000010100 */
[----:B------:R-:W-:Y:S02]  /*68e0*/  LOP3.LUT R5, R20, 0xff, RZ, 0xc0, !PT ;  /* 0x000000ff14057812 */ /* 0x000fe400078ec0ff */
[----:B------:R-:W-:Y:S02]  /*68f0*/  ISETP.LE.U32.AND P2, PT, R4, UR6, PT ;  /* 0x0000000604007c0c */ /* 0x000fe4000bf43070 */
[----:B------:R-:W-:Y:S02]  /*6900*/  LOP3.LUT R4, R28, 0xff, RZ, 0xc0, !PT ;  /* 0x000000ff1c047812 */ /* 0x000fe400078ec0ff */
[----:B------:R-:W-:Y:S02]  /*6910*/  ISETP.LE.U32.AND P0, PT, R5, UR6, PT ;  /* 0x0000000605007c0c */ /* 0x000fe4000bf03070 */
[----:B------:R-:W-:Y:S02]  /*6920*/  LOP3.LUT R22, R8, 0xff, RZ, 0xc0, !PT ;  /* 0x000000ff08167812 */ /* 0x000fe400078ec0ff */
[----:B------:R-:W-:Y:S02]  /*6930*/  SHF.R.U32.HI R21, RZ, 0x18, R8 ;  /* 0x00000018ff157819 */ /* 0x000fe40000011608 */
[----:B------:R-:W-:Y:S02]  /*6940*/  ISETP.LE.U32.AND P6, PT, R4, UR6, PT ;  /* 0x0000000604007c0c */ /* 0x000fe4000bfc3070 */
[----:B------:R-:W-:Y:S01]  /*6950*/  SHF.R.U32.HI R33, RZ, 0x10, R10 ;  /* 0x00000010ff217819 */ /* 0x000fe2000001160a */
[----:B------:R-:W-:Y:S01]  /*6960*/  @!P2 FADD.FTZ R198, -R198, -RZ ;  /* 0x800000ffc6c6a221 */ /* 0x000fe20000010100 */
[----:B------:R-:W-:Y:S02]  /*6970*/  LOP3.LUT R4, R19, 0xff, RZ, 0xc0, !PT ;  /* 0x000000ff13047812 */ /* 0x000fe400078ec0ff */
[----:B------:R-:W-:Y:S01]  /*6980*/  ISETP.LE.U32.AND P5, PT, R22, UR6, PT ;  /* 0x0000000616007c0c */ /* 0x000fe2000bfa3070 */
[----:B------:R-:W-:Y:S01]  /*6990*/  @!P0 FADD.FTZ R197, -R197, -RZ ;  /* 0x800000ffc5c58221 */ /* 0x000fe20000010100 */
[----:B------:R-:W-:Y:S02]  /*69a0*/  ISETP.LE.U32.AND P4, PT, R21, UR6, PT ;  /* 0x0000000615007c0c */ /* 0x000fe4000bf83070 */
[----:B------:R-:W-:Y:S02]  /*69b0*/  ISETP.LE.U32.AND P3, PT, R4, UR6, PT ;  /* 0x0000000604007c0c */ /* 0x000fe4000bf63070 */
[----:B------:R-:W-:Y:S01]  /*69c0*/  LOP3.LUT R4, R33, 0xff, RZ, 0xc0, !PT ;  /* 0x000000ff21047812 */ /* 0x000fe200078ec0ff */
[----:B------:R-:W-:Y:S01]  /*69d0*/  @!P6 FADD.FTZ R201, -R201, -RZ ;  /* 0x800000ffc9c9e221 */ /* 0x000fe20000010100 */
[----:B------:R-:W-:Y:S02]  /*69e0*/  SHF.R.U32.HI R5, RZ, 0x18, R19 ;  /* 0x00000018ff057819 */ /* 0x000fe40000011613 */
[----:B------:R-:W-:Y:S02]  /*69f0*/  ISETP.LE.U32.AND P0, PT, R4, UR6, PT ;  /* 0x0000000604007c0c */ /* 0x000fe4000bf03070 */
[----:B------:R-:W-:Y:S01]  /*6a00*/  LOP3.LUT R4, R17, 0xff, RZ, 0xc0, !PT ;  /* 0x000000ff11047812 */ /* 0x000fe200078ec0ff */
[----:B------:R-:W-:Y:S01]  /*6a10*/  @!P5 FADD.FTZ R199, -R199, -RZ ;  /* 0x800000ffc7c7d221 */ /* 0x000fe20000010100 */
[----:B------:R-:W-:Y:S01]  /*6a20*/  ISETP.LE.U32.AND P2, PT, R5, UR6, PT ;  /* 0x0000000605007c0c */ /* 0x000fe2000bf43070 */
[----:B------:R-:W-:Y:S01]  /*6a30*/  @!P4 FADD.FTZ R200, -R200, -RZ ;  /* 0x800000ffc8c8c221 */ /* 0x000fe20000010100 */
[----:B------:R-:W-:Y:S01]  /*6a40*/  LOP3.LUT R18, R7, UR16, R18, 0x96, !PT ;  /* 0x0000001007127c12 */ /* 0x000fe2000f8e9612 */
[----:B------:R-:W-:Y:S01]  /*6a50*/  @!P3 FADD.FTZ R203, -R203, -RZ ;  /* 0x800000ffcbcbb221 */ /* 0x000fe20000010100 */
[----:B------:R-:W-:Y:S02]  /*6a60*/  SHF.R.U32.HI R5, RZ, 0x18, R17 ;  /* 0x00000018ff057819 */ /* 0x000fe40000011611 */
[----:B------:R-:W-:Y:S02]  /*6a70*/  ISETP.LE.U32.AND P6, PT, R4, UR6, PT ;  /* 0x0000000604007c0c */ /* 0x000fe4000bfc3070 */
[----:B------:R-:W-:Y:S01]  /*6a80*/  LOP3.LUT R4, R31, 0xff, RZ, 0xc0, !PT ;  /* 0x000000ff1f047812 */ /* 0x000fe200078ec0ff */
[----:B------:R-:W-:Y:S01]  /*6a90*/  @!P0 FADD.FTZ R209, -R209, -RZ ;  /* 0x800000ffd1d18221 */ /* 0x000fe20000010100 */
[----:B------:R-:W-:Y:S02]  /*6aa0*/  SHF.R.U32.HI R32, RZ, 0x10, R6 ;  /* 0x00000010ff207819 */ /* 0x000fe40000011606 */
[----:B------:R-:W-:Y:S01]  /*6ab0*/  ISETP.LE.U32.AND P5, PT, R5, UR6, PT ;  /* 0x0000000605007c0c */ /* 0x000fe2000bfa3070 */
[----:B------:R-:W-:Y:S01]  /*6ac0*/  @!P2 FADD.FTZ R202, -R202, -RZ ;  /* 0x800000ffcacaa221 */ /* 0x000fe20000010100 */
[----:B------:R-:W-:Y:S02]  /*6ad0*/  ISETP.LE.U32.AND P4, PT, R4, UR6, PT ;  /* 0x0000000604007c0c */ /* 0x000fe4000bf83070 */
[----:B------:R-:W-:Y:S02]  /*6ae0*/  LOP3.LUT R4, R18, 0xff, RZ, 0xc0, !PT ;  /* 0x000000ff12047812 */ /* 0x000fe400078ec0ff */
[----:B------:R-:W-:Y:S01]  /*6af0*/  LOP3.LUT R36, R10, 0xffff, RZ, 0xc0, !PT ;  /* 0x0000ffff0a247812 */ /* 0x000fe200078ec0ff */
[----:B------:R-:W-:Y:S01]  /*6b00*/  @!P6 FADD.FTZ R206, -R206, -RZ ;  /* 0x800000ffcecee221 */ /* 0x000fe20000010100 */
[----:B------:R-:W-:Y:S01]  /*6b10*/  SHF.R.U32.HI R5, RZ, 0x18, R18 ;  /* 0x00000018ff057819 */ /* 0x000fe20000011612 */
[----:B------:R-:W-:Y:S01]  /*6b20*/  IMAD.WIDE.U32 R10, R29, -0x2daee0ad, RZ ;  /* 0xd2511f531d0a7825 */ /* 0x000fe200078e00ff */
[----:B------:R-:W-:Y:S02]  /*6b30*/  ISETP.LE.U32.AND P3, PT, R4, UR6, PT ;  /* 0x0000000604007c0c */ /* 0x000fe4000bf63070 */
[----:B------:R-:W-:Y:S01]  /*6b40*/  LOP3.LUT R4, R32, 0xff, RZ, 0xc0, !PT ;  /* 0x000000ff20047812 */ /* 0x000fe200078ec0ff */
[----:B------:R-:W-:Y:S01]  /*6b50*/  @!P5 FADD.FTZ R205, -R205, -RZ ;  /* 0x800000ffcdcdd221 */ /* 0x000fe20000010100 */
[----:B------:R-:W-:Y:S01]  /*6b60*/  LOP3.LUT R37, R6, 0xffff, RZ, 0xc0, !PT ;  /* 0x0000ffff06257812 */ /* 0x000fe200078ec0ff */
[----:B------:R-:W-:Y:S01]  /*6b70*/  @!P4 FADD.FTZ R208, -R208, -RZ ;  /* 0x800000ffd0d0c221 */ /* 0x000fe20000010100 */
[----:B------:R-:W-:Y:S01]  /*6b80*/  ISETP.LE.U32.AND P2, PT, R5, UR6, PT ;  /* 0x0000000605007c0c */ /* 0x000fe2000bf43070 */
[----:B------:R-:W-:Y:S01]  /*6b90*/  IMAD.WIDE.U32 R6, R23, -0x2daee0ad, RZ ;  /* 0xd2511f5317067825 */ /* 0x000fe200078e00ff */
[----:B------:R-:W-:Y:S02]  /*6ba0*/  ISETP.LE.U32.AND P0, PT, R4, UR6, PT ;  /* 0x0000000604007c0c */ /* 0x000fe4000bf03070 */
[----:B------:R-:W-:Y:S02]  /*6bb0*/  LOP3.LUT R23, R10, 0xff, RZ, 0xc0, !PT ;  /* 0x000000ff0a177812 */ /* 0x000fe400078ec0ff */
[----:B------:R-:W-:Y:S01]  /*6bc0*/  ISETP.LE.U32.AND P6, PT, R25, UR6, PT ;  /* 0x0000000619007c0c */ /* 0x000fe2000bfc3070 */
[----:B------:R-:W-:Y:S01]  /*6bd0*/  @!P3 FADD.FTZ R212, -R212, -RZ ;  /* 0x800000ffd4d4b221 */ /* 0x000fe20000010100 */
[----:B------:R-:W-:Y:S02]  /*6be0*/  LOP3.LUT R12, R7, UR15, R30, 0x96, !PT ;  /* 0x0000000f070c7c12 */ /* 0x000fe4000f8e961e */
[----:B------:R-:W-:Y:S02]  /*6bf0*/  LOP3.LUT R30, R8, 0xffff, RZ, 0xc0, !PT ;  /* 0x0000ffff081e7812 */ /* 0x000fe400078ec0ff */
[----:B------:R-:W-:Y:S01]  /*6c00*/  SHF.R.U32.HI R9, RZ, 0x18, R10 ;  /* 0x00000018ff097819 */ /* 0x000fe2000001160a */
[----:B------:R-:W-:Y:S01]  /*6c10*/  @!P2 FADD.FTZ R213, -R213, -RZ ;  /* 0x800000ffd5d5a221 */ /* 0x000fe20000010100 */
[----:B------:R-:W-:Y:S01]  /*6c20*/  ISETP.LE.U32.AND P5, PT, R24, UR6, PT ;  /* 0x0000000618007c0c */ /* 0x000fe2000bfa3070 */
[----:B------:R-:W-:Y:S01]  /*6c30*/  @!P0 FADD.FTZ R220, -R220, -RZ ;  /* 0x800000ffdcdc8221 */ /* 0x000fe20000010100 */
[----:B------:R-:W-:Y:S02]  /*6c40*/  ISETP.LE.U32.AND P4, PT, R23, UR6, PT ;  /* 0x0000000617007c0c */ /* 0x000fe4000bf83070 */
[----:B------:R-:W-:Y:S01]  /*6c50*/  SHF.R.U32.HI R5, RZ, 0x10, R20 ;  /* 0x00000010ff057819 */ /* 0x000fe20000011614 */
[----:B------:R-:W-:Y:S01]  /*6c60*/  @!P6 FADD.FTZ R216, -R216, -RZ ;  /* 0x800000ffd8d8e221 */ /* 0x000fe20000010100 */
[----:B------:R-:W-:Y:S02]  /*6c70*/  LOP3.LUT R15, R11, UR15, R26, 0x96, !PT ;  /* 0x0000000f0b0f7c12 */ /* 0x000fe4000f8e961a */
[----:B------:R-:W-:Y:S02]  /*6c80*/  SHF.R.U32.HI R26, RZ, 0x10, R8 ;  /* 0x00000010ff1a7819 */ /* 0x000fe40000011608 */
[----:B------:R-:W-:Y:S02]  /*6c90*/  SHF.R.U32.HI R29, RZ, 0x10, R10 ;  /* 0x00000010ff1d7819 */ /* 0x000fe4000001160a */
[----:B------:R-:W-:Y:S01]  /*6ca0*/  LOP3.LUT R39, R10, 0xffff, RZ, 0xc0, !PT ;  /* 0x0000ffff0a277812 */ /* 0x000fe200078ec0ff */
[----:B------:R-:W-:Y:S01]  /*6cb0*/  @!P5 FADD.FTZ R217, -R217, -RZ ;  /* 0x800000ffd9d9d221 */ /* 0x000fe20000010100 */
[----:B------:R-:W-:Y:S01]  /*6cc0*/  LOP3.LUT R8, R6, 0xff, RZ, 0xc0, !PT ;  /* 0x000000ff06087812 */ /* 0x000fe200078ec0ff */
[----:B------:R-:W-:Y:S01]  /*6cd0*/  @!P4 FADD.FTZ R222, -R222, -RZ ;  /* 0x800000ffdedec221 */ /* 0x000fe20000010100 */
[----:B------:R-:W-:Y:S02]  /*6ce0*/  SHF.R.U32.HI R10, RZ, 0x18, R6 ;  /* 0x00000018ff0a7819 */ /* 0x000fe40000011606 */
[----:B------:R-:W-:Y:S02]  /*6cf0*/  ISETP.LE.U32.AND P3, PT, R9, UR6, PT ;  /* 0x0000000609007c0c */ /* 0x000fe4000bf63070 */
[----:B------:R-:W-:Y:S02]  /*6d00*/  SHF.R.U32.HI R4, RZ, 0x8, R34 ;  /* 0x00000008ff047819 */ /* 0x000fe40000011622 */
[----:B------:R-:W-:Y:S02]  /*6d10*/  LOP3.LUT R5, R5, 0xff, RZ, 0xc0, !PT ;  /* 0x000000ff05057812 */ /* 0x000fe400078ec0ff */
[----:B------:R-:W-:Y:S02]  /*6d20*/  ISETP.LE.U32.AND P2, PT, R8, UR6, PT ;  /* 0x0000000608007c0c */ /* 0x000fe4000bf43070 */
[----:B------:R-:W-:Y:S02]  /*6d30*/  ISETP.LE.U32.AND P0, PT, R10, UR6, PT ;  /* 0x000000060a007c0c */ /* 0x000fe4000bf03070 */
[----:B------:R-:W-:Y:S02]  /*6d40*/  LOP3.LUT R4, R4, 0xffff, RZ, 0xc0, !PT ;  /* 0x0000ffff04047812 */ /* 0x000fe400078ec0ff */
[----:B------:R-:W-:Y:S01]  /*6d50*/  ISETP.LE.U32.AND P6, PT, R5, UR6, PT ;  /* 0x0000000605007c0c */ /* 0x000fe2000bfc3070 */
[----:B------:R-:W-:Y:S01]  /*6d60*/  @!P3 FADD.FTZ R221, -R221, -RZ ;  /* 0x800000ffddddb221 */ /* 0x000fe20000010100 */
[----:B------:R-:W-:Y:S02]  /*6d70*/  LOP3.LUT R5, R14, 0xff, RZ, 0xc0, !PT ;  /* 0x000000ff0e057812 */ /* 0x000fe400078ec0ff */
[----:B------:R-:W-:Y:S02]  /*6d80*/  ISETP.LE.U32.AND P5, PT, R4, UR6, PT ;  /* 0x0000000604007c0c */ /* 0x000fe4000bfa3070 */
[----:B------:R-:W-:Y:S01]  /*6d90*/  ISETP.LE.U32.AND P4, PT, R5, UR6, PT ;  /* 0x0000000605007c0c */ /* 0x000fe2000bf83070 */
[----:B------:R-:W-:Y:S01]  /*6da0*/  @!P2 FADD.FTZ R219, -R219, -RZ ;  /* 0x800000ffdbdba221 */ /* 0x000fe20000010100 */
[----:B------:R-:W-:Y:S01]  /*6db0*/  SHF.R.U32.HI R5, RZ, 0x10, R19 ;  /* 0x00000010ff057819 */ /* 0x000fe20000011613 */
[----:B------:R-:W-:Y:S01]  /*6dc0*/  @!P0 FADD.FTZ R218, -R218, -RZ ;  /* 0x800000ffdada8221 */ /* 0x000fe20000010100 */
        /* <DEDUP_REMOVED lines=9> */
[----:B------:R-:W-:Y:S02]  /*6e60*/  SHF.R.U32.HI R4, RZ, 0x8, R36 ;  /* 0x00000008ff047819 */ /* 0x000fe40000011624 */
[----:B------:R-:W-:Y:S02]  /*6e70*/  ISETP.LE.U32.AND P0, PT, R5, UR6, PT ;  /* 0x0000000605007c0c */ /* 0x000fe4000bf03070 */
[----:B------:R-:W-:Y:S02]  /*6e80*/  SHF.R.U32.HI R5, RZ, 0x8, R35 ;  /* 0x00000008ff057819 */ /* 0x000fe40000011623 */
[----:B------:R-:W-:Y:S02]  /*6e90*/  ISETP.LE.U32.AND P2, PT, R6, UR6, PT ;  /* 0x0000000606007c0c */ /* 0x000fe4000bf43070 */
[----:B------:R-:W-:Y:S02]  /*6ea0*/  SHF.R.U32.HI R6, RZ, 0x10, R17 ;  /* 0x00000010ff067819 */ /* 0x000fe40000011611 */
[----:B------:R-:W-:Y:S01]  /*6eb0*/  LOP3.LUT R4, R4, 0xffff, RZ, 0xc0, !PT ;  /* 0x0000ffff04047812 */ /* 0x000fe200078ec0ff */
[----:B------:R-:W-:Y:S01]  /*6ec0*/  @!P3 FADD.FTZ R184, -R184, -RZ ;  /* 0x800000ffb8b8b221 */ /* 0x000fe20000010100 */
        /* <DEDUP_REMOVED lines=18> */
[----:B------:R-:W-:Y:S02]  /*6ff0*/  SHF.R.U32.HI R5, RZ, 0x18, R13 ;  /* 0x00000018ff057819 */ /* 0x000fe4000001160d */
[----:B------:R-:W-:Y:S02]  /*7000*/  LOP3.LUT R4, R27, 0xff, RZ, 0xc0, !PT ;  /* 0x000000ff1b047812 */ /* 0x000fe400078ec0ff */
[----:B------:R-:W-:Y:S01]  /*7010*/  ISETP.LE.U32.AND P6, PT, R5, UR6, PT ;  /* 0x0000000605007c0c */ /* 0x000fe2000bfc3070 */
[----:B------:R-:W-:Y:S01]  /*7020*/  @!P3 FADD.FTZ R188, -R188, -RZ ;  /* 0x800000ffbcbcb221 */ /* 0x000fe20000010100 */
[----:B------:R-:W-:Y:S02]  /*7030*/  LOP3.LUT R5, R15, 0xff, RZ, 0xc0, !PT ;  /* 0x000000ff0f057812 */ /* 0x000fe400078ec0ff */
[----:B------:R-:W-:Y:S01]  /*7040*/  ISETP.LE.U32.AND P5, PT, R4, UR6, PT ;  /* 0x0000000604007c0c */ /* 0x000fe2000bfa3070 */
        /* <DEDUP_REMOVED lines=8> */
[----:B------:R-:W-:Y:S01]  /*70d0*/  LOP3.LUT R4, R12, 0xff, RZ, 0xc0, !PT ;  /* 0x000000ff0c047812 */ /* 0x000fe200078ec0ff */
[----:B------:R-:W-:Y:S01]  /*70e0*/  @!P5 FADD.FTZ R185, -R185, -RZ ;  /* 0x800000ffb9b9d221 */ /* 0x000fe20000010100 */
        /* <DEDUP_REMOVED lines=259> */
[----:B------:R-:W-:Y:S01]  /*8120*/  FMUL.FTZ R204, R204, R4 ;  /* 0x00000004cccc7220 */ /* 0x000fe20000410000 */
[-C--:B------:R-:W-:Y:S01]  /*8130*/  FSEL R2, R2, R179.reuse, P2 ;  /* 0x000000b302027208 */ /* 0x080fe20001000000 */
[C---:B------:R-:W-:Y:S01]  /*8140*/  FADD.FTZ R14, -R179.reuse, R14 ;  /* 0x0000000eb30e7221 */ /* 0x040fe20000010100 */
[----:B------:R-:W2:Y:S01]  /*8150*/  LDSM.16.M88.4 R4, [R172+0x11000] ;  /* 0x01100000ac04783b */ /* 0x000ea20000000200 */
[----:B------:R-:W-:Y:S01]  /*8160*/  FADD.FTZ R13, -R180, R13 ;  /* 0x0000000db40d7221 */ /* 0x000fe20000010100 */
[-C--:B-1----:R-:W-:Y:S01]  /*8170*/  HMMA.16816.F32.BF16 R20, R132, R136.reuse, R20 ;  /* 0x000000888414723c */ /* 0x082fe20000041814 */
[----:B------:R-:W-:Y:S01]  /*8180*/  FADD.FTZ R15, -R179, R15 ;  /* 0x0000000fb30f7221 */ /* 0x000fe20000010100 */
[----:B------:R-:W-:Y:S01]  /*8190*/  FSETP.GE.FTZ.AND P2, PT, R149, RZ, PT ;  /* 0x000000ff9500720b */ /* 0x000fe20003f56000 */
[----:B------:R-:W-:Y:S01]  /*81a0*/  FADD.FTZ R8, -R182, R17 ;  /* 0x00000011b6087221 */ /* 0x000fe20000010100 */
[----:B------:R-:W-:Y:S01]  /*81b0*/  FSEL R0, R0, R179, P0 ;  /* 0x000000b300007208 */ /* 0x000fe20000000000 */
[----:B------:R-:W-:Y:S01]  /*81c0*/  FMUL.FTZ R148, R148, R2 ;  /* 0x0000000294947220 */ /* 0x000fe20000410000 */
[----:B------:R-:W-:Y:S01]  /*81d0*/  FSEL R2, R13, R180, P2 ;  /* 0x000000b40d027208 */ /* 0x000fe20001000000 */
[----:B------:R-:W-:Y:S01]  /*81e0*/  FADD.FTZ R18, -R181, R18 ;  /* 0x00000012b5127221 */ /* 0x000fe20000010100 */
[C---:B------:R-:W-:Y:S01]  /*81f0*/  HMMA.16816.F32.BF16 R24, R140.reuse, R136, R24 ;  /* 0x000000888c18723c */ /* 0x040fe20000041818 */
[----:B------:R-:W-:Y:S01]  /*8200*/  FMUL.FTZ R184, R184, R0 ;  /* 0x00000000b8b87220 */ /* 0x000fe20000410000 */
[----:B------:R-:W-:Y:S02]  /*8210*/  FSETP.GE.FTZ.AND P2, PT, R201, RZ, PT ;  /* 0x000000ffc900720b */ /* 0x000fe40003f56000 */
[----:B------:R-:W-:Y:S01]  /*8220*/  FADD.FTZ R19, -R181, R19 ;  /* 0x00000013b5137221 */ /* 0x000fe20000010100 */
[----:B------:R-:W-:Y:S01]  /*8230*/  FSEL R8, R8, R182, P3 ;  /* 0x000000b608087208 */ /* 0x000fe20001800000 */
[----:B------:R-:W-:Y:S01]  /*8240*/  FMUL.FTZ R149, R149, R2 ;  /* 0x0000000295957220 */ /* 0x000fe20000410000 */
[----:B------:R-:W-:Y:S01]  /*8250*/  FSEL R2, R18, R181, P2 ;  /* 0x000000b512027208 */ /* 0x000fe20001000000 */
[-C--:B------:R-:W-:Y:S01]  /*8260*/  HMMA.16816.F32.BF16 R28, R140, R138.reuse, R28 ;  /* 0x0000008a8c1c723c */ /* 0x080fe2000004181c */
[----:B------:R-:W-:Y:S02]  /*8270*/  FSETP.GE.FTZ.AND P3, PT, R150, RZ, PT ;  /* 0x000000ff9600720b */ /* 0x000fe40003f76000 */
[----:B------:R-:W-:Y:S01]  /*8280*/  FSETP.GE.FTZ.AND P2, PT, R190, RZ, PT ;  /* 0x000000ffbe00720b */ /* 0x000fe20003f56000 */
[----:B------:R-:W-:Y:S01]  /*8290*/  FMUL.FTZ R196, R196, R8 ;  /* 0x00000008c4c47220 */ /* 0x000fe20000410000 */
[----:B------:R-:W-:Y:S01]  /*82a0*/  FSETP.GE.FTZ.AND P0, PT, R186, RZ, PT ;  /* 0x000000ffba00720b */ /* 0x000fe20003f16000 */
[----:B------:R-:W-:Y:S02]  /*82b0*/  FMUL.FTZ R201, R201, R2 ;  /* 0x00000002c9c97220 */ /* 0x000fe40000410000 */
[----:B------:R-:W-:Y:S01]  /*82c0*/  FADD.FTZ R9, -R182, R20 ;  /* 0x00000014b6097221 */ /* 0x000fe20000010100 */
[----:B------:R-:W-:Y:S01]  /*82d0*/  FSEL R0, R14, R179, P0 ;  /* 0x000000b30e007208 */ /* 0x000fe20000000000 */
[C---:B------:R-:W-:Y:S01]  /*82e0*/  HMMA.16816.F32.BF16 R32, R132.reuse, R138, R32 ;  /* 0x0000008a8420723c */ /* 0x040fe20000041820 */
        /* <DEDUP_REMOVED lines=8> */
[----:B------:R-:W-:Y:S03]  /*8370*/  FSETP.GE.FTZ.AND P3, PT, R151, RZ, PT ;  /* 0x000000ff9700720b */ /* 0x000fe60003f76000 */
        /* <DEDUP_REMOVED lines=29> */
[-C--:B------:R-:W-:Y:S01]  /*8550*/  FSEL R8, R27, R179.reuse, P0 ;  /* 0x000000b31b087208 */ /* 0x080fe20000000000 */
[----:B------:R-:W-:Y:S01]  /*8560*/  FADD.FTZ R0, -R179, R31 ;  /* 0x0000001fb3007221 */ /* 0x000fe20000010100 */
[----:B------:R-:W-:Y:S01]  /*8570*/  FSETP.GE.FTZ.AND P0, PT, R210, RZ, PT ;  /* 0x000000ffd200720b */ /* 0x000fe20003f16000 */
[----:B------:R-:W-:Y:S01]  /*8580*/  FADD.FTZ R29, -R180, R29 ;  /* 0x0000001db41d7221 */ /* 0x000fe20000010100 */
[-C--:B--2---:R-:W-:Y:S01]  /*8590*/  HMMA.16816.F32.BF16 R36, R132, R4.reuse, R36 ;  /* 0x000000048424723c */ /* 0x084fe20000041824 */
[----:B------:R-:W-:Y:S01]  /*85a0*/  FMUL.FTZ R17, R205, R8 ;  /* 0x00000008cd117220 */ /* 0x000fe20000410000 */
[-C--:B------:R-:W-:Y:S01]  /*85b0*/  FSEL R0, R0, R179.reuse, P0 ;  /* 0x000000b300007208 */ /* 0x080fe20000000000 */
[----:B------:R-:W-:Y:S01]  /*85c0*/  FADD.FTZ R34, -R181, R34 ;  /* 0x00000022b5227221 */ /* 0x000fe20000010100 */
[----:B------:R-:W1:Y:S01]  /*85d0*/  LDSM.16.M88.4 R8, [R172+0x11800] ;  /* 0x01180000ac08783b */ /* 0x000e620000000200 */
[----:B------:R-:W-:Y:S01]  /*85e0*/  FADD.FTZ R28, -R180, R28 ;  /* 0x0000001cb41c7221 */ /* 0x000fe20000010100 */
[----:B------:R-:W-:Y:S01]  /*85f0*/  FSEL R2, R2, R179, P2 ;  /* 0x000000b302027208 */ /* 0x000fe20001000000 */
[----:B------:R-:W-:Y:S01]  /*8600*/  FMUL.FTZ R210, R210, R0 ;  /* 0x00000000d2d27220 */ /* 0x000fe20000410000 */
[C---:B------:R-:W-:Y:S01]  /*8610*/  HMMA.16816.F32.BF16 R40, R140.reuse, R4, R40 ;  /* 0x000000048c28723c */ /* 0x040fe20000041828 */
[----:B------:R-:W-:Y:S01]  /*8620*/  FADD.FTZ R33, -R182, R33 ;  /* 0x00000021b6217221 */ /* 0x000fe20000010100 */
[----:B------:R-:W-:Y:S02]  /*8630*/  FSETP.GE.FTZ.AND P0, PT, R215, RZ, PT ;  /* 0x000000ffd700720b */ /* 0x000fe40003f16000 */
[----:B------:R-:W-:Y:S01]  /*8640*/  FMUL.FTZ R208, R208, R2 ;  /* 0x00000002d0d07220 */ /* 0x000fe20000410000 */
[----:B------:R-:W-:Y:S01]  /*8650*/  FSETP.GE.FTZ.AND P2, PT, R209, RZ, PT ;  /* 0x000000ffd100720b */ /* 0x000fe20003f56000 */
[----:B------:R-:W-:Y:S01]  /*8660*/  FADD.FTZ R32, -R182, R32 ;  /* 0x00000020b6207221 */ /* 0x000fe20000010100 */
[-C--:B------:R-:W-:Y:S01]  /*8670*/  FSEL R0, R35, R181.reuse, P0 ;  /* 0x000000b523007208 */ /* 0x080fe20000000000 */
[-C--:B------:R-:W-:Y:S01]  /*8680*/  HMMA.16816.F32.BF16 R44, R140, R6.reuse, R44 ;  /* 0x000000068c2c723c */ /* 0x080fe2000004182c */
[----:B------:R-:W-:Y:S02]  /*8690*/  FSEL R4, R29, R180, P3 ;  /* 0x000000b41d047208 */ /* 0x000fe40001800000 */
[----:B------:R-:W-:Y:S01]  /*86a0*/  FSETP.GE.FTZ.AND P0, PT, R213, RZ, PT ;  /* 0x000000ffd500720b */ /* 0x000fe20003f16000 */
[----:B------:R-:W-:Y:S01]  /*86b0*/  FMUL.FTZ R15, R215, R0 ;  /* 0x00000000d70f7220 */ /* 0x000fe20000410000 */
[-C--:B------:R-:W-:Y:S01]  /*86c0*/  FSEL R2, R34, R181.reuse, P2 ;  /* 0x000000b522027208 */ /* 0x080fe20001000000 */
[----:B------:R-:W-:Y:S01]  /*86d0*/  FMUL.FTZ R166, R166, R4 ;  /* 0x00000004a6a67220 */ /* 0x000fe20000410000 */
[----:B------:R-:W-:Y:S01]  /*86e0*/  FSEL R5, R28, R180, P4 ;  /* 0x000000b41c057208 */ /* 0x000fe20002000000 */
[----:B------:R-:W-:Y:S01]  /*86f0*/  FADD.FTZ R39, -R181, R39 ;  /* 0x00000027b5277221 */ /* 0x000fe20000010100 */
[C---:B------:R-:W-:Y:S01]  /*8700*/  HMMA.16816.F32.BF16 R48, R132.reuse, R6, R48 ;  /* 0x000000068430723c */ /* 0x040fe20000041830 */
[----:B------:R-:W-:Y:S02]  /*8710*/  FSETP.GE.FTZ.AND P3, PT, R193, RZ, PT ;  /* 0x000000ffc100720b */ /* 0x000fe40003f76000 */
[----:B------:R-:W-:Y:S01]  /*8720*/  FADD.FTZ R38, -R181, R38 ;  /* 0x00000026b5267221 */ /* 0x000fe20000010100 */
[----:B------:R-:W-:Y:S01]  /*8730*/  FSETP.GE.FTZ.AND P2, PT, R188, RZ, PT ;  /* 0x000000ffbc00720b */ /* 0x000fe20003f56000 */
        /* <DEDUP_REMOVED lines=8> */
[----:B------:R-:W-:Y:S01]  /*87c0*/  FMUL.FTZ R211, R211, R5 ;  /* 0x00000005d3d37220 */ /* 0x000fe20000410000 */
[----:B------:R-:W-:Y:S01]  /*87d0*/  FSEL R2, R38, R181, P2 ;  /* 0x000000b526027208 */ /* 0x000fe20001000000 */
[----:B------:R-:W-:Y:S01]  /*87e0*/  FADD.FTZ R36, -R182, R36 ;  /* 0x00000024b6247221 */ /* 0x000fe20000010100 */
[----:B------:R-:W-:Y:S01]  /*87f0*/  FSEL R5, R32, R182, P4 ;  /* 0x000000b620057208 */ /* 0x000fe20002000000 */
[----:B------:R-:W-:Y:S01]  /*8800*/  FMUL.FTZ R136, R213, R0 ;  /* 0x00000000d5887220 */ /* 0x000fe20000410000 */
[-C--:B-1----:R-:W-:Y:S01]  /*8810*/  HMMA.16816.F32.BF16 R52, R132, R8.reuse, R52 ;  /* 0x000000088434723c */ /* 0x082fe20000041834 */
[----:B------:R-:W-:Y:S01]  /*8820*/  FMUL.FTZ R16, R193, R4 ;  /* 0x00000004c1107220 */ /* 0x000fe20000410000 */
[----:B------:R-:W-:Y:S01]  /*8830*/  FSETP.GE.FTZ.AND P3, PT, R157, RZ, PT ;  /* 0x000000ff9d00720b */ /* 0x000fe20003f76000 */
[----:B------:R-:W-:Y:S01]  /*8840*/  FADD.FTZ R41, -R180, R41 ;  /* 0x00000029b4297221 */ /* 0x000fe20000010100 */
[----:B------:R-:W-:Y:S01]  /*8850*/  FSETP.GE.FTZ.AND P2, PT, R161, RZ, PT ;  /* 0x000000ffa100720b */ /* 0x000fe20003f56000 */
[----:B------:R-:W-:Y:S01]  /*8860*/  FMUL.FTZ R188, R188, R2 ;  /* 0x00000002bcbc7220 */ /* 0x000fe20000410000 */
[----:B------:R-:W-:Y:S01]  /*8870*/  FSETP.GE.FTZ.AND P4, PT, R212, RZ, PT ;  /* 0x000000ffd400720b */ /* 0x000fe20003f96000 */
[----:B------:R-:W-:Y:S01]  /*8880*/  FADD.FTZ R6, -R179, R47 ;  /* 0x0000002fb3067221 */ /* 0x000fe20000010100 */
[C---:B------:R-:W-:Y:S01]  /*8890*/  HMMA.16816.F32.BF16 R56, R140.reuse, R8, R56 ;  /* 0x000000088c38723c */ /* 0x040fe20000041838 */
[----:B------:R-:W-:Y:S03]  /*88a0*/  FMUL.FTZ R14, R214, R5 ;  /* 0x00000005d60e7220 */ /* 0x000fe60000410000 */
[C---:B------:R-:W-:Y:S01]  /*88b0*/  FADD.FTZ R40, -R180.reuse, R40 ;  /* 0x00000028b4287221 */ /* 0x040fe20000010100 */
[-C--:B------:R-:W-:Y:S01]  /*88c0*/  FSEL R0, R43, R179.reuse, P0 ;  /* 0x000000b32b007208 */ /* 0x080fe20000000000 */
[----:B------:R-:W-:Y:S01]  /*88d0*/  FADD.FTZ R7, -R179, R46 ;  /* 0x0000002eb3077221 */ /* 0x000fe20000010100 */
[----:B------:R-:W-:Y:S01]  /*88e0*/  FSEL R4, R37, R182, P3 ;  /* 0x000000b625047208 */ /* 0x000fe20001800000 */
[----:B------:R-:W-:Y:S01]  /*88f0*/  FADD.FTZ R45, -R180, R45 ;  /* 0x0000002db42d7221 */ /* 0x000fe20000010100 */
[----:B------:R-:W-:Y:S01]  /*8900*/  FSEL R2, R42, R179, P2 ;  /* 0x000000b32a027208 */ /* 0x000fe20001000000 */
[-C--:B------:R-:W-:Y:S01]  /*8910*/  HMMA.16816.F32.BF16 R60, R140, R10.reuse, R60 ;  /* 0x0000000a8c3c723c */ /* 0x080fe2000004183c */
        /* <DEDUP_REMOVED lines=9> */
[----:B------:R-:W-:Y:S02]  /*89b0*/  HMMA.16816.F32.BF16 R64, R132, R10, R64 ;  /* 0x0000000a8440723c */ /* 0x000fe40000041840 */
[----:B------:R-:W-:Y:S01]  /*89c0*/  FADD.FTZ R2, -R181, R50 ;  /* 0x00000032b5027221 */ /* 0x000fe20000010100 */
[-C--:B------:R-:W-:Y:S01]  /*89d0*/  FSEL R4, R41, R180.reuse, P3 ;  /* 0x000000b429047208 */ /* 0x080fe20001800000 */
[----:B------:R-:W-:Y:S01]  /*89e0*/  FMUL.FTZ R137, R212, R5 ;  /* 0x00000005d4897220 */ /* 0x000fe20000410000 */
        /* <DEDUP_REMOVED lines=30> */
[----:B------:R-:W-:Y:S01]  /*8bd0*/  FADD.FTZ R57, -R180, R57 ;  /* 0x00000039b4397221 */ /* 0x000fe20000010100 */
[----:B------:R-:W-:Y:S01]  /*8be0*/  FSEL R4, R4, R182, P3 ;  /* 0x000000b604047208 */ /* 0x000fe20001800000 */
        /* <DEDUP_REMOVED lines=28> */
[-C--:B------:R-:W-:Y:S01]  /*8db0*/  FSEL R0, R59, R179.reuse, P2 ;  /* 0x000000b33b007208 */ /* 0x080fe20001000000 */
[----:B------:R-:W-:Y:S01]  /*8dc0*/  FADD.FTZ R2, -R182, R64 ;  /* 0x00000040b6027221 */ /* 0x000fe20000010100 */
[----:B------:R-:W-:Y:S02]  /*8dd0*/  FSEL R4, R57, R180, P4 ;  /* 0x000000b439047208 */ /* 0x000fe40002000000 */
[----:B------:R-:W-:Y:S01]  /*8de0*/  FSETP.GE.FTZ.AND P4, PT, R219, RZ, PT ;  /* 0x000000ffdb00720b */ /* 0x000fe20003f96000 */
        /* <DEDUP_REMOVED lines=34> */
[----:B------:R-:W-:Y:S03]  /*9010*/  USEL UR9, UR41, 0x4000, !UP0 ;  /* 0x0000400029097887 */ /* 0x000fe6000c000000 */
[----:B------:R-:W-:Y:S01]  /*9020*/  LEA.HI.X.SX32 R238, R2, R5, 0x1, P2 ;  /* 0x0000000502ee7211 */ /* 0x000fe200010f0eff */
[----:B------:R-:W-:Y:S01]  /*9030*/  IMAD.MOV.U32 R2, RZ, RZ, 0x6 ;  /* 0x00000006ff027424 */ /* 0x000fe200078e00ff */
[----:B------:R-:W-:Y:S02]  /*9040*/  MOV R8, R240 ;  /* 0x000000f000087202 */ /* 0x000fe40000000f00 */
[----:B------:R-:W-:Y:S01]  /*9050*/  IADD3 R225, R225, UR9, RZ ;  /* 0x00000009e1e17c10 */ /* 0x000fe2000fffe0ff */
[----:B------:R-:W-:Y:S01]  /*9060*/  IMAD.MOV.U32 R9, RZ, RZ, R238 ;  /* 0x000000ffff097224 */ /* 0x000fe200078e00ee */
[----:B------:R-:W-:Y:S02]  /*9070*/  IADD3 R6, P2, R8, R10, RZ ;  /* 0x0000000a08067210 */ /* 0x000fe40007f5e0ff */
[----:B------:R-:W-:Y:S02]  /*9080*/  SHF.L.U64.HI R2, R7, R2, c[0x0][0x194] ;  /* 0x0000650007027619 */ /* 0x000fe40000010202 */
[----:B------:R-:W-:Y:S01]  /*9090*/  @!PT LDS RZ, [RZ] ;  /* 0x00000000fffff984 */ /* 0x000fe20000000800 */
[----:B------:R-:W-:Y:S01]  /*90a0*/  @!PT LDS RZ, [RZ] ;  /* 0x00000000fffff984 */ /* 0x000fe20000000800 */
[----:B------:R-:W-:Y:S01]  /*90b0*/  @!PT LDS RZ, [RZ] ;  /* 0x00000000fffff984 */ /* 0x000fe20000000800 */
[----:B------:R1:W-:Y:S01]  /*90c0*/  LDGSTS.E.BYPASS.LTC128B.128 [R225], [R8.64] ;  /* 0x0000000008e17fae */ /* 0x0003e2000b901d44 */
[-C--:B------:R-:W-:Y:S02]  /*90d0*/  IADD3 R4, P3, R6, R10.reuse, RZ ;  /* 0x0000000a06047210 */ /* 0x080fe40007f7e0ff */
[--C-:B------:R-:W-:Y:S01]  /*90e0*/  IMAD.X R7, R9, 0x1, R2.reuse, P2 ;  /* 0x0000000109077824 */ /* 0x100fe200010e0602 */
[----:B------:R-:W-:Y:S02]  /*90f0*/  IADD3 R175, R175, UR9, RZ ;  /* 0x00000009afaf7c10 */ /* 0x000fe4000fffe0ff */
[----:B------:R-:W-:Y:S02]  /*9100*/  IADD3 R10, P2, R4, R10, RZ ;  /* 0x0000000a040a7210 */ /* 0x000fe40007f5e0ff */
[----:B------:R1:W-:Y:S01]  /*9110*/  LDGSTS.E.BYPASS.LTC128B.128 [R225+0x1000], [R6.64] ;  /* 0x0100000006e17fae */ /* 0x0003e2000b901d44 */
[----:B------:R-:W-:Y:S05]  /*9120*/  IADD3.X R5, R7, R2, RZ, P3, !PT ;  /* 0x0000000207057210 */ /* 0x000fea0001ffe4ff */
[----:B------:R1:W-:Y:S01]  /*9130*/  LDGSTS.E.BYPASS.LTC128B.128 [R225+0x2000], [R4.64] ;  /* 0x0200000004e17fae */ /* 0x0003e2000b901d44 */
[----:B------:R-:W-:Y:S05]  /*9140*/  IMAD.X R11, R5, 0x1, R2, P2 ;  /* 0x00000001050b7824 */ /* 0x000fea00010e0602 */
[----:B------:R1:W-:Y:S04]  /*9150*/  LDGSTS.E.BYPASS.LTC128B.128 [R225+0x3000], [R10.64] ;  /* 0x030000000ae17fae */ /* 0x0003e8000b901d44 */
[----:B------:R-:W0:Y:S02]  /*9160*/  LDGDEPBAR ;  /* 0x00000000000079af */ /* 0x000e240000000000 */
.L_x_2215:
        /* <DEDUP_REMOVED lines=192> */
.L_x_2216:
        /* <DEDUP_REMOVED lines=17> */
[----:B------:R-:W-:Y:S01]  /*9e80*/  IMAD R147, R147, c[0x0][0x1c0], RZ ;  /* 0x0000700093937a24 */ /* 0x000fe200078e02ff */
[----:B------:R-:W-:Y:S01]  /*9e90*/  UIADD3 UR8, UR8, -0x1, URZ ;  /* 0xffffffff08087890 */ /* 0x000fe2000fffe03f */
        /* <DEDUP_REMOVED lines=100> */
[-C--:B------:R-:W-:Y:S01]  /*a4e0*/  HMMA.16816.F32.BF16 R4, R36, R48.reuse, R4 ;  /* 0x000000302404723c */ /* 0x080fe20000041804 */
[----:B------:R-:W-:Y:S04]  /*a4f0*/  IMAD.MOV.U32 R46, RZ, RZ, c[0x0][0x22c] ;  /* 0x00008b00ff2e7624 */ /* 0x000fe800078e00ff */
[----:B------:R-:W-:Y:S02]  /*a500*/  IMAD R0, R0, 0x38, RZ ;  /* 0x0000003800007824 */ /* 0x000fe400078e02ff */
[----:B------:R-:W-:Y:S01]  /*a510*/  IMAD R47, R47, c[0x0][0x1c0], RZ ;  /* 0x000070002f2f7a24 */ /* 0x000fe200078e02ff */
[C---:B-1----:R-:W-:Y:S01]  /*a520*/  HMMA.16816.F32.BF16 R8, R52.reuse, R48, R8 ;  /* 0x000000303408723c */ /* 0x042fe20000041808 */
[----:B------:R-:W-:Y:S03]  /*a530*/  IMAD.MOV.U32 R2, RZ, RZ, c[0x0][0x22c] ;  /* 0x00008b00ff027624 */ /* 0x000fe600078e00ff */
[----:B------:R-:W-:Y:S02]  /*a540*/  IMAD R47, R47, 0x48, RZ ;  /* 0x000000482f2f7824 */ /* 0x000fe400078e02ff */
[----:B------:R-:W-:Y:S02]  /*a550*/  IMAD R2, R2, c[0x0][0x1c0], RZ ;  /* 0x0000700002027a24 */ /* 0x000fe400078e02ff */
[-C--:B------:R-:W-:Y:S01]  /*a560*/  HMMA.16816.F32.BF16 R12, R52, R50.reuse, R12 ;  /* 0x00000032340c723c */ /* 0x080fe2000004180c */
[----:B------:R-:W-:Y:S03]  /*a570*/  IMAD.MOV.U32 R48, RZ, RZ, c[0x0][0x22c] ;  /* 0x00008b00ff307624 */ /* 0x000fe600078e00ff */
[----:B------:R-:W-:Y:S02]  /*a580*/  IMAD.SHL.U32 R2, R2, 0x40, RZ ;  /* 0x0000004002027824 */ /* 0x000fe400078e00ff */
[----:B------:R-:W-:Y:S02]  /*a590*/  IMAD R46, R46, c[0x0][0x1c0], RZ ;  /* 0x000070002e2e7a24 */ /* 0x000fe400078e02ff */
[C---:B------:R-:W-:Y:S04]  /*a5a0*/  HMMA.16816.F32.BF16 R16, R36.reuse, R50, R16 ;  /* 0x000000322410723c */ /* 0x040fe80000041810 */
[----:B------:R-:W-:Y:S02]  /*a5b0*/  IMAD R46, R46, 0x50, RZ ;  /* 0x000000502e2e7824 */ /* 0x000fe400078e02ff */
[----:B------:R-:W-:Y:S02]  /*a5c0*/  IMAD R48, R48, c[0x0][0x1c0], RZ ;  /* 0x0000700030307a24 */ /* 0x000fe400078e02ff */
[-C--:B--2---:R-:W-:Y:S04]  /*a5d0*/  HMMA.16816.F32.BF16 R20, R36, R60.reuse, R20 ;  /* 0x0000003c2414723c */ /* 0x084fe80000041814 */
[----:B------:R-:W-:Y:S04]  /*a5e0*/  IMAD R48, R48, 0x60, RZ ;  /* 0x0000006030307824 */ /* 0x000fe800078e02ff */
[C---:B------:R-:W-:Y:S08]  /*a5f0*/  HMMA.16816.F32.BF16 R24, R52.reuse, R60, R24 ;  /* 0x0000003c3418723c */ /* 0x040ff00000041818 */
[-C--:B------:R-:W-:Y:S07]  /*a600*/  HMMA.16816.F32.BF16 R28, R52, R62.reuse, R28 ;  /* 0x0000003e341c723c */ /* 0x080fee000004181c */
[C---:B------:R-:W-:Y:S01]  /*a610*/  IADD3 R54, R148.reuse, 0x20, RZ ;  /* 0x0000002094367810 */ /* 0x040fe20007ffe0ff */
[----:B------:R-:W-:Y:S04]  /*a620*/  HMMA.16816.F32.BF16 R32, R36, R62, R32 ;  /* 0x0000003e2420723c */ /* 0x000fe80000041820 */
[C---:B------:R-:W-:Y:S02]  /*a630*/  IADD3 R53, R148.reuse, 0x20, RZ ;  /* 0x0000002094357810 */ /* 0x040fe40007ffe0ff */
[----:B------:R-:W-:Y:S01]  /*a640*/  IADD3 R52, R148, 0x20, RZ ;  /* 0x0000002094347810 */ /* 0x000fe20007ffe0ff */
[----:B------:R-:W-:Y:S01]  /*a650*/  IMAD.MOV.U32 R36, RZ, RZ, R184 ;  /* 0x000000ffff247224 */ /* 0x000fe200078e00b8 */
[-C--:B----4-:R-:W-:Y:S05]  /*a660*/  HMMA.16816.F32.BF16 R4, R40, R56.reuse, R4 ;  /* 0x000000382804723c */ /* 0x090fea0000041804 */
[----:B------:R-:W-:Y:S01]  /*a670*/  IMAD.MOV.U32 R37, RZ, RZ, R183 ;  /* 0x000000ffff257224 */ /* 0x000fe200078e00b7 */
[CC--:B------:R-:W-:Y:S02]  /*a680*/  LEA R38, P2, R146.reuse, R36.reuse, 0x2 ;  /* 0x0000002492267211 */ /* 0x0c0fe400078410ff */
[C---:B------:R-:W-:Y:S04]  /*a690*/  HMMA.16816.F32.BF16 R8, R64.reuse, R56, R8 ;  /* 0x000000384008723c */ /* 0x040fe80000041808 */
[-C--:B------:R-:W-:Y:S02]  /*a6a0*/  LEA.HI.X.SX32 R39, R146, R37.reuse, 0x2, P2 ;  /* 0x0000002592277211 */ /* 0x080fe400010f16ff */
[CC--:B------:R-:W-:Y:S02]  /*a6b0*/  LEA R44, P0, R148.reuse, R36.reuse, 0x2 ;  /* 0x00000024942c7211 */ /* 0x0c0fe400078010ff */
[-C--:B------:R-:W-:Y:S04]  /*a6c0*/  HMMA.16816.F32.BF16 R12, R64, R58.reuse, R12 ;  /* 0x0000003a400c723c */ /* 0x080fe8000004180c */
[-C--:B------:R-:W-:Y:S03]  /*a6d0*/  LEA.HI.X.SX32 R45, R148, R37.reuse, 0x2, P0 ;  /* 0x00000025942d7211 */ /* 0x080fe600000f16ff */
[----:B------:R1:W-:Y:S01]  /*a6e0*/  RED.E.ADD.F32.FTZ.RN.STRONG.GPU [R36.64], R4 ;  /* 0x000000042400798e */ /* 0x0003e2000c10e784 */
[C---:B------:R-:W-:Y:S04]  /*a6f0*/  HMMA.16816.F32.BF16 R16, R40.reuse, R58, R16 ;  /* 0x0000003a2810723c */ /* 0x040fe80000041810 */
[----:B------:R2:W-:Y:S04]  /*a700*/  RED.E.ADD.F32.FTZ.RN.STRONG.GPU [R38.64], R5 ;  /* 0x000000052600798e */ /* 0x0005e8000c10e784 */
[-C--:B------:R-:W-:Y:S01]  /*a710*/  HMMA.16816.F32.BF16 R20, R40, R132.reuse, R20 ;  /* 0x000000842814723c */ /* 0x080fe20000041814 */
[----:B------:R3:W-:Y:S07]  /*a720*/  RED.E.ADD.F32.FTZ.RN.STRONG.GPU [R44.64], R6 ;  /* 0x000000062c00798e */ /* 0x0007ee000c10e784 */
[C---:B------:R-:W-:Y:S08]  /*a730*/  HMMA.16816.F32.BF16 R24, R64.reuse, R132, R24 ;  /* 0x000000844018723c */ /* 0x040ff00000041818 */
[-C--:B------:R-:W-:Y:S04]  /*a740*/  HMMA.16816.F32.BF16 R28, R64, R134.reuse, R28 ;  /* 0x00000086401c723c */ /* 0x080fe8000004181c */
[CC--:B-1----:R-:W-:Y:S04]  /*a750*/  LEA R4, P0, R150.reuse, R36.reuse, 0x2 ;  /* 0x0000002496047211 */ /* 0x0c2fe800078010ff */
[----:B------:R-:W-:Y:S04]  /*a760*/  HMMA.16816.F32.BF16 R32, R40, R134, R32 ;  /* 0x000000862820723c */ /* 0x000fe80000041820 */
[-C--:B--2---:R-:W-:Y:S03]  /*a770*/  LEA.HI.X.SX32 R5, R150, R37.reuse, 0x2, P0 ;  /* 0x0000002596057211 */ /* 0x084fe600000f16ff */
[CC--:B------:R-:W-:Y:S05]  /*a780*/  LEA R42, P2, R147.reuse, R36.reuse, 0x2 ;  /* 0x00000024932a7211 */ /* 0x0c0fea00078410ff */
[-C--:B------:R-:W-:Y:S01]  /*a790*/  LEA.HI.X.SX32 R43, R147, R37.reuse, 0x2, P2 ;  /* 0x00000025932b7211 */ /* 0x080fe200010f16ff */
[----:B------:R-:W-:Y:S01]  /*a7a0*/  IMAD.MOV.U32 R147, RZ, RZ, c[0x0][0x22c] ;  /* 0x00008b00ff937624 */ /* 0x000fe200078e00ff */
[CC--:B------:R-:W-:Y:S03]  /*a7b0*/  LEA R40, P2, R149.reuse, R36.reuse, 0x2 ;  /* 0x0000002495287211 */ /* 0x0c0fe600078410ff */
[----:B------:R1:W-:Y:S01]  /*a7c0*/  RED.E.ADD.F32.FTZ.RN.STRONG.GPU [R42.64], R7 ;  /* 0x000000072a00798e */ /* 0x0003e2000c10e784 */
[-C--:B------:R-:W-:Y:S01]  /*a7d0*/  LEA.HI.X.SX32 R41, R149, R37.reuse, 0x2, P2 ;  /* 0x0000002595297211 */ /* 0x080fe200010f16ff */
[----:B------:R-:W-:Y:S03]  /*a7e0*/  IMAD R147, R147, c[0x0][0x1c0], RZ ;  /* 0x0000700093937a24 */ /* 0x000fe600078e02ff */
[----:B------:R2:W-:Y:S01]  /*a7f0*/  RED.E.ADD.F32.FTZ.RN.STRONG.GPU [R4.64], R8 ;  /* 0x000000080400798e */ /* 0x0005e2000c10e784 */
[----:B------:R-:W-:Y:S04]  /*a800*/  IMAD R147, R147, 0x30, RZ ;  /* 0x0000003093937824 */ /* 0x000fe800078e02ff */
[----:B------:R4:W-:Y:S01]  /*a810*/  RED.E.ADD.F32.FTZ.RN.STRONG.GPU [R40.64], R9 ;  /* 0x000000092800798e */ /* 0x0009e2000c10e784 */
[CC--:B---3--:R-:W-:Y:S04]  /*a820*/  LEA R6, P0, R147.reuse, R36.reuse, 0x2 ;  /* 0x0000002493067211 */ /* 0x0c8fe800078010ff */
[-C--:B-1----:R-:W-:Y:S01]  /*a830*/  LEA.HI.X.SX32 R7, R147, R37.reuse, 0x2, P0 ;  /* 0x0000002593077211 */ /* 0x082fe200000f16ff */
[----:B------:R-:W-:Y:S01]  /*a840*/  IMAD.MOV.U32 R147, RZ, RZ, c[0x0][0x22c] ;  /* 0x00008b00ff937624 */ /* 0x000fe200078e00ff */
[-C--:B--2---:R-:W-:Y:S03]  /*a850*/  LEA R4, P2, R0, R36.reuse, 0x2 ;  /* 0x0000002400047211 */ /* 0x084fe600078410ff */
[----:B------:R1:W-:Y:S01]  /*a860*/  RED.E.ADD.F32.FTZ.RN.STRONG.GPU [R6.64], R10 ;  /* 0x0000000a0600798e */ /* 0x0003e2000c10e784 */
[-C--:B------:R-:W-:Y:S01]  /*a870*/  LEA R8, P0, R2, R36.reuse, 0x2 ;  /* 0x0000002402087211 */ /* 0x080fe200078010ff */
[----:B------:R-:W-:Y:S01]  /*a880*/  IMAD R147, R147, c[0x0][0x1c0], RZ ;  /* 0x0000700093937a24 */ /* 0x000fe200078e02ff */
[-C--:B------:R-:W-:Y:S02]  /*a890*/  LEA.HI.X.SX32 R5, R0, R37.reuse, 0x2, P2 ;  /* 0x0000002500057211 */ /* 0x080fe400010f16ff */
[----:B------:R-:W2:Y:S01]  /*a8a0*/  LDL R0, [R1] ;  /* 0x0000000001007983 */ /* 0x000ea20000100800 */
[-C--:B----4-:R-:W-:Y:S01]  /*a8b0*/  LEA.HI.X.SX32 R9, R2, R37.reuse, 0x2, P0 ;  /* 0x0000002502097211 */ /* 0x090fe200000f16ff */
[----:B------:R-:W-:Y:S02]  /*a8c0*/  IMAD.MOV.U32 R2, RZ, RZ, c[0x0][0x22c] ;  /* 0x00008b00ff027624 */ /* 0x000fe400078e00ff */
[----:B------:R-:W-:Y:S01]  /*a8d0*/  IMAD.SHL.U32 R147, R147, 0x8, RZ ;  /* 0x0000000893937824 */ /* 0x000fe200078e00ff */
[----:B------:R3:W-:Y:S01]  /*a8e0*/  RED.E.ADD.F32.FTZ.RN.STRONG.GPU [R4.64], R11 ;  /* 0x0000000b0400798e */ /* 0x0007e2000c10e784 */
[----:B------:R-:W-:Y:S02]  /*a8f0*/  IMAD R2, R2, c[0x0][0x1c0], RZ ;  /* 0x0000700002027a24 */ /* 0x000fe400078e02ff */
[C---:B------:R-:W-:Y:S02]  /*a900*/  IMAD.IADD R53, R147.reuse, 0x1, R53 ;  /* 0x0000000193357824 */ /* 0x040fe400078e0235 */
[----:B------:R4:W-:Y:S01]  /*a910*/  RED.E.ADD.F32.FTZ.RN.STRONG.GPU [R8.64], R16 ;  /* 0x000000100800798e */ /* 0x0009e2000c10e784 */
[----:B------:R-:W-:Y:S02]  /*a920*/  IMAD R2, R2, 0x58, RZ ;  /* 0x0000005802027824 */ /* 0x000fe400078e02ff */
[C---:B------:R-:W-:Y:S04]  /*a930*/  IMAD.IADD R52, R147.reuse, 0x1, R52 ;  /* 0x0000000193347824 */ /* 0x040fe800078e0234 */
[----:B------:R-:W-:Y:S01]  /*a940*/  IMAD.IADD R52, R147, 0x1, R52 ;  /* 0x0000000193347824 */ /* 0x000fe200078e0234 */
[CC--:B-1----:R-:W-:Y:S04]  /*a950*/  LEA R6, P2, R47.reuse, R36.reuse, 0x2 ;  /* 0x000000242f067211 */ /* 0x0c2fe800078410ff */
[-C--:B------:R-:W-:Y:S01]  /*a960*/  LEA.HI.X.SX32 R7, R47, R37.reuse, 0x2, P2 ;  /* 0x000000252f077211 */ /* 0x080fe200010f16ff */
[----:B------:R-:W-:Y:S04]  /*a970*/  IMAD.MOV.U32 R47, RZ, RZ, c[0x0][0x22c] ;  /* 0x00008b00ff2f7624 */ /* 0x000fe800078e00ff */
[----:B------:R1:W-:Y:S01]  /*a980*/  RED.E.ADD.F32.FTZ.RN.STRONG.GPU [R6.64], R17 ;  /* 0x000000110600798e */ /* 0x0003e2000c10e784 */
[CC--:B---3--:R-:W-:Y:S01]  /*a990*/  LEA R4, P0, R46.reuse, R36.reuse, 0x2 ;  /* 0x000000242e047211 */ /* 0x0c8fe200078010ff */
[----:B------:R-:W-:Y:S03]  /*a9a0*/  IMAD R47, R47, c[0x0][0x1c0], RZ ;  /* 0x000070002f2f7a24 */ /* 0x000fe600078e02ff */
[-C--:B------:R-:W-:Y:S01]  /*a9b0*/  LEA.HI.X.SX32 R5, R46, R37.reuse, 0x2, P0 ;  /* 0x000000252e057211 */ /* 0x080fe200000f16ff */
[----:B------:R-:W-:Y:S01]  /*a9c0*/  IMAD.MOV.U32 R46, RZ, RZ, c[0x0][0x22c] ;  /* 0x00008b00ff2e7624 */ /* 0x000fe200078e00ff */
[-C--:B----4-:R-:W-:Y:S01]  /*a9d0*/  LEA R16, P2, R2, R36.reuse, 0x2 ;  /* 0x0000002402107211 */ /* 0x090fe200078410ff */
[----:B------:R-:W-:Y:S01]  /*a9e0*/  IMAD R47, R47, 0x68, RZ ;  /* 0x000000682f2f7824 */ /* 0x000fe200078e02ff */
[-C--:B------:R-:W-:Y:S01]  /*a9f0*/  LEA R10, P0, R48, R36.reuse, 0x2 ;  /* 0x00000024300a7211 */ /* 0x080fe200078010ff */
[----:B------:R3:W-:Y:S01]  /*aa00*/  RED.E.ADD.F32.FTZ.RN.STRONG.GPU [R4.64], R18 ;  /* 0x000000120400798e */ /* 0x0007e2000c10e784 */
[----:B------:R-:W-:Y:S02]  /*aa10*/  IMAD R46, R46, c[0x0][0x1c0], RZ ;  /* 0x000070002e2e7a24 */ /* 0x000fe400078e02ff */
[-C--:B------:R-:W-:Y:S02]  /*aa20*/  LEA.HI.X.SX32 R11, R48, R37.reuse, 0x2, P0 ;  /* 0x00000025300b7211 */ /* 0x080fe400000f16ff */
[CC--:B------:R-:W-:Y:S01]  /*aa30*/  LEA R8, P3, R47.reuse, R36.reuse, 0x2 ;  /* 0x000000242f087211 */ /* 0x0c0fe200078610ff */
        /* <DEDUP_REMOVED lines=10> */
[-C--:B------:R-:W-:Y:S01]  /*aae0*/  LEA R50, P2, R54, R36.reuse, 0x2 ;  /* 0x0000002436327211 */ /* 0x080fe200078410ff */
[----:B------:R-:W-:Y:S01]  /*aaf0*/  RED.E.ADD.F32.FTZ.RN.STRONG.GPU [R10.64], R12 ;  /* 0x0000000c0a00798e */ /* 0x000fe2000c10e784 */
[----:B------:R-:W-:Y:S01]  /*ab00*/  IMAD R2, R2, 0x78, RZ ;  /* 0x0000007802027824 */ /* 0x000fe200078e02ff */
[-C--:B------:R-:W-:Y:S02]  /*ab10*/  LEA R46, P6, R52, R36.reuse, 0x2 ;  /* 0x00000024342e7211 */ /* 0x080fe400078c10ff */
[-C--:B------:R-:W-:Y:S01]  /*ab20*/  LEA.HI.X.SX32 R51, R54, R37.reuse, 0x2, P2 ;  /* 0x0000002536337211 */ /* 0x080fe200010f16ff */
[----:B------:R4:W-:Y:S01]  /*ab30*/  RED.E.ADD.F32.FTZ.RN.STRONG.GPU [R8.64], R13 ;  /* 0x0000000d0800798e */ /* 0x0009e2000c10e784 */
[-C--:B---3--:R-:W-:Y:S02]  /*ab40*/  LEA R4, P0, R2, R36.reuse, 0x2 ;  /* 0x0000002402047211 */ /* 0x088fe400078010ff */
[-C--:B------:R-:W-:Y:S02]  /*ab50*/  LEA.HI.X.SX32 R47, R52, R37.reuse, 0x2, P6 ;  /* 0x00000025342f7211 */ /* 0x080fe400030f16ff */
[----:B------:R3:W-:Y:S01]  /*ab60*/  RED.E.ADD.F32.FTZ.RN.STRONG.GPU [R6.64], R14 ;  /* 0x0000000e0600798e */ /* 0x0007e2000c10e784 */
[-C--:B------:R-:W-:Y:S02]  /*ab70*/  LEA.HI.X.SX32 R5, R2, R37.reuse, 0x2, P0 ;  /* 0x0000002502057211 */ /* 0x080fe400000f16ff */
[----:B------:R-:W-:Y:S02]  /*ab80*/  IADD3 R2, R148, 0x20, RZ ;  /* 0x0000002094027810 */ /* 0x000fe40007ffe0ff */
[-C--:B------:R-:W-:Y:S01]  /*ab90*/  LEA R48, P0, R53, R36.reuse, 0x2 ;  /* 0x0000002435307211 */ /* 0x080fe200078010ff */
[----:B------:R3:W-:Y:S01]  /*aba0*/  RED.E.ADD.F32.FTZ.RN.STRONG.GPU [R4.64], R15 ;  /* 0x0000000f0400798e */ /* 0x0007e2000c10e784 */
[-C--:B------:R-:W-:Y:S01]  /*abb0*/  LEA R18, P2, R251, R36.reuse, 0x2 ;  /* 0x00000024fb127211 */ /* 0x080fe200078410ff */
[----:B------:R-:W-:Y:S01]  /*abc0*/  IMAD.IADD R2, R147, 0x1, R2 ;  /* 0x0000000193027824 */ /* 0x000fe200078e0202 */
[-C--:B------:R-:W-:Y:S02]  /*abd0*/  LEA.HI.X.SX32 R49, R53, R37.reuse, 0x2, P0 ;  /* 0x0000002535317211 */ /* 0x080fe400000f16ff */
[----:B------:R-:W-:Y:S01]  /*abe0*/  RED.E.ADD.F32.FTZ.RN.STRONG.GPU [R36.64+0x80], R20 ;  /* 0x000080142400798e */ /* 0x000fe2000c10e784 */
[----:B------:R-:W-:Y:S01]  /*abf0*/  IMAD.IADD R2, R147, 0x1, R2 ;  /* 0x0000000193027824 */ /* 0x000fe200078e0202 */
[-C--:B-1----:R-:W-:Y:S02]  /*ac00*/  LEA.HI.X.SX32 R19, R251, R37.reuse, 0x2, P2 ;  /* 0x00000025fb137211 */ /* 0x082fe400010f16ff */
[CC--:B------:R-:W-:Y:S01]  /*ac10*/  LEA R16, P0, R250.reuse, R36.reuse, 0x2 ;  /* 0x00000024fa107211 */ /* 0x0c0fe200078010ff */
[----:B------:R-:W-:Y:S01]  /*ac20*/  RED.E.ADD.F32.FTZ.RN.STRONG.GPU [R38.64+0x80], R21 ;  /* 0x000080152600798e */ /* 0x000fe2000c10e784 */
[----:B------:R-:W-:Y:S02]  /*ac30*/  IMAD.IADD R2, R147, 0x1, R2 ;  /* 0x0000000193027824 */ /* 0x000fe400078e0202 */
[-C--:B------:R-:W-:Y:S02]  /*ac40*/  LEA.HI.X.SX32 R17, R250, R37.reuse, 0x2, P0 ;  /* 0x00000025fa117211 */ /* 0x080fe400000f16ff */
[----:B------:R-:W-:Y:S01]  /*ac50*/  RED.E.ADD.F32.FTZ.RN.STRONG.GPU [R50.64], R22 ;  /* 0x000000163200798e */ /* 0x000fe2000c10e784 */
[-C--:B------:R-:W-:Y:S02]  /*ac60*/  LEA R44, P5, R2, R36.reuse, 0x2 ;  /* 0x00000024022c7211 */ /* 0x080fe400078a10ff */
[-C--:B----4-:R-:W-:Y:S02]  /*ac70*/  LEA R8, P3, R246, R36.reuse, 0x2 ;  /* 0x00000024f6087211 */ /* 0x090fe400078610ff */
[----:B------:R-:W-:Y:S01]  /*ac80*/  RED.E.ADD.F32.FTZ.RN.STRONG.GPU [R48.64], R23 ;  /* 0x000000173000798e */ /* 0x000fe2000c10e784 */
[-C--:B------:R-:W-:Y:S02]  /*ac90*/  LEA.HI.X.SX32 R45, R2, R37.reuse, 0x2, P5 ;  /* 0x00000025022d7211 */ /* 0x080fe400028f16ff */
[CC--:B---3--:R-:W-:Y:S02]  /*aca0*/  LEA R14, P6, R249.reuse, R36.reuse, 0x2 ;  /* 0x00000024f90e7211 */ /* 0x0c8fe400078c10ff */
[----:B------:R-:W-:Y:S01]  /*acb0*/  RED.E.ADD.F32.FTZ.RN.STRONG.GPU [R46.64], R24 ;  /* 0x000000182e00798e */ /* 0x000fe2000c10e784 */
[CC--:B------:R-:W-:Y:S02]  /*acc0*/  LEA R12, P5, R248.reuse, R36.reuse, 0x2 ;  /* 0x00000024f80c7211 */ /* 0x0c0fe400078a10ff */
[-C--:B------:R-:W-:Y:S02]  /*acd0*/  LEA.HI.X.SX32 R15, R249, R37.reuse, 0x2, P6 ;  /* 0x00000025f90f7211 */ /* 0x080fe400030f16ff */
[----:B------:R-:W-:Y:S01]  /*ace0*/  RED.E.ADD.F32.FTZ.RN.STRONG.GPU [R44.64], R25 ;  /* 0x000000192c00798e */ /* 0x000fe2000c10e784 */
[-C--:B------:R-:W-:Y:S02]  /*acf0*/  LEA.HI.X.SX32 R13, R248, R37.reuse, 0x2, P5 ;  /* 0x00000025f80d7211 */ /* 0x080fe400028f16ff */
[-C--:B------:R-:W-:Y:S02]  /*ad00*/  LEA.HI.X.SX32 R9, R246, R37.reuse, 0x2, P3 ;  /* 0x00000025f6097211 */ /* 0x080fe400018f16ff */
[CC--:B------:R-:W-:Y:S01]  /*ad10*/  LEA R6, P2, R245.reuse, R36.reuse, 0x2 ;  /* 0x00000024f5067211 */ /* 0x0c0fe200078410ff */
[----:B------:R-:W-:Y:S03]  /*ad20*/  LDSM.16.MT88.4 R20, [R3+0x14800] ;  /* 0x014800000314783b */ /* 0x000fe60000004200 */
[-C--:B------:R-:W-:Y:S02]  /*ad30*/  LEA.HI.X.SX32 R7, R245, R37.reuse, 0x2, P2 ;  /* 0x00000025f5077211 */ /* 0x080fe400010f16ff */
[----:B------:R-:W-:Y:S01]  /*ad40*/  PLOP3.LUT P2, PT, PT, PT, UP0, 0x80, 0x0 ;  /* 0x000000000000781c */ /* 0x000fe20003f4f008 */
[----:B------:R-:W-:Y:S04]  /*ad50*/  @UP2 UIADD3 UR28, UP0, UR28, -0x200, URZ ;  /* 0xfffffe001c1c2890 */ /* 0x000fe8000ff1e03f */
[----:B------:R-:W-:Y:S01]  /*ad60*/  @UP2 UIADD3.X UR27, UR27, -0x1, URZ, UP0, !UPT ;  /* 0xffffffff1b1b2890 */ /* 0x000fe200087fe43f */
[CC--:B--2---:R-:W-:Y:S04]  /*ad70*/  LEA R42, P4, R0.reuse, R36.reuse, 0x2 ;  /* 0x00000024002a7211 */ /* 0x0c4fe800078810ff */
        /* <DEDUP_REMOVED lines=10> */
[----:B------:R-:W-:Y:S03]  /*ae20*/  RED.E.ADD.F32.FTZ.RN.STRONG.GPU [R18.64], R32 ;  /* 0x000000201200798e */ /* 0x000fe6000c10e784 */
[----:B------:R-:W-:Y:S02]  /*ae30*/  SEL R169, R0, 0xffffffc0, !P1 ;  /* 0xffffffc000a97807 */ /* 0x000fe40004800000 */
[----:B------:R-:W-:Y:S03]  /*ae40*/  RED.E.ADD.F32.FTZ.RN.STRONG.GPU [R16.64], R33 ;  /* 0x000000211000798e */ /* 0x000fe6000c10e784 */
[----:B------:R-:W-:Y:S02]  /*ae50*/  IMAD.IADD R0, R169, 0x1, R168 ;  /* 0x00000001a9007824 */ /* 0x000fe400078e02a8 */
[----:B------:R-:W-:Y:S05]  /*ae60*/  RED.E.ADD.F32.FTZ.RN.STRONG.GPU [R14.64], R34 ;  /* 0x000000220e00798e */ /* 0x000fea000c10e784 */
        /* <DEDUP_REMOVED lines=23> */
[----:B------:R-:W2:Y:S02]  /*afe0*/  LDSM.16.MT88.4 R16, [R0+0x1000] ;  /* 0x001000000010783b */ /* 0x000ea40000004200 */
        /* <DEDUP_REMOVED lines=155> */
[-C--:B------:R-:W-:Y:S01]  /*b9a0*/  LEA.HI R2, R30, R29.reuse, RZ, 0x2 ;  /* 0x0000001d1e027211 */ /* 0x080fe200078f10ff */
        /* <DEDUP_REMOVED lines=112> */
.L_x_2218:
        /* <DEDUP_REMOVED lines=19> */
.L_x_2219:
        /* <DEDUP_REMOVED lines=10> */
[----:B------:R-:W-:Y:S01]  /*c280*/  IMAD.IADD R0, R29, 0x1, -R0 ;  /* 0x000000011d007824 */ /* 0x000fe200078e0a00 */
[----:B------:R-:W-:-:S02]  /*c290*/  USHF.R.S32.HI UR18, URZ, 0x1f, UR40 ;  /* 0x0000001f3f127899 */ /* 0x000fc40008011428 */
        /* <DEDUP_REMOVED lines=34> */
.L_x_2221:
[----:B------:R-:W-:Y:S05]  /*c4c0*/  BSYNC B0 ;  /* 0x0000000000007941 */ /* 0x000fea0003800000 */
.L_x_2220:
        /* <DEDUP_REMOVED lines=15> */
.L_x_2223:
[----:B------:R-:W-:Y:S05]  /*c5c0*/  BSYNC B0 ;  /* 0x0000000000007941 */ /* 0x000fea0003800000 */
.L_x_2222:
        /* <DEDUP_REMOVED lines=15> */
.L_x_2225:
[----:B------:R-:W-:Y:S05]  /*c6c0*/  BSYNC B0 ;  /* 0x0000000000007941 */ /* 0x000fea0003800000 */
.L_x_2224:
        /* <DEDUP_REMOVED lines=14> */
.L_x_2227:
[----:B------:R-:W-:Y:S05]  /*c7b0*/  BSYNC B0 ;  /* 0x0000000000007941 */ /* 0x000fea0003800000 */
.L_x_2226:
        /* <DEDUP_REMOVED lines=25> */
.L_x_2229:
[----:B------:R-:W-:Y:S05]  /*c950*/  BSYNC B0 ;  /* 0x0000000000007941 */ /* 0x000fea0003800000 */
.L_x_2228:
        /* <DEDUP_REMOVED lines=13> */
.L_x_2231:
[----:B------:R-:W-:Y:S05]  /*ca30*/  BSYNC B0 ;  /* 0x0000000000007941 */ /* 0x000fea0003800000 */
.L_x_2230:
        /* <DEDUP_REMOVED lines=13> */
.L_x_2233:
[----:B------:R-:W-:Y:S05]  /*cb10*/  BSYNC B0 ;  /* 0x0000000000007941 */ /* 0x000fea0003800000 */
.L_x_2232:
        /* <DEDUP_REMOVED lines=11> */
.L_x_2212:
[----:B------:R-:W-:Y:S05]  /*cbd0*/  BSYNC B1 ;  /* 0x0000000000017941 */ /* 0x000fea0003800000 */
.L_x_2190:
        /* <DEDUP_REMOVED lines=11> */
.L_x_2234:
[----:B------:R-:W-:Y:S05]  /*cc90*/  EXIT ;  /* 0x000000000000794d */ /* 0x000fea0003800000 */
.L_x_2236:
        /* <DEDUP_REMOVED lines=14> */
.L_x_2493:


//--------------------- .text._ZN5flash44flash_bwd_dq_dk_dv_loop_seqk_parallel_kernelI23Flash_bwd_kernel_traitsILi64ELi128ELi128ELi8ELi4ELi4ELi4ELb0ELb0EN7cutlass10bfloat16_tE19Flash_kernel_traitsILi64ELi128ELi128ELi8ES3_EELb0ELb0ELb1ELb0ELb0ELb1ELb1EEEvNS_16Flash_bwd_paramsE --------------------------
	.section	.text._ZN5flash44flash_bwd_dq_dk_dv_loop_seqk_parallel_kernelI23Flash_bwd_kernel_traitsILi64ELi128ELi128ELi8ELi4ELi4ELi4ELb0ELb0EN7cutlass10bfloat16_tE19Flash_kernel_traitsILi64ELi128ELi128ELi8ES3_EELb0ELb0ELb1ELb0ELb0ELb1ELb1EEEvNS_16Flash_bwd_paramsE,"ax",@progbits
	.sectioninfo	@"SHI_REGISTERS=255"
	.align	128
        .global         _ZN5flash44flash_bwd_dq_dk_dv_loop_seqk_parallel_kernelI23Flash_bwd_kernel_traitsILi64ELi128ELi128ELi8ELi4ELi4ELi4ELb0ELb0EN7cutlass10bfloat16_tE19Flash_kernel_traitsILi64ELi128ELi128ELi8ES3_EELb0ELb0ELb1ELb0ELb0ELb1ELb1EEEvNS_16Flash_bwd_paramsE
        .type           _ZN5flash44flash_bwd_dq_dk_dv_loop_seqk_parallel_kernelI23Flash_bwd_kernel_traitsILi64ELi128ELi128ELi8ELi4ELi4ELi4ELb0ELb0EN7cutlass10bfloat16_tE19Flash_kernel_traitsILi64ELi128ELi128ELi8ES3_EELb0ELb0ELb1ELb0ELb0ELb1ELb1EEEvNS_16Flash_bwd_paramsE,@function
        .size           _ZN5flash44flash_bwd_dq_dk_dv_loop_seqk_parallel_kernelI23Flash_bwd_kernel_traitsILi64ELi128ELi128ELi8ELi4ELi4ELi4ELb0ELb0EN7cutlass10bfloat16_tE19Flash_kernel_traitsILi64ELi128ELi128ELi8ES3_EELb0ELb0ELb1ELb0ELb0ELb1ELb1EEEvNS_16Flash_bwd_paramsE,(.L_x_2494 - _ZN5flash44flash_bwd_dq_dk_dv_loop_seqk_parallel_kernelI23Flash_bwd_kernel_traitsILi64ELi128ELi128ELi8ELi4ELi4ELi4ELb0ELb0EN7cutlass10bfloat16_tE19Flash_kernel_traitsILi64ELi128ELi128ELi8ES3_EELb0ELb0ELb1ELb0ELb0ELb1ELb1EEEvNS_16Flash_bwd_paramsE)
        .other          _ZN5flash44flash_bwd_dq_dk_dv_loop_seqk_parallel_kernelI23Flash_bwd_kernel_traitsILi64ELi128ELi128ELi8ELi4ELi4ELi4ELb0ELb0EN7cutlass10bfloat16_tE19Flash_kernel_traitsILi64ELi128ELi128ELi8ES3_EELb0ELb0ELb1ELb0ELb0ELb1ELb1EEEvNS_16Flash_bwd_paramsE,@"STO_CUDA_ENTRY STV_DEFAULT"
_ZN5flash44flash_bwd_dq_dk_dv_loop_seqk_parallel_kernelI23Flash_bwd_kernel_traitsILi64ELi128ELi128ELi8ELi4ELi4ELi4ELb0ELb0EN7cutlass10bfloat16_tE19Flash_kernel_traitsILi64ELi128ELi128ELi8ES3_EELb0ELb0ELb1ELb0ELb0ELb1ELb1EEEvNS_16Flash_bwd_paramsE:
.text._ZN5flash44flash_bwd_dq_dk_dv_loop_seqk_parallel_kernelI23Flash_bwd_kernel_traitsILi64ELi128ELi128ELi8ELi4ELi4ELi4ELb0ELb0EN7cutlass10bfloat16_tE19Flash_kernel_traitsILi64ELi128ELi128ELi8ES3_EELb0ELb0ELb1ELb0ELb0ELb1ELb1EEEvNS_16Flash_bwd_paramsE:
        /* <DEDUP_REMOVED lines=22> */
[----:B------:R-:W-:Y:S02]  /*0160*/  ULDC UR12, c[0x0][0x1c0] ;  /* 0x00007000000c7ab9 */ /* 0x000fe40000000800 */
[----:B------:R-:W-:Y:S02]  /*0170*/  UIMAD.WIDE UR36, UR48, UR36, URZ ;  /* 0x00000024302472a5 */ /* 0x000fe4000f8e023f */
[----:B------:R-:W-:Y:S02]  /*0180*/  UMOV UR8, 0x80 ;  /* 0x0000008000087882 */ /* 0x000fe40000000000 */
[----:B------:R-:W-:Y:S02]  /*0190*/  ULDC UR6, c[0x0][0x210] ;  /* 0x0000840000067ab9 */ /* 0x000fe40000000800 */
[----:B------:R-:W-:Y:S01]  /*01a0*/  ULDC UR57, c[0x0][0x234] ;  /* 0x00008d0000397ab9 */ /* 0x000fe20000000800 */
[----:B-1----:R-:W-:Y:S01]  /*01b0*/  SHF.R.S32.HI R9, RZ, 0x1f, R14 ;  /* 0x0000001fff097819 */ /* 0x002fe2000001140e */
[----:B--2---:R-:W-:-:S02]  /*01c0*/  UIMAD.WIDE.U32 UR46, UR32, UR14, URZ ;  /* 0x0000000e202e72a5 */ /* 0x004fc4000f8e003f */
[----:B------:R-:W-:Y:S01]  /*01d0*/  USHF.L.U32 UR14, UR32, 0x7, URZ ;  /* 0x00000007200e7899 */ /* 0x000fe2000800063f */
[CC--:B------:R-:W-:Y:S01]  /*01e0*/  LEA.HI R8, R9.reuse, R14.reuse, RZ, 0x4 ;  /* 0x0000000e09087211 */ /* 0x0c0fe200078f20ff */
[----:B------:R-:W-:Y:S01]  /*01f0*/  ULDC UR13, c[0x0][0x1c0] ;  /* 0x00007000000d7ab9 */ /* 0x000fe20000000800 */
[CC--:B------:R-:W-:Y:S01]  /*0200*/  LEA.HI R4, R9.reuse, R14.reuse, RZ, 0x5 ;  /* 0x0000000e09047211 */ /* 0x0c0fe200078f28ff */
[----:B------:R-:W-:Y:S01]  /*0210*/  ULDC UR11, c[0x0][0x1c0] ;  /* 0x00007000000b7ab9 */ /* 0x000fe20000000800 */
[----:B------:R-:W-:Y:S01]  /*0220*/  SHF.R.S32.HI R2, RZ, 0x4, R8 ;  /* 0x00000004ff027819 */ /* 0x000fe20000011408 */
[----:B---3--:R-:W-:Y:S01]  /*0230*/  UIMAD UR49, UR38, UR48, URZ ;  /* 0x00000030263172a4 */ /* 0x008fe2000f8e023f */
[C---:B------:R-:W-:Y:S01]  /*0240*/  LEA.HI R16, R9.reuse, R14, RZ, 0x2 ;  /* 0x0000000e09107211 */ /* 0x040fe200078f10ff */
[----:B------:R-:W-:Y:S01]  /*0250*/  UIMAD UR48, UR48, UR12, URZ ;  /* 0x0000000c303072a4 */ /* 0x000fe2000f8e023f */
[----:B------:R-:W-:Y:S01]  /*0260*/  LEA.HI R0, R8, R2, RZ, 0x1 ;  /* 0x0000000208007211 */ /* 0x000fe200078f08ff */
[----:B------:R-:W-:Y:S01]  /*0270*/  UIMAD UR57, UR8, UR6, UR57 ;  /* 0x00000006083972a4 */ /* 0x000fe2000f8e0239 */
[----:B------:R-:W-:Y:S01]  /*0280*/  SHF.R.S32.HI R6, RZ, 0x5, R4 ;  /* 0x00000005ff067819 */ /* 0x000fe20000011404 */
[----:B------:R-:W-:Y:S01]  /*0290*/  UIMAD UR54, UR7, UR32, URZ ;  /* 0x00000020073672a4 */ /* 0x000fe2000f8e023f */
[----:B------:R-:W-:Y:S01]  /*02a0*/  LOP3.LUT R0, R0, 0xfffffffe, RZ, 0xc0, !PT ;  /* 0xfffffffe00007812 */ /* 0x000fe200078ec0ff */
[----:B------:R-:W-:Y:S01]  /*02b0*/  UIMAD UR6, UR32, UR11, UR38 ;  /* 0x0000000b200672a4 */ /* 0x000fe2000f8e0226 */
[--C-:B------:R-:W-:Y:S01]  /*02c0*/  SHF.R.S32.HI R5, RZ, 0x2, R16.reuse ;  /* 0x00000002ff057819 */ /* 0x100fe20000011410 */
[----:B------:R-:W-:Y:S01]  /*02d0*/  @!UP5 UIMAD UR7, UR32, UR13, UR38 ;  /* 0x0000000d2007d2a4 */ /* 0x000fe2000f8e0226 */
[----:B------:R-:W-:Y:S01]  /*02e0*/  SHF.R.S32.HI R3, RZ, 0x1f, R16 ;  /* 0x0000001fff037819 */ /* 0x000fe20000011410 */
[----:B------:R-:W-:Y:S01]  /*02f0*/  IMAD.IADD R12, R2, 0x1, -R0 ;  /* 0x00000001020c7824 */ /* 0x000fe200078e0a00 */
[----:B------:R-:W-:Y:S01]  /*0300*/  SHF.R.S32.HI R0, RZ, 0x1f, R4 ;  /* 0x0000001fff007819 */ /* 0x000fe20000011404 */
[----:B------:R-:W-:Y:S01]  /*0310*/  USHF.L.U32 UR43, UR48, 0x7, URZ ;  /* 0x00000007302b7899 */ /* 0x000fe2000800063f */
[----:B------:R-:W-:Y:S01]  /*0320*/  LEA.HI R15, R9, R14, RZ, 0x3 ;  /* 0x0000000e090f7211 */ /* 0x000fe200078f18ff */
[----:B------:R-:W-:Y:S01]  /*0330*/  ULDC UR51, c[0x0][0x214] ;  /* 0x0000850000337ab9 */ /* 0x000fe20000000800 */
[----:B------:R-:W-:Y:S01]  /*0340*/  LEA.HI R2, R0, R6, RZ, 0x2 ;  /* 0x0000000600027211 */ /* 0x000fe200078f10ff */
[----:B------:R-:W-:Y:S01]  /*0350*/  ULDC UR58, c[0x0][0x1c8] ;  /* 0x00007200003a7ab9 */ /* 0x000fe20000000800 */
[----:B------:R-:W-:Y:S01]  /*0360*/  LEA.HI R0, R3, R5, RZ, 0x3 ;  /* 0x0000000503007211 */ /* 0x000fe200078f18ff */
[----:B------:R-:W-:Y:S01]  /*0370*/  ULDC.U8 UR10, c[0x0][0x3d0] ;  /* 0x0000f400000a7ab9 */ /* 0x000fe20000000000 */
[----:B------:R-:W-:Y:S01]  /*0380*/  LOP3.LUT R2, R2, 0xfffffffc, RZ, 0xc0, !PT ;  /* 0xfffffffc02027812 */ /* 0x000fe200078ec0ff */
[----:B------:R-:W-:Y:S01]  /*0390*/  ULDC UR52, c[0x0][0x224] ;  /* 0x0000890000347ab9 */ /* 0x000fe20000000800 */
[----:B------:R-:W-:Y:S01]  /*03a0*/  LOP3.LUT R0, R0, 0xfffffff8, RZ, 0xc0, !PT ;  /* 0xfffffff800007812 */ /* 0x000fe200078ec0ff */
[----:B------:R-:W-:-:S02]  /*03b0*/  @UP5 UIMAD UR56, UR32, UR51, URZ ;  /* 0x00000033203852a4 */ /* 0x000fc4000f8e023f */
[----:B------:R-:W-:Y:S01]  /*03c0*/  IMAD.IADD R10, R6, 0x1, -R2 ;  /* 0x00000001060a7824 */ /* 0x000fe200078e0a02 */
[----:B------:R-:W-:Y:S01]  /*03d0*/  SHF.R.S32.HI R2, RZ, 0x3, R15 ;  /* 0x00000003ff027819 */ /* 0x000fe2000001140f */
[----:B------:R-:W-:Y:S01]  /*03e0*/  IMAD.IADD R7, R5, 0x1, -R0 ;  /* 0x0000000105077824 */ /* 0x000fe200078e0a00 */
[----:B------:R-:W-:Y:S01]  /*03f0*/  LOP3.LUT R0, R4, 0xffffffe0, RZ, 0xc0, !PT ;  /* 0xffffffe004007812 */ /* 0x000fe200078ec0ff */
[----:B------:R-:W-:Y:S01]  /*0400*/  ULDC.64 UR4, c[0x0][0x118] ;  /* 0x0000460000047ab9 */ /* 0x000fe20000000a00 */
[----:B------:R-:W-:Y:S01]  /*0410*/  LOP3.LUT R4, R15, 0xfffffff8, RZ, 0xc0, !PT ;  /* 0xfffffff80f047812 */ /* 0x000fe200078ec0ff */
[----:B------:R-:W-:Y:S01]  /*0420*/  IMAD.SHL.U32 R2, R2, 0x40, RZ ;  /* 0x0000004002027824 */ /* 0x000fe200078e00ff */
[----:B------:R-:W-:Y:S01]  /*0430*/  ULDC UR42, c[0x0][0x2e8] ;  /* 0x0000ba00002a7ab9 */ /* 0x000fe20000000800 */
[----:B------:R-:W-:Y:S01]  /*0440*/  IMAD.IADD R3, R14, 0x1, -R0 ;  /* 0x000000010e037824 */ /* 0x000fe200078e0a00 */
[----:B------:R-:W-:Y:S01]  /*0450*/  LOP3.LUT R0, R8, 0xfffffff0, RZ, 0xc0, !PT ;  /* 0xfffffff008007812 */ /* 0x000fe200078ec0ff */
[----:B------:R-:W-:Y:S01]  /*0460*/  IMAD.IADD R4, R14, 0x1, -R4 ;  /* 0x000000010e047824 */ /* 0x000fe200078e0a04 */
[----:B------:R-:W-:Y:S01]  /*0470*/  LOP3.LUT R2, R2, 0x1c0, RZ, 0xc0, !PT ;  /* 0x000001c002027812 */ /* 0x000fe200078ec0ff */
[----:B------:R-:W-:Y:S01]  /*0480*/  ULOP3.LUT UR58, UR38, UR58, URZ, 0x3c, !UPT ;  /* 0x0000003a263a7292 */ /* 0x000fe2000f8e3c3f */
[----:B------:R-:W-:Y:S01]  /*0490*/  SHF.R.S32.HI R6, RZ, 0x1f, R3 ;  /* 0x0000001fff067819 */ /* 0x000fe20000011403 */
[----:B------:R-:W-:Y:S01]  /*04a0*/  IMAD.IADD R0, R14, 0x1, -R0 ;  /* 0x000000010e007824 */ /* 0x000fe200078e0a00 */
[C---:B------:R-:W-:Y:S01]  /*04b0*/  LOP3.LUT P4, RZ, R4.reuse, 0x2, RZ, 0xc0, !PT ;  /* 0x0000000204ff7812 */ /* 0x040fe2000788c0ff */
[----:B------:R-:W-:Y:S01]  /*04c0*/  IMAD.SHL.U32 R5, R4, 0x8, RZ ;  /* 0x0000000804057824 */ /* 0x000fe200078e00ff */
[----:B------:R-:W-:Y:S01]  /*04d0*/  LEA.HI R8, R6, R3, RZ, 0x2 ;  /* 0x0000000306087211 */ /* 0x000fe200078f10ff */
[----:B------:R-:W-:Y:S01]  /*04e0*/  USHF.R.S32.HI UR59, URZ, 0x1f, UR38 ;  /* 0x0000001f3f3b7899 */ /* 0x000fe20008011426 */
[----:B------:R-:W-:Y:S01]  /*04f0*/  SHF.R.S32.HI R6, RZ, 0x1f, R0 ;  /* 0x0000001fff067819 */ /* 0x000fe20000011400 */
[----:B------:R-:W-:Y:S01]  /*0500*/  UISETP.NE.AND UP6, UPT, UR10, URZ, UPT ;  /* 0x0000003f0a00728c */ /* 0x000fe2000bfc5270 */
[----:B------:R-:W-:Y:S01]  /*0510*/  LOP3.LUT R3, R2, 0x38, R5, 0xf8, !PT ;  /* 0x0000003802037812 */ /* 0x000fe200078ef805 */
[----:B------:R-:W-:Y:S01]  /*0520*/  USHF.R.S32.HI UR61, URZ, 0x1f, UR32 ;  /* 0x0000001f3f3d7899 */ /* 0x000fe20008011420 */
[----:B------:R-:W-:Y:S01]  /*0530*/  SHF.R.U32.HI R2, RZ, 0x3, R2 ;  /* 0x00000003ff027819 */ /* 0x000fe20000011602 */
[----:B------:R-:W-:Y:S01]  /*0540*/  USHF.R.S32.HI UR60, URZ, 0x1f, UR38 ;  /* 0x0000001f3f3c7899 */ /* 0x000fe20008011426 */
[----:B------:R-:W-:Y:S01]  /*0550*/  LEA.HI R11, R6, R0, RZ, 0x3 ;  /* 0x00000000060b7211 */ /* 0x000fe200078f18ff */
[----:B------:R-:W-:Y:S01]  /*0560*/  IMAD.SHL.U32 R6, R12, 0x200, RZ ;  /* 0x000002000c067824 */ /* 0x000fe200078e00ff */
[----:B------:R-:W-:Y:S01]  /*0570*/  LOP3.LUT R3, R3, R2, RZ, 0x3c, !PT ;  /* 0x0000000203037212 */ /* 0x000fe200078e3cff */
[----:B------:R-:W-:Y:S01]  /*0580*/  UIMAD.WIDE.U32 UR44, UR36, UR46, URZ ;  /* 0x0000002e242c72a5 */ /* 0x000fe2000f8e003f */
[----:B------:R-:W-:Y:S01]  /*0590*/  LOP3.LUT R2, R11, 0xfffffff8, RZ, 0xc0, !PT ;  /* 0xfffffff80b027812 */ /* 0x000fe200078ec0ff */
[----:B------:R-:W-:Y:S01]  /*05a0*/  UIMAD UR53, UR37, UR46, URZ ;  /* 0x0000002e253572a4 */ /* 0x000fe2000f8e023f */
[----:B------:R-:W-:Y:S01]  /*05b0*/  LEA.HI R5, R9, R14, RZ, 0x6 ;  /* 0x0000000e09057211 */ /* 0x000fe200078f30ff */
[----:B------:R-:W-:Y:S01]  /*05c0*/  USHF.R.S32.HI UR55, URZ, 0x1f, UR49 ;  /* 0x0000001f3f377899 */ /* 0x000fe20008011431 */
[----:B------:R-:W-:Y:S01]  /*05d0*/  LOP3.LUT P3, RZ, R4, 0x4, RZ, 0xc0, !PT ;  /* 0x0000000404ff7812 */ /* 0x000fe2000786c0ff */
[----:B------:R-:W-:Y:S01]  /*05e0*/  IMAD.IADD R13, R0, 0x1, -R2 ;  /* 0x00000001000d7824 */ /* 0x000fe200078e0a02 */
[----:B------:R-:W-:Y:S01]  /*05f0*/  SEL R176, R244, 0xffffffe0, !P4 ;  /* 0xffffffe0f4b07807 */ /* 0x000fe20006000000 */
[----:B------:R-:W-:Y:S01]  /*0600*/  IMAD.SHL.U32 R0, R5, 0x8, RZ ;  /* 0x0000000805007824 */ /* 0x000fe200078e00ff */
[----:B------:R-:W-:Y:S01]  /*0610*/  UIMAD UR52, UR6, UR52, URZ ;  /* 0x00000034063472a4 */ /* 0x000fe2000f8e023f */
[----:B------:R-:W-:Y:S01]  /*0620*/  IMAD.SHL.U32 R2, R4, 0x40, RZ ;  /* 0x0000004004027824 */ /* 0x000fe200078e00ff */
[----:B------:R-:W-:-:S02]  /*0630*/  @!UP5 UIMAD UR51, UR7, UR51, URZ ;  /* 0x000000330733d2a4 */ /* 0x000fc4000f8e023f */
[----:B------:R-:W-:Y:S01]  /*0640*/  LOP3.LUT R0, R3, 0xfffffe00, R0, 0xf8, !PT ;  /* 0xfffffe0003007812 */ /* 0x000fe200078ef800 */
[----:B------:R-:W-:Y:S01]  /*0650*/  USHF.R.S32.HI UR50, URZ, 0x1f, UR43 ;  /* 0x0000001f3f327899 */ /* 0x000fe2000801142b */
[----:B------:R-:W-:Y:S01]  /*0660*/  LEA.HI R3, R9, R14, RZ, 0x7 ;  /* 0x0000000e09037211 */ /* 0x000fe200078f38ff */
[----:B------:R-:W-:Y:S02]  /*0670*/  UMOV UR41, 0xffffc000 ;  /* 0xffffc00000297882 */ /* 0x000fe40000000000 */
[----:B------:R1:W-:Y:S01]  /*0680*/  STL [R1+0x5c], R0 ;  /* 0x00005c0001007387 */ /* 0x0003e20000100800 */
[----:B------:R-:W-:Y:S02]  /*0690*/  SHF.R.S32.HI R3, RZ, 0x7, R3 ;  /* 0x00000007ff037819 */ /* 0x000fe40000011403 */
        /* <DEDUP_REMOVED lines=14> */
[----:B------:R-:W-:Y:S01]  /*0780*/  IMAD.U32 R2, RZ, RZ, UR14 ;  /* 0x0000000eff027e24 */ /* 0x000fe2000f8e00ff */
[----:B------:R-:W-:Y:S01]  /*0790*/  LOP3.LUT R5, R6, R5, R4, 0xf6, !PT ;  /* 0x0000000506057212 */ /* 0x000fe200078ef604 */
[C---:B------:R-:W-:Y:S01]  /*07a0*/  IMAD.SHL.U32 R6, R14.reuse, 0x2, RZ ;  /* 0x000000020e067824 */ /* 0x040fe200078e00ff */
[----:B------:R-:W-:Y:S01]  /*07b0*/  STL [R1+0x50], R17 ;  /* 0x0000501101007387 */ /* 0x000fe20000100800 */
[----:B------:R-:W-:Y:S01]  /*07c0*/  IMAD.IADD R0, R14, 0x1, -R0 ;  /* 0x000000010e007824 */ /* 0x000fe200078e0a00 */
[----:B------:R-:W-:Y:S01]  /*07d0*/  SEL R244, R244, 0xffffffe0, !P1 ;  /* 0xffffffe0f4f47807 */ /* 0x000fe20004800000 */
[----:B------:R-:W-:Y:S01]  /*07e0*/  IMAD.SHL.U32 R2, R7, 0x40, RZ ;  /* 0x0000004007027824 */ /* 0x000fe200078e00ff */
[----:B------:R-:W-:Y:S01]  /*07f0*/  LOP3.LUT R6, R6, 0x6, RZ, 0xc0, !PT ;  /* 0x0000000606067812 */ /* 0x000fe200078ec0ff */
[C---:B------:R-:W-:Y:S01]  /*0800*/  IMAD.SHL.U32 R4, R3.reuse, 0x8, RZ ;  /* 0x0000000803047824 */ /* 0x040fe200078e00ff */
[----:B------:R-:W-:Y:S01]  /*0810*/  SEL R242, R242, 0x10, !P0 ;  /* 0x00000010f2f27807 */ /* 0x000fe20004000000 */
[----:B------:R-:W-:Y:S01]  /*0820*/  IMAD.SHL.U32 R8, R0, 0x2, RZ ;  /* 0x0000000200087824 */ /* 0x000fe200078e00ff */
[----:B------:R-:W-:Y:S01]  /*0830*/  LOP3.LUT R0, R2, 0x1c0, RZ, 0xc0, !PT ;  /* 0x000001c002007812 */ /* 0x000fe200078ec0ff */
[----:B------:R-:W-:Y:S01]  /*0840*/  IMAD.SHL.U32 R7, R12, 0x10, RZ ;  /* 0x000000100c077824 */ /* 0x000fe200078e00ff */
[----:B------:R-:W-:Y:S01]  /*0850*/  LOP3.LUT R2, R4, 0x8, RZ, 0xc0, !PT ;  /* 0x0000000804027812 */ /* 0x000fe200078ec0ff */
[----:B------:R-:W-:-:S02]  /*0860*/  IMAD R6, R3, 0x40, R6 ;  /* 0x0000004003067824 */ /* 0x000fc400078e0206 */
[----:B------:R-:W-:Y:S01]  /*0870*/  IMAD R4, R3, 0x2000, R8 ;  /* 0x0000200003047824 */ /* 0x000fe200078e0208 */
[----:B------:R-:W-:Y:S01]  /*0880*/  SHF.R.U32.HI R3, RZ, 0x3, R0 ;  /* 0x00000003ff037819 */ /* 0x000fe20000011600 */
[----:B------:R-:W-:Y:S01]  /*0890*/  IMAD.SHL.U32 R174, R174, 0x2, RZ ;  /* 0x00000002aeae7824 */ /* 0x000fe200078e00ff */
[----:B------:R-:W-:Y:S01]  /*08a0*/  LOP3.LUT R9, R2, 0x10, R7, 0xf8, !PT ;  /* 0x0000001002097812 */ /* 0x000fe200078ef807 */
[----:B------:R1:W-:Y:S01]  /*08b0*/  STL [R1+0x68], R6 ;  /* 0x0000680601007387 */ /* 0x0003e20000100800 */
[----:B------:R-:W-:Y:S01]  /*08c0*/  LOP3.LUT R7, R3, R0, R2, 0x1e, !PT ;  /* 0x0000000003077212 */ /* 0x000fe200078e1e02 */
[----:B------:R-:W-:Y:S02]  /*08d0*/  IMAD.SHL.U32 R2, R13, 0x40, RZ ;  /* 0x000000400d027824 */ /* 0x000fe400078e00ff */
[----:B------:R-:W-:Y:S02]  /*08e0*/  IMAD R4, R10, 0x400, R4 ;  /* 0x000004000a047824 */ /* 0x000fe400078e0204 */
[----:B------:R-:W-:Y:S01]  /*08f0*/  IMAD.IADD R177, R174, 0x1, R176 ;  /* 0x00000001aeb17824 */ /* 0x000fe200078e02b0 */
[----:B------:R-:W-:-:S02]  /*0900*/  LOP3.LUT R2, R2, 0x1c0, RZ, 0xc0, !PT ;  /* 0x000001c002027812 */ /* 0x000fc400078ec0ff */
[----:B-1----:R-:W-:Y:S01]  /*0910*/  LOP3.LUT R6, R3, R0, RZ, 0xfc, !PT ;  /* 0x0000000003067212 */ /* 0x002fe200078efcff */
[----:B------:R-:W-:Y:S02]  /*0920*/  IMAD.SHL.U32 R0, R11, 0x40, RZ ;  /* 0x000000400b007824 */ /* 0x000fe400078e00ff */
[----:B------:R-:W-:Y:S02]  /*0930*/  IMAD.SHL.U32 R3, R12, 0x8, RZ ;  /* 0x000000080c037824 */ /* 0x000fe400078e00ff */
[----:B------:R-:W-:Y:S01]  /*0940*/  IMAD.IADD R240, R6, 0x1, R4 ;  /* 0x0000000106f07824 */ /* 0x000fe200078e0204 */
[----:B------:R-:W-:Y:S01]  /*0950*/  LOP3.LUT R0, R0, 0xfffffe00, RZ, 0xc0, !PT ;  /* 0xfffffe0000007812 */ /* 0x000fe200078ec0ff */
[----:B------:R-:W-:Y:S01]  /*0960*/  IMAD R4, R10, 0x400, R8 ;  /* 0x000004000a047824 */ /* 0x000fe200078e0208 */
[----:B------:R-:W-:Y:S01]  /*0970*/  LOP3.LUT R3, R2, 0x8, R3, 0xf8, !PT ;  /* 0x0000000802037812 */ /* 0x000fe200078ef803 */
[----:B------:R-:W-:Y:S01]  /*0980*/  IMAD.SHL.U32 R240, R240, 0x2, RZ ;  /* 0x00000002f0f07824 */ /* 0x000fe200078e00ff */
[----:B------:R-:W-:Y:S01]  /*0990*/  SHF.R.U32.HI R6, RZ, 0x3, R2 ;  /* 0x00000003ff067819 */ /* 0x000fe20000011602 */
[----:B------:R-:W-:-:S02]  /*09a0*/  IMAD.IADD R7, R4, 0x1, R7 ;  /* 0x0000000104077824 */ /* 0x000fc400078e0207 */
[----:B------:R-:W-:Y:S01]  /*09b0*/  IMAD R4, R10, 0x400, R0 ;  /* 0x000004000a047824 */ /* 0x000fe200078e0200 */
[----:B------:R-:W-:Y:S01]  /*09c0*/  LOP3.LUT R3, R3, R6, RZ, 0x3c, !PT ;  /* 0x0000000603037212 */ /* 0x000fe200078e3cff */
[----:B------:R-:W-:Y:S01]  /*09d0*/  IMAD.IADD R243, R240, 0x1, R242 ;  /* 0x00000001f0f37824 */ /* 0x000fe200078e02f2 */
[----:B------:R-:W-:Y:S01]  /*09e0*/  LOP3.LUT R2, R6, R9, R2, 0x1e, !PT ;  /* 0x0000000906027212 */ /* 0x000fe200078e1e02 */
[----:B------:R-:W-:Y:S01]  /*09f0*/  IMAD.MOV.U32 R6, RZ, RZ, 0x440 ;  /* 0x00000440ff067424 */ /* 0x000fe200078e00ff */
[----:B------:R-:W-:Y:S01]  /*0a00*/  LEA R7, R7, 0xc000, 0x1 ;  /* 0x0000c00007077811 */ /* 0x000fe200078e08ff */
[----:B------:R-:W-:Y:S01]  /*0a10*/  IMAD.IADD R181, R4, 0x1, R3 ;  /* 0x0000000104b57824 */ /* 0x000fe200078e0203 */
[----:B------:R-:W-:Y:S01]  /*0a20*/  LOP3.LUT R180, R2, R0, RZ, 0xfc, !PT ;  /* 0x0000000002b47212 */ /* 0x000fe200078efcff */
[----:B------:R-:W-:Y:S01]  /*0a30*/  IMAD.MOV.U32 R4, RZ, RZ, 0x40 ;  /* 0x00000040ff047424 */ /* 0x000fe200078e00ff */
[----:B------:R-:W-:Y:S01]  /*0a40*/  IADD3 R0, R17, -0x80, RZ ;  /* 0xffffff8011007810 */ /* 0x000fe20007ffe0ff */
[----:B------:R-:W-:Y:S01]  /*0a50*/  IMAD.SHL.U32 R3, R5, 0x2, RZ ;  /* 0x0000000205037824 */ /* 0x000fe200078e00ff */
[----:B------:R-:W-:Y:S01]  /*0a60*/  SEL R6, R6, 0x3c0, !P2 ;  /* 0x000003c006067807 */ /* 0x000fe20005000000 */
[----:B------:R-:W-:Y:S01]  /*0a70*/  IMAD.IADD R5, R244, 0x1, R7 ;  /* 0x00000001f4057824 */ /* 0x000fe200078e0207 */
[----:B------:R-:W-:Y:S01]  /*0a80*/  SHF.R.S32.HI R2, RZ, 0x1f, R0 ;  /* 0x0000001fff027819 */ /* 0x000fe20000011400 */
[--C-:B------:R-:W-:Y:S01]  /*0a90*/  IMAD.IADD R247, R240, 0x1, R244.reuse ;  /* 0x00000001f0f77824 */ /* 0x100fe200078e02f4 */
[C---:B------:R-:W-:Y:S01]  /*0aa0*/  SEL R175, R4.reuse, 0xffffffc0, !P3 ;  /* 0xffffffc004af7807 */ /* 0x040fe20005800000 */
[----:B------:R-:W-:Y:S01]  /*0ab0*/  IMAD.IADD R246, R243, 0x1, R244 ;  /* 0x00000001f3f67824 */ /* 0x000fe200078e02f4 */
[----:B------:R-:W-:-:S02]  /*0ac0*/  SEL R4, R4, 0xffffffc0, !P2 ;  /* 0xffffffc004047807 */ /* 0x000fc40005000000 */
[C---:B------:R-:W-:Y:S01]  /*0ad0*/  SHF.L.U64.HI R2, R0.reuse, 0x2, R2 ;  /* 0x0000000200027819 */ /* 0x040fe20000010202 */
[----:B------:R-:W-:Y:S01]  /*0ae0*/  IMAD.SHL.U32 R0, R0, 0x4, RZ ;  /* 0x0000000400007824 */ /* 0x000fe200078e00ff */
[C---:B------:R-:W-:Y:S01]  /*0af0*/  IADD3 R11, R7.reuse, 0x420, RZ ;  /* 0x00000420070b7810 */ /* 0x040fe20007ffe0ff */
[----:B------:R-:W-:Y:S01]  /*0b00*/  IMAD.IADD R8, R4, 0x1, R7 ;  /* 0x0000000104087824 */ /* 0x000fe200078e0207 */
[C---:B------:R-:W-:Y:S01]  /*0b10*/  @P1 IADD3 R11, R7.reuse, 0x3e0, RZ ;  /* 0x000003e0070b1810 */ /* 0x040fe20007ffe0ff */
[----:B------:R1:W-:Y:S01]  /*0b20*/  STL [R1+0x64], R2 ;  /* 0x0000640201007387 */ /* 0x0003e20000100800 */
[C---:B------:R-:W-:Y:S01]  /*0b30*/  IADD3 R10, R7.reuse, 0x2420, RZ ;  /* 0x00002420070a7810 */ /* 0x040fe20007ffe0ff */
[----:B------:R-:W-:Y:S01]  /*0b40*/  IMAD.IADD R241, R240, 0x1, R4 ;  /* 0x00000001f0f17824 */ /* 0x000fe200078e0204 */
[C---:B------:R-:W-:Y:S01]  /*0b50*/  IADD3 R9, R7.reuse, 0x2040, RZ ;  /* 0x0000204007097810 */ /* 0x040fe20007ffe0ff */
[----:B------:R2:W-:Y:S01]  /*0b60*/  STL [R1+0x60], R0 ;  /* 0x0000600001007387 */ /* 0x0005e20000100800 */
[C---:B------:R-:W-:Y:S01]  /*0b70*/  @P1 IADD3 R10, R7.reuse, 0x23e0, RZ ;  /* 0x000023e0070a1810 */ /* 0x040fe20007ffe0ff */
[----:B------:R-:W-:Y:S01]  /*0b80*/  IMAD.IADD R175, R174, 0x1, R175 ;  /* 0x00000001aeaf7824 */ /* 0x000fe200078e02af */
[----:B------:R-:W-:Y:S01]  /*0b90*/  @P2 IADD3 R9, R7, 0x1fc0, RZ ;  /* 0x00001fc007092810 */ /* 0x000fe20007ffe0ff */
[----:B------:R-:W-:Y:S01]  /*0ba0*/  STL [R1+0x6c], R7 ;  /* 0x00006c0701007387 */ /* 0x000fe20000100800 */
[----:B------:R-:W-:-:S02]  /*0bb0*/  IMAD.IADD R242, R242, 0x1, R241 ;  /* 0x00000001f2f27824 */ /* 0x000fc400078e02f1 */
[----:B------:R-:W-:Y:S01]  /*0bc0*/  IMAD.IADD R245, R244, 0x1, R241 ;  /* 0x00000001f4f57824 */ /* 0x000fe200078e02f1 */
[----:B------:R-:W-:Y:S01]  /*0bd0*/  STL [R1+0x80], R8 ;  /* 0x0000800801007387 */ /* 0x000fe20000100800 */
[----:B------:R-:W-:-:S03]  /*0be0*/  IMAD.IADD R176, R176, 0x1, R175 ;  /* 0x00000001b0b07824 */ /* 0x000fc600078e02af */
[----:B------:R3:W-:Y:S01]  /*0bf0*/  STL [R1+0x9c], R5 ;  /* 0x00009c0501007387 */ /* 0x0007e20000100800 */
[C---:B-1----:R-:W-:Y:S02]  /*0c00*/  IADD3 R2, R7.reuse, 0x2020, RZ ;  /* 0x0000202007027810 */ /* 0x042fe40007ffe0ff */
[C---:B------:R-:W-:Y:S01]  /*0c10*/  @P1 IADD3 R2, R7.reuse, 0x1fe0, RZ ;  /* 0x00001fe007021810 */ /* 0x040fe20007ffe0ff */
[----:B--2---:R-:W-:-:S04]  /*0c20*/  IMAD.IADD R0, R7, 0x1, R6 ;  /* 0x0000000107007824 */ /* 0x004fc800078e0206 */
[----:B------:R-:W-:Y:S01]  /*0c30*/  IMAD.IADD R4, R4, 0x1, R2 ;  /* 0x0000000104047824 */ /* 0x000fe200078e0202 */
[----:B------:R1:W-:Y:S04]  /*0c40*/  STL [R1+0x7c], R0 ;  /* 0x00007c0001007387 */ /* 0x0003e80000100800 */
[----:B------:R-:W-:Y:S01]  /*0c50*/  STL [R1+0x88], R11 ;  /* 0x0000880b01007387 */ /* 0x000fe20000100800 */
[----:B---3--:R-:W-:-:S03]  /*0c60*/  IADD3 R5, R7, 0x2440, RZ ;  /* 0x0000244007057810 */ /* 0x008fc60007ffe0ff */
[----:B------:R-:W-:Y:S01]  /*0c70*/  STL [R1+0x70], R2 ;  /* 0x0000700201007387 */ /* 0x000fe20000100800 */
[----:B------:R-:W-:-:S03]  /*0c80*/  @P2 IADD3 R5, R7, 0x23c0, RZ ;  /* 0x000023c007052810 */ /* 0x000fc60007ffe0ff */
[----:B------:R-:W-:Y:S04]  /*0c90*/  STL [R1+0x84], R10 ;  /* 0x0000840a01007387 */ /* 0x000fe80000100800 */
[----:B------:R-:W-:Y:S04]  /*0ca0*/  STL [R1+0x78], R9 ;  /* 0x0000780901007387 */ /* 0x000fe80000100800 */
[----:B------:R2:W-:Y:S01]  /*0cb0*/  STL [R1+0x74], R5 ;  /* 0x0000740501007387 */ /* 0x0005e20000100800 */
[C---:B-1----:R-:W-:Y:S02]  /*0cc0*/  IMAD.IADD R0, R244.reuse, 0x1, R0 ;  /* 0x00000001f4007824 */ /* 0x042fe400078e0200 */
[----:B--2---:R-:W-:-:S02]  /*0cd0*/  IMAD.IADD R5, R244, 0x1, R8 ;  /* 0x00000001f4057824 */ /* 0x004fc400078e0208 */
[----:B------:R-:W-:-:S03]  /*0ce0*/  IMAD.IADD R244, R244, 0x1, R242 ;  /* 0x00000001f4f47824 */ /* 0x000fc600078e02f2 */
[----:B------:R-:W-:Y:S04]  /*0cf0*/  STL [R1+0x98], R5 ;  /* 0x0000980501007387 */ /* 0x000fe80000100800 */
[----:B------:R1:W-:Y:S04]  /*0d00*/  STL [R1+0x94], R0 ;  /* 0x0000940001007387 */ /* 0x0003e80000100800 */
[----:B------:R2:W-:Y:S01]  /*0d10*/  STL [R1+0x90], R4 ;  /* 0x0000900401007387 */ /* 0x0005e20000100800 */
[----:B-1----:R-:W-:-:S05]  /*0d20*/  IMAD.IADD R0, R6, 0x1, R2 ;  /* 0x0000000106007824 */ /* 0x002fca00078e0202 */
[----:B------:R2:W-:Y:S02]  /*0d30*/  STL [R1+0x8c], R0 ;  /* 0x00008c0001007387 */ /* 0x0005e40000100800 */
.L_x_2283:
        /* <DEDUP_REMOVED lines=12> */
[----:B-123--:R-:W-:Y:S01]  /*0e00*/  IMAD.U32 R4, RZ, RZ, UR6 ;  /* 0x00000006ff047e24 */ /* 0x00efe2000f8e00ff */
        /* <DEDUP_REMOVED lines=40> */
.L_x_2237:
        /* <DEDUP_REMOVED lines=21> */
[----:B------:R-:W-:Y:S02]  /*11e0*/  UIADD3 UR7, UR11, 0x80, UR24 ;  /* 0x000000800b077890 */ /* 0x000fe4000fffe018 */
[----:B------:R-:W-:Y:S02]  /*11f0*/  ULDC.64 UR8, c[0x0][0x190] ;  /* 0x0000640000087ab9 */ /* 0x000fe40000000a00 */
[----:B------:R-:W-:Y:S02]  /*1200*/  ULDC UR10, c[0x0][0x2e4] ;  /* 0x0000b900000a7ab9 */ /* 0x000fe40000000800 */
[----:B------:R-:W-:Y:S02]  /*1210*/  UIMAD.WIDE.U32 UR14, UR16, UR8, URZ ;  /* 0x00000008100e72a5 */ /* 0x000fe4000f8e003f */
[----:B------:R-:W-:Y:S02]  /*1220*/  UIADD3 UR8, UR11, 0x7f, URZ ;  /* 0x0000007f0b087890 */ /* 0x000fe4000fffe03f */
[----:B------:R-:W-:-:S02]  /*1230*/  UIADD3 UR7, UR7, UR10, -UR6 ;  /* 0x0000000a07077290 */ /* 0x000fc4000fffe806 */
[----:B------:R-:W-:Y:S02]  /*1240*/  UIMAD UR21, UR16, UR9, URZ ;  /* 0x00000009101572a4 */ /* 0x000fe4000f8e023f */
[----:B------:R-:W-:Y:S02]  /*1250*/  USHF.R.S32.HI UR9, URZ, 0x1f, UR8 ;  /* 0x0000001f3f097899 */ /* 0x000fe40008011408 */
[----:B------:R-:W-:Y:S02]  /*1260*/  UIADD3 UR7, UR7, 0x7f, URZ ;  /* 0x0000007f07077890 */ /* 0x000fe4000fffe03f */
[----:B------:R-:W-:Y:S02]  /*1270*/  ULDC.64 UR12, c[0x0][0x178] ;  /* 0x00005e00000c7ab9 */ /* 0x000fe40000000a00 */
[----:B------:R-:W-:Y:S02]  /*1280*/  ULEA.HI UR18, UR9, UR8, URZ, 0x7 ;  /* 0x0000000809127291 */ /* 0x000fe4000f8f383f */
[----:B------:R-:W-:-:S02]  /*1290*/  USHF.R.S32.HI UR8, URZ, 0x1f, UR7 ;  /* 0x0000001f3f087899 */ /* 0x000fc40008011407 */
[----:B------:R-:W-:Y:S02]  /*12a0*/  UIMAD UR10, UR40, UR12, URZ ;  /* 0x0000000c280a72a4 */ /* 0x000fe4000f8e023f */
[----:B------:R-:W-:Y:S02]  /*12b0*/  ULEA.HI UR17, UR8, UR7, URZ, 0x7 ;  /* 0x0000000708117291 */ /* 0x000fe4000f8f383f */
[----:B-1----:R-:W-:Y:S02]  /*12c0*/  UISETP.NE.AND UP0, UPT, UR25, -0x1, UPT ;  /* 0xffffffff1900788c */ /* 0x002fe4000bf05270 */
[----:B------:R-:W-:Y:S02]  /*12d0*/  UISETP.NE.AND UP3, UPT, UR16, -0x1, UPT ;  /* 0xffffffff1000788c */ /* 0x000fe4000bf65270 */
[----:B------:R-:W-:Y:S02]  /*12e0*/  UIMAD.WIDE.U32 UR8, UR32, UR12, URZ ;  /* 0x0000000c200872a5 */ /* 0x000fe4000f8e003f */
[----:B------:R-:W-:Y:S01]  /*12f0*/  UIMAD UR7, UR32, UR13, UR10 ;  /* 0x0000000d200772a4 */ /* 0x000fe2000f8e020a */
[----:B------:R-:W-:Y:S01]  /*1300*/  PLOP3.LUT P0, PT, PT, PT, UP0, 0x80, 0x0 ;  /* 0x000000000000781c */ /* 0x000fe20003f0f008 */
[----:B------:R-:W-:-:S02]  /*1310*/  USEL UR39, UR8, UR14, !UP3 ;  /* 0x0000000e08277287 */ /* 0x000fc4000d800000 */
[----:B------:R-:W-:Y:S02]  /*1320*/  UIADD3 UR35, UR9, UR7, URZ ;  /* 0x0000000709237290 */ /* 0x000fe4000fffe03f */
[----:B------:R-:W-:Y:S02]  /*1330*/  USHF.R.S32.HI UR8, URZ, 0x7, UR18 ;  /* 0x000000073f087899 */ /* 0x000fe40008011412 */
[----:B------:R-:W-:Y:S02]  /*1340*/  USHF.R.S32.HI UR7, URZ, 0x7, UR17 ;  /* 0x000000073f077899 */ /* 0x000fe40008011411 */
[----:B------:R-:W-:Y:S02]  /*1350*/  @UP0 UIADD3 UR10, UR20, UR25, URZ ;  /* 0x00000019140a0290 */ /* 0x000fe4000fffe03f */
[----:B------:R-:W-:Y:S02]  /*1360*/  UISETP.LT.AND UP2, UPT, UR8, UR7, UPT ;  /* 0x000000070800728c */ /* 0x000fe4000bf41270 */
[----:B------:R-:W-:-:S02]  /*1370*/  ULDC.64 UR12, c[0x0][0x198] ;  /* 0x00006600000c7ab9 */ /* 0x000fc40000000a00 */
[----:B------:R-:W-:Y:S02]  /*1380*/  USEL UR29, UR8, UR7, UP2 ;  /* 0x00000007081d7287 */ /* 0x000fe40009000000 */
[----:B------:R-:W-:Y:S02]  /*1390*/  @UP0 UIMAD.WIDE.U32 UR8, UR10, UR12, URZ ;  /* 0x0000000c0a0802a5 */ /* 0x000fe4000f8e003f */
[----:B------:R-:W-:Y:S02]  /*13a0*/  ULEA UR17, UR29, 0xffffff80, 0x7 ;  /* 0xffffff801d117891 */ /* 0x000fe4000f8e383f */
[----:B------:R-:W-:Y:S02]  /*13b0*/  @UP3 UIADD3 UR35, UR15, UR21, URZ ;  /* 0x000000150f233290 */ /* 0x000fe4000fffe03f */
[----:B------:R-:W-:Y:S02]  /*13c0*/  @UP0 UIMAD UR34, UR10, UR13, UR9 ;  /* 0x0000000d0a2202a4 */ /* 0x000fe4000f8e0209 */
[----:B------:R-:W-:-:S02]  /*13d0*/  USHF.R.S32.HI UR28, URZ, 0x1f, UR17 ;  /* 0x0000001f3f1c7899 */ /* 0x000fc40008011411 */
        /* <DEDUP_REMOVED lines=14> */
.L_x_2239:
        /* <DEDUP_REMOVED lines=18> */
.L_x_2240:
        /* <DEDUP_REMOVED lines=71> */
.L_x_2241:
[----:B------:R-:W-:Y:S02]  /*1a50*/  UMOV UR15, UR52 ;  /* 0x00000034000f7c82 */ /* 0x000fe40008000000 */
.L_x_2242:
[----:B------:R-:W1:Y:S01]  /*1a60*/  S2R R27, SR_TID.X ;  /* 0x00000000001b7919 */ /* 0x000e620000002100 */
[----:B------:R-:W-:Y:S01]  /*1a70*/  UIADD3 UR8, UP4, UP3, UR8, UR43, UR49 ;  /* 0x0000002b08087290 */ /* 0x000fe2000fb9e031 */
[----:B------:R-:W-:Y:S01]  /*1a80*/  IMAD.U32 R12, RZ, RZ, UR5 ;  /* 0x00000005ff0c7e24 */ /* 0x000fe2000f8e00ff */
[----:B------:R-:W-:Y:S01]  /*1a90*/  UMOV UR16, 0x4 ;  /* 0x0000000400107882 */ /* 0x000fe20000000000 */
[----:B------:R-:W-:Y:S01]  /*1aa0*/  IMAD.U32 R10, RZ, RZ, UR4 ;  /* 0x00000004ff0a7e24 */ /* 0x000fe2000f8e00ff */
[----:B------:R-:W-:Y:S01]  /*1ab0*/  UIADD3 UR22, UP2, UP1, UR18, UR8, UR21 ;  /* 0x0000000812167290 */ /* 0x000fe2000f95e015 */
[----:B------:R-:W-:Y:S01]  /*1ac0*/  IMAD.U32 R11, RZ, RZ, UR17 ;  /* 0x00000011ff0b7e24 */ /* 0x000fe2000f8e00ff */
[----:B------:R-:W-:Y:S01]  /*1ad0*/  UIADD3.X UR7, UR10, UR50, UR55, UP4, UP3 ;  /* 0x000000320a077290 */ /* 0x000fe2000a7e6437 */
[----:B------:R-:W-:Y:S01]  /*1ae0*/  IMAD.MOV.U32 R29, RZ, RZ, c[0x0][0x190] ;  /* 0x00006400ff1d7624 */ /* 0x000fe200078e00ff */
[----:B------:R-:W-:Y:S01]  /*1af0*/  ULDC.64 UR8, c[0x0][0x1a8] ;  /* 0x00006a0000087ab9 */ /* 0x000fe20000000a00 */
[----:B------:R-:W-:Y:S01]  /*1b00*/  BSSY B1, `(.L_x_2238) ;  /* 0x0000aee000017945 */ /* 0x000fe20003800000 */
[----:B------:R-:W-:Y:S01]  /*1b10*/  UIADD3.X UR21, UR12, UR7, UR14, UP2, UP1 ;  /* 0x000000070c157290 */ /* 0x000fe200097e240e */
[----:B------:R-:W-:Y:S01]  /*1b20*/  IMAD.SHL.U32 R24, R29, 0x20, RZ ;  /* 0x000000201d187824 */ /* 0x000fe200078e00ff */
[----:B------:R-:W-:-:S02]  /*1b30*/  UIMAD UR7, UR59, UR8, URZ ;  /* 0x000000083b0772a4 */ /* 0x000fc4000f8e023f */
[----:B------:R-:W-:Y:S02]  /*1b40*/  ULDC.64 UR4, c[0x0][0x200] ;  /* 0x0000800000047ab9 */ /* 0x000fe40000000a00 */
        /* <DEDUP_REMOVED lines=9> */
[----:B------:R-:W-:Y:S01]  /*1be0*/  UIADD3 UR8, UR17, UR13, URZ ;  /* 0x0000000d11087290 */ /* 0x000fe2000fffe03f */
[----:B------:R-:W-:Y:S01]  /*1bf0*/  LOP3.LUT R4, R4, 0xfffffff8, RZ, 0xc0, !PT ;  /* 0xfffffff804047812 */ /* 0x000fe200078ec0ff */
[----:B------:R-:W-:Y:S01]  /*1c00*/  UIMAD UR10, UR17, UR9, UR7 ;  /* 0x00000009110a72a4 */ /* 0x000fe2000f8e0207 */
[----:B------:R-:W-:Y:S01]  /*1c10*/  SHF.R.S32.HI R26, RZ, 0x1f, R0 ;  /* 0x0000001fff1a7819 */ /* 0x000fe20000011400 */
[----:B------:R-:W-:Y:S01]  /*1c20*/  UIMAD.WIDE UR8, UR8, UR16, UR4 ;  /* 0x00000010080872a5 */ /* 0x000fe2000f8e0204 */
[----:B------:R-:W-:Y:S01]  /*1c30*/  IADD3 R2, P1, R0, UR17, RZ ;  /* 0x0000001100027c10 */ /* 0x000fe2000ff3e0ff */
[----:B------:R-:W-:Y:S01]  /*1c40*/  IMAD.IADD R4, R27, 0x1, -R4 ;  /* 0x000000011b047824 */ /* 0x000fe200078e0a04 */
[----:B------:R-:W-:-:S02]  /*1c50*/  ULDC.64 UR4, c[0x0][0x3c8] ;  /* 0x0000f20000047ab9 */ /* 0x000fc40000000a00 */
[----:B------:R-:W-:Y:S01]  /*1c60*/  IADD3.X R9, R26, UR28, RZ, P1, !PT ;  /* 0x0000001c1a097c10 */ /* 0x000fe20008ffe4ff */
[----:B------:R-:W-:Y:S01]  /*1c70*/  IMAD.SHL.U32 R4, R4, 0x8, RZ ;  /* 0x0000000804047824 */ /* 0x000fe200078e00ff */
[----:B------:R-:W-:Y:S02]  /*1c80*/  UMOV UR14, UR8 ;  /* 0x00000008000e7c82 */ /* 0x000fe40008000000 */
[----:B------:R-:W-:Y:S01]  /*1c90*/  UIADD3 UR8, UR17, UR15, URZ ;  /* 0x0000000f11087290 */ /* 0x000fe2000fffe03f */
[----:B------:R-:W-:Y:S01]  /*1ca0*/  IMAD R9, R9, c[0x0][0x190], RZ ;  /* 0x0000640009097a24 */ /* 0x000fe200078e02ff */
[--C-:B------:R-:W-:Y:S01]  /*1cb0*/  SHF.R.S32.HI R5, RZ, 0x1f, R4.reuse ;  /* 0x0000001fff057819 */ /* 0x100fe20000011404 */
[----:B------:R-:W-:Y:S02]  /*1cc0*/  UMOV UR13, UR9 ;  /* 0x00000009000d7c82 */ /* 0x000fe40008000000 */
[----:B------:R-:W-:Y:S01]  /*1cd0*/  UIMAD.WIDE UR8, UR8, UR16, UR4 ;  /* 0x00000010080872a5 */ /* 0x000fe2000f8e0204 */
[----:B------:R1:W2:Y:S01]  /*1ce0*/  R2UR UR4, R10 ;  /* 0x000000000a0473c2 */ /* 0x0002a200000e0000 */
[----:B------:R-:W-:Y:S01]  /*1cf0*/  IMAD.WIDE.U32 R6, R2, c[0x0][0x190], R4 ;  /* 0x0000640002067a25 */ /* 0x000fe200078e0004 */
[----:B------:R-:W-:-:S02]  /*1d00*/  UIADD3 UR7, -UR6, UR11, UR24 ;  /* 0x0000000b06077290 */ /* 0x000fc4000fffe118 */
[----:B------:R-:W-:Y:S01]  /*1d10*/  ULDC UR28, c[0x0][0x2e8] ;  /* 0x0000ba00001c7ab9 */ /* 0x000fe20000000800 */
[----:B------:R-:W-:Y:S01]  /*1d20*/  IMAD R2, R2, c[0x0][0x194], R9 ;  /* 0x0000650002027a24 */ /* 0x000fe200078e0209 */
[----:B------:R-:W-:Y:S01]  /*1d30*/  IADD3 R8, P1, R6, UR39, RZ ;  /* 0x0000002706087c10 */ /* 0x000fe2000ff3e0ff */
[----:B------:R-:W-:Y:S01]  /*1d40*/  UIADD3 UR7, UR7, -UR28, URZ ;  /* 0x8000001c07077290 */ /* 0x000fe2000fffe03f */
[----:B------:R-:W-:Y:S01]  /*1d50*/  IADD3 R6, P2, R4, UR23, RZ ;  /* 0x0000001704067c10 */ /* 0x000fe2000ff5e0ff */
[----:B------:R3:W4:Y:S01]  /*1d60*/  R2UR UR5, R12 ;  /* 0x000000000c0573c2 */ /* 0x00072200000e0000 */
[----:B------:R-:W-:Y:S01]  /*1d70*/  IADD3.X R9, R7, UR35, R2, P1, !PT ;  /* 0x0000002307097c10 */ /* 0x000fe20008ffe402 */
[----:B------:R-:W-:Y:S01]  /*1d80*/  USHF.R.S32.HI UR17, URZ, 0x1f, UR7 ;  /* 0x0000001f3f117899 */ /* 0x000fe20008011407 */
[----:B------:R-:W-:Y:S01]  /*1d90*/  LEA.HI R7, R28, R27, RZ, 0x5 ;  /* 0x0000001b1c077211 */ /* 0x000fe200078f28ff */
[----:B------:R-:W-:Y:S02]  /*1da0*/  UMOV UR16, UR8 ;  /* 0x0000000800107c82 */ /* 0x000fe40008000000 */
[----:B------:R-:W-:Y:S01]  /*1db0*/  ULEA.HI UR17, UR17, UR7, URZ, 0x7 ;  /* 0x0000000711117291 */ /* 0x000fe2000f8f383f */
[----:B------:R-:W-:Y:S01]  /*1dc0*/  LOP3.LUT R2, R7, 0xffffffe0, RZ, 0xc0, !PT ;  /* 0xffffffe007027812 */ /* 0x000fe200078ec0ff */
[----:B------:R-:W-:Y:S01]  /*1dd0*/  UMOV UR15, UR9 ;  /* 0x00000009000f7c82 */ /* 0x000fe20008000000 */
[----:B------:R-:W-:Y:S01]  /*1de0*/  SHF.R.S32.HI R7, RZ, 0x5, R7 ;  /* 0x00000005ff077819 */ /* 0x000fe20000011407 */
[----:B------:R-:W-:-:S02]  /*1df0*/  USHF.R.S32.HI UR17, URZ, 0x7, UR17 ;  /* 0x000000073f117899 */ /* 0x000fc40008011411 */
[----:B------:R-:W-:Y:S01]  /*1e00*/  IMAD.IADD R2, R27, 0x1, -R2 ;  /* 0x000000011b027824 */ /* 0x000fe200078e0a02 */
[----:B------:R-:W-:Y:S02]  /*1e10*/  UIADD3 UR7, UR29, -0x1, URZ ;  /* 0xffffffff1d077890 */ /* 0x000fe4000fffe03f */
[----:B------:R-:W-:Y:S01]  /*1e20*/  UISETP.LT.AND UP1, UPT, URZ, UR17, UPT ;  /* 0x000000113f00728c */ /* 0x000fe2000bf21270 */
[----:B------:R-:W-:Y:S01]  /*1e30*/  IMAD R2, R7, UR48, R2 ;  /* 0x0000003007027c24 */ /* 0x000fe2000f8e0202 */
[----:B------:R-:W-:Y:S02]  /*1e40*/  IADD3.X R7, R5, UR27, RZ, P2, !PT ;  /* 0x0000001b05077c10 */ /* 0x000fe400097fe4ff */
[----:B------:R-:W-:Y:S02]  /*1e50*/  USEL UR17, URZ, UR17, !UP1 ;  /* 0x000000113f117287 */ /* 0x000fe4000c800000 */
[----:B-1----:R-:W-:Y:S01]  /*1e60*/  IADD3 R10, P1, R2, UR22, RZ ;  /* 0x00000016020a7c10 */ /* 0x002fe2000ff3e0ff */
[----:B------:R-:W-:Y:S01]  /*1e70*/  IMAD.WIDE.U32 R6, R11, c[0x0][0x370], R6 ;  /* 0x0000dc000b067a25 */ /* 0x000fe200078e0006 */
[----:B------:R-:W-:-:S02]  /*1e80*/  UISETP.GT.AND UP1, UPT, UR29, UR17, UPT ;  /* 0x000000111d00728c */ /* 0x000fc4000bf24270 */
[----:B------:R-:W-:Y:S01]  /*1e90*/  LEA.HI.X.SX32 R2, R2, UR21, 0x1, P1 ;  /* 0x0000001502027c11 */ /* 0x000fe200088f0eff */
[----:B------:R-:W-:Y:S01]  /*1ea0*/  IMAD.U32 R11, RZ, RZ, UR38 ;  /* 0x00000026ff0b7e24 */ /* 0x000fe2000f8e00ff */
[----:B------:R-:W-:Y:S02]  /*1eb0*/  IADD3 R7, R7, UR10, RZ ;  /* 0x0000000a07077c10 */ /* 0x000fe4000fffe0ff */
[----:B------:R-:W-:Y:S01]  /*1ec0*/  LEA R197, P1, R10, c[0x0][0x350], 0x2 ;  /* 0x0000d4000ac57a11 */ /* 0x000fe200078210ff */
[----:B------:R-:W-:-:S03]  /*1ed0*/  IMAD.WIDE.U32 R8, R11, c[0x0][0x1a8], R8 ;  /* 0x00006a000b087a25 */ /* 0x000fc600078e0008 */
[----:B------:R-:W-:Y:S01]  /*1ee0*/  LEA.HI.X R195, R10, c[0x0][0x354], R2, 0x2, P1 ;  /* 0x0000d5000ac37a11 */ /* 0x000fe200008f1402 */
[----:B------:R-:W-:Y:S01]  /*1ef0*/  IMAD.WIDE.U32 R6, R11, c[0x0][0x378], R6 ;  /* 0x0000de000b067a25 */ /* 0x000fe200078e0006 */
[----:B------:R-:W-:Y:S02]  /*1f00*/  IADD3 R9, R9, UR18, RZ ;  /* 0x0000001209097c10 */ /* 0x000fe4000fffe0ff */
[----:B------:R-:W-:Y:S01]  /*1f10*/  LEA R30, P1, R8, c[0x0][0x160], 0x1 ;  /* 0x00005800081e7a11 */ /* 0x000fe200078208ff */
[----:B------:R-:W-:Y:S01]  /*1f20*/  IMAD R2, R26, c[0x0][0x370], RZ ;  /* 0x0000dc001a027a24 */ /* 0x000fe200078e02ff */
[----:B------:R-:W-:Y:S01]  /*1f30*/  IADD3 R7, R7, UR12, RZ ;  /* 0x0000000c07077c10 */ /* 0x000fe2000fffe0ff */
[----:B------:R-:W-:Y:S01]  /*1f40*/  IMAD.MOV.U32 R10, RZ, RZ, c[0x0][0x370] ;  /* 0x0000dc00ff0a7624 */ /* 0x000fe200078e00ff */
[----:B------:R-:W-:Y:S01]  /*1f50*/  LEA.HI.X R31, R8, c[0x0][0x164], R9, 0x1, P1 ;  /* 0x00005900081f7a11 */ /* 0x000fe200008f0c09 */
[C---:B------:R-:W-:Y:S01]  /*1f60*/  IMAD R2, R0.reuse, c[0x0][0x374], R2 ;  /* 0x0000dd0000027a24 */ /* 0x040fe200078e0202 */
[----:B------:R1:W-:Y:S01]  /*1f70*/  STL [R1+0x14], R30 ;  /* 0x0000141e01007387 */ /* 0x0003e20000100800 */
[----:B------:R-:W-:Y:S01]  /*1f80*/  IMAD.WIDE.U32 R6, R0, c[0x0][0x370], R6 ;  /* 0x0000dc0000067a25 */ /* 0x000fe200078e0006 */
[----:B------:R-:W-:-:S02]  /*1f90*/  PLOP3.LUT P1, PT, PT, PT, UP1, 0x80, 0x0 ;  /* 0x000000000000781c */ /* 0x000fc40003f2f018 */
[----:B------:R1:W-:Y:S01]  /*1fa0*/  STL [R1+0xc], R31 ;  /* 0x00000c1f01007387 */ /* 0x0003e20000100800 */
[----:B------:R-:W-:Y:S01]  /*1fb0*/  IMAD.IADD R2, R7, 0x1, R2 ;  /* 0x0000000107027824 */ /* 0x000fe200078e0202 */
[----:B------:R-:W-:Y:S01]  /*1fc0*/  LEA R16, P2, R6, c[0x0][0x330], 0x1 ;  /* 0x0000cc0006107a11 */ /* 0x000fe200078408ff */
[----:B------:R-:W-:Y:S02]  /*1fd0*/  IMAD.MOV.U32 R9, RZ, RZ, 0x5 ;  /* 0x00000005ff097424 */ /* 0x000fe400078e00ff */
[----:B---3--:R-:W-:Y:S01]  /*1fe0*/  IMAD.SHL.U32 R12, R10, 0x20, RZ ;  /* 0x000000200a0c7824 */ /* 0x008fe200078e00ff */
[----:B------:R-:W-:Y:S01]  /*1ff0*/  LEA.HI.X R17, R6, c[0x0][0x334], R2, 0x1, P2 ;  /* 0x0000cd0006117a11 */ /* 0x000fe200010f0c02 */
[----:B------:R1:W-:Y:S01]  /*2000*/  STL [R1+0x10], R16 ;  /* 0x0000101001007387 */ /* 0x0003e20000100800 */
[-C--:B------:R-:W-:Y:S02]  /*2010*/  SHF.L.U64.HI R11, R29, R9.reuse, c[0x0][0x194] ;  /* 0x000065001d0b7619 */ /* 0x080fe40000010209 */
[----:B------:R-:W-:Y:S01]  /*2020*/  SHF.L.U64.HI R9, R10, R9, c[0x0][0x374] ;  /* 0x0000dd000a097619 */ /* 0x000fe20000010209 */
[----:B------:R1:W-:Y:S01]  /*2030*/  STL [R1+0x8], R17 ;  /* 0x0000081101007387 */ /* 0x0003e20000100800 */
[----:B--2-4-:R-:W-:Y:S05]  /*2040*/  @P1 BRA `(.L_x_2243) ;  /* 0x00000b0000001947 */ /* 0x014fea0003800000 */
        /* <DEDUP_REMOVED lines=18> */
.L_x_2244:
        /* <DEDUP_REMOVED lines=18> */
.L_x_2245:
[----:B------:R-:W-:Y:S01]  /*2290*/  ULDC.64 UR8, c[0x0][0x3a0] ;  /* 0x0000e80000087ab9 */ /* 0x000fe20000000a00 */
[----:B------:R-:W-:Y:S01]  /*22a0*/  IMAD.U32 R13, RZ, RZ, UR24 ;  /* 0x00000018ff0d7e24 */ /* 0x000fe2000f8e00ff */
[----:B------:R-:W-:Y:S01]  /*22b0*/  UIMAD UR7, UR26, UR8, URZ ;  /* 0x000000081a0772a4 */ /* 0x000fe2000f8e023f */
[----:B------:R-:W-:Y:S01]  /*22c0*/  BSSY B0, `(.L_x_2246) ;  /* 0x0000018000007945 */ /* 0x000fe20003800000 */
[----:B------:R-:W-:Y:S01]  /*22d0*/  UIMAD UR6, UR19, -0x80, UR6 ;  /* 0xffffff80130678a4 */ /* 0x000fe2000f8e0206 */
[----:B------:R-:W-:Y:S01]  /*22e0*/  IMAD.WIDE.U32 R6, R13, c[0x0][0x3a0], R4 ;  /* 0x0000e8000d067a25 */ /* 0x000fe200078e0004 */
[----:B------:R-:W-:-:S03]  /*22f0*/  UIMAD UR7, UR24, UR9, UR7 ;  /* 0x00000009180772a4 */ /* 0x000fc6000f8e0207 */
[----:B------:R-:W-:Y:S01]  /*2300*/  ULDC.64 UR8, c[0x0][0x3b8] ;  /* 0x0000ee0000087ab9 */ /* 0x000fe20000000a00 */
[----:B------:R-:W-:Y:S02]  /*2310*/  IADD3 R6, P0, R6, UR14, RZ ;  /* 0x0000000e06067c10 */ /* 0x000fe4000ff1e0ff */
        /* <DEDUP_REMOVED lines=18> */
.L_x_2247:
[----:B------:R-:W-:Y:S05]  /*2440*/  BSYNC B0 ;  /* 0x0000000000007941 */ /* 0x000fea0003800000 */
.L_x_2246:
        /* <DEDUP_REMOVED lines=14> */
[----:B------:R2:W-:Y:S02]  /*2530*/  STG.E.128 [R10.64], RZ ;  /* 0x000000ff0a007986 */ /* 0x0005e4000c101d04 */
.L_x_2249:
[----:B------:R-:W-:Y:S05]  /*2540*/  BSYNC B0 ;  /* 0x0000000000007941 */ /* 0x000fea0003800000 */
.L_x_2248:
        /* <DEDUP_REMOVED lines=15> */
.L_x_2251:
[----:B------:R-:W-:Y:S05]  /*2640*/  BSYNC B0 ;  /* 0x0000000000007941 */ /* 0x000fea0003800000 */
.L_x_2250:
        /* <DEDUP_REMOVED lines=13> */
[----:B------:R2:W-:Y:S02]  /*2720*/  STG.E.128 [R6.64], RZ ;  /* 0x000000ff06007986 */ /* 0x0005e4000c101d04 */
.L_x_2253:
[----:B------:R-:W-:Y:S05]  /*2730*/  BSYNC B0 ;  /* 0x0000000000007941 */ /* 0x000fea0003800000 */
.L_x_2252:
        /* <DEDUP_REMOVED lines=24> */
.L_x_2255:
[----:B------:R-:W-:Y:S05]  /*28c0*/  BSYNC B0 ;  /* 0x0000000000007941 */ /* 0x000fea0003800000 */
.L_x_2254:
[----:B------:R-:W-:Y:S01]  /*28d0*/  BSSY B0, `(.L_x_2256) ;  /* 0x000000d000007945 */ /* 0x000fe20003800000 */
        /* <DEDUP_REMOVED lines=12> */
.L_x_2257:
[----:B------:R-:W-:Y:S05]  /*29a0*/  BSYNC B0 ;  /* 0x0000000000007941 */ /* 0x000fea0003800000 */
.L_x_2256:
        /* <DEDUP_REMOVED lines=13> */
.L_x_2259:
[----:B------:R-:W-:Y:S05]  /*2a80*/  BSYNC B0 ;  /* 0x0000000000007941 */ /* 0x000fea0003800000 */
.L_x_2258:
        /* <DEDUP_REMOVED lines=12> */
.L_x_2243:
[----:B------:R-:W2:Y:S01]  /*2b50*/  LDL R25, [R1+0x5c] ;  /* 0x00005c0001197983 */ /* 0x000ea20000100800 */
[----:B------:R-:W-:Y:S01]  /*2b60*/  ULDC.64 UR8, c[0x0][0x198] ;  /* 0x0000660000087ab9 */ /* 0x000fe20000000a00 */
[----:B------:R-:W-:Y:S01]  /*2b70*/  IMAD.U32 R20, RZ, RZ, UR24 ;  /* 0x00000018ff147e24 */ /* 0x000fe2000f8e00ff */
[----:B------:R-:W-:Y:S01]  /*2b80*/  UIMAD UR8, UR26, UR8, URZ ;  /* 0x000000081a0872a4 */ /* 0x000fe2000f8e023f */
[----:B------:R-:W-:Y:S01]  /*2b90*/  IADD3 R22, R0, 0x40, RZ ;  /* 0x0000004000167810 */ /* 0x000fe20007ffe0ff */
[----:B------:R-:W-:Y:S01]  /*2ba0*/  ULDC.64 UR22, c[0x0][0x1a0] ;  /* 0x0000680000167ab9 */ /* 0x000fe20000000a00 */
[----:B------:R-:W-:Y:S01]  /*2bb0*/  IMAD.WIDE.U32 R6, R20, c[0x0][0x198], R4 ;  /* 0x0000660014067a25 */ /* 0x000fe200078e0004 */
[----:B------:R-:W-:Y:S01]  /*2bc0*/  UIMAD UR9, UR24, UR9, UR8 ;  /* 0x00000009180972a4 */ /* 0x000fe2000f8e0208 */
[----:B------:R-:W-:Y:S01]  /*2bd0*/  IADD3 R23, R0, 0x60, RZ ;  /* 0x0000006000177810 */ /* 0x000fe20007ffe0ff */
[----:B------:R-:W-:-:S02]  /*2be0*/  ULEA.HI UR8, UR7, UR7, URZ, 0x1 ;  /* 0x0000000707087291 */ /* 0x000fc4000f8f083f */
[----:B------:R-:W-:Y:S02]  /*2bf0*/  IADD3 R8, P2, R6, UR33, RZ ;  /* 0x0000002106087c10 */ /* 0x000fe4000ff5e0ff */
[----:B------:R-:W-:Y:S01]  /*2c00*/  ULOP3.LUT UR8, UR8, 0xfffffffe, URZ, 0xc0, !UPT ;  /* 0xfffffffe08087892 */ /* 0x000fe2000f8ec03f */
[----:B------:R-:W-:Y:S01]  /*2c10*/  IADD3 R6, R0, 0x20, RZ ;  /* 0x0000002000067810 */ /* 0x000fe20007ffe0ff */
[----:B------:R-:W-:Y:S01]  /*2c20*/  IMAD.U32 R2, RZ, RZ, UR9 ;  /* 0x00000009ff027e24 */ /* 0x000fe2000f8e00ff */
[----:B------:R-:W-:Y:S02]  /*2c30*/  UIMAD UR9, UR19, -0x80, UR6 ;  /* 0xffffff80130978a4 */ /* 0x000fe4000f8e0206 */
[----:B------:R-:W-:-:S04]  /*2c40*/  UIADD3 UR8, UR7, -UR8, URZ ;  /* 0x8000000807087290 */ /* 0x000fc8000fffe03f */
[----:B------:R-:W-:Y:S02]  /*2c50*/  UISETP.NE.AND UP0, UPT, UR8, 0x1, UPT ;  /* 0x000000010800788c */ /* 0x000fe4000bf05270 */
[----:B------:R-:W-:-:S06]  /*2c60*/  UIMAD UR8, UR7, -0x80, UR11 ;  /* 0xffffff80070878a4 */ /* 0x000fcc000f8e020b */
[----:B------:R-:W-:Y:S02]  /*2c70*/  ISETP.GE.AND P1, PT, R6, UR8, PT ;  /* 0x0000000806007c0c */ /* 0x000fe4000bf26270 */
[----:B------:R-:W-:Y:S02]  /*2c80*/  ISETP.GE.AND P0, PT, R22, UR8, PT ;  /* 0x0000000816007c0c */ /* 0x000fe4000bf06270 */
[----:B------:R-:W-:-:S09]  /*2c90*/  ISETP.GE.AND P6, PT, R23, UR8, PT ;  /* 0x0000000817007c0c */ /* 0x000fd2000bfc6270 */
[----:B------:R-:W-:-:S04]  /*2ca0*/  @!P1 LEA R14, P3, R12, R16, 0x1 ;  /* 0x000000100c0e9211 */ /* 0x000fc800078608ff */
[----:B------:R-:W-:Y:S02]  /*2cb0*/  @!P1 LEA.HI.X R15, R12, R17, R9, 0x1, P3 ;  /* 0x000000110c0f9211 */ /* 0x000fe400018f0c09 */
[----:B------:R-:W-:Y:S01]  /*2cc0*/  IADD3.X R9, R7, UR34, R2, P2, !PT ;  /* 0x0000002207097c10 */ /* 0x000fe200097fe402 */
[----:B------:R-:W-:Y:S01]  /*2cd0*/  @!P0 IMAD.MOV.U32 R2, RZ, RZ, c[0x0][0x374] ;  /* 0x0000dd00ff028624 */ /* 0x000fe200078e00ff */
[----:B------:R-:W-:Y:S01]  /*2ce0*/  PLOP3.LUT P2, PT, PT, PT, UP6, 0x80, 0x0 ;  /* 0x000000000000781c */ /* 0x000fe20003f4f068 */
[----:B------:R-:W-:Y:S01]  /*2cf0*/  @!P6 IMAD.MOV.U32 R7, RZ, RZ, R17 ;  /* 0x000000ffff07e224 */ /* 0x000fe200078e0011 */
[----:B------:R-:W-:Y:S02]  /*2d00*/  ISETP.GE.AND P3, PT, R0, UR8, PT ;  /* 0x0000000800007c0c */ /* 0x000fe4000bf66270 */
[----:B------:R-:W-:Y:S02]  /*2d10*/  @!P0 LEA R12, P4, R10, R16, 0x7 ;  /* 0x000000100a0c8211 */ /* 0x000fe400078838ff */
[----:B------:R-:W-:-:S02]  /*2d20*/  @!P6 MOV R19, c[0x0][0x374] ;  /* 0x0000dd000013ea02 */ /* 0x000fc40000000f00 */
[----:B------:R-:W-:Y:S02]  /*2d30*/  @!P0 LEA.HI.X R13, R10, R17, R2, 0x7, P4 ;  /* 0x000000110a0d8211 */ /* 0x000fe400020f3c02 */
[----:B------:R-:W-:Y:S01]  /*2d40*/  ISETP.GE.AND P4, PT, R6, UR9, PT ;  /* 0x0000000906007c0c */ /* 0x000fe2000bf86270 */
[----:B------:R-:W-:Y:S02]  /*2d50*/  @!P6 IMAD.MOV.U32 R6, RZ, RZ, R16 ;  /* 0x000000ffff06e224 */ /* 0x000fe400078e0010 */
[----:B------:R-:W-:Y:S02]  /*2d60*/  @!P6 IMAD R19, R19, 0xc0, RZ ;  /* 0x000000c01313e824 */ /* 0x000fe400078e02ff */
[----:B------:R-:W-:Y:S01]  /*2d70*/  @!P6 IMAD.WIDE.U32 R6, R10, 0xc0, R6 ;  /* 0x000000c00a06e825 */ /* 0x000fe200078e0006 */
[----:B------:R-:W-:Y:S01]  /*2d80*/  @P2 BAR.SYNC.DEFER_BLOCKING 0x0 ;  /* 0x0000000000002b1d */ /* 0x000fe20000010000 */
[----:B------:R-:W-:Y:S02]  /*2d90*/  @!P1 LEA R10, P2, R24, R30, 0x1 ;  /* 0x0000001e180a9211 */ /* 0x000fe400078408ff */
[----:B------:R-:W-:-:S02]  /*2da0*/  @!P6 IMAD.IADD R7, R7, 0x1, R19 ;  /* 0x000000010707e824 */ /* 0x000fc400078e0213 */
[----:B------:R-:W-:Y:S02]  /*2db0*/  @!P1 LEA.HI.X R11, R24, R31, R11, 0x1, P2 ;  /* 0x0000001f180b9211 */ /* 0x000fe400010f0c0b */
[----:B------:R-:W-:Y:S02]  /*2dc0*/  PLOP3.LUT P2, PT, PT, PT, UP0, 0x80, 0x0 ;  /* 0x000000000000781c */ /* 0x000fe40003f4f008 */
[----:B------:R-:W-:Y:S01]  /*2dd0*/  ISETP.GE.AND P5, PT, R0, UR9, PT ;  /* 0x0000000900007c0c */ /* 0x000fe2000bfa6270 */
        /* <DEDUP_REMOVED lines=11> */
[----:B-12---:R-:W2:Y:S01]  /*2e90*/  LDL R17, [R1+0x50] ;  /* 0x0000500001117983 */ /* 0x006ea20000100800 */
[----:B------:R-:W-:-:S03]  /*2ea0*/  IADD3 R16, R25, 0x2000, RZ ;  /* 0x0000200019107810 */ /* 0x000fc60007ffe0ff */
[----:B------:R-:W-:Y:S01]  /*2eb0*/  @P0 STS.128 [R2+0xa000], RZ ;  /* 0x00a000ff02000388 */ /* 0x000fe20000000c00 */
[----:B---3--:R-:W-:-:S03]  /*2ec0*/  SEL R14, R16, R25, !P2 ;  /* 0x00000019100e7207 */ /* 0x008fc60005000000 */
[----:B------:R-:W-:Y:S01]  /*2ed0*/  @!PT LDS RZ, [RZ] ;  /* 0x00000000fffff984 */ /* 0x000fe20000000800 */
[----:B------:R-:W-:Y:S01]  /*2ee0*/  @!PT LDS RZ, [RZ] ;  /* 0x00000000fffff984 */ /* 0x000fe20000000800 */
[----:B------:R-:W-:Y:S01]  /*2ef0*/  @!PT LDS RZ, [RZ] ;  /* 0x00000000fffff984 */ /* 0x000fe20000000800 */
[----:B------:R1:W-:Y:S04]  /*2f00*/  @!P0 LDGSTS.E.BYPASS.LTC128B.128 [R2+0xa000], [R12.64] ;  /* 0x0a0000000c028fae */ /* 0x0003e8000b901d44 */
[----:B------:R-:W-:Y:S01]  /*2f10*/  @P6 STS.128 [R2+0xb000], RZ ;  /* 0x00b000ff02006388 */ /* 0x000fe20000000c00 */
[----:B------:R-:W-:-:S03]  /*2f20*/  IMAD.SHL.U32 R239, R14, 0x2, RZ ;  /* 0x000000020eef7824 */ /* 0x000fc600078e00ff */
        /* <DEDUP_REMOVED lines=8> */
[----:B---3--:R-:W-:Y:S01]  /*2fb0*/  @!P3 MOV R6, R30 ;  /* 0x0000001e0006b202 */ /* 0x008fe20000000f00 */
[----:B------:R-:W-:-:S05]  /*2fc0*/  @!P3 IMAD.MOV.U32 R7, RZ, RZ, R31 ;  /* 0x000000ffff07b224 */ /* 0x000fca00078e001f */
[----:B------:R-:W-:Y:S01]  /*2fd0*/  @!PT LDS RZ, [RZ] ;  /* 0x00000000fffff984 */ /* 0x000fe20000000800 */
[----:B------:R-:W-:Y:S01]  /*2fe0*/  @!PT LDS RZ, [RZ] ;  /* 0x00000000fffff984 */ /* 0x000fe20000000800 */
[----:B------:R-:W-:Y:S01]  /*2ff0*/  @!PT LDS RZ, [RZ] ;  /* 0x00000000fffff984 */ /* 0x000fe20000000800 */
[----:B------:R3:W-:Y:S01]  /*3000*/  @!P3 LDGSTS.E.BYPASS.LTC128B.128 [R239], [R6.64] ;  /* 0x0000000006efbfae */ /* 0x0007e2000b901d44 */
[----:B-1----:R-:W-:-:S03]  /*3010*/  @!P0 LEA R12, P3, R29, R30, 0x7 ;  /* 0x0000001e1d0c8211 */ /* 0x002fc600078638ff */
        /* <DEDUP_REMOVED lines=8> */
[----:B---3--:R-:W-:-:S05]  /*30a0*/  @!P0 IMAD.MOV.U32 R6, RZ, RZ, c[0x0][0x194] ;  /* 0x00006500ff068624 */ /* 0x008fca00078e00ff */
[----:B------:R-:W-:Y:S01]  /*30b0*/  @!P0 LEA.HI.X R13, R29, R31, R6, 0x7, P3 ;  /* 0x0000001f1d0d8211 */ /* 0x000fe200018f3c06 */
[----:B------:R-:W-:-:S04]  /*30c0*/  IMAD R6, R21, c[0x0][0x1b0], RZ ;  /* 0x00006c0015067a24 */ /* 0x000fc800078e02ff */
[C---:B------:R-:W-:Y:S02]  /*30d0*/  IMAD R14, R18.reuse, c[0x0][0x1b4], R6 ;  /* 0x00006d00120e7a24 */ /* 0x040fe400078e0206 */
[----:B------:R-:W-:Y:S01]  /*30e0*/  IMAD.WIDE.U32 R6, R18, c[0x0][0x1b0], R8 ;  /* 0x00006c0012067a25 */ /* 0x000fe200078e0008 */
[----:B-1----:R-:W-:-:S05]  /*30f0*/  @!P4 IADD3 R10, P1, R0, 0x20, RZ ;  /* 0x00000020000ac810 */ /* 0x002fca0007f3e0ff */
[----:B------:R-:W-:Y:S02]  /*3100*/  @!P4 IMAD.X R11, RZ, RZ, R26, P1 ;  /* 0x000000ffff0bc224 */ /* 0x000fe400008e061a */
[----:B------:R-:W-:Y:S02]  /*3110*/  IMAD.IADD R7, R7, 0x1, R14 ;  /* 0x0000000107077824 */ /* 0x000fe400078e020e */
[----:B------:R-:W-:Y:S02]  /*3120*/  @!P4 IMAD R8, R11, c[0x0][0x198], RZ ;  /* 0x000066000b08ca24 */ /* 0x000fe400078e02ff */
[----:B------:R-:W-:Y:S02]  /*3130*/  @!P5 IMAD R11, R26, c[0x0][0x198], RZ ;  /* 0x000066001a0bda24 */ /* 0x000fe400078e02ff */
[C---:B------:R-:W-:Y:S02]  /*3140*/  @!P4 IMAD R15, R10.reuse, c[0x0][0x19c], R8 ;  /* 0x000067000a0fca24 */ /* 0x040fe400078e0208 */
[----:B------:R-:W-:Y:S01]  /*3150*/  @!P4 IMAD.WIDE.U32 R8, R10, c[0x0][0x198], R6 ;  /* 0x000066000a08ca25 */ /* 0x000fe200078e0006 */
[----:B------:R-:W-:-:S03]  /*3160*/  @!P5 MOV R10, R6 ;  /* 0x00000006000ad202 */ /* 0x000fc60000000f00 */
[----:B------:R-:W-:Y:S02]  /*3170*/  @!P5 IMAD R14, R0, c[0x0][0x19c], R11 ;  /* 0x00006700000eda24 */ /* 0x000fe400078e020b */
        /* <DEDUP_REMOVED lines=12> */
[----:B------:R-:W-:Y:S01]  /*3240*/  @!P5 LEA R24, P0, R10, c[0x0][0x168], 0x1 ;  /* 0x00005a000a18da11 */ /* 0x000fe200078008ff */
[----:B------:R-:W-:Y:S01]  /*3250*/  @!P4 IMAD.IADD R9, R9, 0x1, R15 ;  /* 0x000000010909c824 */ /* 0x000fe200078e020f */
[----:B------:R-:W-:-:S02]  /*3260*/  ISETP.GE.AND P1, PT, R23, UR9, PT ;  /* 0x0000000917007c0c */ /* 0x000fc4000bf26270 */
[----:B------:R-:W-:Y:S02]  /*3270*/  @!P5 LEA.HI.X R25, R10, c[0x0][0x16c], R11, 0x1, P0 ;  /* 0x00005b000a19da11 */ /* 0x000fe400000f0c0b */
[----:B------:R-:W-:Y:S01]  /*3280*/  @!P4 LEA R22, P0, R8, c[0x0][0x168], 0x1 ;  /* 0x00005a000816ca11 */ /* 0x000fe200078008ff */
[----:B------:R-:W-:-:S03]  /*3290*/  UIMAD UR9, UR26, UR22, URZ ;  /* 0x000000161a0972a4 */ /* 0x000fc6000f8e023f */
[----:B------:R-:W-:Y:S02]  /*32a0*/  @!P4 LEA.HI.X R23, R8, c[0x0][0x16c], R9, 0x1, P0 ;  /* 0x00005b000817ca11 */ /* 0x000fe400000f0c09 */
[----:B------:R-:W-:Y:S01]  /*32b0*/  @!P3 IADD3 R10, P0, R0, 0x40, RZ ;  /* 0x00000040000ab810 */ /* 0x000fe20007f1e0ff */
[----:B------:R-:W-:Y:S01]  /*32c0*/  UIMAD UR9, UR24, UR23, UR9 ;  /* 0x00000017180972a4 */ /* 0x000fe2000f8e0209 */
[----:B------:R-:W-:-:S04]  /*32d0*/  IMAD.WIDE.U32 R4, R20, c[0x0][0x1a0], R4 ;  /* 0x0000680014047a25 */ /* 0x000fc800078e0004 */
[----:B------:R-:W-:Y:S01]  /*32e0*/  @!P3 IMAD.X R8, RZ, RZ, R26, P0 ;  /* 0x000000ffff08b224 */ /* 0x000fe200000e061a */
[----:B------:R-:W-:-:S04]  /*32f0*/  @!P1 IADD3 R11, P0, R0, 0x60, RZ ;  /* 0x00000060000b9810 */ /* 0x000fc80007f1e0ff */
[----:B------:R-:W-:Y:S01]  /*3300*/  @!P1 IADD3.X R9, RZ, R26, RZ, P0, !PT ;  /* 0x0000001aff099210 */ /* 0x000fe200007fe4ff */
[----:B------:R-:W-:Y:S01]  /*3310*/  @!P3 IMAD R8, R8, c[0x0][0x198], RZ ;  /* 0x000066000808ba24 */ /* 0x000fe200078e02ff */
[----:B------:R-:W-:Y:S01]  /*3320*/  IADD3 R4, P0, R4, UR30, RZ ;  /* 0x0000001e04047c10 */ /* 0x000fe2000ff1e0ff */
[----:B-1----:R-:W-:Y:S02]  /*3330*/  IMAD.U32 R12, RZ, RZ, UR9 ;  /* 0x00000009ff0c7e24 */ /* 0x002fe4000f8e00ff */
[----:B------:R-:W-:-:S03]  /*3340*/  @!P3 IMAD R13, R10, c[0x0][0x19c], R8 ;  /* 0x000067000a0dba24 */ /* 0x000fc600078e0208 */
[----:B------:R-:W-:Y:S01]  /*3350*/  IADD3.X R5, R5, UR31, R12, P0, !PT ;  /* 0x0000001f05057c10 */ /* 0x000fe200087fe40c */
[----:B------:R-:W-:Y:S02]  /*3360*/  @!P1 IMAD R12, R9, c[0x0][0x198], RZ ;  /* 0x00006600090c9a24 */ /* 0x000fe400078e02ff */
[----:B------:R-:W-:Y:S02]  /*3370*/  @!P3 IMAD.MOV.U32 R8, RZ, RZ, R6 ;  /* 0x000000ffff08b224 */ /* 0x000fe400078e0006 */
[----:B------:R-:W-:-:S04]  /*3380*/  @!P3 IMAD.MOV.U32 R9, RZ, RZ, R7 ;  /* 0x000000ffff09b224 */ /* 0x000fc800078e0007 */
[----:B------:R-:W-:-:S04]  /*3390*/  @!P3 IMAD.WIDE.U32 R8, R10, c[0x0][0x198], R8 ;  /* 0x000066000a08ba25 */ /* 0x000fc800078e0008 */
[----:B------:R-:W-:Y:S01]  /*33a0*/  @!P3 IMAD.IADD R9, R9, 0x1, R13 ;  /* 0x000000010909b824 */ /* 0x000fe200078e020d */
[C---:B------:R-:W-:Y:S01]  /*33b0*/  @!P3 LEA R20, P0, R8.reuse, c[0x0][0x168], 0x1 ;  /* 0x00005a000814ba11 */ /* 0x040fe200078008ff */
[----:B------:R-:W-:Y:S02]  /*33c0*/  IMAD R10, R21, c[0x0][0x1b8], RZ ;  /* 0x00006e00150a7a24 */ /* 0x000fe400078e02ff */
[C---:B------:R-:W-:Y:S02]  /*33d0*/  @!P1 IMAD R12, R11.reuse, c[0x0][0x19c], R12 ;  /* 0x000067000b0c9a24 */ /* 0x040fe400078e020c */
[----:B------:R-:W-:Y:S01]  /*33e0*/  @!P1 IMAD.WIDE.U32 R6, R11, c[0x0][0x198], R6 ;  /* 0x000066000b069a25 */ /* 0x000fe200078e0006 */
[----:B------:R-:W-:-:S03]  /*33f0*/  @!P3 LEA.HI.X R21, R8, c[0x0][0x16c], R9, 0x1, P0 ;  /* 0x00005b000815ba11 */ /* 0x000fc600000f0c09 */
[C---:B------:R-:W-:Y:S01]  /*3400*/  IMAD R10, R18.reuse, c[0x0][0x1bc], R10 ;  /* 0x00006f00120a7a24 */ /* 0x040fe200078e020a */
[----:B------:R-:W-:Y:S01]  /*3410*/  @!P1 IADD3 R7, R7, R12, RZ ;  /* 0x0000000c07079210 */ /* 0x000fe20007ffe0ff */
[----:B------:R-:W-:Y:S01]  /*3420*/  IMAD.WIDE.U32 R4, R18, c[0x0][0x1b8], R4 ;  /* 0x00006e0012047a25 */ /* 0x000fe200078e0004 */
[----:B------:R-:W-:-:S03]  /*3430*/  @!P1 LEA R18, P0, R6, c[0x0][0x168], 0x1 ;  /* 0x00005a0006129a11 */ /* 0x000fc600078008ff */
[----:B------:R-:W-:Y:S01]  /*3440*/  IMAD.IADD R5, R5, 0x1, R10 ;  /* 0x0000000105057824 */ /* 0x000fe200078e020a */
[----:B------:R-:W-:Y:S01]  /*3450*/  @!P1 LEA.HI.X R19, R6, c[0x0][0x16c], R7, 0x1, P0 ;  /* 0x00005b0006139a11 */ /* 0x000fe200000f0c07 */
[----:B------:R-:W-:Y:S01]  /*3460*/  @!P5 IMAD R8, R26, c[0x0][0x1a0], RZ ;  /* 0x000068001a08da24 */ /* 0x000fe200078e02ff */
[C---:B------:R-:W-:Y:S01]  /*3470*/  @!P4 IADD3 R10, P0, R0.reuse, 0x20, RZ ;  /* 0x00000020000ac810 */ /* 0x040fe20007f1e0ff */
[----:B------:R-:W-:-:S04]  /*3480*/  @!P5 IMAD.WIDE.U32 R6, R0, c[0x0][0x1a0], R4 ;  /* 0x000068000006da25 */ /* 0x000fc800078e0004 */
[----:B------:R-:W-:Y:S02]  /*3490*/  @!P5 IMAD R8, R0, c[0x0][0x1a4], R8 ;  /* 0x000069000008da24 */ /* 0x000fe400078e0208 */
[----:B------:R-:W-:Y:S01]  /*34a0*/  @!P4 IMAD.X R11, RZ, RZ, R26, P0 ;  /* 0x000000ffff0bc224 */ /* 0x000fe200000e061a */
[C---:B------:R-:W-:Y:S01]  /*34b0*/  @!P5 LEA R12, P0, R6.reuse, c[0x0][0x170], 0x1 ;  /* 0x00005c00060cda11 */ /* 0x040fe200078008ff */
[----:B------:R-:W-:Y:S02]  /*34c0*/  @!P5 IMAD.IADD R13, R7, 0x1, R8 ;  /* 0x00000001070dd824 */ /* 0x000fe400078e0208 */
[----:B------:R-:W-:Y:S01]  /*34d0*/  @!P4 IMAD R7, R11, c[0x0][0x1a0], RZ ;  /* 0x000068000b07ca24 */ /* 0x000fe200078e02ff */
[----:B------:R-:W-:Y:S01]  /*34e0*/  @!P6 MOV R8, R30 ;  /* 0x0000001e0008e202 */ /* 0x000fe20000000f00 */
[----:B------:R-:W-:Y:S01]  /*34f0*/  @!P6 IMAD.MOV.U32 R15, RZ, RZ, c[0x0][0x194] ;  /* 0x00006500ff0fe624 */ /* 0x000fe200078e00ff */
[----:B------:R-:W-:Y:S01]  /*3500*/  @!P5 LEA.HI.X R13, R6, c[0x0][0x174], R13, 0x1, P0 ;  /* 0x00005d00060dda11 */ /* 0x000fe200000f0c0d */
[----:B------:R-:W-:Y:S01]  /*3510*/  @!P6 IMAD.MOV.U32 R9, RZ, RZ, R31 ;  /* 0x000000ffff09e224 */ /* 0x000fe200078e001f */
[----:B------:R-:W-:Y:S01]  /*3520*/  @!P3 IADD3 R14, P0, R0, 0x40, RZ ;  /* 0x00000040000eb810 */ /* 0x000fe20007f1e0ff */
[----:B------:R-:W-:-:S02]  /*3530*/  @!P4 IMAD R16, R10, c[0x0][0x1a4], R7 ;  /* 0x000069000a10ca24 */ /* 0x000fc400078e0207 */
[----:B------:R-:W-:Y:S02]  /*3540*/  @!P4 IMAD.MOV.U32 R6, RZ, RZ, R4 ;  /* 0x000000ffff06c224 */ /* 0x000fe400078e0004 */
[----:B------:R-:W-:Y:S02]  /*3550*/  @!P4 IMAD.MOV.U32 R7, RZ, RZ, R5 ;  /* 0x000000ffff07c224 */ /* 0x000fe400078e0005 */
[----:B------:R-:W-:-:S04]  /*3560*/  @!P6 IMAD.WIDE.U32 R8, R29, 0xc0, R8 ;  /* 0x000000c01d08e825 */ /* 0x000fc800078e0008 */
[----:B------:R-:W-:Y:S02]  /*3570*/  @!P6 IMAD R15, R15, 0xc0, RZ ;  /* 0x000000c00f0fe824 */ /* 0x000fe400078e02ff */
[----:B------:R-:W-:-:S04]  /*3580*/  @!P4 IMAD.WIDE.U32 R6, R10, c[0x0][0x1a0], R6 ;  /* 0x000068000a06ca25 */ /* 0x000fc800078e0006 */
[----:B------:R-:W-:Y:S01]  /*3590*/  @!P3 IMAD.X R11, RZ, RZ, R26, P0 ;  /* 0x000000ffff0bb224 */ /* 0x000fe200000e061a */
[----:B------:R-:W-:Y:S01]  /*35a0*/  @!P6 IADD3 R9, R9, R15, RZ ;  /* 0x0000000f0909e210 */ /* 0x000fe20007ffe0ff */
[----:B------:R-:W-:Y:S01]  /*35b0*/  @!P4 IMAD.IADD R15, R7, 0x1, R16 ;  /* 0x00000001070fc824 */ /* 0x000fe200078e0210 */
[----:B------:R-:W-:Y:S01]  /*35c0*/  @!P4 LEA R10, P0, R6, c[0x0][0x170], 0x1 ;  /* 0x00005c00060aca11 */ /* 0x000fe200078008ff */
[----:B------:R-:W-:-:S03]  /*35d0*/  @!P3 IMAD R7, R11, c[0x0][0x1a0], RZ ;  /* 0x000068000b07ba24 */ /* 0x000fc600078e02ff */
[----:B------:R-:W-:Y:S01]  /*35e0*/  @!P4 LEA.HI.X R11, R6, c[0x0][0x174], R15, 0x1, P0 ;  /* 0x00005d00060bca11 */ /* 0x000fe200000f0c0f */
[----:B------:R-:W-:Y:S01]  /*35f0*/  @!P3 IMAD R16, R14, c[0x0][0x1a4], R7 ;  /* 0x000069000e10ba24 */ /* 0x000fe200078e0207 */
[----:B------:R-:W-:Y:S01]  /*3600*/  @!P1 IADD3 R0, P0, R0, 0x60, RZ ;  /* 0x0000006000009810 */ /* 0x000fe20007f1e0ff */
[----:B------:R-:W-:Y:S02]  /*3610*/  @!P3 IMAD.MOV.U32 R6, RZ, RZ, R4 ;  /* 0x000000ffff06b224 */ /* 0x000fe400078e0004 */
[----:B------:R-:W-:Y:S01]  /*3620*/  @!P3 IMAD.MOV.U32 R7, RZ, RZ, R5 ;  /* 0x000000ffff07b224 */ /* 0x000fe200078e0005 */
[----:B------:R-:W-:Y:S01]  /*3630*/  @!P1 IADD3.X R15, RZ, R26, RZ, P0, !PT ;  /* 0x0000001aff0f9210 */ /* 0x000fe200007fe4ff */
[----:B------:R-:W-:Y:S02]  /*3640*/  @P6 STS [R239+0x3000], RZ ;  /* 0x003000ffef006388 */ /* 0x000fe40000000800 */
[----:B------:R-:W-:Y:S02]  /*3650*/  @!P3 IMAD.WIDE.U32 R6, R14, c[0x0][0x1a0], R6 ;  /* 0x000068000e06ba25 */ /* 0x000fe400078e0006 */
[----:B------:R-:W-:Y:S04]  /*3660*/  @P6 STS [R239+0x3004], RZ ;  /* 0x003004ffef006388 */ /* 0x000fe80000000800 */
[----:B------:R-:W-:Y:S04]  /*3670*/  @P6 STS [R239+0x3008], RZ ;  /* 0x003008ffef006388 */ /* 0x000fe80000000800 */
[----:B------:R-:W-:Y:S04]  /*3680*/  @P6 STS [R239+0x300c], RZ ;  /* 0x00300cffef006388 */ /* 0x000fe80000000800 */
        /* <DEDUP_REMOVED lines=15> */
[----:B------:R-:W-:-:S03]  /*3780*/  @!P1 IMAD.WIDE.U32 R4, R0, c[0x0][0x1a0], R4 ;  /* 0x0000680000049a25 */ /* 0x000fc600078e0004 */
[----:B------:R-:W-:Y:S04]  /*3790*/  @P3 STS.128 [R2+0xe000], RZ ;  /* 0x00e000ff02003388 */ /* 0x000fe80000000c00 */
[----:B------:R-:W-:Y:S01]  /*37a0*/  @!PT LDS RZ, [RZ] ;  /* 0x00000000fffff984 */ /* 0x000fe20000000800 */
[----:B------:R-:W-:Y:S01]  /*37b0*/  @!PT LDS RZ, [RZ] ;  /* 0x00000000fffff984 */ /* 0x000fe20000000800 */
[----:B------:R-:W-:Y:S01]  /*37c0*/  @!PT LDS RZ, [RZ] ;  /* 0x00000000fffff984 */ /* 0x000fe20000000800 */
[----:B------:R3:W-:Y:S01]  /*37d0*/  @!P3 LDGSTS.E.BYPASS.LTC128B.128 [R2+0xe000], [R20.64] ;  /* 0x0e0000001402bfae */ /* 0x0007e2000b901d44 */
[----:B--2---:R-:W-:-:S04]  /*37e0*/  IADD3 R14, R17, 0x8, RZ ;  /* 0x00000008110e7810 */ /* 0x004fc80007ffe0ff */
[----:B------:R-:W-:Y:S01]  /*37f0*/  ISETP.GE.AND P6, PT, R14, UR8, PT ;  /* 0x000000080e007c0c */ /* 0x000fe2000bfc6270 */
[----:B------:R-:W-:Y:S01]  /*3800*/  @!P1 IMAD R14, R15, c[0x0][0x1a0], RZ ;  /* 0x000068000f0e9a24 */ /* 0x000fe200078e02ff */
[----:B------:R-:W-:Y:S01]  /*3810*/  @P1 STS.128 [R2+0xf000], RZ ;  /* 0x00f000ff02001388 */ /* 0x000fe20000000c00 */
[----:B-1----:R-:W-:Y:S02]  /*3820*/  @!P3 LEA R8, P0, R6, c[0x0][0x170], 0x1 ;  /* 0x00005c000608ba11 */ /* 0x002fe400078008ff */
[----:B------:R-:W-:Y:S01]  /*3830*/  @!P1 IMAD R14, R0, c[0x0][0x1a4], R14 ;  /* 0x00006900000e9a24 */ /* 0x000fe200078e020e */
[----:B------:R-:W-:Y:S01]  /*3840*/  @!PT LDS RZ, [RZ] ;  /* 0x00000000fffff984 */ /* 0x000fe20000000800 */
[----:B------:R-:W-:Y:S01]  /*3850*/  @!PT LDS RZ, [RZ] ;  /* 0x00000000fffff984 */ /* 0x000fe20000000800 */
[----:B------:R-:W-:Y:S01]  /*3860*/  @!PT LDS RZ, [RZ] ;  /* 0x00000000fffff984 */ /* 0x000fe20000000800 */
[----:B------:R3:W-:Y:S01]  /*3870*/  @!P1 LDGSTS.E.BYPASS.LTC128B.128 [R2+0xf000], [R18.64] ;  /* 0x0f00000012029fae */ /* 0x0007e2000b901d44 */
[----:B------:R-:W-:-:S03]  /*3880*/  IADD3 R0, R17, 0x48, RZ ;  /* 0x0000004811007810 */ /* 0x000fc60007ffe0ff */
[----:B------:R-:W-:Y:S01]  /*3890*/  @P5 STS.128 [R2+0x10000], RZ ;  /* 0x010000ff02005388 */ /* 0x000fe20000000c00 */
[----:B------:R-:W-:Y:S01]  /*38a0*/  @!P3 LEA.HI.X R9, R6, c[0x0][0x174], R16, 0x1, P0 ;  /* 0x00005d000609ba11 */ /* 0x000fe200000f0c10 */
[----:B------:R-:W-:Y:S02]  /*38b0*/  @!P1 IMAD.IADD R5, R5, 0x1, R14 ;  /* 0x0000000105059824 */ /* 0x000fe400078e020e */
[----:B------:R-:W-:Y:S01]  /*38c0*/  @!PT LDS RZ, [RZ] ;  /* 0x00000000fffff984 */ /* 0x000fe20000000800 */
[----:B------:R-:W-:Y:S01]  /*38d0*/  @!PT LDS RZ, [RZ] ;  /* 0x00000000fffff984 */ /* 0x000fe20000000800 */
[----:B------:R-:W-:Y:S01]  /*38e0*/  @!PT LDS RZ, [RZ] ;  /* 0x00000000fffff984 */ /* 0x000fe20000000800 */
[----:B------:R3:W-:Y:S01]  /*38f0*/  @!P5 LDGSTS.E.BYPASS.LTC128B.128 [R2+0x10000], [R12.64] ;  /* 0x100000000c02dfae */ /* 0x0007e2000b901d44 */
[----:B------:R-:W-:-:S03]  /*3900*/  IADD3 R7, R17, 0x40, RZ ;  /* 0x0000004011077810 */ /* 0x000fc60007ffe0ff */
[----:B------:R-:W-:Y:S01]  /*3910*/  @P4 STS.128 [R2+0x11000], RZ ;  /* 0x011000ff02004388 */ /* 0x000fe20000000c00 */
[----:B------:R-:W-:-:S03]  /*3920*/  @!P1 LEA R6, P0, R4, c[0x0][0x170], 0x1 ;  /* 0x00005c0004069a11 */ /* 0x000fc600078008ff */
[----:B------:R-:W-:Y:S01]  /*3930*/  @!PT LDS RZ, [RZ] ;  /* 0x00000000fffff984 */ /* 0x000fe20000000800 */
[----:B------:R-:W-:Y:S01]  /*3940*/  @!PT LDS RZ, [RZ] ;  /* 0x00000000fffff984 */ /* 0x000fe20000000800 */
[----:B------:R-:W-:Y:S01]  /*3950*/  @!PT LDS RZ, [RZ] ;  /* 0x00000000fffff984 */ /* 0x000fe20000000800 */
[----:B------:R3:W-:Y:S01]  /*3960*/  @!P4 LDGSTS.E.BYPASS.LTC128B.128 [R2+0x11000], [R10.64] ;  /* 0x110000000a02cfae */ /* 0x0007e2000b901d44 */
[----:B------:R-:W-:Y:S02]  /*3970*/  ISETP.GE.AND P4, PT, R0, UR8, PT ;  /* 0x0000000800007c0c */ /* 0x000fe4000bf86270 */
[----:B------:R-:W-:Y:S01]  /*3980*/  ISETP.GE.AND P5, PT, R7, UR8, PT ;  /* 0x0000000807007c0c */ /* 0x000fe2000bfa6270 */
[----:B------:R-:W-:Y:S01]  /*3990*/  @P3 STS.128 [R2+0x12000], RZ ;  /* 0x012000ff02003388 */ /* 0x000fe20000000c00 */
[----:B------:R-:W-:Y:S01]  /*39a0*/  @!P1 LEA.HI.X R7, R4, c[0x0][0x174], R5, 0x1, P0 ;  /* 0x00005d0004079a11 */ /* 0x000fe200000f0c05 */
[C---:B------:R-:W-:Y:S02]  /*39b0*/  IMAD.SHL.U32 R4, R17.reuse, 0x4, RZ ;  /* 0x0000000411047824 */ /* 0x040fe400078e00ff */
[----:B------:R-:W-:Y:S01]  /*39c0*/  @!PT LDS RZ, [RZ] ;  /* 0x00000000fffff984 */ /* 0x000fe20000000800 */
[----:B------:R-:W-:Y:S01]  /*39d0*/  @!PT LDS RZ, [RZ] ;  /* 0x00000000fffff984 */ /* 0x000fe20000000800 */
[----:B------:R-:W-:Y:S01]  /*39e0*/  @!PT LDS RZ, [RZ] ;  /* 0x00000000fffff984 */ /* 0x000fe20000000800 */
[----:B------:R1:W-:Y:S01]  /*39f0*/  @!P3 LDGSTS.E.BYPASS.LTC128B.128 [R2+0x12000], [R8.64] ;  /* 0x120000000802bfae */ /* 0x0003e2000b901d44 */
[----:B------:R-:W-:-:S03]  /*3a00*/  ISETP.GE.AND P3, PT, R17, UR8, PT ;  /* 0x0000000811007c0c */ /* 0x000fc6000bf66270 */
[----:B------:R3:W-:Y:S04]  /*3a10*/  @P1 STS.128 [R2+0x13000], RZ ;  /* 0x013000ff02001388 */ /* 0x0007e80000000c00 */
[----:B------:R-:W-:Y:S01]  /*3a20*/  @!PT LDS RZ, [RZ] ;  /* 0x00000000fffff984 */ /* 0x000fe20000000800 */
[----:B------:R-:W-:Y:S01]  /*3a30*/  @!PT LDS RZ, [RZ] ;  /* 0x00000000fffff984 */ /* 0x000fe20000000800 */
[----:B------:R-:W-:Y:S01]  /*3a40*/  @!PT LDS RZ, [RZ] ;  /* 0x00000000fffff984 */ /* 0x000fe20000000800 */
[----:B------:R3:W-:Y:S01]  /*3a50*/  @!P1 LDGSTS.E.BYPASS.LTC128B.128 [R2+0x13000], [R6.64] ;  /* 0x1300000006029fae */ /* 0x0007e2000b901d44 */
[----:B------:R-:W-:Y:S01]  /*3a60*/  IADD3 R4, P1, R4, UR14, RZ ;  /* 0x0000000e04047c10 */ /* 0x000fe2000ff3e0ff */
[----:B------:R-:W-:Y:S01]  /*3a70*/  IMAD.MOV.U32 R32, RZ, RZ, 0x7f800000 ;  /* 0x7f800000ff207424 */ /* 0x000fe200078e00ff */
[----:B------:R-:W-:Y:S01]  /*3a80*/  MOV R33, 0x7f800000 ;  /* 0x7f80000000217802 */ /* 0x000fe20000000f00 */
[----:B------:R-:W-:Y:S01]  /*3a90*/  IMAD.MOV.U32 R31, RZ, RZ, 0x7f800000 ;  /* 0x7f800000ff1f7424 */ /* 0x000fe200078e00ff */
[----:B------:R-:W0:Y:S01]  /*3aa0*/  LDGDEPBAR ;  /* 0x00000000000079af */ /* 0x000e220000000000 */
[----:B------:R-:W-:Y:S01]  /*3ab0*/  IMAD.MOV.U32 R30, RZ, RZ, 0x7f800000 ;  /* 0x7f800000ff1e7424 */ /* 0x000fe200078e00ff */
[----:B-1----:R-:W-:-:S04]  /*3ac0*/  SHF.R.S32.HI R8, RZ, 0x1f, R17 ;  /* 0x0000001fff087819 */ /* 0x002fc80000011411 */
[----:B------:R-:W-:Y:S02]  /*3ad0*/  SHF.L.U64.HI R5, R17, 0x2, R8 ;  /* 0x0000000211057819 */ /* 0x000fe40000010208 */
[----:B---3--:R-:W-:Y:S02]  /*3ae0*/  SHF.R.S32.HI R2, RZ, 0x1f, R0 ;  /* 0x0000001fff027819 */ /* 0x008fe40000011400 */
[C---:B------:R-:W-:Y:S02]  /*3af0*/  @!P4 LEA R6, P0, R0.reuse, UR14, 0x2 ;  /* 0x0000000e0006cc11 */ /* 0x040fe4000f8010ff */
[----:B------:R-:W-:Y:S02]  /*3b00*/  IADD3.X R5, R5, UR13, RZ, P1, !PT ;  /* 0x0000000d05057c10 */ /* 0x000fe40008ffe4ff */
[----:B------:R-:W-:-:S03]  /*3b10*/  @!P4 LEA.HI.X R7, R0, UR13, R2, 0x2, P0 ;  /* 0x0000000d0007cc11 */ /* 0x000fc600080f1402 */
[----:B------:R1:W2:Y:S04]  /*3b20*/  @!P3 LDG.E R33, [R4.64] ;  /* 0x000000040421b981 */ /* 0x0002a8000c1e1900 */
[----:B------:R1:W3:Y:S04]  /*3b30*/  @!P6 LDG.E R32, [R4.64+0x20] ;  /* 0x000020040420e981 */ /* 0x0002e8000c1e1900 */
[----:B------:R1:W4:Y:S04]  /*3b40*/  @!P5 LDG.E R31, [R4.64+0x100] ;  /* 0x00010004041fd981 */ /* 0x000328000c1e1900 */
[----:B------:R-:W5:Y:S01]  /*3b50*/  @!P4 LDG.E R30, [R6.64] ;  /* 0x00000004061ec981 */ /* 0x000f62000c1e1900 */
[----:B------:R-:W-:-:S04]  /*3b60*/  LEA.HI R0, R28, R27, RZ, 0x4 ;  /* 0x0000001b1c007211 */ /* 0x000fc800078f20ff */
[----:B------:R-:W-:-:S04]  /*3b70*/  LOP3.LUT R0, R0, 0xfffffff0, RZ, 0xc0, !PT ;  /* 0xfffffff000007812 */ /* 0x000fc800078ec0ff */
[----:B------:R-:W-:-:S04]  /*3b80*/  IADD3 R0, -R0, R27, RZ ;  /* 0x0000001b00007210 */ /* 0x000fc80007ffe1ff */
[----:B------:R-:W-:-:S04]  /*3b90*/  SHF.R.S32.HI R2, RZ, 0x1f, R0 ;  /* 0x0000001fff027819 */ /* 0x000fc80000011400 */
[----:B------:R-:W-:-:S04]  /*3ba0*/  LEA.HI R2, R2, R0, RZ, 0x3 ;  /* 0x0000000002027211 */ /* 0x000fc800078f18ff */
[----:B------:R-:W-:-:S05]  /*3bb0*/  LOP3.LUT R2, R2, 0xfffffff8, RZ, 0xc0, !PT ;  /* 0xfffffff802027812 */ /* 0x000fca00078ec0ff */
[----:B------:R-:W-:-:S05]  /*3bc0*/  IMAD.IADD R0, R0, 0x1, -R2 ;  /* 0x0000000100007824 */ /* 0x000fca00078e0a02 */
[C---:B------:R-:W-:Y:S02]  /*3bd0*/  LOP3.LUT P0, RZ, R0.reuse, 0x2, RZ, 0xc0, !PT ;  /* 0x0000000200ff7812 */ /* 0x040fe4000780c0ff */
[----:B------:R-:W-:Y:S02]  /*3be0*/  LOP3.LUT P1, RZ, R0, 0x4, RZ, 0xc0, !PT ;  /* 0x0000000400ff7812 */ /* 0x000fe4000782c0ff */
[----:B------:R-:W-:-:S04]  /*3bf0*/  IADD3 R0, R180, 0x2000, RZ ;  /* 0x00002000b4007810 */ /* 0x000fc80007ffe0ff */
[----:B------:R-:W-:-:S05]  /*3c00*/  SEL R0, R0, R180, !P2 ;  /* 0x000000b400007207 */ /* 0x000fca0005000000 */
[----:B------:R-:W-:Y:S02]  /*3c10*/  IMAD.SHL.U32 R172, R0, 0x2, RZ ;  /* 0x0000000200ac7824 */ /* 0x000fe400078e00ff */
[----:B------:R-:W-:Y:S01]  /*3c20*/  IMAD.MOV.U32 R0, RZ, RZ, c[0x0][0x22c] ;  /* 0x00008b00ff007624 */ /* 0x000fe200078e00ff */
[----:B------:R-:W-:-:S03]  /*3c30*/  IADD3 R2, R181, 0x2000, RZ ;  /* 0x00002000b5027810 */ /* 0x000fc60007ffe0ff */
[----:B------:R-:W-:Y:S01]  /*3c40*/  IMAD R0, R0, c[0x0][0x1c0], RZ ;  /* 0x0000700000007a24 */ /* 0x000fe200078e02ff */
[----:B------:R-:W-:-:S03]  /*3c50*/  SEL R2, R2, R181, !P2 ;  /* 0x000000b502027207 */ /* 0x000fc60005000000 */
[----:B-1----:R-:W-:Y:S01]  /*3c60*/  IMAD.SHL.U32 R5, R0, 0x10, RZ ;  /* 0x0000001000057824 */ /* 0x002fe200078e00ff */
[----:B------:R-:W-:Y:S02]  /*3c70*/  SHF.L.U32 R178, R2, 0x1, RZ ;  /* 0x0000000102b27819 */ /* 0x000fe400000006ff */
[----:B------:R-:W-:Y:S02]  /*3c80*/  SHF.L.U32 R4, R0, 0x3, RZ ;  /* 0x0000000300047819 */ /* 0x000fe400000006ff */
[----:B------:R-:W-:-:S05]  /*3c90*/  IADD3 R2, R5, 0x20, RZ ;  /* 0x0000002005027810 */ /* 0x000fca0007ffe0ff */
[----:B------:R-:W-:-:S04]  /*3ca0*/  IMAD.IADD R0, R4, 0x1, R2 ;  /* 0x0000000104007824 */ /* 0x000fc800078e0202 */
[----:B------:R-:W-:-:S04]  /*3cb0*/  IMAD.IADD R0, R4, 0x1, R0 ;  /* 0x0000000104007824 */ /* 0x000fc800078e0200 */
[----:B------:R-:W-:-:S05]  /*3cc0*/  IMAD.IADD R0, R4, 0x1, R0 ;  /* 0x0000000104007824 */ /* 0x000fca00078e0200 */
[----:B------:R-:W-:Y:S02]  /*3cd0*/  IADD3 R0, R4, R0, RZ ;  /* 0x0000000004007210 */ /* 0x000fe40007ffe0ff */
[C---:B------:R-:W-:Y:S02]  /*3ce0*/  SHF.L.U64.HI R2, R17.reuse, 0x2, R8 ;  /* 0x0000000211027819 */ /* 0x040fe40000010208 */
[----:B------:R-:W-:Y:S01]  /*3cf0*/  SHF.L.U32 R5, R17, 0x2, RZ ;  /* 0x0000000211057819 */ /* 0x000fe200000006ff */
[----:B------:R-:W-:Y:S01]  /*3d00*/  UIADD3 UR8, UR24, UR11, URZ ;  /* 0x0000000b18087290 */ /* 0x000fe2000fffe03f */
[----:B------:R-:W-:Y:S02]  /*3d10*/  IMAD.MOV.U32 R179, RZ, RZ, 0x20 ;  /* 0x00000020ffb37424 */ /* 0x000fe400078e00ff */
[----:B------:R-:W-:Y:S01]  /*3d20*/  IMAD.MOV.U32 R173, RZ, RZ, 0x40 ;  /* 0x00000040ffad7424 */ /* 0x000fe200078e00ff */
        /* <DEDUP_REMOVED lines=34> */
[----:B------:R-:W-:Y:S01]  /*3f50*/  ULDC UR10, c[0x0][0x2e8] ;  /* 0x0000ba00000a7ab9 */ /* 0x000fe20000000800 */
[----:B------:R-:W-:Y:S01]  /*3f60*/  SEL R173, R173, 0xffffffc0, !P1 ;  /* 0xffffffc0adad7807 */ /* 0x000fe20004800000 */
[----:B------:R-:W-:-:S02]  /*3f70*/  UIADD3 UR18, UR8, -UR10, URZ ;  /* 0x8000000a08127290 */ /* 0x000fc4000fffe03f */
[----:B------:R-:W-:Y:S01]  /*3f80*/  ULDC UR12, c[0x0][0x2e4] ;  /* 0x0000b900000c7ab9 */ /* 0x000fe20000000800 */
[----:B--2---:R-:W-:Y:S04]  /*3f90*/  STL [R1+0x20], R33 ;  /* 0x0000202101007387 */ /* 0x004fe80000100800 */
[----:B---3--:R-:W-:Y:S04]  /*3fa0*/  STL [R1+0x24], R32 ;  /* 0x0000242001007387 */ /* 0x008fe80000100800 */
[----:B----4-:R-:W-:Y:S04]  /*3fb0*/  STL [R1+0x18], R31 ;  /* 0x0000181f01007387 */ /* 0x010fe80000100800 */
[----:B-----5:R-:W-:Y:S04]  /*3fc0*/  STL [R1+0x1c], R30 ;  /* 0x00001c1e01007387 */ /* 0x020fe80000100800 */
[----:B------:R1:W-:Y:S02]  /*3fd0*/  STL [R1+0x48], R0 ;  /* 0x0000480001007387 */ /* 0x0003e40000100800 */
[----:B-1----:R-:W-:-:S05]  /*3fe0*/  IMAD.IADD R0, R4, 0x1, R0 ;  /* 0x0000000104007824 */ /* 0x002fca00078e0200 */
[----:B------:R1:W-:Y:S02]  /*3ff0*/  STL [R1+0x44], R0 ;  /* 0x0000440001007387 */ /* 0x0003e40000100800 */
[----:B-1----:R-:W-:-:S05]  /*4000*/  IMAD.IADD R0, R4, 0x1, R0 ;  /* 0x0000000104007824 */ /* 0x002fca00078e0200 */
[----:B------:R1:W-:Y:S02]  /*4010*/  STL [R1+0x40], R0 ;  /* 0x0000400001007387 */ /* 0x0003e40000100800 */
[----:B-1----:R-:W-:-:S05]  /*4020*/  IMAD.IADD R0, R4, 0x1, R0 ;  /* 0x0000000104007824 */ /* 0x002fca00078e0200 */
[----:B------:R-:W-:Y:S04]  /*4030*/  STL [R1+0x3c], R0 ;  /* 0x00003c0001007387 */ /* 0x000fe80000100800 */
[----:B------:R1:W-:Y:S04]  /*4040*/  STL [R1+0x58], R2 ;  /* 0x0000580201007387 */ /* 0x0003e80000100800 */
[----:B------:R-:W-:Y:S01]  /*4050*/  STL [R1+0x54], R5 ;  /* 0x0000540501007387 */ /* 0x000fe20000100800 */
[----:B-1----:R-:W-:-:S05]  /*4060*/  IMAD.IADD R2, R4, 0x1, R0 ;  /* 0x0000000104027824 */ /* 0x002fca00078e0200 */
[----:B------:R1:W-:Y:S02]  /*4070*/  STL [R1+0x38], R2 ;  /* 0x0000380201007387 */ /* 0x0003e40000100800 */
[----:B-1----:R-:W-:-:S05]  /*4080*/  IMAD.IADD R2, R4, 0x1, R2 ;  /* 0x0000000104027824 */ /* 0x002fca00078e0202 */
[----:B------:R1:W-:Y:S02]  /*4090*/  STL [R1+0x34], R2 ;  /* 0x0000340201007387 */ /* 0x0003e40000100800 */
[----:B-1----:R-:W-:-:S05]  /*40a0*/  IMAD.IADD R2, R4, 0x1, R2 ;  /* 0x0000000104027824 */ /* 0x002fca00078e0202 */
[----:B------:R1:W-:Y:S02]  /*40b0*/  STL [R1+0x30], R2 ;  /* 0x0000300201007387 */ /* 0x0003e40000100800 */
[----:B-1----:R-:W-:-:S05]  /*40c0*/  IADD3 R2, R4, R2, RZ ;  /* 0x0000000204027210 */ /* 0x002fca0007ffe0ff */
[----:B------:R1:W-:Y:S02]  /*40d0*/  STL [R1+0x2c], R2 ;  /* 0x00002c0201007387 */ /* 0x0003e40000100800 */
[----:B-1----:R-:W-:-:S04]  /*40e0*/  IMAD.IADD R2, R4, 0x1, R2 ;  /* 0x0000000104027824 */ /* 0x002fc800078e0202 */
[----:B------:R-:W-:Y:S01]  /*40f0*/  IMAD.IADD R0, R4, 0x1, R2 ;  /* 0x0000000104007824 */ /* 0x000fe200078e0202 */
[----:B------:R1:W-:Y:S04]  /*4100*/  STL [R1+0x28], R2 ;  /* 0x0000280201007387 */ /* 0x0003e80000100800 */
[----:B------:R1:W-:Y:S02]  /*4110*/  STL [R1+0x4c], R0 ;  /* 0x00004c0001007387 */ /* 0x0003e40000100800 */
.L_x_2265:
[----:B------:R-:W0:Y:S01]  /*4120*/  LDGDEPBAR ;  /* 0x00000000000079af */ /* 0x000e220000000000 */
[----:B-1----:R-:W-:Y:S01]  /*4130*/  IADD3 R0, R178, R179, RZ ;  /* 0x000000b3b2007210 */ /* 0x002fe20007ffe0ff */
[----:B------:R-:W-:Y:S02]  /*4140*/  USHF.L.U32 UR8, UR7, 0x7, URZ ;  /* 0x0000000707087899 */ /* 0x000fe4000800063f */
[----:B------:R-:W-:Y:S02]  /*4150*/  ULDC UR10, c[0x0][0x2e4] ;  /* 0x0000b900000a7ab9 */ /* 0x000fe40000000800 */
[----:B------:R-:W-:Y:S02]  /*4160*/  UISETP.GE.AND UP0, UPT, UR8, UR18, UPT ;  /* 0x000000120800728c */ /* 0x000fe4000bf06270 */
[----:B------:R-:W2:Y:S04]  /*4170*/  LDL R182, [R1+0x54] ;  /* 0x0000540001b67983 */ /* 0x000ea80000100800 */
[----:B------:R-:W3:Y:S01]  /*4180*/  LDL R2, [R1+0x58] ;  /* 0x0000580001027983 */ /* 0x000ee20000100800 */
        /* <DEDUP_REMOVED lines=54> */
[----:B------:R-:W2:Y:S07]  /*44f0*/  LDSM.16.M88.4 R144, [R0] ;  /* 0x000000000090783b */ /* 0x000eae0000000200 */
[----:B------:R-:W-:Y:S01]  /*4500*/  HMMA.16816.F32.BF16 R64, R136, R158, R64 ;  /* 0x0000009e8840723c */ /* 0x000fe20000041840 */
[----:B------:R-:W3:Y:S07]  /*4510*/  LDSM.16.M88.4 R136, [R0+0x2000] ;  /* 0x002000000088783b */ /* 0x000eee0000000200 */
[-C--:B-1----:R-:W-:Y:S08]  /*4520*/  HMMA.16816.F32.BF16 R4, R132, R140.reuse, R4 ;  /* 0x0000008c8404723c */ /* 0x082ff00000041804 */
[C---:B----4-:R-:W-:Y:S08]  /*4530*/  HMMA.16816.F32.BF16 R8, R148.reuse, R140, R8 ;  /* 0x0000008c9408723c */ /* 0x050ff00000041808 */
[-C--:B------:R-:W-:Y:S08]  /*4540*/  HMMA.16816.F32.BF16 R12, R148, R142.reuse, R12 ;  /* 0x0000008e940c723c */ /* 0x080ff0000004180c */
[C---:B------:R-:W-:Y:S08]  /*4550*/  HMMA.16816.F32.BF16 R16, R132.reuse, R142, R16 ;  /* 0x0000008e8410723c */ /* 0x040ff00000041810 */
        /* <DEDUP_REMOVED lines=13> */
[C---:B---3--:R-:W-:Y:S08]  /*4630*/  HMMA.16816.F32.BF16 R8, R136.reuse, R168, R8 ;  /* 0x000000a88808723c */ /* 0x048ff00000041808 */
        /* <DEDUP_REMOVED lines=14> */
[----:B------:R3:W4:Y:S01]  /*4720*/  MUFU.TANH R161, R8 ;  /* 0x0000000800a17308 */ /* 0x0007220000002400 */
        /* <DEDUP_REMOVED lines=8> */
[----:B---3--:R-:W-:Y:S09]  /*47b0*/  IADD3 R8, P0, R182, UR16, RZ ;  /* 0x00000010b6087c10 */ /* 0x008ff2000ff1e0ff */
[----:B------:R3:W2:Y:S10]  /*47c0*/  MUFU.TANH R154, R7 ;  /* 0x00000007009a7308 */ /* 0x0006b40000002400 */
[----:B------:R-:W2:Y:S01]  /*47d0*/  MUFU.TANH R159, R10 ;  /* 0x0000000a009f7308 */ /* 0x000ea20000002400 */
[----:B-1----:R-:W-:Y:S02]  /*47e0*/  IADD3.X R9, R2, UR15, RZ, P0, !PT ;  /* 0x0000000f02097c10 */ /* 0x002fe400087fe4ff */
[----:B------:R-:W-:Y:S03]  /*47f0*/  PLOP3.LUT P0, PT, PT, PT, UP0, 0x80, 0x0 ;  /* 0x000000000000781c */ /* 0x000fe60003f0f008 */
[----:B------:R1:W5:Y:S04]  /*4800*/  LDG.E R151, [R8.64] ;  /* 0x0000000408977981 */ /* 0x000368000c1e1900 */
[----:B------:R1:W1:Y:S01]  /*4810*/  MUFU.TANH R158, R11 ;  /* 0x0000000b009e7308 */ /* 0x0002620000002400 */
[----:B------:R1:W5:Y:S04]  /*4820*/  LDG.E R150, [R8.64+0x20] ;  /* 0x0000200408967981 */ /* 0x000368000c1e1900 */
[----:B---3--:R-:W3:Y:S05]  /*4830*/  LDSM.16.M88.4 R4, [R176+0xc800] ;  /* 0x00c80000b004783b */ /* 0x008eea0000000200 */
[----:B------:R1:W1:Y:S03]  /*4840*/  MUFU.TANH R169, R12 ;  /* 0x0000000c00a97308 */ /* 0x0002660000002400 */
[----:B------:R1:W5:Y:S04]  /*4850*/  LDG.E R149, [R8.64+0x100] ;  /* 0x0001000408957981 */ /* 0x000368000c1e1900 */
[----:B------:R1:W5:Y:S03]  /*4860*/  LDG.E R148, [R8.64+0x120] ;  /* 0x0001200408947981 */ /* 0x000366000c1e1900 */
[----:B------:R1:W1:Y:S10]  /*4870*/  MUFU.TANH R164, R13 ;  /* 0x0000000d00a47308 */ /* 0x0002740000002400 */
[----:B------:R2:W2:Y:S10]  /*4880*/  MUFU.TANH R163, R14 ;  /* 0x0000000e00a37308 */ /* 0x0004b40000002400 */
[----:B------:R2:W2:Y:S01]  /*4890*/  MUFU.TANH R162, R15 ;  /* 0x0000000f00a27308 */ /* 0x0004a20000002400 */
[----:B-1----:R-:W1:Y:S01]  /*48a0*/  LDSM.16.M88.4 R8, [R176+0xd000] ;  /* 0x00d00000b008783b */ /* 0x002e620000000200 */
[-C--:B---3--:R-:W-:Y:S08]  /*48b0*/  HMMA.16816.F32.BF16 R20, R144, R4.reuse, R20 ;  /* 0x000000049014723c */ /* 0x088ff00000041814 */
[----:B------:R3:W1:Y:S01]  /*48c0*/  MUFU.TANH R166, R16 ;  /* 0x0000001000a67308 */ /* 0x0006620000002400 */
[C---:B------:R-:W-:Y:S09]  /*48d0*/  HMMA.16816.F32.BF16 R24, R136.reuse, R4, R24 ;  /* 0x000000048818723c */ /* 0x040ff20000041818 */
[----:B------:R3:W1:Y:S01]  /*48e0*/  MUFU.TANH R165, R17 ;  /* 0x0000001100a57308 */ /* 0x0006620000002400 */
[-C--:B------:R-:W-:Y:S09]  /*48f0*/  HMMA.16816.F32.BF16 R28, R136, R6.reuse, R28 ;  /* 0x00000006881c723c */ /* 0x080ff2000004181c */
[----:B------:R3:W2:Y:S01]  /*4900*/  MUFU.TANH R168, R18 ;  /* 0x0000001200a87308 */ /* 0x0006a20000002400 */
[C---:B------:R-:W-:Y:S01]  /*4910*/  HMMA.16816.F32.BF16 R32, R144.reuse, R6, R32 ;  /* 0x000000069020723c */ /* 0x040fe20000041820 */
[----:B------:R-:W2:Y:S03]  /*4920*/  LDSM.16.M88.4 R4, [R176+0xd800] ;  /* 0x00d80000b004783b */ /* 0x000ea60000000200 */
[----:B------:R-:W-:Y:S02]  /*4930*/  FMUL.FTZ R20, R20, c[0x0][0x2ec] ;  /* 0x0000bb0014147a20 */ /* 0x000fe40000410000 */
[----:B------:R-:W-:Y:S02]  /*4940*/  FMUL.FTZ R21, R21, c[0x0][0x2ec] ;  /* 0x0000bb0015157a20 */ /* 0x000fe40000410000 */
[----:B------:R-:W-:Y:S01]  /*4950*/  FMUL.FTZ R22, R22, c[0x0][0x2ec] ;  /* 0x0000bb0016167a20 */ /* 0x000fe20000410000 */
[----:B------:R3:W2:Y:S03]  /*4960*/  MUFU.TANH R167, R19 ;  /* 0x0000001300a77308 */ /* 0x0006a60000002400 */
[----:B------:R-:W-:Y:S01]  /*4970*/  FMUL.FTZ R23, R23, c[0x0][0x2ec] ;  /* 0x0000bb0017177a20 */ /* 0x000fe20000410000 */
[-C--:B-1----:R-:W-:Y:S03]  /*4980*/  HMMA.16816.F32.BF16 R36, R144, R8.reuse, R36 ;  /* 0x000000089024723c */ /* 0x082fe60000041824 */
[----:B------:R-:W-:Y:S02]  /*4990*/  FMUL.FTZ R24, R24, c[0x0][0x2ec] ;  /* 0x0000bb0018187a20 */ /* 0x000fe40000410000 */
[----:B------:R-:W-:Y:S01]  /*49a0*/  FMUL.FTZ R25, R25, c[0x0][0x2ec] ;  /* 0x0000bb0019197a20 */ /* 0x000fe20000410000 */
[----:B------:R3:W1:Y:S01]  /*49b0*/  MUFU.TANH R186, R20 ;  /* 0x0000001400ba7308 */ /* 0x0006620000002400 */
[----:B------:R-:W-:Y:S01]  /*49c0*/  FMUL.FTZ R26, R26, c[0x0][0x2ec] ;  /* 0x0000bb001a1a7a20 */ /* 0x000fe20000410000 */
[C---:B------:R-:W-:Y:S04]  /*49d0*/  HMMA.16816.F32.BF16 R40, R136.reuse, R8, R40 ;  /* 0x000000088828723c */ /* 0x040fe80000041828 */
[----:B------:R-:W-:Y:S02]  /*49e0*/  FMUL.FTZ R27, R27, c[0x0][0x2ec] ;  /* 0x0000bb001b1b7a20 */ /* 0x000fe40000410000 */
[----:B------:R-:W-:Y:S02]  /*49f0*/  FMUL.FTZ R28, R28, c[0x0][0x2ec] ;  /* 0x0000bb001c1c7a20 */ /* 0x000fe40000410000 */
[----:B------:R3:W1:Y:S01]  /*4a00*/  MUFU.TANH R182, R21 ;  /* 0x0000001500b67308 */ /* 0x0006620000002400 */
[-C--:B------:R-:W-:Y:S03]  /*4a10*/  HMMA.16816.F32.BF16 R44, R136, R10.reuse, R44 ;  /* 0x0000000a882c723c */ /* 0x080fe6000004182c */
[----:B------:R-:W-:Y:S02]  /*4a20*/  FMUL.FTZ R29, R29, c[0x0][0x2ec] ;  /* 0x0000bb001d1d7a20 */ /* 0x000fe40000410000 */
[----:B------:R-:W-:Y:S02]  /*4a30*/  FMUL.FTZ R30, R30, c[0x0][0x2ec] ;  /* 0x0000bb001e1e7a20 */ /* 0x000fe40000410000 */
[----:B------:R-:W-:Y:S01]  /*4a40*/  FMUL.FTZ R31, R31, c[0x0][0x2ec] ;  /* 0x0000bb001f1f7a20 */ /* 0x000fe20000410000 */
[C---:B------:R-:W-:Y:S01]  /*4a50*/  HMMA.16816.F32.BF16 R48, R144.reuse, R10, R48 ;  /* 0x0000000a9030723c */ /* 0x040fe20000041830 */
[----:B------:R3:W1:Y:S03]  /*4a60*/  MUFU.TANH R171, R22 ;  /* 0x0000001600ab7308 */ /* 0x0006660000002400 */
[----:B------:R-:W-:Y:S02]  /*4a70*/  FMUL.FTZ R32, R32, c[0x0][0x2ec] ;  /* 0x0000bb0020207a20 */ /* 0x000fe40000410000 */
[----:B------:R-:W-:Y:S02]  /*4a80*/  FMUL.FTZ R33, R33, c[0x0][0x2ec] ;  /* 0x0000bb0021217a20 */ /* 0x000fe40000410000 */
[-C--:B--2---:R-:W-:Y:S03]  /*4a90*/  HMMA.16816.F32.BF16 R52, R144, R4.reuse, R52 ;  /* 0x000000049034723c */ /* 0x084fe60000041834 */
[----:B------:R3:W2:Y:S01]  /*4aa0*/  MUFU.TANH R170, R23 ;  /* 0x0000001700aa7308 */ /* 0x0006a20000002400 */
[----:B------:R-:W-:Y:S02]  /*4ab0*/  FMUL.FTZ R34, R34, c[0x0][0x2ec] ;  /* 0x0000bb0022227a20 */ /* 0x000fe40000410000 */
[----:B------:R-:W-:Y:S02]  /*4ac0*/  FMUL.FTZ R35, R35, c[0x0][0x2ec] ;  /* 0x0000bb0023237a20 */ /* 0x000fe40000410000 */
[C---:B------:R-:W-:Y:S04]  /*4ad0*/  HMMA.16816.F32.BF16 R56, R136.reuse, R4, R56 ;  /* 0x000000048838723c */ /* 0x040fe80000041838 */
[----:B------:R-:W-:Y:S01]  /*4ae0*/  FMUL.FTZ R36, R36, c[0x0][0x2ec] ;  /* 0x0000bb0024247a20 */ /* 0x000fe20000410000 */
[----:B------:R3:W1:Y:S01]  /*4af0*/  MUFU.TANH R187, R24 ;  /* 0x0000001800bb7308 */ /* 0x0006620000002400 */
[----:B------:R-:W-:Y:S01]  /*4b00*/  FMUL.FTZ R37, R37, c[0x0][0x2ec] ;  /* 0x0000bb0025257a20 */ /* 0x000fe20000410000 */
[----:B------:R-:W-:Y:S01]  /*4b10*/  MOV R4, R197 ;  /* 0x000000c500047202 */ /* 0x000fe20000000f00 */
[-C--:B------:R-:W-:Y:S04]  /*4b20*/  HMMA.16816.F32.BF16 R60, R136, R6.reuse, R60 ;  /* 0x00000006883c723c */ /* 0x080fe8000004183c */
[----:B------:R-:W-:Y:S01]  /*4b30*/  MOV R5, R195 ;  /* 0x000000c300057202 */ /* 0x000fe20000000f00 */
[----:B------:R-:W-:Y:S02]  /*4b40*/  FMUL.FTZ R38, R38, c[0x0][0x2ec] ;  /* 0x0000bb0026267a20 */ /* 0x000fe40000410000 */
[----:B------:R3:W1:Y:S01]  /*4b50*/  MUFU.TANH R185, R25 ;  /* 0x0000001900b97308 */ /* 0x0006620000002400 */
[----:B------:R-:W-:Y:S01]  /*4b60*/  HMMA.16816.F32.BF16 R64, R144, R6, R64 ;  /* 0x000000069040723c */ /* 0x000fe20000041840 */
[----:B------:R3:W-:Y:S03]  /*4b70*/  STL.64 [R1], R4 ;  /* 0x0000000401007387 */ /* 0x0007e60000100a00 */
        /* <DEDUP_REMOVED lines=73> */
[----:B------:R-:W-:Y:S01]  /*5010*/  USHF.L.U32 UR9, UR19, 0x7, URZ ;  /* 0x0000000713097899 */ /* 0x000fe2000800063f */
        /* <DEDUP_REMOVED lines=54> */
[----:B------:R-:W-:Y:S01]  /*5380*/  UIADD3 UR10, UR9, 0x80, URZ ;  /* 0x00000080090a7890 */ /* 0x000fe2000fffe03f */
[----:B------:R-:W-:Y:S01]  /*5390*/  MOV R15, R158 ;  /* 0x0000009e000f7202 */ /* 0x000fe20000000f00 */
[----:B------:R-:W-:Y:S01]  /*53a0*/  IMAD.MOV.U32 R38, RZ, RZ, R166 ;  /* 0x000000ffff267224 */ /* 0x000fe200078e00a6 */
[----:B------:R-:W-:Y:S01]  /*53b0*/  UIADD3 UR9, UR9, UR11, URZ ;  /* 0x0000000b09097290 */ /* 0x000fe2000fffe03f */
[----:B------:R-:W-:Y:S01]  /*53c0*/  MOV R22, R160 ;  /* 0x000000a000167202 */ /* 0x000fe20000000f00 */
[----:B------:R-:W-:Y:S01]  /*53d0*/  IMAD.MOV.U32 R18, RZ, RZ, R159 ;  /* 0x000000ffff127224 */ /* 0x000fe200078e009f */
[----:B------:R-:W-:Y:S01]  /*53e0*/  MOV R29, R154 ;  /* 0x0000009a001d7202 */ /* 0x000fe20000000f00 */
[----:B------:R-:W-:Y:S01]  /*53f0*/  UIADD3 UR9, UR12, UR9, -UR6 ;  /* 0x000000090c097290 */ /* 0x000fe2000fffe806 */
[----:B------:R-:W-:Y:S01]  /*5400*/  IMAD.U32 R0, RZ, RZ, UR10 ;  /* 0x0000000aff007e24 */ /* 0x000fe2000f8e00ff */
[----:B------:R-:W-:Y:S01]  /*5410*/  UIADD3 UR10, UR8, 0x80, URZ ;  /* 0x00000080080a7890 */ /* 0x000fe2000fffe03f */
[----:B------:R-:W-:Y:S01]  /*5420*/  MOV R33, R156 ;  /* 0x0000009c00217202 */ /* 0x000fe20000000f00 */
[----:B------:R-:W-:Y:S02]  /*5430*/  IMAD.MOV.U32 R21, RZ, RZ, R161 ;  /* 0x000000ffff157224 */ /* 0x000fe400078e00a1 */
[----:B------:R-:W-:Y:S01]  /*5440*/  UISETP.GE.AND UP0, UPT, UR10, UR9, UPT ;  /* 0x000000090a00728c */ /* 0x000fe2000bf06270 */
[----:B------:R-:W-:Y:S01]  /*5450*/  ISETP.LT.AND P0, PT, R0, UR6, PT ;  /* 0x0000000600007c0c */ /* 0x000fe2000bf01270 */
[----:B------:R-:W-:Y:S01]  /*5460*/  IMAD.MOV.U32 R28, RZ, RZ, R155 ;  /* 0x000000ffff1c7224 */ /* 0x000fe200078e009b */
[----:B------:R-:W-:Y:S01]  /*5470*/  UMOV UR10, UR12 ;  /* 0x0000000c000a7c82 */ /* 0x000fe20008000000 */
[----:B------:R-:W-:Y:S02]  /*5480*/  IMAD.MOV.U32 R32, RZ, RZ, R157 ;  /* 0x000000ffff207224 */ /* 0x000fe400078e009d */
[----:B------:R-:W-:Y:S11]  /*5490*/  PLOP3.LUT P2, PT, PT, PT, UP0, 0x80, 0x0 ;  /* 0x000000000000781c */ /* 0x000ff60003f4f008 */
[----:B------:R-:W-:Y:S02]  /*54a0*/  @!UPT UIADD3 URZ, URZ, URZ, URZ ;  /* 0x0000003f3f3ff290 */ /* 0x000fe4000fffe03f */
[----:B------:R-:W-:-:S05]  /*54b0*/  @!P2 BRA P0, `(.L_x_2262) ;  /* 0x00000eb00000a947 */ /* 0x000fca0000000000 */
.L_x_2261:
[----:B--2-4-:R-:W2:Y:S01]  /*54c0*/  LDL R0, [R1+0x50] ;  /* 0x0000500001007983 */ /* 0x014ea20000100800 */
[----:B------:R-:W-:Y:S02]  /*54d0*/  UIADD3 UR9, -UR10, UR6, -UR11 ;  /* 0x000000060a097290 */ /* 0x000fe4000fffe90b */
[----:B------:R-:W-:Y:S01]  /*54e0*/  UIADD3 UR12, UR6, 0x1, -UR11 ;  /* 0x00000001060c7890 */ /* 0x000fe2000fffe80b */
[----:B---3--:R-:W3:Y:S01]  /*54f0*/  LDL R4, [R1+0x68] ;  /* 0x0000680001047983 */ /* 0x008ee20000100800 */
[----:B--2---:R-:W-:Y:S01]  /*5500*/  IADD3 R21, R0, UR8, RZ ;  /* 0x0000000800157c10 */ /* 0x004fe2000fffe0ff */
[----:B------:R-:W-:Y:S01]  /*5510*/  IMAD.U32 R0, RZ, RZ, UR19 ;  /* 0x00000013ff007e24 */ /* 0x000fe2000f8e00ff */
[----:B------:R-:W-:Y:S02]  /*5520*/  UIADD3 UR8, UR12, UR42, URZ ;  /* 0x0000002a0c087290 */ /* 0x000fe4000fffe03f */
[C---:B------:R-:W-:Y:S01]  /*5530*/  IADD3 R2, R21.reuse, UR9, RZ ;  /* 0x0000000915027c10 */ /* 0x040fe2000fffe0ff */
[----:B---3--:R-:W-:Y:S01]  /*5540*/  IMAD R0, R0, 0x80, R4 ;  /* 0x0000008000007824 */ /* 0x008fe200078e0204 */
[C---:B------:R-:W-:Y:S01]  /*5550*/  IADD3 R4, R21.reuse, 0x8, RZ ;  /* 0x0000000815047810 */ /* 0x040fe20007ffe0ff */
[----:B------:R-:W-:Y:S01]  /*5560*/  UMOV UR12, UR10 ;  /* 0x0000000a000c7c82 */ /* 0x000fe20008000000 */
[----:B------:R-:W-:Y:S02]  /*5570*/  IMNMX R2, RZ, R2, !PT ;  /* 0x00000002ff027217 */ /* 0x000fe40007800200 */
[----:B------:R-:W-:Y:S02]  /*5580*/  IADD3 R5, R21, UR8, RZ ;  /* 0x0000000815057c10 */ /* 0x000fe4000fffe0ff */
[C---:B------:R-:W-:Y:S02]  /*5590*/  IADD3 R20, R0.reuse, 0x1, RZ ;  /* 0x0000000100147810 */ /* 0x040fe40007ffe0ff */
[C---:B------:R-:W-:Y:S02]  /*55a0*/  IADD3 R19, R0.reuse, 0x8, RZ ;  /* 0x0000000800137810 */ /* 0x040fe40007ffe0ff */
[C---:B------:R-:W-:Y:S02]  /*55b0*/  IADD3 R18, R0.reuse, 0x9, RZ ;  /* 0x0000000900127810 */ /* 0x040fe40007ffe0ff */
[----:B------:R-:W-:Y:S02]  /*55c0*/  IMNMX R5, R5, UR6, PT ;  /* 0x0000000605057c17 */ /* 0x000fe4000b800200 */
[-C--:B------:R-:W-:Y:S02]  /*55d0*/  ISETP.GE.AND P4, PT, R0, R2.reuse, PT ;  /* 0x000000020000720c */ /* 0x080fe40003f86270 */
[-C--:B------:R-:W-:Y:S02]  /*55e0*/  ISETP.GE.AND P3, PT, R20, R2.reuse, PT ;  /* 0x000000021400720c */ /* 0x080fe40003f66270 */
        /* <DEDUP_REMOVED lines=32> */
[----:B------:R-:W-:Y:S02]  /*57f0*/  IADD3 R22, R4, UR9, RZ ;  /* 0x0000000904167c10 */ /* 0x000fe4000fffe0ff */
[----:B-1----:R-:W-:Y:S02]  /*5800*/  FSEL R40, R186, -INF , !P6 ;  /* 0xff800000ba287808 */ /* 0x002fe40007000000 */
        /* <DEDUP_REMOVED lines=79> */
[----:B------:R-:W-:Y:S02]  /*5d00*/  IADD3 R21, R21, 0x48, RZ ;  /* 0x0000004815157810 */ /* 0x000fe40007ffe0ff */
        /* <DEDUP_REMOVED lines=8> */
[C---:B------:R-:W-:Y:S02]  /*5d90*/  IADD3 R4, R21.reuse, UR9, RZ ;  /* 0x0000000915047c10 */ /* 0x040fe4000fffe0ff */
        /* <DEDUP_REMOVED lines=93> */
.L_x_2262:
        /* <DEDUP_REMOVED lines=89> */
[--C-:B--2---:R-:W-:Y:S02]  /*6900*/  FFMA.FTZ R8, R15, c[0x0][0x23c], -R0.reuse ;  /* 0x00008f000f087a23 */ /* 0x104fe40000010800 */
[--C-:B------:R-:W-:Y:S07]  /*6910*/  FFMA.FTZ R15, R44, c[0x0][0x23c], -R5.reuse ;  /* 0x00008f002c0f7a23 */ /* 0x100fee0000010805 */
        /* <DEDUP_REMOVED lines=15> */
[----:B---3--:R-:W-:Y:S09]  /*6a10*/  F2FP.BF16.PACK_AB R7, R195, R197 ;  /* 0x000000c5c307723e */ /* 0x008ff200000010ff */
[----:B------:R-:W-:Y:S01]  /*6a20*/  MUFU.EX2 R101, R15 ;  /* 0x0000000f00657308 */ /* 0x000fe20000000800 */
[----:B--2---:R-:W-:Y:S09]  /*6a30*/  FFMA.FTZ R8, R16, c[0x0][0x23c], -R0 ;  /* 0x00008f0010087a23 */ /* 0x004ff20000010800 */
        /* <DEDUP_REMOVED lines=97> */
[-C--:B---3--:R-:W-:Y:S02]  /*7050*/  F2FP.BF16.PACK_AB R7, R252, R21.reuse ;  /* 0x00000015fc07723e */ /* 0x088fe400000010ff */
        /* <DEDUP_REMOVED lines=140> */
[----:B------:R-:W-:Y:S02]  /*7920*/  FMUL.FTZ R136, R232, R8 ;  /* 0x00000008e8887220 */ /* 0x000fe40000410000 */
[----:B------:R-:W-:Y:S02]  /*7930*/  FMUL.FTZ R138, R231, R9 ;  /* 0x00000009e78a7220 */ /* 0x000fe40000410000 */
[----:B------:R-:W-:Y:S01]  /*7940*/  FFMA.FTZ R9, -R157, R157, 1 ;  /* 0x3f8000009d097423 */ /* 0x000fe2000001019d */
[----:B------:R-:W-:Y:S01]  /*7950*/  MOV R157, R235 ;  /* 0x000000eb009d7202 */ /* 0x000fe20000000f00 */
[----:B------:R-:W-:Y:S02]  /*7960*/  FFMA.FTZ R8, -R156, R156, 1 ;  /* 0x3f8000009c087423 */ /* 0x000fe4000001019c */
[----:B------:R-:W-:Y:S02]  /*7970*/  FFMA.FTZ R2, -R155, R155, 1 ;  /* 0x3f8000009b027423 */ /* 0x000fe4000001019b */
[C---:B------:R-:W-:Y:S02]  /*7980*/  FADD.FTZ R10, -R148.reuse, R10 ;  /* 0x0000000a940a7221 */ /* 0x040fe40000010100 */
[----:B------:R-:W-:Y:S02]  /*7990*/  FADD.FTZ R11, -R148, R11 ;  /* 0x0000000b940b7221 */ /* 0x000fe40000010100 */
[----:B------:R-:W-:Y:S02]  /*79a0*/  FMUL.FTZ R9, R9, c[0x0][0x2ec] ;  /* 0x0000bb0009097a20 */ /* 0x000fe40000410000 */
[----:B------:R-:W-:Y:S02]  /*79b0*/  FMUL.FTZ R8, R8, c[0x0][0x2ec] ;  /* 0x0000bb0008087a20 */ /* 0x000fe40000410000 */
[----:B------:R-:W-:Y:S02]  /*79c0*/  FMUL.FTZ R2, R2, c[0x0][0x2ec] ;  /* 0x0000bb0002027a20 */ /* 0x000fe40000410000 */
[----:B------:R-:W-:Y:S02]  /*79d0*/  FMUL.FTZ R235, R137, R0 ;  /* 0x0000000089eb7220 */ /* 0x000fe40000410000 */
[----:B------:R-:W-:Y:S02]  /*79e0*/  FFMA.FTZ R0, -R161, R161, 1 ;  /* 0x3f800000a1007423 */ /* 0x000fe400000101a1 */
[----:B------:R-:W-:Y:S01]  /*79f0*/  FMUL.FTZ R10, R197, R10 ;  /* 0x0000000ac50a7220 */ /* 0x000fe20000410000 */
[----:B------:R-:W-:Y:S01]  /*7a00*/  MOV R197, R237 ;  /* 0x000000ed00c57202 */ /* 0x000fe20000000f00 */
        /* <DEDUP_REMOVED lines=10> */
[C---:B------:R-:W-:Y:S02]  /*7ab0*/  FADD.FTZ R14, -R148.reuse, R14 ;  /* 0x0000000e940e7221 */ /* 0x040fe40000010100 */
[----:B------:R-:W-:Y:S01]  /*7ac0*/  FADD.FTZ R15, -R148, R15 ;  /* 0x0000000f940f7221 */ /* 0x000fe20000010100 */
[C---:B------:R-:W-:Y:S01]  /*7ad0*/  HMMA.16816.F32.BF16 R24, R140.reuse, R4, R24 ;  /* 0x000000048c18723c */ /* 0x040fe20000041818 */
[----:B------:R-:W-:Y:S03]  /*7ae0*/  FMUL.FTZ R8, R8, c[0x0][0x2ec] ;  /* 0x0000bb0008087a20 */ /* 0x000fe60000410000 */
[----:B------:R-:W-:Y:S02]  /*7af0*/  FMUL.FTZ R2, R2, c[0x0][0x2ec] ;  /* 0x0000bb0002027a20 */ /* 0x000fe40000410000 */
[----:B------:R-:W-:Y:S02]  /*7b00*/  FMUL.FTZ R0, R0, c[0x0][0x2ec] ;  /* 0x0000bb0000007a20 */ /* 0x000fe40000410000 */
[----:B------:R-:W-:Y:S01]  /*7b10*/  FMUL.FTZ R14, R234, R14 ;  /* 0x0000000eea0e7220 */ /* 0x000fe20000410000 */
[-C--:B------:R-:W-:Y:S03]  /*7b20*/  HMMA.16816.F32.BF16 R28, R140, R6.reuse, R28 ;  /* 0x000000068c1c723c */ /* 0x080fe6000004181c */
[----:B------:R-:W-:Y:S02]  /*7b30*/  FMUL.FTZ R15, R233, R15 ;  /* 0x0000000fe90f7220 */ /* 0x000fe40000410000 */
[----:B------:R-:W-:Y:S02]  /*7b40*/  FMUL.FTZ R234, R136, R9 ;  /* 0x0000000988ea7220 */ /* 0x000fe40000410000 */
[----:B------:R-:W-:Y:S01]  /*7b50*/  FMUL.FTZ R233, R138, R8 ;  /* 0x000000088ae97220 */ /* 0x000fe20000410000 */
[C---:B------:R-:W-:Y:S01]  /*7b60*/  HMMA.16816.F32.BF16 R32, R132.reuse, R6, R32 ;  /* 0x000000068420723c */ /* 0x040fe20000041820 */
[----:B------:R-:W-:Y:S03]  /*7b70*/  FMUL.FTZ R232, R10, R2 ;  /* 0x000000020ae87220 */ /* 0x000fe60000410000 */
[----:B------:R-:W-:Y:S02]  /*7b80*/  FMUL.FTZ R231, R11, R0 ;  /* 0x000000000be77220 */ /* 0x000fe40000410000 */
[----:B------:R-:W-:Y:S01]  /*7b90*/  FFMA.FTZ R0, -R162, R162, 1 ;  /* 0x3f800000a2007423 */ /* 0x000fe200000101a2 */
[----:B------:R-:W1:Y:S01]  /*7ba0*/  LDSM.16.M88.4 R8, [R176+0x11000] ;  /* 0x01100000b008783b */ /* 0x000e620000000200 */
[----:B------:R-:W-:Y:S04]  /*7bb0*/  FADD.FTZ R13, -R149, R13 ;  /* 0x0000000d950d7221 */ /* 0x000fe80000010100 */
[----:B------:R-:W-:Y:S02]  /*7bc0*/  FFMA.FTZ R4, -R164, R164, 1 ;  /* 0x3f800000a4047423 */ /* 0x000fe400000101a4 */
[----:B------:R-:W-:Y:S02]  /*7bd0*/  FFMA.FTZ R2, -R163, R163, 1 ;  /* 0x3f800000a3027423 */ /* 0x000fe400000101a3 */
[----:B------:R-:W-:Y:S02]  /*7be0*/  FMUL.FTZ R0, R0, c[0x0][0x2ec] ;  /* 0x0000bb0000007a20 */ /* 0x000fe40000410000 */
[----:B------:R-:W-:Y:S02]  /*7bf0*/  FADD.FTZ R12, -R149, R12 ;  /* 0x0000000c950c7221 */ /* 0x000fe40000010100 */
[----:B------:R-:W-:Y:S02]  /*7c00*/  FMUL.FTZ R13, R248, R13 ;  /* 0x0000000df80d7220 */ /* 0x000fe40000410000 */
[----:B------:R-:W-:Y:S02]  /*7c10*/  FADD.FTZ R17, -R151, R17 ;  /* 0x0000001197117221 */ /* 0x000fe40000010100 */
[----:B------:R-:W-:Y:S02]  /*7c20*/  FADD.FTZ R18, -R150, R18 ;  /* 0x0000001296127221 */ /* 0x000fe40000010100 */
[----:B------:R-:W-:Y:S02]  /*7c30*/  FFMA.FTZ R5, -R169, R169, 1 ;  /* 0x3f800000a9057423 */ /* 0x000fe400000101a9 */
[----:B------:R-:W-:Y:S02]  /*7c40*/  FMUL.FTZ R4, R4, c[0x0][0x2ec] ;  /* 0x0000bb0004047a20 */ /* 0x000fe40000410000 */
[----:B------:R-:W-:Y:S02]  /*7c50*/  FMUL.FTZ R2, R2, c[0x0][0x2ec] ;  /* 0x0000bb0002027a20 */ /* 0x000fe40000410000 */
[----:B------:R-:W-:Y:S02]  /*7c60*/  FMUL.FTZ R169, R15, R0 ;  /* 0x000000000fa97220 */ /* 0x000fe40000410000 */
[----:B------:R-:W-:Y:S02]  /*7c70*/  FFMA.FTZ R0, -R165, R165, 1 ;  /* 0x3f800000a5007423 */ /* 0x000fe400000101a5 */
[----:B------:R-:W-:Y:S02]  /*7c80*/  FADD.FTZ R24, -R149, R24 ;  /* 0x0000001895187221 */ /* 0x000fe40000010100 */
[----:B------:R-:W-:Y:S02]  /*7c90*/  FMUL.FTZ R12, R249, R12 ;  /* 0x0000000cf90c7220 */ /* 0x000fe40000410000 */
[----:B------:R-:W-:Y:S02]  /*7ca0*/  FADD.FTZ R19, -R150, R19 ;  /* 0x0000001396137221 */ /* 0x000fe40000010100 */
[----:B------:R-:W-:Y:S02]  /*7cb0*/  FMUL.FTZ R17, R195, R17 ;  /* 0x00000011c3117220 */ /* 0x000fe40000410000 */
[----:B------:R-:W-:Y:S02]  /*7cc0*/  FMUL.FTZ R18, R197, R18 ;  /* 0x00000012c5127220 */ /* 0x000fe40000410000 */
[----:B------:R-:W-:Y:S01]  /*7cd0*/  FMUL.FTZ R5, R5, c[0x0][0x2ec] ;  /* 0x0000bb0005057a20 */ /* 0x000fe20000410000 */
[-C--:B-1----:R-:W-:Y:S01]  /*7ce0*/  HMMA.16816.F32.BF16 R36, R132, R8.reuse, R36 ;  /* 0x000000088424723c */ /* 0x082fe20000041824 */
[----:B------:R-:W-:Y:S02]  /*7cf0*/  FMUL.FTZ R197, R13, R4 ;  /* 0x000000040dc57220 */ /* 0x000fe40000410000 */
[----:B------:R-:W-:Y:S02]  /*7d00*/  FMUL.FTZ R195, R14, R2 ;  /* 0x000000020ec37220 */ /* 0x000fe40000410000 */
[----:B------:R-:W-:Y:S02]  /*7d10*/  FFMA.FTZ R2, -R166, R166, 1 ;  /* 0x3f800000a6027423 */ /* 0x000fe400000101a6 */
[----:B------:R-:W-:Y:S01]  /*7d20*/  FMUL.FTZ R4, R0, c[0x0][0x2ec] ;  /* 0x0000bb0000047a20 */ /* 0x000fe20000410000 */
[C---:B------:R-:W-:Y:S01]  /*7d30*/  HMMA.16816.F32.BF16 R40, R140.reuse, R8, R40 ;  /* 0x000000088c28723c */ /* 0x040fe20000041828 */
[----:B------:R-:W-:Y:S03]  /*7d40*/  FFMA.FTZ R0, -R167, R167, 1 ;  /* 0x3f800000a7007423 */ /* 0x000fe600000101a7 */
[----:B------:R-:W-:Y:S02]  /*7d50*/  FADD.FTZ R25, -R149, R25 ;  /* 0x0000001995197221 */ /* 0x000fe40000010100 */
[----:B------:R-:W-:Y:S02]  /*7d60*/  FMUL.FTZ R24, R110, R24 ;  /* 0x000000186e187220 */ /* 0x000fe40000410000 */
[----:B------:R-:W-:Y:S01]  /*7d70*/  FADD.FTZ R16, -R151, R16 ;  /* 0x0000001097107221 */ /* 0x000fe20000010100 */
[----:B------:R1:W5:Y:S01]  /*7d80*/  LDL.LU R110, [R1+0x14c] ;  /* 0x00014c00016e7983 */ /* 0x0003620000300800 */
[-C--:B------:R-:W-:Y:S02]  /*7d90*/  HMMA.16816.F32.BF16 R44, R140, R10.reuse, R44 ;  /* 0x0000000a8c2c723c */ /* 0x080fe4000004182c */
[----:B------:R-:W-:Y:S02]  /*7da0*/  FMUL.FTZ R19, R230, R19 ;  /* 0x00000013e6137220 */ /* 0x000fe40000410000 */
[----:B------:R-:W-:Y:S02]  /*7db0*/  FMUL.FTZ R230, R12, R5 ;  /* 0x000000050ce67220 */ /* 0x000fe40000410000 */
[----:B------:R-:W-:Y:S02]  /*7dc0*/  FMUL.FTZ R5, R2, c[0x0][0x2ec] ;  /* 0x0000bb0002057a20 */ /* 0x000fe40000410000 */
[----:B------:R-:W-:Y:S01]  /*7dd0*/  FFMA.FTZ R2, -R168, R168, 1 ;  /* 0x3f800000a8027423 */ /* 0x000fe200000101a8 */
[C---:B------:R-:W-:Y:S03]  /*7de0*/  HMMA.16816.F32.BF16 R48, R132.reuse, R10, R48 ;  /* 0x0000000a8430723c */ /* 0x040fe60000041830 */
[----:B------:R-:W-:Y:S02]  /*7df0*/  FMUL.FTZ R0, R0, c[0x0][0x2ec] ;  /* 0x0000bb0000007a20 */ /* 0x000fe40000410000 */
[----:B------:R-:W-:Y:S02]  /*7e00*/  FADD.FTZ R26, -R148, R26 ;  /* 0x0000001a941a7221 */ /* 0x000fe40000010100 */
[----:B------:R-:W-:Y:S02]  /*7e10*/  FMUL.FTZ R25, R109, R25 ;  /* 0x000000196d197220 */ /* 0x000fe40000410000 */
[----:B------:R-:W-:Y:S01]  /*7e20*/  FMUL.FTZ R16, R157, R16 ;  /* 0x000000109d107220 */ /* 0x000fe20000410000 */
[----:B------:R1:W5:Y:S02]  /*7e30*/  LDL.LU R109, [R1+0x148] ;  /* 0x00014800016d7983 */ /* 0x0003640000300800 */
[----:B------:R-:W-:Y:S02]  /*7e40*/  FADD.FTZ R23, -R150, R23 ;  /* 0x0000001796177221 */ /* 0x000fe40000010100 */
[----:B------:R-:W-:Y:S02]  /*7e50*/  FMUL.FTZ R2, R2, c[0x0][0x2ec] ;  /* 0x0000bb0002027a20 */ /* 0x000fe40000410000 */
[----:B------:R-:W-:Y:S02]  /*7e60*/  FMUL.FTZ R164, R19, R0 ;  /* 0x0000000013a47220 */ /* 0x000fe40000410000 */
[----:B------:R-:W-:Y:S02]  /*7e70*/  FFMA.FTZ R0, -R170, R170, 1 ;  /* 0x3f800000aa007423 */ /* 0x000fe400000101aa */
[----:B------:R-:W-:Y:S02]  /*7e80*/  FADD.FTZ R27, -R148, R27 ;  /* 0x0000001b941b7221 */ /* 0x000fe40000010100 */
[----:B------:R-:W-:Y:S02]  /*7e90*/  FMUL.FTZ R26, R108, R26 ;  /* 0x0000001a6c1a7220 */ /* 0x000fe40000410000 */
[----:B------:R-:W-:Y:S01]  /*7ea0*/  FADD.FTZ R20, -R151, R20 ;  /* 0x0000001497147221 */ /* 0x000fe20000010100 */
[----:B------:R1:W5:Y:S01]  /*7eb0*/  LDL.LU R108, [R1+0x144] ;  /* 0x00014400016c7983 */ /* 0x0003620000300800 */
[----:B------:R-:W-:Y:S02]  /*7ec0*/  FADD.FTZ R22, -R150, R22 ;  /* 0x0000001696167221 */ /* 0x000fe40000010100 */
[----:B------:R-:W-:Y:S02]  /*7ed0*/  FMUL.FTZ R23, R250, R23 ;  /* 0x00000017fa177220 */ /* 0x000fe40000410000 */
        /* <DEDUP_REMOVED lines=19> */
[----:B------:R-:W-:Y:S01]  /*8010*/  FMUL.FTZ R21, R252, R21 ;  /* 0x00000015fc157220 */ /* 0x000fe20000410000 */
[----:B------:R1:W5:Y:S01]  /*8020*/  LDL.LU R106, [R1+0x13c] ;  /* 0x00013c00016a7983 */ /* 0x0003620000300800 */
[----:B------:R-:W-:Y:S02]  /*8030*/  FMUL.FTZ R4, R4, c[0x0][0x2ec] ;  /* 0x0000bb0004047a20 */ /* 0x000fe40000410000 */
        /* <DEDUP_REMOVED lines=47> */
[----:B------:R-:W2:Y:S01]  /*8330*/  LDSM.16.M88.4 R4, [R176+0x11800] ;  /* 0x01180000b004783b */ /* 0x000ea20000000200 */
        /* <DEDUP_REMOVED lines=30> */
[-C--:B--2---:R-:W-:Y:S01]  /*8520*/  HMMA.16816.F32.BF16 R52, R132, R4.reuse, R52 ;  /* 0x000000048434723c */ /* 0x084fe20000041834 */
[----:B------:R-:W-:Y:S01]  /*8530*/  FMUL.FTZ R13, R90, R44 ;  /* 0x0000002c5a0d7220 */ /* 0x000fe20000410000 */
[----:B------:R1:W5:Y:S01]  /*8540*/  LDL.LU R91, [R1+0x100] ;  /* 0x00010000015b7983 */ /* 0x0003620000300800 */
[----:B------:R-:W-:Y:S02]  /*8550*/  FFMA.FTZ R0, -R193, R193, 1 ;  /* 0x3f800000c1007423 */ /* 0x000fe400000101c1 */
[----:B------:R-:W-:Y:S01]  /*8560*/  FADD.FTZ R46, -R148, R46 ;  /* 0x0000002e942e7221 */ /* 0x000fe20000010100 */
[----:B------:R1:W5:Y:S01]  /*8570*/  LDL.LU R90, [R1+0xfc] ;  /* 0x0000fc00015a7983 */ /* 0x0003620000300800 */
[----:B------:R-:W-:Y:S01]  /*8580*/  FMUL.FTZ R12, R89, R45 ;  /* 0x0000002d590c7220 */ /* 0x000fe20000410000 */
[C---:B------:R-:W-:Y:S01]  /*8590*/  HMMA.16816.F32.BF16 R56, R140.reuse, R4, R56 ;  /* 0x000000048c38723c */ /* 0x040fe20000041838 */
[----:B------:R-:W-:Y:S01]  /*85a0*/  FMUL.FTZ R0, R0, c[0x0][0x2ec] ;  /* 0x0000bb0000007a20 */ /* 0x000fe20000410000 */
[----:B------:R1:W5:Y:S02]  /*85b0*/  LDL.LU R89, [R1+0xf8] ;  /* 0x0000f80001597983 */ /* 0x0003640000300800 */
[----:B------:R-:W-:Y:S02]  /*85c0*/  FADD.FTZ R47, -R148, R47 ;  /* 0x0000002f942f7221 */ /* 0x000fe40000010100 */
[----:B------:R-:W-:Y:S02]  /*85d0*/  FMUL.FTZ R11, R88, R46 ;  /* 0x0000002e580b7220 */ /* 0x000fe40000410000 */
[----:B------:R-:W-:Y:S01]  /*85e0*/  FFMA.FTZ R2, -R194, R194, 1 ;  /* 0x3f800000c2027423 */ /* 0x000fe200000101c2 */
[----:B------:R1:W5:Y:S01]  /*85f0*/  LDL.LU R88, [R1+0xf4] ;  /* 0x0000f40001587983 */ /* 0x0003620000300800 */
[-C--:B------:R-:W-:Y:S02]  /*8600*/  HMMA.16816.F32.BF16 R60, R140, R6.reuse, R60 ;  /* 0x000000068c3c723c */ /* 0x080fe4000004183c */
[----:B------:R-:W-:Y:S02]  /*8610*/  FMUL.FTZ R15, R35, R0 ;  /* 0x00000000230f7220 */ /* 0x000fe40000410000 */
[----:B------:R-:W-:Y:S02]  /*8620*/  FFMA.FTZ R0, -R198, R198, 1 ;  /* 0x3f800000c6007423 */ /* 0x000fe400000101c6 */
[----:B------:R-:W-:Y:S02]  /*8630*/  FMUL.FTZ R10, R87, R47 ;  /* 0x0000002f570a7220 */ /* 0x000fe40000410000 */
[----:B------:R-:W-:Y:S01]  /*8640*/  FADD.FTZ R48, -R151, R48 ;  /* 0x0000003097307221 */ /* 0x000fe20000010100 */
[----:B------:R1:W5:Y:S01]  /*8650*/  LDL.LU R87, [R1+0xf0] ;  /* 0x0000f00001577983 */ /* 0x0003620000300800 */
[----:B------:R-:W-:Y:S02]  /*8660*/  HMMA.16816.F32.BF16 R64, R132, R6, R64 ;  /* 0x000000068440723c */ /* 0x000fe40000041840 */
[----:B------:R-:W-:Y:S02]  /*8670*/  FMUL.FTZ R2, R2, c[0x0][0x2ec] ;  /* 0x0000bb0002027a20 */ /* 0x000fe40000410000 */
[----:B------:R-:W-:Y:S02]  /*8680*/  FFMA.FTZ R9, -R201, R201, 1 ;  /* 0x3f800000c9097423 */ /* 0x000fe400000101c9 */
[----:B------:R-:W-:Y:S02]  /*8690*/  FMUL.FTZ R0, R0, c[0x0][0x2ec] ;  /* 0x0000bb0000007a20 */ /* 0x000fe40000410000 */
[----:B------:R-:W-:Y:S04]  /*86a0*/  FADD.FTZ R49, -R151, R49 ;  /* 0x0000003197317221 */ /* 0x000fe80000010100 */
        /* <DEDUP_REMOVED lines=11> */
[----:B------:R-:W-:Y:S02]  /*8760*/  FMUL.FTZ R2, R2, c[0x0][0x2ec] ;  /* 0x0000bb0002027a20 */ /* 0x000fe40000410000 */
[----:B------:R-:W-:Y:S02]  /*8770*/  FMUL.FTZ R154, R36, R9 ;  /* 0x00000009249a7220 */ /* 0x000fe40000410000 */
[----:B------:R-:W-:Y:S02]  /*8780*/  FMUL.FTZ R9, R0, c[0x0][0x2ec] ;  /* 0x0000bb0000097a20 */ /* 0x000fe40000410000 */
[----:B------:R-:W-:Y:S02]  /*8790*/  FFMA.FTZ R0, -R202, R202, 1 ;  /* 0x3f800000ca007423 */ /* 0x000fe400000101ca */
[----:B------:R-:W-:Y:S02]  /*87a0*/  FADD.FTZ R51, -R150, R51 ;  /* 0x0000003396337221 */ /* 0x000fe40000010100 */
[----:B------:R-:W-:Y:S02]  /*87b0*/  FMUL.FTZ R45, R84, R50 ;  /* 0x00000032542d7220 */ /* 0x000fe40000410000 */
[----:B------:R-:W-:Y:S01]  /*87c0*/  FMUL.FTZ R8, R8, c[0x0][0x2ec] ;  /* 0x0000bb0008087a20 */ /* 0x000fe20000410000 */
[----:B------:R1:W5:Y:S01]  /*87d0*/  LDL.LU R84, [R1+0xe4] ;  /* 0x0000e40001547983 */ /* 0x0003620000300800 */
[----:B------:R-:W-:Y:S02]  /*87e0*/  FMUL.FTZ R152, R38, R2 ;  /* 0x0000000226987220 */ /* 0x000fe40000410000 */
[----:B------:R-:W-:Y:S02]  /*87f0*/  FFMA.FTZ R2, -R203, R203, 1 ;  /* 0x3f800000cb027423 */ /* 0x000fe400000101cb */
[----:B------:R-:W-:Y:S02]  /*8800*/  FMUL.FTZ R0, R0, c[0x0][0x2ec] ;  /* 0x0000bb0000007a20 */ /* 0x000fe40000410000 */
[----:B------:R-:W-:Y:S02]  /*8810*/  FMUL.FTZ R44, R83, R51 ;  /* 0x00000033532c7220 */ /* 0x000fe40000410000 */
[----:B------:R-:W-:Y:S01]  /*8820*/  FADD.FTZ R52, -R151, R52 ;  /* 0x0000003497347221 */ /* 0x000fe20000010100 */
[----:B------:R1:W5:Y:S01]  /*8830*/  LDL.LU R83, [R1+0xe0] ;  /* 0x0000e00001537983 */ /* 0x0003620000300800 */
[----:B------:R-:W-:Y:S02]  /*8840*/  FMUL.FTZ R153, R37, R8 ;  /* 0x0000000825997220 */ /* 0x000fe40000410000 */
        /* <DEDUP_REMOVED lines=16> */
[----:B------:R-:W-:Y:S02]  /*8950*/  FMUL.FTZ R40, R79, R55 ;  /* 0x000000374f287220 */ /* 0x000fe40000410000 */
[C---:B------:R-:W-:Y:S01]  /*8960*/  FADD.FTZ R56, -R149.reuse, R56 ;  /* 0x0000003895387221 */ /* 0x040fe20000010100 */
[----:B------:R1:W5:Y:S01]  /*8970*/  LDL.LU R79, [R1+0xd0] ;  /* 0x0000d000014f7983 */ /* 0x0003620000300800 */
        /* <DEDUP_REMOVED lines=108> */
[----:B-1----:R-:W2:Y:S01]  /*9040*/  LDL.LU R9, [R1+0xc] ;  /* 0x00000c0001097983 */ /* 0x002ea20000300800 */
        /* <DEDUP_REMOVED lines=9> */
[----:B---3--:R-:W-:Y:S02]  /*90e0*/  IMAD.MOV.U32 R4, RZ, RZ, R8 ;  /* 0x000000ffff047224 */ /* 0x008fe400078e0008 */
[----:B--2---:R-:W-:Y:S03]  /*90f0*/  IMAD.MOV.U32 R5, RZ, RZ, R9 ;  /* 0x000000ffff057224 */ /* 0x004fe600078e0009 */
[C---:B------:R-:W-:Y:S02]  /*9100*/  LEA R8, P2, R2.reuse, R4, 0x1 ;  /* 0x0000000402087211 */ /* 0x040fe400078408ff */
[----:B------:R-:W-:Y:S02]  /*9110*/  MOV R4, 0x6 ;  /* 0x0000000600047802 */ /* 0x000fe40000000f00 */
[----:B------:R-:W-:Y:S01]  /*9120*/  LEA.HI.X.SX32 R9, R2, R5, 0x1, P2 ;  /* 0x0000000502097211 */ /* 0x000fe200010f0eff */
[----:B------:R1:W-:Y:S01]  /*9130*/  STL [R1+0x14], R8 ;  /* 0x0000140801007387 */ /* 0x0003e20000100800 */
[----:B------:R-:W-:Y:S02]  /*9140*/  SHF.L.U64.HI R2, R6, R4, c[0x0][0x194] ;  /* 0x0000650006027619 */ /* 0x000fe40000010204 */
[-C--:B------:R-:W-:Y:S01]  /*9150*/  IADD3 R6, P2, R8, R10.reuse, RZ ;  /* 0x0000000a08067210 */ /* 0x080fe20007f5e0ff */
[----:B------:R-:W-:Y:S01]  /*9160*/  @!PT LDS RZ, [RZ] ;  /* 0x00000000fffff984 */ /* 0x000fe20000000800 */
[----:B------:R-:W-:Y:S01]  /*9170*/  @!PT LDS RZ, [RZ] ;  /* 0x00000000fffff984 */ /* 0x000fe20000000800 */
[----:B------:R-:W-:Y:S01]  /*9180*/  @!PT LDS RZ, [RZ] ;  /* 0x00000000fffff984 */ /* 0x000fe20000000800 */
[----:B------:R1:W-:Y:S03]  /*9190*/  LDGSTS.E.BYPASS.LTC128B.128 [R239], [R8.64] ;  /* 0x0000000008ef7fae */ /* 0x0003e6000b901d44 */
[-C--:B------:R-:W-:Y:S01]  /*91a0*/  IADD3 R4, P3, R6, R10.reuse, RZ ;  /* 0x0000000a06047210 */ /* 0x080fe20007f7e0ff */
[----:B------:R1:W-:Y:S01]  /*91b0*/  STL [R1+0xc], R9 ;  /* 0x00000c0901007387 */ /* 0x0003e20000100800 */
[--C-:B------:R-:W-:Y:S02]  /*91c0*/  IMAD.X R7, R9, 0x1, R2.reuse, P2 ;  /* 0x0000000109077824 */ /* 0x100fe400010e0602 */
[----:B------:R-:W-:Y:S03]  /*91d0*/  IADD3 R10, P2, R4, R10, RZ ;  /* 0x0000000a040a7210 */ /* 0x000fe60007f5e0ff */
[----:B------:R1:W-:Y:S01]  /*91e0*/  LDGSTS.E.BYPASS.LTC128B.128 [R239+0x1000], [R6.64] ;  /* 0x0100000006ef7fae */ /* 0x0003e2000b901d44 */
[----:B------:R-:W-:Y:S05]  /*91f0*/  IADD3.X R5, R7, R2, RZ, P3, !PT ;  /* 0x0000000207057210 */ /* 0x000fea0001ffe4ff */
[----:B------:R1:W-:Y:S01]  /*9200*/  LDGSTS.E.BYPASS.LTC128B.128 [R239+0x2000], [R4.64] ;  /* 0x0200000004ef7fae */ /* 0x0003e2000b901d44 */
[----:B------:R-:W-:Y:S05]  /*9210*/  IMAD.X R11, R5, 0x1, R2, P2 ;  /* 0x00000001050b7824 */ /* 0x000fea00010e0602 */
[----:B------:R1:W-:Y:S04]  /*9220*/  LDGSTS.E.BYPASS.LTC128B.128 [R239+0x3000], [R10.64] ;  /* 0x030000000aef7fae */ /* 0x0003e8000b901d44 */
[----:B------:R-:W0:Y:S02]  /*9230*/  LDGDEPBAR ;  /* 0x00000000000079af */ /* 0x000e240000000000 */
.L_x_2263:
        /* <DEDUP_REMOVED lines=194> */
.L_x_2264:
        /* <DEDUP_REMOVED lines=12> */
[----:B------:R-:W5:Y:S04]  /*9f20*/  LDL R157, [R1+0x60] ;  /* 0x00006000019d7983 */ /* 0x000f680000100800 */
[----:B------:R-:W-:Y:S04]  /*9f30*/  LDSM.16.M88.4 R40, [R147+0x14000] ;  /* 0x014000009328783b */ /* 0x000fe80000000200 */
[----:B------:R-:W5:Y:S04]  /*9f40*/  LDL R156, [R1+0x64] ;  /* 0x00006400019c7983 */ /* 0x000f680000100800 */
[----:B------:R-:W1:Y:S04]  /*9f50*/  LDSM.16.MT88.4 R44, [R0+0xc800] ;  /* 0x00c80000002c783b */ /* 0x000e680000004200 */
[----:B------:R-:W5:Y:S04]  /*9f60*/  LDL.LU.64 R154, [R1] ;  /* 0x00000000019a7983 */ /* 0x000f680000300a00 */
        /* <DEDUP_REMOVED lines=10> */
[----:B------:R3:W2:Y:S02]  /*a010*/  LDL R153, [R1+0x20] ;  /* 0x0000200001997983 */ /* 0x0006a40000100800 */
[C---:B------:R-:W-:Y:S02]  /*a020*/  HMMA.16816.F32.BF16 R16, R32.reuse, R18, RZ ;  /* 0x000000122010723c */ /* 0x040fe400000418ff */
[----:B------:R-:W1:Y:S04]  /*a030*/  LDSM.16.M88.4 R64, [R146+0x16000] ;  /* 0x016000009240783b */ /* 0x000e680000000200 */
[----:B------:R-:W1:Y:S02]  /*a040*/  LDSM.16.MT88.4 R132, [R2+0xd000] ;  /* 0x00d000000284783b */ /* 0x000e640000004200 */
[-C--:B----4-:R-:W-:Y:S02]  /*a050*/  HMMA.16816.F32.BF16 R20, R32, R36.reuse, RZ ;  /* 0x000000242014723c */ /* 0x090fe400000418ff */
[----:B------:R-:W-:Y:S04]  /*a060*/  LDSM.16.M88.4 R136, [R144+0x16000] ;  /* 0x016000009088783b */ /* 0x000fe80000000200 */
[----:B------:R-:W-:Y:S02]  /*a070*/  LDSM.16.MT88.4 R140, [R2+0xd800] ;  /* 0x00d80000028c783b */ /* 0x000fe40000004200 */
        /* <DEDUP_REMOVED lines=45> */
[-C--:B------:R-:W-:Y:S04]  /*a350*/  HMMA.16816.F32.BF16 R20, R40, R60.reuse, R20 ;  /* 0x0000003c2814723c */ /* 0x080fe80000041814 */
[C---:B-----5:R-:W-:Y:S04]  /*a360*/  LEA R197, P2, R149.reuse, R154, 0x2 ;  /* 0x0000009a95c57211 */ /* 0x060fe800078410ff */
[C---:B------:R-:W-:Y:S04]  /*a370*/  HMMA.16816.F32.BF16 R24, R52.reuse, R60, R24 ;  /* 0x0000003c3418723c */ /* 0x040fe80000041818 */
[----:B------:R-:W-:Y:S01]  /*a380*/  LEA.HI.X.SX32 R195, R149, R155, 0x2, P2 ;  /* 0x0000009b95c37211 */ /* 0x000fe200010f16ff */
[----:B------:R-:W-:Y:S03]  /*a390*/  IMAD.MOV.U32 R149, RZ, RZ, c[0x0][0x22c] ;  /* 0x00008b00ff957624 */ /* 0x000fe600078e00ff */
[-C--:B------:R-:W-:Y:S01]  /*a3a0*/  HMMA.16816.F32.BF16 R28, R52, R62.reuse, R28 ;  /* 0x0000003e341c723c */ /* 0x080fe2000004181c */
[----:B------:R5:W-:Y:S03]  /*a3b0*/  LDSM.16.MT88.4 R52, [R0+0xf800] ;  /* 0x00f800000034783b */ /* 0x000be60000004200 */
[----:B------:R-:W-:Y:S04]  /*a3c0*/  IMAD R149, R149, c[0x0][0x1c0], RZ ;  /* 0x0000700095957a24 */ /* 0x000fe800078e02ff */
[----:B------:R-:W-:Y:S01]  /*a3d0*/  HMMA.16816.F32.BF16 R32, R40, R62, R32 ;  /* 0x0000003e2820723c */ /* 0x000fe20000041820 */
[----:B------:R-:W1:Y:S03]  /*a3e0*/  LDSM.16.M88.4 R40, [R144+0x18000] ;  /* 0x018000009028783b */ /* 0x000e660000000200 */
[----:B------:R-:W-:Y:S01]  /*a3f0*/  IMAD.SHL.U32 R149, R149, 0x8, RZ ;  /* 0x0000000895957824 */ /* 0x000fe200078e00ff */
[----:B------:R2:W-:Y:S03]  /*a400*/  LDSM.16.MT88.4 R60, [R2+0xf800] ;  /* 0x00f80000023c783b */ /* 0x0005e60000004200 */
[-C--:B----4-:R-:W-:Y:S08]  /*a410*/  HMMA.16816.F32.BF16 R4, R44, R56.reuse, R4 ;  /* 0x000000382c04723c */ /* 0x090ff00000041804 */
[C---:B------:R-:W-:Y:S01]  /*a420*/  HMMA.16816.F32.BF16 R8, R64.reuse, R56, R8 ;  /* 0x000000384008723c */ /* 0x040fe20000041808 */
[----:B-----5:R-:W-:Y:S04]  /*a430*/  IMAD.MOV.U32 R0, RZ, RZ, c[0x0][0x22c] ;  /* 0x00008b00ff007624 */ /* 0x020fe800078e00ff */
[----:B------:R-:W-:Y:S03]  /*a440*/  IMAD R0, R0, c[0x0][0x1c0], RZ ;  /* 0x0000700000007a24 */ /* 0x000fe600078e02ff */
[-C--:B------:R-:W-:Y:S04]  /*a450*/  HMMA.16816.F32.BF16 R12, R64, R58.reuse, R12 ;  /* 0x0000003a400c723c */ /* 0x080fe8000004180c */
[----:B------:R-:W-:Y:S02]  /*a460*/  IMAD R0, R0, 0x30, RZ ;  /* 0x0000003000007824 */ /* 0x000fe400078e02ff */
[----:B--2---:R-:W-:Y:S02]  /*a470*/  IMAD.MOV.U32 R2, RZ, RZ, c[0x0][0x22c] ;  /* 0x00008b00ff027624 */ /* 0x004fe400078e00ff */
        /* <DEDUP_REMOVED lines=9> */
[-C--:B-1----:R-:W-:Y:S05]  /*a510*/  HMMA.16816.F32.BF16 R4, R36, R48.reuse, R4 ;  /* 0x000000302404723c */ /* 0x082fea0000041804 */
        /* <DEDUP_REMOVED lines=11> */
[----:B------:R-:W-:Y:S04]  /*a5d0*/  @UP3 UIADD3 UR14, UP1, UR14, -0x200, URZ ;  /* 0xfffffe000e0e3890 */ /* 0x000fe8000ff3e03f */
[----:B------:R-:W-:Y:S01]  /*a5e0*/  @P0 IADD3.X R39, R156, UR13, RZ, P3, !PT ;  /* 0x0000000d9c270c10 */ /* 0x000fe20009ffe4ff */
[----:B------:R-:W-:Y:S01]  /*a5f0*/  IMAD.MOV.U32 R36, RZ, RZ, R197 ;  /* 0x000000ffff247224 */ /* 0x000fe200078e00c5 */
[----:B------:R-:W-:Y:S01]  /*a600*/  @UP3 UIADD3.X UR13, UR13, -0x1, URZ, UP1, !UPT ;  /* 0xffffffff0d0d3890 */ /* 0x000fe20008ffe43f */
[C---:B--2---:R-:W-:Y:S02]  /*a610*/  HMMA.16816.F32.BF16 R8, R56.reuse, R52, R8 ;  /* 0x000000343808723c */ /* 0x044fe40000041808 */
[----:B------:R-:W2:Y:S02]  /*a620*/  @P0 LDG.E R150, [R38.64+0x20] ;  /* 0x0000200426960981 */ /* 0x000ea4000c1e1900 */
[CC--:B------:R-:W-:Y:S01]  /*a630*/  LEA R50, P2, R149.reuse, R36.reuse, 0x2 ;  /* 0x0000002495327211 */ /* 0x0c0fe200078410ff */
[----:B------:R-:W-:Y:S01]  /*a640*/  IMAD.MOV.U32 R37, RZ, RZ, R195 ;  /* 0x000000ffff257224 */ /* 0x000fe200078e00c3 */
[----:B------:R-:W4:Y:S02]  /*a650*/  @P0 LDG.E R151, [R38.64+0x120] ;  /* 0x0001200426970981 */ /* 0x000f24000c1e1900 */
[-C--:B------:R-:W-:Y:S02]  /*a660*/  HMMA.16816.F32.BF16 R12, R56, R54.reuse, R12 ;  /* 0x00000036380c723c */ /* 0x080fe4000004180c */
[----:B------:R-:W5:Y:S02]  /*a670*/  @P0 LDG.E R152, [R38.64+0x100] ;  /* 0x0001000426980981 */ /* 0x000f64000c1e1900 */
[-C--:B------:R-:W-:Y:S02]  /*a680*/  LEA.HI.X.SX32 R51, R149, R37.reuse, 0x2, P2 ;  /* 0x0000002595337211 */ /* 0x080fe400010f16ff */
[----:B------:R-:W3:Y:S02]  /*a690*/  @P0 LDG.E R153, [R38.64] ;  /* 0x0000000426990981 */ /* 0x000ee4000c1e1900 */
        /* <DEDUP_REMOVED lines=11> */
[----:B----4-:R2:W-:Y:S04]  /*a750*/  @P0 STL [R1+0x1c], R151 ;  /* 0x00001c9701000387 */ /* 0x0105e80000100800 */
[----:B-----5:R4:W-:Y:S04]  /*a760*/  @P0 STL [R1+0x18], R152 ;  /* 0x0000189801000387 */ /* 0x0209e80000100800 */
[----:B---3--:R3:W-:Y:S04]  /*a770*/  @P0 STL [R1+0x20], R153 ;  /* 0x0000209901000387 */ /* 0x0087e80000100800 */
        /* <DEDUP_REMOVED lines=9> */
[----:B----4-:R-:W-:Y:S01]  /*a810*/  IMAD.MOV.U32 R152, RZ, RZ, c[0x0][0x22c] ;  /* 0x00008b00ff987624 */ /* 0x010fe200078e00ff */
[----:B------:R-:W4:Y:S01]  /*a820*/  LDL R54, [R1+0x34] ;  /* 0x0000340001367983 */ /* 0x000f220000100800 */
[----:B---3--:R-:W-:Y:S01]  /*a830*/  IMAD.MOV.U32 R153, RZ, RZ, c[0x0][0x22c] ;  /* 0x00008b00ff997624 */ /* 0x008fe200078e00ff */
[-C--:B------:R-:W-:Y:S01]  /*a840*/  LEA R44, P0, R150, R36.reuse, 0x2 ;  /* 0x00000024962c7211 */ /* 0x080fe200078010ff */
[----:B------:R-:W-:Y:S01]  /*a850*/  IMAD R152, R152, c[0x0][0x1c0], RZ ;  /* 0x0000700098987a24 */ /* 0x000fe200078e02ff */
[----:B------:R-:W4:Y:S01]  /*a860*/  LDL R53, [R1+0x30] ;  /* 0x0000300001357983 */ /* 0x000f220000100800 */
[----:B------:R-:W-:Y:S01]  /*a870*/  IMAD R153, R153, c[0x0][0x1c0], RZ ;  /* 0x0000700099997a24 */ /* 0x000fe200078e02ff */
[-C--:B------:R-:W-:Y:S01]  /*a880*/  LEA.HI.X.SX32 R45, R150, R37.reuse, 0x2, P0 ;  /* 0x00000025962d7211 */ /* 0x080fe200000f16ff */
[----:B------:R-:W-:Y:S01]  /*a890*/  IMAD.SHL.U32 R152, R152, 0x20, RZ ;  /* 0x0000002098987824 */ /* 0x000fe200078e00ff */
[----:B------:R-:W4:Y:S01]  /*a8a0*/  LDL R52, [R1+0x2c] ;  /* 0x00002c0001347983 */ /* 0x000f220000100800 */
        /* <DEDUP_REMOVED lines=63> */
[----:B------:R-:W3:Y:S01]  /*aca0*/  LDL R0, [R1+0x4c] ;  /* 0x00004c0001007983 */ /* 0x000ee20000100800 */
[-C--:B-1----:R-:W-:Y:S03]  /*acb0*/  LEA.HI.X.SX32 R17, R2, R37.reuse, 0x2, P2 ;  /* 0x0000002502117211 */ /* 0x082fe600010f16ff */
[----:B------:R-:W3:Y:S01]  /*acc0*/  LDL R2, [R1+0x28] ;  /* 0x0000280001027983 */ /* 0x000ee20000100800 */
        /* <DEDUP_REMOVED lines=34> */
[CC--:B----4-:R-:W-:Y:S02]  /*aef0*/  LEA R12, P5, R54.reuse, R36.reuse, 0x2 ;  /* 0x00000024360c7211 */ /* 0x0d0fe400078a10ff */
        /* <DEDUP_REMOVED lines=15> */
[CC--:B---3--:R-:W-:Y:S04]  /*aff0*/  LEA R4, P0, R0.reuse, R36.reuse, 0x2 ;  /* 0x0000002400047211 */ /* 0x0c8fe800078010ff */
        /* <DEDUP_REMOVED lines=237> */
.L_x_2266:
        /* <DEDUP_REMOVED lines=18> */
.L_x_2267:
        /* <DEDUP_REMOVED lines=47> */
.L_x_2269:
[----:B--234-:R-:W-:Y:S05]  /*c2e0*/  BSYNC B0 ;  /* 0x0000000000007941 */ /* 0x01cfea0003800000 */
.L_x_2268:
        /* <DEDUP_REMOVED lines=15> */
.L_x_2271:
[----:B------:R-:W-:Y:S05]  /*c3e0*/  BSYNC B0 ;  /* 0x0000000000007941 */ /* 0x000fea0003800000 */
.L_x_2270:
        /* <DEDUP_REMOVED lines=15> */
.L_x_2273:
[----:B------:R-:W-:Y:S05]  /*c4e0*/  BSYNC B0 ;  /* 0x0000000000007941 */ /* 0x000fea0003800000 */
.L_x_2272:
        /* <DEDUP_REMOVED lines=14> */
.L_x_2275:
[----:B------:R-:W-:Y:S05]  /*c5d0*/  BSYNC B0 ;  /* 0x0000000000007941 */ /* 0x000fea0003800000 */
.L_x_2274:
        /* <DEDUP_REMOVED lines=24> */
.L_x_2277:
[----:B------:R-:W-:Y:S05]  /*c760*/  BSYNC B0 ;  /* 0x0000000000007941 */ /* 0x000fea0003800000 */
.L_x_2276:
        /* <DEDUP_REMOVED lines=13> */
.L_x_2279:
[----:B------:R-:W-:Y:S05]  /*c840*/  BSYNC B0 ;  /* 0x0000000000007941 */ /* 0x000fea0003800000 */
.L_x_2278:
        /* <DEDUP_REMOVED lines=13> */
.L_x_2281:
[----:B------:R-:W-:Y:S05]  /*c920*/  BSYNC B0 ;  /* 0x0000000000007941 */ /* 0x000fea0003800000 */
.L_x_2280:
        /* <DEDUP_REMOVED lines=11> */
.L_x_2260:
[----:B------:R-:W-:Y:S05]  /*c9e0*/  BSYNC B1 ;  /* 0x0000000000017941 */ /* 0x000fea0003800000 */
.L_x_2238:
        /* <DEDUP_REMOVED lines=11> */
.L_x_2282:
[----:B------:R-:W-:Y:S05]  /*caa0*/  EXIT ;  /* 0x000000000000794d */ /* 0x000fea0003800000 */
.L_x_2284:
        /* <DEDUP_REMOVED lines=13> */
.L_x_2494:


//--------------------- .text._ZN5flash44flash_bwd_dq_dk_dv_loop_seqk_parallel_kernelI23Flash_bwd_kernel_traitsILi64ELi128ELi128ELi8ELi4ELi4ELi4ELb0ELb0EN7cutlass10bfloat16_tE19Flash_kernel_traitsILi64ELi128ELi128ELi8ES3_EELb1ELb0ELb1ELb1ELb0ELb0ELb0EEEvNS_16Flash_bwd_paramsE --------------------------
	.section	.text._ZN5flash44flash_bwd_dq_dk_dv_loop_seqk_parallel_kernelI23Flash_bwd_kernel_traitsILi64ELi128ELi128ELi8ELi4ELi4ELi4ELb0ELb0EN7cutlass10bfloat16_tE19Flash_kernel_traitsILi64ELi128ELi128ELi8ES3_EELb1ELb0ELb1ELb1ELb0ELb0ELb0EEEvNS_16Flash_bwd_paramsE,"ax",@progbits
	.sectioninfo	@"SHI_REGISTERS=255"
	.align	128
        .global         _ZN5flash44flash_bwd_dq_dk_dv_loop_seqk_parallel_kernelI23Flash_bwd_kernel_traitsILi64ELi128ELi128ELi8ELi4ELi4ELi4ELb0ELb0EN7cutlass10bfloat16_tE19Flash_kernel_traitsILi64ELi128ELi128ELi8ES3_EELb1ELb0ELb1ELb1ELb0ELb0ELb0EEEvNS_16Flash_bwd_paramsE
        .type           _ZN5flash44flash_bwd_dq_dk_dv_loop_seqk_parallel_kernelI23Flash_bwd_kernel_traitsILi64ELi128ELi128ELi8ELi4ELi4ELi4ELb0ELb0EN7cutlass10bfloat16_tE19Flash_kernel_traitsILi64ELi128ELi128ELi8ES3_EELb1ELb0ELb1ELb1ELb0ELb0ELb0EEEvNS_16Flash_bwd_paramsE,@function
        .size           _ZN5flash44flash_bwd_dq_dk_dv_loop_seqk_parallel_kernelI23Flash_bwd_kernel_traitsILi64ELi128ELi128ELi8ELi4ELi4ELi4ELb0ELb0EN7cutlass10bfloat16_tE19Flash_kernel_traitsILi64ELi128ELi128ELi8ES3_EELb1ELb0ELb1ELb1ELb0ELb0ELb0EEEvNS_16Flash_bwd_paramsE,(.L_x_2495 - _ZN5flash44flash_bwd_dq_dk_dv_loop_seqk_parallel_kernelI23Flash_bwd_kernel_traitsILi64ELi128ELi128ELi8ELi4ELi4ELi4ELb0ELb0EN7cutlass10bfloat16_tE19Flash_kernel_traitsILi64ELi128ELi128ELi8ES3_EELb1ELb0ELb1ELb1ELb0ELb0ELb0EEEvNS_16Flash_bwd_paramsE)
        .other          _ZN5flash44flash_bwd_dq_dk_dv_loop_seqk_parallel_kernelI23Flash_bwd_kernel_traitsILi64ELi128ELi128ELi8ELi4ELi4ELi4ELb0ELb0EN7cutlass10bfloat16_tE19Flash_kernel_traitsILi64ELi128ELi128ELi8ES3_EELb1ELb0ELb1ELb1ELb0ELb0ELb0EEEvNS_16Flash_bwd_paramsE,@"STO_CUDA_ENTRY STV_DEFAULT"
_ZN5flash44flash_bwd_dq_dk_dv_loop_seqk_parallel_kernelI23Flash_bwd_kernel_traitsILi64ELi128ELi128ELi8ELi4ELi4ELi4ELb0ELb0EN7cutlass10bfloat16_tE19Flash_kernel_traitsILi64ELi128ELi128ELi8ES3_EELb1ELb0ELb1ELb1ELb0ELb0ELb0EEEvNS_16Flash_bwd_paramsE:
.text._ZN5flash44flash_bwd_dq_dk_dv_loop_seqk_parallel_kernelI23Flash_bwd_kernel_traitsILi64ELi128ELi128ELi8ELi4ELi4ELi4ELb0ELb0EN7cutlass10bfloat16_tE19Flash_kernel_traitsILi64ELi128ELi128ELi8ES3_EELb1ELb0ELb1ELb1ELb0ELb0ELb0EEEvNS_16Flash_bwd_paramsE:
        /* <DEDUP_REMOVED lines=25> */
[----:B------:R-:W-:Y:S02]  /*0190*/  UISETP.NE.AND UP6, UPT, UR9, URZ, UPT ;  /* 0x0000003f0900728c */ /* 0x000fe4000bfc5270 */
[----:B------:R-:W-:Y:S01]  /*01a0*/  ULDC.U8 UR8, c[0x0][0x328] ;  /* 0x0000ca0000087ab9 */ /* 0x000fe20000000000 */
[----:B-1----:R-:W-:Y:S01]  /*01b0*/  SHF.R.S32.HI R5, RZ, 0x1f, R10 ;  /* 0x0000001fff057819 */ /* 0x002fe2000001140a */
[----:B--2---:R-:W-:-:S02]  /*01c0*/  ULOP3.LUT UR4, UR40, UR11, URZ, 0x3c, !UPT ;  /* 0x0000000b28047292 */ /* 0x004fc4000f8e3c3f */
[----:B------:R-:W-:Y:S01]  /*01d0*/  USHF.R.S32.HI UR9, URZ, 0x1f, UR40 ;  /* 0x0000001f3f097899 */ /* 0x000fe20008011428 */
[CC--:B------:R-:W-:Y:S01]  /*01e0*/  LEA.HI R0, R5.reuse, R10.reuse, RZ, 0x4 ;  /* 0x0000000a05007211 */ /* 0x0c0fe200078f20ff */
[----:B------:R-:W-:Y:S01]  /*01f0*/  UISETP.NE.AND UP5, UPT, UR8, URZ, UPT ;  /* 0x0000003f0800728c */ /* 0x000fe2000bfa5270 */
[CC--:B------:R-:W-:Y:S01]  /*0200*/  LEA.HI R250, R5.reuse, R10.reuse, RZ, 0x7 ;  /* 0x0000000a05fa7211 */ /* 0x0c0fe200078f38ff */
[----:B------:R-:W-:Y:S01]  /*0210*/  ULDC UR51, c[0x0][0x22c] ;  /* 0x00008b0000337ab9 */ /* 0x000fe20000000800 */
[CC--:B------:R-:W-:Y:S01]  /*0220*/  LEA.HI R2, R5.reuse, R10.reuse, RZ, 0x5 ;  /* 0x0000000a05027211 */ /* 0x0c0fe200078f28ff */
[----:B---3--:R-:W-:Y:S01]  /*0230*/  UIMAD UR5, UR39, UR7, UR40 ;  /* 0x00000007270572a4 */ /* 0x008fe2000f8e0228 */
[CC--:B------:R-:W-:Y:S01]  /*0240*/  LEA.HI R9, R5.reuse, R10.reuse, RZ, 0x3 ;  /* 0x0000000a05097211 */ /* 0x0c0fe200078f18ff */
[----:B------:R-:W-:Y:S01]  /*0250*/  UIMAD UR7, UR13, 0xc0, URZ ;  /* 0x000000c00d0778a4 */ /* 0x000fe2000f8e023f */
[CC--:B------:R-:W-:Y:S01]  /*0260*/  LEA.HI R13, R5.reuse, R10.reuse, RZ, 0x6 ;  /* 0x0000000a050d7211 */ /* 0x0c0fe200078f30ff */
[----:B------:R-:W-:Y:S01]  /*0270*/  ULDC UR42, c[0x0][0x1c0] ;  /* 0x00007000002a7ab9 */ /* 0x000fe20000000800 */
[----:B------:R-:W-:Y:S01]  /*0280*/  LEA.HI R5, R5, R10, RZ, 0x2 ;  /* 0x0000000a05057211 */ /* 0x000fe200078f10ff */
[----:B------:R-:W-:Y:S01]  /*0290*/  ULDC UR10, c[0x0][0x1c0] ;  /* 0x00007000000a7ab9 */ /* 0x000fe20000000800 */
[----:B------:R-:W-:Y:S01]  /*02a0*/  LOP3.LUT R3, R0, 0xfffffff0, RZ, 0xc0, !PT ;  /* 0xfffffff000037812 */ /* 0x000fe200078ec0ff */
[----:B------:R-:W-:Y:S01]  /*02b0*/  ULDC UR14, c[0x0][0x1c0] ;  /* 0x00007000000e7ab9 */ /* 0x000fe20000000800 */
[----:B------:R-:W-:Y:S01]  /*02c0*/  LOP3.LUT R4, R5, 0x7ffffffc, RZ, 0xc0, !PT ;  /* 0x7ffffffc05047812 */ /* 0x000fe200078ec0ff */
[----:B------:R-:W-:Y:S01]  /*02d0*/  ULDC UR16, c[0x0][0x224] ;  /* 0x0000890000107ab9 */ /* 0x000fe20000000800 */
[----:B------:R-:W-:Y:S01]  /*02e0*/  LOP3.LUT R6, R2, 0xffffffe0, RZ, 0xc0, !PT ;  /* 0xffffffe002067812 */ /* 0x000fe200078ec0ff */
[C---:B------:R-:W-:Y:S01]  /*02f0*/  IMAD.IADD R8, R10.reuse, 0x1, -R3 ;  /* 0x000000010a087824 */ /* 0x040fe200078e0a03 */
[----:B------:R-:W-:Y:S01]  /*0300*/  SHF.R.S32.HI R3, RZ, 0x4, R0 ;  /* 0x00000004ff037819 */ /* 0x000fe20000011400 */
[C---:B------:R-:W-:Y:S01]  /*0310*/  IMAD.IADD R14, R10.reuse, 0x1, -R4 ;  /* 0x000000010a0e7824 */ /* 0x040fe200078e0a04 */
[----:B------:R-:W-:Y:S01]  /*0320*/  SHF.R.S32.HI R4, RZ, 0x5, R2 ;  /* 0x00000005ff047819 */ /* 0x000fe20000011402 */
[----:B------:R-:W-:Y:S01]  /*0330*/  IMAD.IADD R6, R10, 0x1, -R6 ;  /* 0x000000010a067824 */ /* 0x000fe200078e0a06 */
[----:B------:R-:W-:Y:S01]  /*0340*/  LEA.HI R0, R0, R3, RZ, 0x1 ;  /* 0x0000000300007211 */ /* 0x000fe200078f08ff */
[----:B------:R-:W-:Y:S01]  /*0350*/  UIMAD.WIDE UR42, UR51, UR42, URZ ;  /* 0x0000002a332a72a5 */ /* 0x000fe2000f8e023f */
[----:B------:R-:W-:Y:S01]  /*0360*/  SHF.R.S32.HI R2, RZ, 0x1f, R2 ;  /* 0x0000001fff027819 */ /* 0x000fe20000011402 */
[----:B------:R-:W-:Y:S01]  /*0370*/  UIMAD UR52, UR40, UR51, URZ ;  /* 0x00000033283472a4 */ /* 0x000fe2000f8e023f */
[----:B------:R-:W-:Y:S01]  /*0380*/  LOP3.LUT R7, R9, 0xfffffff8, RZ, 0xc0, !PT ;  /* 0xfffffff809077812 */ /* 0x000fe200078ec0ff */
[----:B------:R-:W-:Y:S01]  /*0390*/  UIMAD UR51, UR51, UR10, URZ ;  /* 0x0000000a333372a4 */ /* 0x000fe2000f8e023f */
        /* <DEDUP_REMOVED lines=9> */
[----:B------:R-:W-:Y:S01]  /*0430*/  ULDC UR15, c[0x0][0x1c0] ;  /* 0x00007000000f7ab9 */ /* 0x000fe20000000800 */
[----:B------:R-:W-:Y:S01]  /*0440*/  SHF.R.S32.HI R0, RZ, 0x1f, R5 ;  /* 0x0000001fff007819 */ /* 0x000fe20000011405 */
[----:B------:R-:W-:Y:S01]  /*0450*/  IMAD.IADD R15, R4, 0x1, -R2 ;  /* 0x00000001040f7824 */ /* 0x000fe200078e0a02 */
[----:B------:R-:W-:Y:S01]  /*0460*/  SHF.R.S32.HI R2, RZ, 0x1f, R6 ;  /* 0x0000001fff027819 */ /* 0x000fe20000011406 */
[----:B------:R-:W-:Y:S01]  /*0470*/  UIMAD.WIDE.U32 UR48, UR39, UR16, URZ ;  /* 0x00000010273072a5 */ /* 0x000fe2000f8e003f */
[----:B------:R-:W-:Y:S01]  /*0480*/  LEA.HI R0, R0, R3, RZ, 0x3 ;  /* 0x0000000300007211 */ /* 0x000fe200078f18ff */
[----:B------:R-:W-:Y:S01]  /*0490*/  USHF.L.U32 UR50, UR51, 0x7, URZ ;  /* 0x0000000733327899 */ /* 0x000fe2000800063f */
        /* <DEDUP_REMOVED lines=22> */
[C---:B------:R-:W-:Y:S01]  /*0600*/  LOP3.LUT P3, RZ, R7.reuse, 0x4, RZ, 0xc0, !PT ;  /* 0x0000000407ff7812 */ /* 0x040fe2000786c0ff */
[----:B------:R-:W-:Y:S01]  /*0610*/  IMAD.IADD R12, R8, 0x1, -R0 ;  /* 0x00000001080c7824 */ /* 0x000fe200078e0a00 */
[----:B------:R-:W-:Y:S01]  /*0620*/  LOP3.LUT R4, R6, 0x1, RZ, 0xc0, !PT ;  /* 0x0000000106047812 */ /* 0x000fe200078ec0ff */
[----:B------:R-:W-:Y:S01]  /*0630*/  IMAD.SHL.U32 R0, R7, 0x40, RZ ;  /* 0x0000004007007824 */ /* 0x000fe200078e00ff */
[----:B------:R-:W-:Y:S01]  /*0640*/  LOP3.LUT R2, R3, 0xfffffe00, R2, 0xf8, !PT ;  /* 0xfffffe0003027812 */ /* 0x000fe200078ef802 */
[----:B------:R-:W-:Y:S01]  /*0650*/  IMAD.SHL.U32 R3, R10, 0x200, RZ ;  /* 0x000002000a037824 */ /* 0x000fe200078e00ff */
[----:B------:R-:W-:Y:S01]  /*0660*/  ISETP.NE.U32.AND P0, PT, R4, 0x1, PT ;  /* 0x000000010400780c */ /* 0x000fe20003f05070 */
[----:B------:R-:W-:Y:S01]  /*0670*/  IMAD.U32 R7, RZ, RZ, UR4 ;  /* 0x00000004ff077e24 */ /* 0x000fe2000f8e00ff */
[----:B------:R-:W-:Y:S01]  /*0680*/  LOP3.LUT R0, R0, 0x1c0, RZ, 0xc0, !PT ;  /* 0x000001c000007812 */ /* 0x000fe200078ec0ff */
[----:B------:R1:W-:Y:S01]  /*0690*/  STL [R1+0x4], R2 ;  /* 0x0000040201007387 */ /* 0x0003e20000100800 */
[----:B------:R-:W-:Y:S01]  /*06a0*/  UIMAD UR4, UR12, 0xc0, URZ ;  /* 0x000000c00c0478a4 */ /* 0x000fe2000f8e023f */
[----:B------:R-:W-:Y:S01]  /*06b0*/  R2P PR, R6, 0x6 ;  /* 0x0000000606007804 */ /* 0x000fe20000000000 */
[----:B------:R-:W-:Y:S01]  /*06c0*/  IMAD.SHL.U32 R8, R10, 0x10, RZ ;  /* 0x000000100a087824 */ /* 0x000fe200078e00ff */
[----:B------:R-:W-:Y:S01]  /*06d0*/  LOP3.LUT R159, R0, 0x8, R9, 0xf8, !PT ;  /* 0x00000008009f7812 */ /* 0x000fe200078ef809 */
[----:B------:R-:W-:Y:S01]  /*06e0*/  STL [R1+0x44], R7 ;  /* 0x0000440701007387 */ /* 0x000fe20000100800 */
[C---:B------:R-:W-:Y:S01]  /*06f0*/  SEL R161, R233.reuse, 0xffffffe0, !P4 ;  /* 0xffffffe0e9a17807 */ /* 0x040fe20006000000 */
[----:B------:R-:W-:Y:S01]  /*0700*/  UIMAD UR59, UR5, UR59, URZ ;  /* 0x0000003b053b72a4 */ /* 0x000fe2000f8e023f */
[----:B------:R-:W-:Y:S01]  /*0710*/  SEL R233, R233, 0xffffffe0, !P1 ;  /* 0xffffffe0e9e97807 */ /* 0x000fe20004800000 */
[----:B------:R-:W-:Y:S01]  /*0720*/  UIMAD UR56, UR43, UR48, URZ ;  /* 0x000000302b3872a4 */ /* 0x000fe2000f8e023f */
[----:B------:R-:W-:Y:S01]  /*0730*/  SEL R231, R231, 0x10, !P0 ;  /* 0x00000010e7e77807 */ /* 0x000fe20004000000 */
[----:B------:R-:W-:-:S02]  /*0740*/  USHF.R.S32.HI UR57, URZ, 0x1f, UR52 ;  /* 0x0000001f3f397899 */ /* 0x000fc40008011434 */
[----:B------:R-:W-:Y:S02]  /*0750*/  UIMAD.WIDE.U32 UR46, UR42, UR48, URZ ;  /* 0x000000302a2e72a5 */ /* 0x000fe4000f8e003f */
        /* <DEDUP_REMOVED lines=22> */
[----:B------:R-:W-:Y:S02]  /*08c0*/  IMAD.IADD R162, R159, 0x1, R161 ;  /* 0x000000019fa27824 */ /* 0x000fe400078e02a1 */
        /* <DEDUP_REMOVED lines=28> */
[----:B------:R-:W-:Y:S01]  /*0a90*/  LOP3.LUT R5, R2, 0x8, R5, 0xf8, !PT ;  /* 0x0000000802057812 */ /* 0x000fe200078ef805 */
[----:B------:R-:W-:Y:S01]  /*0aa0*/  ULDC.64 UR8, c[0x0][0x118] ;  /* 0x0000460000087ab9 */ /* 0x000fe20000000a00 */
[----:B------:R-:W-:-:S02]  /*0ab0*/  SHF.R.U32.HI R4, RZ, 0x3, R2 ;  /* 0x00000003ff047819 */ /* 0x000fc40000011602 */
        /* <DEDUP_REMOVED lines=48> */
.L_x_2363:
        /* <DEDUP_REMOVED lines=54> */
.L_x_2285:
        /* <DEDUP_REMOVED lines=30> */
[----:B------:R-:W-:Y:S02]  /*1300*/  ULDC UR10, c[0x0][0x2e4] ;  /* 0x0000b900000a7ab9 */ /* 0x000fe40000000800 */
[----:B------:R-:W-:Y:S02]  /*1310*/  @UP3 UIADD3 UR30, UR13, UR4, URZ ;  /* 0x000000040d1e3290 */ /* 0x000fe4000fffe03f */
[----:B------:R-:W-:-:S02]  /*1320*/  UIADD3 UR4, UR11, 0x7f, URZ ;  /* 0x0000007f0b047890 */ /* 0x000fc4000fffe03f */
[----:B-1----:R-:W-:Y:S02]  /*1330*/  UISETP.NE.AND UP0, UPT, UR38, -0x1, UPT ;  /* 0xffffffff2600788c */ /* 0x002fe4000bf05270 */
[----:B------:R-:W-:Y:S02]  /*1340*/  USHF.R.S32.HI UR7, URZ, 0x1f, UR4 ;  /* 0x0000001f3f077899 */ /* 0x000fe40008011404 */
[----:B------:R-:W-:Y:S02]  /*1350*/  USEL UR32, UR14, UR12, !UP3 ;  /* 0x0000000c0e207287 */ /* 0x000fe4000d800000 */
[----:B------:R-:W-:Y:S01]  /*1360*/  ULEA.HI UR16, UR7, UR4, URZ, 0x7 ;  /* 0x0000000407107291 */ /* 0x000fe2000f8f383f */
[----:B------:R-:W-:Y:S01]  /*1370*/  PLOP3.LUT P0, PT, PT, PT, UP0, 0x80, 0x0 ;  /* 0x000000000000781c */ /* 0x000fe20003f0f008 */
[----:B------:R-:W-:Y:S02]  /*1380*/  UIADD3 UR4, UR11, 0x80, UR20 ;  /* 0x000000800b047890 */ /* 0x000fe4000fffe014 */
[----:B------:R-:W-:-:S02]  /*1390*/  ULDC.64 UR14, c[0x0][0x198] ;  /* 0x00006600000e7ab9 */ /* 0x000fc40000000a00 */
[----:B------:R-:W-:-:S04]  /*13a0*/  UIADD3 UR4, UR4, UR10, -UR5 ;  /* 0x0000000a04047290 */ /* 0x000fc8000fffe805 */
[----:B------:R-:W-:-:S04]  /*13b0*/  UIADD3 UR4, UR4, 0x7f, URZ ;  /* 0x0000007f04047890 */ /* 0x000fc8000fffe03f */
[----:B------:R-:W-:-:S04]  /*13c0*/  USHF.R.S32.HI UR7, URZ, 0x1f, UR4 ;  /* 0x0000001f3f077899 */ /* 0x000fc80008011404 */
[----:B------:R-:W-:Y:S02]  /*13d0*/  ULEA.HI UR10, UR7, UR4, URZ, 0x7 ;  /* 0x00000004070a7291 */ /* 0x000fe4000f8f383f */
[----:B------:R-:W-:Y:S02]  /*13e0*/  @UP0 UIADD3 UR4, UR35, UR38, URZ ;  /* 0x0000002623040290 */ /* 0x000fe4000fffe03f */
[----:B------:R-:W-:Y:S02]  /*13f0*/  USHF.R.S32.HI UR7, URZ, 0x7, UR16 ;  /* 0x000000073f077899 */ /* 0x000fe40008011410 */
[----:B------:R-:W-:-:S04]  /*1400*/  @UP0 UIMAD.WIDE.U32 UR12, UR4, UR14, URZ ;  /* 0x0000000e040c02a5 */ /* 0x000fc8000f8e003f */
[----:B------:R-:W-:Y:S02]  /*1410*/  @UP0 UIMAD UR27, UR4, UR15, UR13 ;  /* 0x0000000f041b02a4 */ /* 0x000fe4000f8e020d */
        /* <DEDUP_REMOVED lines=19> */
.L_x_2287:
        /* <DEDUP_REMOVED lines=18> */
.L_x_2288:
        /* <DEDUP_REMOVED lines=41> */
[----:B------:R-:W-:Y:S02]  /*1900*/  UIMAD UR4, UR43, UR12, URZ ;  /* 0x0000000c2b0472a4 */ /* 0x000fe4000f8e023f */
[----:B------:R-:W-:Y:S02]  /*1910*/  UIMAD.WIDE.U32 UR12, UR42, UR12, URZ ;  /* 0x0000000c2a0c72a5 */ /* 0x000fe4000f8e003f */
[----:B------:R-:W-:Y:S02]  /*1920*/  UIMAD UR7, UR42, UR7, UR4 ;  /* 0x000000072a0772a4 */ /* 0x000fe4000f8e0204 */
[----:B------:R-:W-:Y:S02]  /*1930*/  @UP5 USEL UR4, UR61, UR18, !UP3 ;  /* 0x000000123d045287 */ /* 0x000fe4000d800000 */
        /* <DEDUP_REMOVED lines=28> */
.L_x_2289:
[----:B------:R-:W-:Y:S02]  /*1b00*/  UMOV UR10, UR59 ;  /* 0x0000003b000a7c82 */ /* 0x000fe40008000000 */
.L_x_2290:
        /* <DEDUP_REMOVED lines=13> */
[----:B------:R-:W-:Y:S02]  /*1be0*/  UMOV UR22, 0x4 ;  /* 0x0000000400167882 */ /* 0x000fe40000000000 */
[----:B------:R-:W-:-:S03]  /*1bf0*/  UIMAD UR16, UR40, UR13, UR4 ;  /* 0x0000000d281072a4 */ /* 0x000fc6000f8e0204 */
[----:B------:R-:W-:Y:S02]  /*1c00*/  ULDC.64 UR12, c[0x0][0x378] ;  /* 0x0000de00000c7ab9 */ /* 0x000fe40000000a00 */
[----:B------:R-:W-:Y:S01]  /*1c10*/  UIMAD UR4, UR9, UR12, URZ ;  /* 0x0000000c090472a4 */ /* 0x000fe2000f8e023f */
[----:B-1----:R-:W-:Y:S02]  /*1c20*/  SHF.R.S32.HI R20, RZ, 0x1f, R19 ;  /* 0x0000001fff147819 */ /* 0x002fe40000011413 */
[----:B------:R-:W-:Y:S02]  /*1c30*/  ULDC.64 UR8, c[0x0][0x3c8] ;  /* 0x0000f20000087ab9 */ /* 0x000fe40000000a00 */
[----:B------:R-:W-:Y:S01]  /*1c40*/  UIMAD UR14, UR40, UR13, UR4 ;  /* 0x0000000d280e72a4 */ /* 0x000fe2000f8e0204 */
[----:B------:R-:W-:Y:S02]  /*1c50*/  LEA.HI R0, R20, R19, RZ, 0x3 ;  /* 0x0000001314007211 */ /* 0x000fe400078f18ff */
[----:B------:R-:W-:-:S02]  /*1c60*/  ULDC.64 UR12, c[0x0][0x370] ;  /* 0x0000dc00000c7ab9 */ /* 0x000fc40000000a00 */
[----:B------:R-:W-:Y:S01]  /*1c70*/  SHF.R.S32.HI R0, RZ, 0x3, R0 ;  /* 0x00000003ff007819 */ /* 0x000fe20000011400 */
[----:B------:R-:W-:Y:S02]  /*1c80*/  UIMAD UR4, UR29, UR12, URZ ;  /* 0x0000000c1d0472a4 */ /* 0x000fe4000f8e023f */
[----:B------:R-:W-:Y:S01]  /*1c90*/  UIADD3 UR12, UR17, UR10, URZ ;  /* 0x0000000a110c7290 */ /* 0x000fe2000fffe03f */
[----:B------:R-:W-:Y:S01]  /*1ca0*/  SHF.R.S32.HI R18, RZ, 0x1f, R0 ;  /* 0x0000001fff127819 */ /* 0x000fe20000011400 */
[----:B------:R-:W-:Y:S01]  /*1cb0*/  UIMAD UR7, UR17, UR13, UR4 ;  /* 0x0000000d110772a4 */ /* 0x000fe2000f8e0204 */
[----:B------:R-:W-:Y:S01]  /*1cc0*/  IADD3 R2, P1, R0, UR17, RZ ;  /* 0x0000001100027c10 */ /* 0x000fe2000ff3e0ff */
[----:B------:R-:W-:Y:S02]  /*1cd0*/  UIADD3 UR4, -UR5, UR11, UR20 ;  /* 0x0000000b05047290 */ /* 0x000fe4000fffe114 */
[----:B------:R-:W-:Y:S01]  /*1ce0*/  UIMAD.WIDE UR12, UR12, UR22, UR8 ;  /* 0x000000160c0c72a5 */ /* 0x000fe2000f8e0208 */
[----:B------:R-:W-:Y:S01]  /*1cf0*/  IADD3.X R7, R18, UR29, RZ, P1, !PT ;  /* 0x0000001d12077c10 */ /* 0x000fe20008ffe4ff */
[----:B------:R-:W-:Y:S01]  /*1d00*/  IMAD.WIDE.U32 R4, R2, c[0x0][0x190], R238 ;  /* 0x0000640002047a25 */ /* 0x000fe200078e00ee */
[----:B------:R1:W2:Y:S01]  /*1d10*/  R2UR UR8, R8 ;  /* 0x00000000080873c2 */ /* 0x0002a200000e0000 */
[----:B------:R-:W-:-:S02]  /*1d20*/  UIADD3 UR10, UR17, UR15, URZ ;  /* 0x0000000f110a7290 */ /* 0x000fc4000fffe03f */
[----:B------:R-:W-:Y:S01]  /*1d30*/  IMAD R7, R7, c[0x0][0x190], RZ ;  /* 0x0000640007077a24 */ /* 0x000fe200078e02ff */
[----:B------:R-:W-:Y:S01]  /*1d40*/  IADD3 R6, P1, R4, UR32, RZ ;  /* 0x0000002004067c10 */ /* 0x000fe2000ff3e0ff */
[----:B------:R-:W-:Y:S02]  /*1d50*/  ULDC UR32, c[0x0][0x2e8] ;  /* 0x0000ba0000207ab9 */ /* 0x000fe40000000800 */
[----:B------:R-:W-:Y:S01]  /*1d60*/  IMAD R2, R2, c[0x0][0x194], R7 ;  /* 0x0000650002027a24 */ /* 0x000fe200078e0207 */
[----:B------:R-:W-:Y:S01]  /*1d70*/  UIADD3 UR4, UR4, -UR32, URZ ;  /* 0x8000002004047290 */ /* 0x000fe2000fffe03f */
[----:B------:R3:W4:Y:S01]  /*1d80*/  R2UR UR9, R10 ;  /* 0x000000000a0973c2 */ /* 0x00072200000e0000 */
[----:B------:R-:W-:Y:S02]  /*1d90*/  UMOV UR29, UR13 ;  /* 0x0000000d001d7c82 */ /* 0x000fe40008000000 */
[----:B------:R-:W-:Y:S01]  /*1da0*/  IADD3.X R7, R5, UR30, R2, P1, !PT ;  /* 0x0000001e05077c10 */ /* 0x000fe20008ffe402 */
[----:B------:R-:W-:Y:S01]  /*1db0*/  USHF.R.S32.HI UR32, URZ, 0x1f, UR4 ;  /* 0x0000001f3f207899 */ /* 0x000fe20008011404 */
[----:B------:R-:W-:Y:S01]  /*1dc0*/  IADD3 R4, P1, R238, UR25, RZ ;  /* 0x00000019ee047c10 */ /* 0x000fe2000ff3e0ff */
[----:B------:R-:W-:-:S02]  /*1dd0*/  UMOV UR30, UR12 ;  /* 0x0000000c001e7c82 */ /* 0x000fc40008000000 */
[----:B------:R-:W-:Y:S01]  /*1de0*/  ULEA.HI UR32, UR32, UR4, URZ, 0x7 ;  /* 0x0000000420207291 */ /* 0x000fe2000f8f383f */
[----:B------:R-:W-:Y:S01]  /*1df0*/  IADD3.X R5, R239, UR28, RZ, P1, !PT ;  /* 0x0000001cef057c10 */ /* 0x000fe20008ffe4ff */
[----:B------:R-:W-:Y:S02]  /*1e00*/  ULDC.64 UR12, c[0x0][0x200] ;  /* 0x00008000000c7ab9 */ /* 0x000fe40000000a00 */
[----:B------:R-:W-:Y:S01]  /*1e10*/  USHF.R.S32.HI UR32, URZ, 0x7, UR32 ;  /* 0x000000073f207899 */ /* 0x000fe20008011420 */
[----:B-1----:R-:W-:Y:S01]  /*1e20*/  LEA.HI R8, R20, R19, RZ, 0x5 ;  /* 0x0000001314087211 */ /* 0x002fe200078f28ff */
[----:B------:R-:W-:Y:S02]  /*1e30*/  IMAD.WIDE.U32 R4, R9, c[0x0][0x370], R4 ;  /* 0x0000dc0009047a25 */ /* 0x000fe400078e0004 */
[----:B------:R-:W-:Y:S01]  /*1e40*/  UISETP.LT.AND UP1, UPT, URZ, UR32, UPT ;  /* 0x000000203f00728c */ /* 0x000fe2000bf21270 */
[----:B------:R-:W-:Y:S01]  /*1e50*/  LOP3.LUT R2, R8, 0xffffffe0, RZ, 0xc0, !PT ;  /* 0xffffffe008027812 */ /* 0x000fe200078ec0ff */
[----:B------:R-:W-:Y:S01]  /*1e60*/  UIMAD.WIDE UR12, UR10, UR22, UR12 ;  /* 0x000000160a0c72a5 */ /* 0x000fe2000f8e020c */
[----:B------:R-:W-:Y:S01]  /*1e70*/  SHF.R.S32.HI R8, RZ, 0x5, R8 ;  /* 0x00000005ff087819 */ /* 0x000fe20000011408 */
[----:B------:R-:W-:Y:S01]  /*1e80*/  USEL UR32, URZ, UR32, !UP1 ;  /* 0x000000203f207287 */ /* 0x000fe2000c800000 */
[----:B------:R-:W-:Y:S01]  /*1e90*/  IADD3 R5, R5, UR7, RZ ;  /* 0x0000000705057c10 */ /* 0x000fe2000fffe0ff */
[----:B------:R-:W-:Y:S01]  /*1ea0*/  IMAD.IADD R14, R19, 0x1, -R2 ;  /* 0x00000001130e7824 */ /* 0x000fe200078e0a02 */
[----:B------:R-:W-:-:S02]  /*1eb0*/  UIADD3 UR7, UR31, -0x1, URZ ;  /* 0xffffffff1f077890 */ /* 0x000fc4000fffe03f */
[----:B------:R-:W-:Y:S01]  /*1ec0*/  UISETP.GT.AND UP1, UPT, UR31, UR32, UPT ;  /* 0x000000201f00728c */ /* 0x000fe2000bf24270 */
[----:B------:R-:W-:-:S05]  /*1ed0*/  IMAD R2, R8, UR51, R14 ;  /* 0x0000003308027c24 */ /* 0x000fca000f8e020e */
        /* <DEDUP_REMOVED lines=37> */
.L_x_2292:
        /* <DEDUP_REMOVED lines=11> */
[----:B------:R-:W-:-:S04]  /*21e0*/  UIMAD.WIDE.U32 UR10, UR35, UR10, URZ ;  /* 0x0000000a230a72a5 */ /* 0x000fc8000f8e003f */
[----:B------:R-:W-:Y:S02]  /*21f0*/  UIADD3 UR11, UR11, UR4, URZ ;  /* 0x000000040b0b7290 */ /* 0x000fe4000fffe03f */
[----:B------:R-:W-:Y:S02]  /*2200*/  UIMAD UR4, UR33, UR12, URZ ;  /* 0x0000000c210472a4 */ /* 0x000fe4000f8e023f */
[----:B------:R-:W-:Y:S02]  /*2210*/  UIMAD.WIDE.U32 UR10, UR39, UR12, UR10 ;  /* 0x0000000c270a72a5 */ /* 0x000fe4000f8e000a */
[----:B------:R-:W-:-:S04]  /*2220*/  UIMAD UR4, UR39, UR13, UR4 ;  /* 0x0000000d270472a4 */ /* 0x000fc8000f8e0204 */
[----:B------:R-:W-:Y:S02]  /*2230*/  UIADD3 UR13, UR11, UR4, URZ ;  /* 0x000000040b0d7290 */ /* 0x000fe4000fffe03f */
[----:B------:R-:W-:Y:S02]  /*2240*/  UMOV UR7, UR10 ;  /* 0x0000000a00077c82 */ /* 0x000fe40008000000 */
.L_x_2293:
        /* <DEDUP_REMOVED lines=29> */
.L_x_2295:
[----:B------:R-:W-:Y:S05]  /*2420*/  BSYNC B0 ;  /* 0x0000000000007941 */ /* 0x000fea0003800000 */
.L_x_2294:
        /* <DEDUP_REMOVED lines=15> */
.L_x_2297:
[----:B------:R-:W-:Y:S05]  /*2520*/  BSYNC B0 ;  /* 0x0000000000007941 */ /* 0x000fea0003800000 */
.L_x_2296:
        /* <DEDUP_REMOVED lines=15> */
.L_x_2299:
[----:B------:R-:W-:Y:S05]  /*2620*/  BSYNC B0 ;  /* 0x0000000000007941 */ /* 0x000fea0003800000 */
.L_x_2298:
        /* <DEDUP_REMOVED lines=14> */
.L_x_2301:
[----:B------:R-:W-:Y:S05]  /*2710*/  BSYNC B0 ;  /* 0x0000000000007941 */ /* 0x000fea0003800000 */
.L_x_2300:
        /* <DEDUP_REMOVED lines=25> */
.L_x_2303:
[----:B------:R-:W-:Y:S05]  /*28b0*/  BSYNC B0 ;  /* 0x0000000000007941 */ /* 0x000fea0003800000 */
.L_x_2302:
        /* <DEDUP_REMOVED lines=13> */
.L_x_2305:
[----:B------:R-:W-:Y:S05]  /*2990*/  BSYNC B0 ;  /* 0x0000000000007941 */ /* 0x000fea0003800000 */
.L_x_2304:
        /* <DEDUP_REMOVED lines=13> */
.L_x_2307:
[----:B------:R-:W-:Y:S05]  /*2a70*/  BSYNC B0 ;  /* 0x0000000000007941 */ /* 0x000fea0003800000 */
.L_x_2306:
        /* <DEDUP_REMOVED lines=12> */
.L_x_2291:
[----:B------:R-:W2:Y:S01]  /*2b40*/  LDL R7, [R1+0x4] ;  /* 0x0000040001077983 */ /* 0x000ea20000100800 */
        /* <DEDUP_REMOVED lines=21> */
.L_x_2310:
[----:B------:R-:W-:Y:S05]  /*2ca0*/  BSYNC B0 ;  /* 0x0000000000007941 */ /* 0x000fea0003800000 */
.L_x_2309:
        /* <DEDUP_REMOVED lines=16> */
.L_x_2312:
[----:B------:R-:W-:Y:S05]  /*2db0*/  BSYNC B0 ;  /* 0x0000000000007941 */ /* 0x000fea0003800000 */
.L_x_2311:
        /* <DEDUP_REMOVED lines=16> */
.L_x_2314:
[----:B------:R-:W-:Y:S05]  /*2ec0*/  BSYNC B0 ;  /* 0x0000000000007941 */ /* 0x000fea0003800000 */
.L_x_2313:
        /* <DEDUP_REMOVED lines=19> */
.L_x_2316:
[----:B------:R-:W-:Y:S05]  /*3000*/  BSYNC B0 ;  /* 0x0000000000007941 */ /* 0x000fea0003800000 */
.L_x_2315:
        /* <DEDUP_REMOVED lines=22> */
.L_x_2318:
[----:B------:R-:W-:Y:S05]  /*3170*/  BSYNC B0 ;  /* 0x0000000000007941 */ /* 0x000fea0003800000 */
.L_x_2317:
        /* <DEDUP_REMOVED lines=20> */
.L_x_2320:
[----:B------:R-:W-:Y:S05]  /*32c0*/  BSYNC B0 ;  /* 0x0000000000007941 */ /* 0x000fea0003800000 */
.L_x_2319:
        /* <DEDUP_REMOVED lines=20> */
.L_x_2322:
[----:B------:R-:W-:Y:S05]  /*3410*/  BSYNC B0 ;  /* 0x0000000000007941 */ /* 0x000fea0003800000 */
.L_x_2321:
        /* <DEDUP_REMOVED lines=23> */
.L_x_2324:
[----:B------:R-:W-:Y:S05]  /*3590*/  BSYNC B0 ;  /* 0x0000000000007941 */ /* 0x000fea0003800000 */
.L_x_2323:
        /* <DEDUP_REMOVED lines=51> */
.L_x_2326:
[----:B-1----:R-:W-:Y:S05]  /*38d0*/  BSYNC B0 ;  /* 0x0000000000007941 */ /* 0x002fea0003800000 */
.L_x_2325:
        /* <DEDUP_REMOVED lines=21> */
.L_x_2328:
[----:B------:R-:W-:Y:S05]  /*3a30*/  BSYNC B0 ;  /* 0x0000000000007941 */ /* 0x000fea0003800000 */
.L_x_2327:
        /* <DEDUP_REMOVED lines=21> */
.L_x_2330:
[----:B------:R-:W-:Y:S05]  /*3b90*/  BSYNC B0 ;  /* 0x0000000000007941 */ /* 0x000fea0003800000 */
.L_x_2329:
        /* <DEDUP_REMOVED lines=21> */
.L_x_2332:
[----:B------:R-:W-:Y:S05]  /*3cf0*/  BSYNC B0 ;  /* 0x0000000000007941 */ /* 0x000fea0003800000 */
.L_x_2331:
        /* <DEDUP_REMOVED lines=29> */
.L_x_2334:
[----:B------:R-:W-:Y:S05]  /*3ed0*/  BSYNC B0 ;  /* 0x0000000000007941 */ /* 0x000fea0003800000 */
.L_x_2333:
        /* <DEDUP_REMOVED lines=20> */
.L_x_2336:
[----:B------:R-:W-:Y:S05]  /*4020*/  BSYNC B0 ;  /* 0x0000000000007941 */ /* 0x000fea0003800000 */
.L_x_2335:
        /* <DEDUP_REMOVED lines=20> */
.L_x_2338:
[----:B------:R-:W-:Y:S05]  /*4170*/  BSYNC B0 ;  /* 0x0000000000007941 */ /* 0x000fea0003800000 */
.L_x_2337:
        /* <DEDUP_REMOVED lines=19> */
.L_x_2340:
[----:B------:R-:W-:Y:S05]  /*42b0*/  BSYNC B0 ;  /* 0x0000000000007941 */ /* 0x000fea0003800000 */
.L_x_2339:
[----:B------:R-:W-:Y:S01]  /*42c0*/  ULDC.64 UR16, c[0x0][0x318] ;  /* 0x0000c60000107ab9 */ /* 0x000fe20000000a00 */
[----:B------:R-:W1:Y:S01]  /*42d0*/  S2R R0, SR_TID.X ;  /* 0x0000000000007919 */ /* 0x000e620000002100 */
[----:B------:R-:W-:Y:S02]  /*42e0*/  UISETP.NE.U32.AND UP1, UPT, URZ, UR16, UPT ;  /* 0x000000103f00728c */ /* 0x000fe4000bf25070 */
[----:B------:R-:W-:Y:S02]  /*42f0*/  USHF.R.S32.HI UR10, URZ, 0x1f, UR40 ;  /* 0x0000001f3f0a7899 */ /* 0x000fe40008011428 */
[----:B------:R-:W-:Y:S01]  /*4300*/  ULDC.64 UR18, c[0x0][0x320] ;  /* 0x0000c80000127ab9 */ /* 0x000fe20000000a00 */
[----:B--2---:R-:W-:Y:S01]  /*4310*/  IMAD.MOV.U32 R8, RZ, RZ, c[0x0][0x308] ;  /* 0x0000c200ff087624 */ /* 0x004fe200078e00ff */
[----:B------:R-:W-:Y:S01]  /*4320*/  UISETP.NE.AND.EX UP1, UPT, URZ, UR17, UPT, UP1 ;  /* 0x000000113f00728c */ /* 0x000fe2000bf25310 */
[----:B------:R-:W-:Y:S01]  /*4330*/  IMAD.MOV.U32 R9, RZ, RZ, c[0x0][0x30c] ;  /* 0x0000c300ff097624 */ /* 0x000fe200078e00ff */
[----:B------:R-:W0:Y:S04]  /*4340*/  LDGDEPBAR ;  /* 0x00000000000079af */ /* 0x000e280000000000 */
[----:B------:R-:W-:-:S05]  /*4350*/  PLOP3.LUT P0, PT, PT, PT, UP1, 0x80, 0x0 ;  /* 0x000000000000781c */ /* 0x000fca0003f0f018 */
[----:B------:R-:W-:Y:S02]  /*4360*/  @UP1 UIMAD UR4, UR33, UR18, URZ ;  /* 0x00000012210412a4 */ /* 0x000fe4000f8e023f */
[----:B------:R-:W-:Y:S02]  /*4370*/  @UP1 UMOV UR14, UR40 ;  /* 0x00000028000e1c82 */ /* 0x000fe40008000000 */
[----:B------:R-:W-:Y:S02]  /*4380*/  @UP1 UMOV UR15, UR10 ;  /* 0x0000000a000f1c82 */ /* 0x000fe40008000000 */
[----:B------:R-:W-:Y:S01]  /*4390*/  @UP1 UIMAD.WIDE.U32 UR14, UR39, UR18, UR14 ;  /* 0x00000012270e12a5 */ /* 0x000fe2000f8e000e */
[----:B-1----:R-:W-:Y:S01]  /*43a0*/  IMAD.SHL.U32 R0, R0, 0x2, RZ ;  /* 0x0000000200007824 */ /* 0x002fe200078e00ff */
[----:B------:R-:W-:Y:S02]  /*43b0*/  @UP1 UIMAD UR19, UR39, UR19, UR4 ;  /* 0x00000013271312a4 */ /* 0x000fe4000f8e0204 */
[----:B------:R-:W-:-:S02]  /*43c0*/  @UP1 ULEA UR16, UP0, UR14, UR16, 0x2 ;  /* 0x000000100e101291 */ /* 0x000fc4000f80103f */
[----:B------:R-:W-:Y:S01]  /*43d0*/  @UP1 UIADD3 UR19, UR15, UR19, URZ ;  /* 0x000000130f131290 */ /* 0x000fe2000fffe03f */
[----:B------:R-:W-:-:S03]  /*43e0*/  LOP3.LUT R0, R0, 0x6, RZ, 0xc0, !PT ;  /* 0x0000000600007812 */ /* 0x000fc600078ec0ff */
[----:B------:R-:W-:Y:S01]  /*43f0*/  @UP1 ULEA.HI.X UR17, UR14, UR17, UR19, 0x2, UP0 ;  /* 0x000000110e111291 */ /* 0x000fe200080f1413 */
[----:B------:R-:W-:Y:S02]  /*4400*/  IMAD.U32 R4, RZ, RZ, UR16 ;  /* 0x00000010ff047e24 */ /* 0x000fe4000f8e00ff */
[----:B------:R-:W-:-:S03]  /*4410*/  IMAD R0, R250, 0x40, R0 ;  /* 0x00000040fa007824 */ /* 0x000fc600078e0200 */
[----:B------:R-:W-:Y:S02]  /*4420*/  IMAD.U32 R5, RZ, RZ, UR17 ;  /* 0x00000011ff057e24 */ /* 0x000fe4000f8e00ff */
[----:B------:R-:W-:-:S03]  /*4430*/  IADD3 R7, R243, -UR20, -R0 ;  /* 0x80000014f3077c10 */ /* 0x000fc6000fffe800 */
[----:B------:R-:W2:Y:S01]  /*4440*/  @P0 LDG.E R4, [R4.64] ;  /* 0x0000002404040981 */ /* 0x000ea2000c1e1900 */
[----:B------:R-:W2:Y:S01]  /*4450*/  @P0 MUFU.RCP R0, c[0x0][0x238] ;  /* 0x00008e0000000b08 */ /* 0x000ea20000001000 */
[----:B------:R-:W-:Y:S02]  /*4460*/  IMAD.U32 R6, RZ, RZ, UR5 ;  /* 0x00000005ff067e24 */ /* 0x000fe4000f8e00ff */
[----:B------:R-:W-:Y:S02]  /*4470*/  IMAD.MOV.U32 R165, RZ, RZ, 0x20 ;  /* 0x00000020ffa57424 */ /* 0x000fe400078e00ff */
[----:B------:R-:W-:Y:S02]  /*4480*/  IMAD.MOV.U32 R157, RZ, RZ, 0x40 ;  /* 0x00000040ff9d7424 */ /* 0x000fe400078e00ff */
[----:B------:R-:W-:Y:S01]  /*4490*/  IMAD.MOV.U32 R252, RZ, RZ, 0x40 ;  /* 0x00000040fffc7424 */ /* 0x000fe200078e00ff */
        /* <DEDUP_REMOVED lines=33> */
[----:B------:R-:W-:Y:S01]  /*46b0*/  UMOV UR4, URZ ;  /* 0x0000003f00047c82 */ /* 0x000fe20008000000 */
[----:B--2---:R-:W-:-:S04]  /*46c0*/  @P0 FMUL.FTZ R4, R4, R0 ;  /* 0x0000000004040220 */ /* 0x004fc80000410000 */
[----:B------:R1:W2:Y:S02]  /*46d0*/  @P0 R2UR UR10, R4 ;  /* 0x00000000040a03c2 */ /* 0x0002a400000e0000 */
[----:B-1-3--:R1:W3:Y:S01]  /*46e0*/  LDG.E.64 R4, [R8.64+0x8] ;  /* 0x0000082408047981 */ /* 0x00a2e2000c1e1b00 */
[----:B------:R-:W-:Y:S01]  /*46f0*/  LEA.HI R0, R20, R19, RZ, 0x4 ;  /* 0x0000001314007211 */ /* 0x000fe200078f20ff */
[----:B--2---:R-:W-:Y:S02]  /*4700*/  @UP1 UMOV UR4, UR10 ;  /* 0x0000000a00041c82 */ /* 0x004fe40008000000 */
[----:B-1----:R-:W2:Y:S01]  /*4710*/  LDG.E.64 R8, [R8.64] ;  /* 0x0000002408087981 */ /* 0x002ea2000c1e1b00 */
[----:B------:R-:W-:-:S05]  /*4720*/  LOP3.LUT R0, R0, 0xfffffff0, RZ, 0xc0, !PT ;  /* 0xfffffff000007812 */ /* 0x000fca00078ec0ff */
[----:B------:R-:W-:Y:S01]  /*4730*/  IMAD.IADD R0, R19, 0x1, -R0 ;  /* 0x0000000113007824 */ /* 0x000fe200078e0a00 */
[----:B------:R-:W-:-:S04]  /*4740*/  IADD3 R6, R6, -UR11, R7 ;  /* 0x8000000b06067c10 */ /* 0x000fc8000fffe007 */
[----:B----4-:R-:W-:-:S04]  /*4750*/  SHF.R.S32.HI R2, RZ, 0x1f, R0 ;  /* 0x0000001fff027819 */ /* 0x010fc80000011400 */
[----:B------:R-:W-:Y:S01]  /*4760*/  LEA.HI R2, R2, R0, RZ, 0x3 ;  /* 0x0000000002027211 */ /* 0x000fe200078f18ff */
[----:B------:R1:W-:Y:S03]  /*4770*/  STL [R1], R6 ;  /* 0x0000000601007387 */ /* 0x0003e60000100800 */
[----:B------:R-:W-:-:S05]  /*4780*/  LOP3.LUT R2, R2, 0xfffffff8, RZ, 0xc0, !PT ;  /* 0xfffffff802027812 */ /* 0x000fca00078ec0ff */
[----:B------:R-:W-:Y:S01]  /*4790*/  IMAD.IADD R0, R0, 0x1, -R2 ;  /* 0x0000000100007824 */ /* 0x000fe200078e0a02 */
[----:B------:R-:W-:-:S04]  /*47a0*/  SHF.R.S32.HI R2, RZ, 0x1f, R14 ;  /* 0x0000001fff027819 */ /* 0x000fc8000001140e */
[C---:B------:R-:W-:Y:S02]  /*47b0*/  LOP3.LUT P0, RZ, R0.reuse, 0x2, RZ, 0xc0, !PT ;  /* 0x0000000200ff7812 */ /* 0x040fe4000780c0ff */
[----:B------:R-:W-:Y:S02]  /*47c0*/  LOP3.LUT P4, RZ, R0, 0x4, RZ, 0xc0, !PT ;  /* 0x0000000400ff7812 */ /* 0x000fe4000788c0ff */
[----:B------:R-:W-:Y:S02]  /*47d0*/  IADD3 R0, R166, 0x2000, RZ ;  /* 0x00002000a6007810 */ /* 0x000fe40007ffe0ff */
[----:B------:R-:W-:Y:S02]  /*47e0*/  SEL R165, R165, 0xffffffe0, !P0 ;  /* 0xffffffe0a5a57807 */ /* 0x000fe40004000000 */
[----:B------:R-:W-:Y:S02]  /*47f0*/  SEL R0, R0, R166, !P1 ;  /* 0x000000a600007207 */ /* 0x000fe40004800000 */
[----:B------:R-:W-:Y:S01]  /*4800*/  SEL R157, R157, 0xffffffc0, !P4 ;  /* 0xffffffc09d9d7807 */ /* 0x000fe20006000000 */
[----:B------:R-:W-:Y:S01]  /*4810*/  IMAD.IADD R164, R158, 0x1, R165 ;  /* 0x000000019ea47824 */ /* 0x000fe200078e02a5 */
[----:B------:R-:W-:Y:S01]  /*4820*/  SEL R252, R252, 0xffffffc0, !P4 ;  /* 0xffffffc0fcfc7807 */ /* 0x000fe20006000000 */
[----:B------:R-:W-:Y:S01]  /*4830*/  IMAD.SHL.U32 R156, R0, 0x2, RZ ;  /* 0x00000002009c7824 */ /* 0x000fe200078e00ff */
[----:B------:R-:W-:Y:S01]  /*4840*/  ULDC UR27, c[0x0][0x2e4] ;  /* 0x0000b900001b7ab9 */ /* 0x000fe20000000800 */
[----:B---3--:R-:W-:-:S04]  /*4850*/  IADD3 R251, P3, P2, R4, UR45, R14 ;  /* 0x0000002d04fb7c10 */ /* 0x008fc8000fa7e00e */
[----:B------:R-:W-:Y:S02]  /*4860*/  IADD3.X R4, R5, UR53, R2, P3, P2 ;  /* 0x0000003505047c10 */ /* 0x000fe40009fe4402 */
[----:B------:R-:W-:Y:S01]  /*4870*/  IADD3 R2, R167, 0x2000, RZ ;  /* 0x00002000a7027810 */ /* 0x000fe20007ffe0ff */
[----:B--2---:R-:W2:Y:S08]  /*4880*/  R2UR UR17, R8 ;  /* 0x00000000081173c2 */ /* 0x004eb000000e0000 */
[----:B------:R-:W3:Y:S01]  /*4890*/  R2UR UR31, R9 ;  /* 0x00000000091f73c2 */ /* 0x000ee200000e0000 */
[----:B------:R-:W-:-:S05]  /*48a0*/  SEL R2, R2, R167, !P1 ;  /* 0x000000a702027207 */ /* 0x000fca0004800000 */
[----:B------:R-:W-:Y:S01]  /*48b0*/  IMAD.SHL.U32 R163, R2, 0x2, RZ ;  /* 0x0000000202a37824 */ /* 0x000fe200078e00ff */
[----:B--2---:R-:W-:Y:S01]  /*48c0*/  LOP3.LUT R249, R4, UR17, RZ, 0x3c, !PT ;  /* 0x0000001104f97c12 */ /* 0x004fe2000f8e3cff */
[----:B------:R-:W-:Y:S02]  /*48d0*/  UIADD3 UR26, UR17, -0x61c88647, URZ ;  /* 0x9e3779b9111a7890 */ /* 0x000fe4000fffe03f */
[----:B------:R-:W-:Y:S02]  /*48e0*/  UIADD3 UR25, UR17, 0x3c6ef372, URZ ;  /* 0x3c6ef37211197890 */ /* 0x000fe4000fffe03f */
[----:B------:R-:W-:Y:S02]  /*48f0*/  UIADD3 UR23, UR17, -0x255992d5, URZ ;  /* 0xdaa66d2b11177890 */ /* 0x000fe4000fffe03f */
[----:B------:R-:W-:Y:S02]  /*4900*/  UIADD3 UR21, UR17, 0x78dde6e4, URZ ;  /* 0x78dde6e411157890 */ /* 0x000fe4000fffe03f */
[----:B------:R-:W-:-:S02]  /*4910*/  UIADD3 UR19, UR17, 0x1715609d, URZ ;  /* 0x1715609d11137890 */ /* 0x000fc4000fffe03f */
[----:B------:R-:W-:Y:S02]  /*4920*/  UIADD3 UR17, UR17, -0x4ab325aa, URZ ;  /* 0xb54cda5611117890 */ /* 0x000fe4000fffe03f */
[----:B---3--:R-:W-:Y:S02]  /*4930*/  UIADD3 UR33, UR31, -0x4498517b, URZ ;  /* 0xbb67ae851f217890 */ /* 0x008fe4000fffe03f */
[----:B------:R-:W-:Y:S02]  /*4940*/  UIADD3 UR24, UR31, 0x76cf5d0a, URZ ;  /* 0x76cf5d0a1f187890 */ /* 0x000fe4000fffe03f */
[----:B------:R-:W-:Y:S02]  /*4950*/  UIADD3 UR22, UR31, 0x32370b8f, URZ ;  /* 0x32370b8f1f167890 */ /* 0x000fe4000fffe03f */
[----:B------:R-:W-:Y:S02]  /*4960*/  UIADD3 UR20, UR31, -0x126145ec, URZ ;  /* 0xed9eba141f147890 */ /* 0x000fe4000fffe03f */
[----:B------:R-:W-:-:S02]  /*4970*/  UIADD3 UR18, UR31, -0x56f99767, URZ ;  /* 0xa90668991f127890 */ /* 0x000fc4000fffe03f */
[----:B-1----:R-:W-:Y:S02]  /*4980*/  UIADD3 UR16, UR31, 0x646e171e, URZ ;  /* 0x646e171e1f107890 */ /* 0x002fe4000fffe03f */
.L_x_2345:
[----:B------:R-:W2:Y:S01]  /*4990*/  LDL R2, [R1] ;  /* 0x0000000001027983 */ /* 0x000ea20000100800 */
[----:B------:R-:W-:Y:S01]  /*49a0*/  IMAD.IADD R0, R163, 0x1, R165 ;  /* 0x00000001a3007824 */ /* 0x000fe200078e02a5 */
[----:B------:R-:W-:Y:S02]  /*49b0*/  USHF.L.U32 UR14, UR34, 0x7, URZ ;  /* 0x00000007220e7899 */ /* 0x000fe4000800063f */
[----:B------:R-:W0:Y:S02]  /*49c0*/  LDGDEPBAR ;  /* 0x00000000000079af */ /* 0x000e240000000000 */
[----:B------:R-:W-:Y:S04]  /*49d0*/  UIADD3 UR28, UR14, UR11, URZ ;  /* 0x0000000b0e1c7290 */ /* 0x000fe8000fffe03f */
[----:B------:R-:W-:Y:S04]  /*49e0*/  UIADD3 UR10, -UR5, 0x80, UR28 ;  /* 0x00000080050a7890 */ /* 0x000fe8000fffe11c */
[----:B------:R-:W-:Y:S02]  /*49f0*/  UIADD3 UR15, UR10, -UR44, URZ ;  /* 0x8000002c0a0f7290 */ /* 0x000fe4000fffe03f */
[----:B------:R-:W-:Y:S04]  /*4a00*/  USHF.L.U32 UR10, UR7, 0x7, URZ ;  /* 0x00000007070a7899 */ /* 0x000fe8000800063f */
[----:B------:R-:W-:Y:S03]  /*4a10*/  UISETP.GE.AND UP0, UPT, UR10, UR15, UPT ;  /* 0x0000000f0a00728c */ /* 0x000fe6000bf06270 */
[----:B------:R-:W-:Y:S01]  /*4a20*/  ULDC UR15, c[0x0][0x2e4] ;  /* 0x0000b900000f7ab9 */ /* 0x000fe20000000800 */
[----:B--2---:R-:W-:Y:S01]  /*4a30*/  IADD3 R2, R2, UR10, RZ ;  /* 0x0000000a02027c10 */ /* 0x004fe2000fffe0ff */
[----:B------:R-:W-:Y:S04]  /*4a40*/  DEPBAR.LE SB0, 0x0 ;  /* 0x000080000000791a */ /* 0x000fe80000000000 */
[----:B------:R-:W-:Y:S01]  /*4a50*/  BAR.SYNC.DEFER_BLOCKING 0x0 ;  /* 0x0000000000007b1d */ /* 0x000fe20000010000 */
[C---:B------:R-:W-:Y:S02]  /*4a60*/  IADD3 R168, R2.reuse, 0x8, RZ ;  /* 0x0000000802a87810 */ /* 0x040fe40007ffe0ff */
[----:B------:R-:W-:Y:S02]  /*4a70*/  IADD3 R170, R2, 0x7, RZ ;  /* 0x0000000702aa7810 */ /* 0x000fe40007ffe0ff */
[----:B------:R-:W-:Y:S02]  /*4a80*/  ISETP.GE.AND P1, PT, R168, RZ, PT ;  /* 0x000000ffa800720c */ /* 0x000fe40003f26270 */
[C---:B------:R-:W-:Y:S02]  /*4a90*/  IADD3 R169, R2.reuse, 0x47, RZ ;  /* 0x0000004702a97810 */ /* 0x040fe40007ffe0ff */
[C---:B------:R-:W-:Y:S02]  /*4aa0*/  IADD3 R175, R2.reuse, 0x40, RZ ;  /* 0x0000004002af7810 */ /* 0x040fe40007ffe0ff */
[C---:B------:R-:W-:Y:S02]  /*4ab0*/  IADD3 R176, R2.reuse, 0x2f, RZ ;  /* 0x0000002f02b07810 */ /* 0x040fe40007ffe0ff */
[----:B------:R-:W-:Y:S04]  /*4ac0*/  IADD3 R174, R2, 0x48, RZ ;  /* 0x0000004802ae7810 */ /* 0x000fe80007ffe0ff */
[----:B------:R-:W-:Y:S02]  /*4ad0*/  ISETP.GE.AND P2, PT, R174, RZ, PT ;  /* 0x000000ffae00720c */ /* 0x000fe40003f46270 */
[C---:B------:R-:W-:Y:S02]  /*4ae0*/  @!P1 IADD3 R168, -R2.reuse, -0x8, RZ ;  /* 0xfffffff802a89810 */ /* 0x040fe40007ffe1ff */
[----:B------:R-:W-:Y:S01]  /*4af0*/  ISETP.GE.AND P1, PT, R169, RZ, PT ;  /* 0x000000ffa900720c */ /* 0x000fe20003f26270 */
[----:B------:R-:W-:Y:S01]  /*4b00*/  LDSM.16.M88.4 R64, [R163] ;  /* 0x00000000a340783b */ /* 0x000fe20000000200 */
[----:B------:R-:W-:Y:S07]  /*4b10*/  I2F R195, R168 ;  /* 0x000000a800c37306 */ /* 0x000fee0000201400 */
[C---:B------:R-:W-:Y:S01]  /*4b20*/  @!P2 IADD3 R174, -R2.reuse, -0x48, RZ ;  /* 0xffffffb802aea810 */ /* 0x040fe20007ffe1ff */
[----:B------:R-:W1:Y:S03]  /*4b30*/  LDSM.16.M88.4 R16, [R159+0xc000] ;  /* 0x00c000009f10783b */ /* 0x000e660000000200 */
[C---:B------:R-:W-:Y:S01]  /*4b40*/  @!P1 IADD3 R169, -R2.reuse, -0x47, RZ ;  /* 0xffffffb902a99810 */ /* 0x040fe20007ffe1ff */
[----:B------:R2:W-:Y:S04]  /*4b50*/  I2F R196, R174 ;  /* 0x000000ae00c47306 */ /* 0x0005e80000201400 */
[----:B------:R-:W3:Y:S06]  /*4b60*/  LDSM.16.M88.4 R60, [R163+0x2000] ;  /* 0x00200000a33c783b */ /* 0x000eec0000000200 */
[----:B------:R-:W-:Y:S02]  /*4b70*/  I2F R197, R169 ;  /* 0x000000a900c57306 */ /* 0x000fe40000201400 */
[----:B------:R-:W4:Y:S08]  /*4b80*/  LDSM.16.M88.4 R32, [R159+0xc800] ;  /* 0x00c800009f20783b */ /* 0x000f300000000200 */
[----:B------:R-:W4:Y:S01]  /*4b90*/  LDSM.16.M88.4 R48, [R159+0xd000] ;  /* 0x00d000009f30783b */ /* 0x000f220000000200 */
[C---:B--2---:R-:W-:Y:S07]  /*4ba0*/  IADD3 R174, R2.reuse, 0x28, RZ ;  /* 0x0000002802ae7810 */ /* 0x044fee0007ffe0ff */
[----:B------:R-:W2:Y:S01]  /*4bb0*/  LDSM.16.M88.4 R132, [R159+0xd800] ;  /* 0x00d800009f84783b */ /* 0x000ea20000000200 */
[-C--:B-1----:R-:W-:Y:S07]  /*4bc0*/  HMMA.16816.F32.BF16 R4, R64, R16.reuse, RZ ;  /* 0x000000104004723c */ /* 0x082fee00000418ff */
[----:B------:R-:W-:Y:S01]  /*4bd0*/  LDSM.16.M88.4 R136, [R0] ;  /* 0x000000000088783b */ /* 0x000fe20000000200 */
[C---:B---3--:R-:W-:Y:S07]  /*4be0*/  HMMA.16816.F32.BF16 R8, R60.reuse, R16, RZ ;  /* 0x000000103c08723c */ /* 0x048fee00000418ff */
[----:B------:R-:W1:Y:S01]  /*4bf0*/  LDSM.16.M88.4 R140, [R162+0xc000] ;  /* 0x00c00000a28c783b */ /* 0x000e620000000200 */
[-C--:B------:R-:W-:Y:S07]  /*4c00*/  HMMA.16816.F32.BF16 R12, R60, R18.reuse, RZ ;  /* 0x000000123c0c723c */ /* 0x080fee00000418ff */
[----:B------:R-:W3:Y:S01]  /*4c10*/  LDSM.16.M88.4 R144, [R0+0x2000] ;  /* 0x002000000090783b */ /* 0x000ee20000000200 */
[C---:B------:R-:W-:Y:S07]  /*4c20*/  HMMA.16816.F32.BF16 R16, R64.reuse, R18, RZ ;  /* 0x000000124010723c */ /* 0x040fee00000418ff */
[----:B------:R-:W1:Y:S01]  /*4c30*/  LDSM.16.M88.4 R148, [R162+0xc800] ;  /* 0x00c80000a294783b */ /* 0x000e620000000200 */
[-C--:B----4-:R-:W-:Y:S07]  /*4c40*/  HMMA.16816.F32.BF16 R20, R64, R32.reuse, RZ ;  /* 0x000000204014723c */ /* 0x090fee00000418ff */
[----:B------:R-:W4:Y:S01]  /*4c50*/  LDSM.16.M88.4 R152, [R162+0xd000] ;  /* 0x00d00000a298783b */ /* 0x000f220000000200 */
        /* <DEDUP_REMOVED lines=11> */
[----:B------:R-:W2:Y:S07]  /*4d10*/  LDSM.16.M88.4 R132, [R162+0xd800] ;  /* 0x00d80000a284783b */ /* 0x000eae0000000200 */
[-C--:B-1----:R-:W-:Y:S08]  /*4d20*/  HMMA.16816.F32.BF16 R4, R136, R140.reuse, R4 ;  /* 0x0000008c8804723c */ /* 0x082ff00000041804 */
[C---:B---3--:R-:W-:Y:S07]  /*4d30*/  HMMA.16816.F32.BF16 R8, R144.reuse, R140, R8 ;  /* 0x0000008c9008723c */ /* 0x048fee0000041808 */
[----:B------:R-:W-:Y:S01]  /*4d40*/  IABS R140, R2 ;  /* 0x00000002008c7213 */ /* 0x000fe20000000000 */
[-C--:B------:R-:W-:Y:S03]  /*4d50*/  HMMA.16816.F32.BF16 R12, R144, R142.reuse, R12 ;  /* 0x0000008e900c723c */ /* 0x080fe6000004180c */
[----:B------:R1:W-:Y:S05]  /*4d60*/  I2F R198, R140 ;  /* 0x0000008c00c67306 */ /* 0x0003ea0000201400 */
[C---:B------:R-:W-:Y:S08]  /*4d70*/  HMMA.16816.F32.BF16 R16, R136.reuse, R142, R16 ;  /* 0x0000008e8810723c */ /* 0x040ff00000041810 */
[-C--:B------:R-:W-:Y:S08]  /*4d80*/  HMMA.16816.F32.BF16 R20, R136, R148.reuse, R20 ;  /* 0x000000948814723c */ /* 0x080ff00000041814 */
[C---:B------:R-:W-:Y:S08]  /*4d90*/  HMMA.16816.F32.BF16 R24, R144.reuse, R148, R24 ;  /* 0x000000949018723c */ /* 0x040ff00000041818 */
[-C--:B------:R-:W-:Y:S08]  /*4da0*/  HMMA.16816.F32.BF16 R28, R144, R150.reuse, R28 ;  /* 0x00000096901c723c */ /* 0x080ff0000004181c */
[C---:B------:R-:W-:Y:S01]  /*4db0*/  HMMA.16816.F32.BF16 R32, R136.reuse, R150, R32 ;  /* 0x000000968820723c */ /* 0x040fe20000041820 */
[----:B------:R-:W-:Y:S07]  /*4dc0*/  LDSM.16.M88.4 R148, [R160+0xc000] ;  /* 0x00c00000a094783b */ /* 0x000fee0000000200 */
[-C--:B----4-:R-:W-:Y:S08]  /*4dd0*/  HMMA.16816.F32.BF16 R36, R136, R152.reuse, R36 ;  /* 0x000000988824723c */ /* 0x090ff00000041824 */
[C---:B------:R-:W-:Y:S07]  /*4de0*/  HMMA.16816.F32.BF16 R40, R144.reuse, R152, R40 ;  /* 0x000000989028723c */ /* 0x040fee0000041828 */
[C---:B------:R-:W-:Y:S01]  /*4df0*/  IADD3 R153, R2.reuse, -0x1, RZ ;  /* 0xffffffff02997810 */ /* 0x040fe20007ffe0ff */
[-C--:B------:R-:W-:Y:S03]  /*4e00*/  HMMA.16816.F32.BF16 R44, R144, R154.reuse, R44 ;  /* 0x0000009a902c723c */ /* 0x080fe6000004182c */
[----:B------:R-:W-:Y:S01]  /*4e10*/  ISETP.GE.AND P0, PT, R153, RZ, PT ;  /* 0x000000ff9900720c */ /* 0x000fe20003f06270 */
[--C-:B------:R-:W-:Y:S04]  /*4e20*/  IMAD.IADD R152, R163, 0x1, R157.reuse ;  /* 0x00000001a3987824 */ /* 0x100fe800078e029d */
[C---:B------:R-:W-:Y:S01]  /*4e30*/  HMMA.16816.F32.BF16 R48, R136.reuse, R154, R48 ;  /* 0x0000009a8830723c */ /* 0x040fe20000041830 */
[----:B-1----:R-:W1:Y:S07]  /*4e40*/  LDSM.16.M88.4 R140, [R152] ;  /* 0x00000000988c783b */ /* 0x002e6e0000000200 */
[----:B------:R-:W-:Y:S01]  /*4e50*/  @!P0 IADD3 R153, -R2, 0x1, RZ ;  /* 0x0000000102998810 */ /* 0x000fe20007ffe1ff */
[-C--:B--2---:R-:W-:Y:S03]  /*4e60*/  HMMA.16816.F32.BF16 R52, R136, R132.reuse, R52 ;  /* 0x000000848834723c */ /* 0x084fe60000041834 */
[----:B------:R2:W3:Y:S01]  /*4e70*/  I2F R193, R153 ;  /* 0x0000009900c17306 */ /* 0x0004e20000201400 */
[----:B------:R-:W-:Y:S04]  /*4e80*/  ISETP.GE.AND P0, PT, R170, RZ, PT ;  /* 0x000000ffaa00720c */ /* 0x000fe80003f06270 */
[C---:B------:R-:W-:Y:S07]  /*4e90*/  HMMA.16816.F32.BF16 R56, R144.reuse, R132, R56 ;  /* 0x000000849038723c */ /* 0x040fee0000041838 */
[----:B------:R-:W-:Y:S01]  /*4ea0*/  IMAD.U32 R132, RZ, RZ, UR30 ;  /* 0x0000001eff847e24 */ /* 0x000fe2000f8e00ff */
[-C--:B------:R-:W-:Y:S01]  /*4eb0*/  HMMA.16816.F32.BF16 R60, R144, R134.reuse, R60 ;  /* 0x00000086903c723c */ /* 0x080fe2000004183c */
[----:B------:R-:W-:Y:S01]  /*4ec0*/  IMAD.U32 R133, RZ, RZ, UR29 ;  /* 0x0000001dff857e24 */ /* 0x000fe2000f8e00ff */
[----:B------:R-:W-:Y:S02]  /*4ed0*/  LDSM.16.M88.4 R144, [R160+0xc800] ;  /* 0x00c80000a090783b */ /* 0x000fe40000000200 */
[C---:B------:R-:W-:Y:S02]  /*4ee0*/  @!P0 IADD3 R170, -R2.reuse, -0x7, RZ ;  /* 0xfffffff902aa8810 */ /* 0x040fe40007ffe1ff */
[C---:B------:R-:W-:Y:S02]  /*4ef0*/  LEA R132, P0, R243.reuse, R132, 0x2 ;  /* 0x00000084f3847211 */ /* 0x040fe400078010ff */
[----:B------:R4:W3:Y:S01]  /*4f00*/  I2F R194, R170 ;  /* 0x000000aa00c27306 */ /* 0x0008e20000201400 */
[----:B------:R-:W-:Y:S01]  /*4f10*/  HMMA.16816.F32.BF16 R64, R136, R134, R64 ;  /* 0x000000868840723c */ /* 0x000fe20000041840 */
[----:B--2---:R-:W2:Y:S03]  /*4f20*/  LDSM.16.M88.4 R152, [R152+0x2000] ;  /* 0x002000009898783b */ /* 0x004ea60000000200 */
[----:B------:R-:W-:Y:S02]  /*4f30*/  LEA.HI.X.SX32 R133, R243, R133, 0x2, P0 ;  /* 0x00000085f3857211 */ /* 0x000fe400000f16ff */
[----:B------:R-:W-:Y:S02]  /*4f40*/  ISETP.GE.AND P0, PT, R175, RZ, PT ;  /* 0x000000ffaf00720c */ /* 0x000fe40003f06270 */
[-C--:B-1----:R-:W-:Y:S01]  /*4f50*/  HMMA.16816.F32.BF16 R4, R140, R148.reuse, R4 ;  /* 0x000000948c04723c */ /* 0x082fe20000041804 */
[----:B-----5:R1:W5:Y:S04]  /*4f60*/  LDG.E R171, [R132.64] ;  /* 0x0000002484ab7981 */ /* 0x020368000c1e1900 */
[C---:B------:R-:W-:Y:S01]  /*4f70*/  IADD3 R136, R2.reuse, 0x38, RZ ;  /* 0x0000003802887810 */ /* 0x040fe20007ffe0ff */
[----:B------:R1:W5:Y:S01]  /*4f80*/  LDG.E R169, [R132.64+0x100] ;  /* 0x0001002484a97981 */ /* 0x000362000c1e1900 */
[C---:B------:R-:W-:Y:S03]  /*4f90*/  IADD3 R137, R2.reuse, 0x37, RZ ;  /* 0x0000003702897810 */ /* 0x040fe60007ffe0ff */
[----:B------:R1:W5:Y:S02]  /*4fa0*/  LDG.E R168, [R132.64+0x120] ;  /* 0x0001202484a87981 */ /* 0x000364000c1e1900 */
[----:B------:R-:W-:Y:S02]  /*4fb0*/  @!P0 IADD3 R175, -R2, -0x40, RZ ;  /* 0xffffffc002af8810 */ /* 0x000fe40007ffe1ff */
[----:B------:R-:W-:Y:S01]  /*4fc0*/  ISETP.GE.AND P0, PT, R136, RZ, PT ;  /* 0x000000ff8800720c */ /* 0x000fe20003f06270 */
[----:B----4-:R1:W5:Y:S01]  /*4fd0*/  LDG.E R170, [R132.64+0x20] ;  /* 0x0000202484aa7981 */ /* 0x010362000c1e1900 */
[----:B------:R4:W1:Y:S11]  /*4fe0*/  I2F R191, R175 ;  /* 0x000000af00bf7306 */ /* 0x0008760000201400 */
[C---:B------:R-:W-:Y:S04]  /*4ff0*/  @!P0 IADD3 R136, -R2.reuse, -0x38, RZ ;  /* 0xffffffc802888810 */ /* 0x040fe80007ffe1ff */
[----:B------:R-:W-:Y:S01]  /*5000*/  I2F R192, R136 ;  /* 0x0000008800c07306 */ /* 0x000fe20000201400 */
[C---:B--2---:R-:W-:Y:S04]  /*5010*/  HMMA.16816.F32.BF16 R8, R152.reuse, R148, R8 ;  /* 0x000000949808723c */ /* 0x044fe80000041808 */
[----:B-1----:R-:W-:Y:S04]  /*5020*/  IADD3 R132, R2, 0x3f, RZ ;  /* 0x0000003f02847810 */ /* 0x002fe80007ffe0ff */
[-C--:B------:R-:W-:Y:S03]  /*5030*/  HMMA.16816.F32.BF16 R12, R152, R150.reuse, R12 ;  /* 0x00000096980c723c */ /* 0x080fe6000004180c */
[----:B------:R-:W-:Y:S02]  /*5040*/  ISETP.GE.AND P1, PT, R132, RZ, PT ;  /* 0x000000ff8400720c */ /* 0x000fe40003f26270 */
[C---:B------:R-:W-:Y:S02]  /*5050*/  IADD3 R148, R2.reuse, -0x8, RZ ;  /* 0xfffffff802947810 */ /* 0x040fe40007ffe0ff */
[----:B----4-:R-:W-:Y:S01]  /*5060*/  IADD3 R175, R2, 0x30, RZ ;  /* 0x0000003002af7810 */ /* 0x010fe20007ffe0ff */
[C---:B------:R-:W-:Y:S04]  /*5070*/  HMMA.16816.F32.BF16 R16, R140.reuse, R150, R16 ;  /* 0x000000968c10723c */ /* 0x040fe80000041810 */
[----:B------:R-:W-:Y:S04]  /*5080*/  ISETP.GE.AND P0, PT, R148, RZ, PT ;  /* 0x000000ff9400720c */ /* 0x000fe80003f06270 */
[C---:B------:R-:W-:Y:S01]  /*5090*/  @!P1 IADD3 R132, -R2.reuse, -0x3f, RZ ;  /* 0xffffffc102849810 */ /* 0x040fe20007ffe1ff */
[-C--:B------:R-:W-:Y:S03]  /*50a0*/  HMMA.16816.F32.BF16 R20, R140, R144.reuse, R20 ;  /* 0x000000908c14723c */ /* 0x080fe60000041814 */
[----:B------:R1:W2:Y:S01]  /*50b0*/  I2F R189, R132 ;  /* 0x0000008400bd7306 */ /* 0x0002a20000201400 */
[----:B------:R-:W-:Y:S04]  /*50c0*/  ISETP.GE.AND P1, PT, R137, RZ, PT ;  /* 0x000000ff8900720c */ /* 0x000fe80003f26270 */
[C---:B------:R-:W-:Y:S04]  /*50d0*/  HMMA.16816.F32.BF16 R24, R152.reuse, R144, R24 ;  /* 0x000000909818723c */ /* 0x040fe80000041818 */
[C---:B------:R-:W-:Y:S03]  /*50e0*/  @!P0 IADD3 R148, -R2.reuse, 0x8, RZ ;  /* 0x0000000802948810 */ /* 0x040fe60007ffe1ff */
[C---:B------:R-:W-:Y:S01]  /*50f0*/  IADD3 R145, R2.reuse, -0x9, RZ ;  /* 0xfffffff702917810 */ /* 0x040fe20007ffe0ff */
[----:B------:R4:W-:Y:S01]  /*5100*/  I2F R187, R148 ;  /* 0x0000009400bb7306 */ /* 0x0009e20000201400 */
[C---:B------:R-:W-:Y:S01]  /*5110*/  @!P1 IADD3 R137, -R2.reuse, -0x37, RZ ;  /* 0xffffffc902899810 */ /* 0x040fe20007ffe1ff */
[-C--:B------:R-:W-:Y:S03]  /*5120*/  HMMA.16816.F32.BF16 R28, R152, R146.reuse, R28 ;  /* 0x00000092981c723c */ /* 0x080fe6000004181c */
[----:B------:R-:W-:Y:S02]  /*5130*/  ISETP.GE.AND P1, PT, R145, RZ, PT ;  /* 0x000000ff9100720c */ /* 0x000fe40003f26270 */
[----:B------:R-:W-:Y:S03]  /*5140*/  IADD3 R144, R2, -0x10, RZ ;  /* 0xfffffff002907810 */ /* 0x000fe60007ffe0ff */
[----:B------:R2:W2:Y:S01]  /*5150*/  I2F R190, R137 ;  /* 0x0000008900be7306 */ /* 0x0004a20000201400 */
[----:B-1----:R-:W1:Y:S01]  /*5160*/  LDSM.16.M88.4 R132, [R160+0xd000] ;  /* 0x00d00000a084783b */ /* 0x002e620000000200 */
[C---:B------:R-:W-:Y:S04]  /*5170*/  HMMA.16816.F32.BF16 R32, R140.reuse, R146, R32 ;  /* 0x000000928c20723c */ /* 0x040fe80000041820 */
[----:B------:R-:W-:Y:S02]  /*5180*/  ISETP.GE.AND P0, PT, R144, RZ, PT ;  /* 0x000000ff9000720c */ /* 0x000fe40003f06270 */
[C---:B------:R-:W-:Y:S02]  /*5190*/  @!P1 IADD3 R145, -R2.reuse, 0x9, RZ ;  /* 0x0000000902919810 */ /* 0x040fe40007ffe1ff */
[----:B------:R-:W-:Y:S02]  /*51a0*/  IADD3 R146, R2, -0x11, RZ ;  /* 0xffffffef02927810 */ /* 0x000fe40007ffe0ff */
[----:B------:R-:W1:Y:S02]  /*51b0*/  I2F R185, R145 ;  /* 0x0000009100b97306 */ /* 0x000e640000201400 */
[----:B------:R-:W-:Y:S01]  /*51c0*/  ISETP.GE.AND P1, PT, R146, RZ, PT ;  /* 0x000000ff9200720c */ /* 0x000fe20003f26270 */
[----:B----4-:R-:W-:Y:S04]  /*51d0*/  LDSM.16.M88.4 R148, [R161+0xc000] ;  /* 0x00c00000a194783b */ /* 0x010fe80000000200 */
[C---:B------:R-:W-:Y:S02]  /*51e0*/  @!P0 IADD3 R144, -R2.reuse, 0x10, RZ ;  /* 0x0000001002908810 */ /* 0x040fe40007ffe1ff */
[----:B------:R-:W-:Y:S02]  /*51f0*/  ISETP.GE.AND P0, PT, R175, RZ, PT ;  /* 0x000000ffaf00720c */ /* 0x000fe40003f06270 */
[----:B------:R-:W4:Y:S01]  /*5200*/  I2F R188, R144 ;  /* 0x0000009000bc7306 */ /* 0x000f220000201400 */
[----:B--2---:R-:W2:Y:S03]  /*5210*/  LDSM.16.M88.4 R136, [R160+0xd800] ;  /* 0x00d80000a088783b */ /* 0x004ea60000000200 */
[----:B------:R-:W-:Y:S02]  /*5220*/  @!P1 IADD3 R146, -R2, 0x11, RZ ;  /* 0x0000001102929810 */ /* 0x000fe40007ffe1ff */
[----:B------:R-:W-:Y:S04]  /*5230*/  ISETP.GE.AND P1, PT, R176, RZ, PT ;  /* 0x000000ffb000720c */ /* 0x000fe80003f26270 */
[----:B------:R3:W2:Y:S01]  /*5240*/  I2F R186, R146 ;  /* 0x0000009200ba7306 */ /* 0x0006a20000201400 */
[----:B------:R-:W-:Y:S02]  /*5250*/  @!P0 IADD3 R175, -R2, -0x30, RZ ;  /* 0xffffffd002af8810 */ /* 0x000fe40007ffe1ff */
[----:B------:R-:W-:Y:S01]  /*5260*/  ISETP.GE.AND P0, PT, R174, RZ, PT ;  /* 0x000000ffae00720c */ /* 0x000fe20003f06270 */
[-C--:B-1----:R-:W-:Y:S06]  /*5270*/  HMMA.16816.F32.BF16 R36, R140, R132.reuse, R36 ;  /* 0x000000848c24723c */ /* 0x082fec0000041824 */
[----:B------:R1:W1:Y:S01]  /*5280*/  I2F R183, R175 ;  /* 0x000000af00b77306 */ /* 0x0002620000201400 */
[C---:B------:R-:W-:Y:S01]  /*5290*/  @!P1 IADD3 R176, -R2.reuse, -0x2f, RZ ;  /* 0xffffffd102b09810 */ /* 0x040fe20007ffe1ff */
[C---:B------:R-:W-:Y:S08]  /*52a0*/  HMMA.16816.F32.BF16 R40, R152.reuse, R132, R40 ;  /* 0x000000849828723c */ /* 0x040ff00000041828 */
[----:B------:R-:W4:Y:S01]  /*52b0*/  I2F R182, R176 ;  /* 0x000000b000b67306 */ /* 0x000f220000201400 */
[----:B------:R-:W-:Y:S03]  /*52c0*/  @!P0 IADD3 R174, -R2, -0x28, RZ ;  /* 0xffffffd802ae8810 */ /* 0x000fe60007ffe1ff */
[----:B------:R-:W-:Y:S01]  /*52d0*/  IMAD.IADD R132, R0, 0x1, R157 ;  /* 0x0000000100847824 */ /* 0x000fe200078e029d */
[-C--:B------:R-:W-:Y:S04]  /*52e0*/  HMMA.16816.F32.BF16 R44, R152, R134.reuse, R44 ;  /* 0x00000086982c723c */ /* 0x080fe8000004182c */
[----:B---3--:R-:W3:Y:S01]  /*52f0*/  LDSM.16.M88.4 R144, [R132] ;  /* 0x000000008490783b */ /* 0x008ee20000000200 */
[----:B------:R-:W-:Y:S01]  /*5300*/  IADD3 R0, R2, 0x27, RZ ;  /* 0x0000002702007810 */ /* 0x000fe20007ffe0ff */
[----:B------:R-:W3:Y:S02]  /*5310*/  I2F R184, R174 ;  /* 0x000000ae00b87306 */ /* 0x000ee40000201400 */
[C---:B------:R-:W-:Y:S04]  /*5320*/  HMMA.16816.F32.BF16 R48, R140.reuse, R134, R48 ;  /* 0x000000868c30723c */ /* 0x040fe80000041830 */
[----:B------:R-:W4:Y:S01]  /*5330*/  LDSM.16.M88.4 R132, [R132+0x2000] ;  /* 0x002000008484783b */ /* 0x000f220000000200 */
[----:B------:R-:W-:Y:S02]  /*5340*/  ISETP.GE.AND P1, PT, R0, RZ, PT ;  /* 0x000000ff0000720c */ /* 0x000fe40003f26270 */
[C---:B-1----:R-:W-:Y:S01]  /*5350*/  IADD3 R175, R2.reuse, -0x18, RZ ;  /* 0xffffffe802af7810 */ /* 0x042fe20007ffe0ff */
[-C--:B--2---:R-:W-:Y:S03]  /*5360*/  HMMA.16816.F32.BF16 R52, R140, R136.reuse, R52 ;  /* 0x000000888c34723c */ /* 0x084fe60000041834 */
[----:B------:R-:W-:Y:S05]  /*5370*/  ISETP.GE.AND P0, PT, R175, RZ, PT ;  /* 0x000000ffaf00720c */ /* 0x000fea0003f06270 */
[C---:B------:R-:W-:Y:S04]  /*5380*/  HMMA.16816.F32.BF16 R56, R152.reuse, R136, R56 ;  /* 0x000000889838723c */ /* 0x040fe80000041838 */
[C---:B------:R-:W-:Y:S04]  /*5390*/  @!P1 IADD3 R0, -R2.reuse, -0x27, RZ ;  /* 0xffffffd902009810 */ /* 0x040fe80007ffe1ff */
[----:B------:R1:W2:Y:S01]  /*53a0*/  I2F R181, R0 ;  /* 0x0000000000b57306 */ /* 0x0002a20000201400 */
[-C--:B------:R-:W-:Y:S03]  /*53b0*/  HMMA.16816.F32.BF16 R60, R152, R138.reuse, R60 ;  /* 0x0000008a983c723c */ /* 0x080fe6000004183c */
[C---:B------:R-:W-:Y:S04]  /*53c0*/  @!P0 IADD3 R175, -R2.reuse, 0x18, RZ ;  /* 0x0000001802af8810 */ /* 0x040fe80007ffe1ff */
[----:B------:R-:W-:Y:S01]  /*53d0*/  IADD3 R152, R2, -0x19, RZ ;  /* 0xffffffe702987810 */ /* 0x000fe20007ffe0ff */
[----:B------:R-:W-:Y:S01]  /*53e0*/  HMMA.16816.F32.BF16 R64, R140, R138, R64 ;  /* 0x0000008a8c40723c */ /* 0x000fe20000041840 */
[----:B------:R-:W1:Y:S01]  /*53f0*/  I2F R179, R175 ;  /* 0x000000af00b37306 */ /* 0x000e620000201400 */
[----:B------:R-:W2:Y:S02]  /*5400*/  LDSM.16.M88.4 R136, [R161+0xc800] ;  /* 0x00c80000a188783b */ /* 0x000ea40000000200 */
[----:B------:R-:W-:Y:S02]  /*5410*/  ISETP.GE.AND P1, PT, R152, RZ, PT ;  /* 0x000000ff9800720c */ /* 0x000fe40003f26270 */
[C---:B------:R-:W-:Y:S02]  /*5420*/  IADD3 R153, R2.reuse, -0x39, RZ ;  /* 0xffffffc702997810 */ /* 0x040fe40007ffe0ff */
[-C--:B---3--:R-:W-:Y:S05]  /*5430*/  HMMA.16816.F32.BF16 R4, R144, R148.reuse, R4 ;  /* 0x000000949004723c */ /* 0x088fea0000041804 */
[C---:B------:R-:W-:Y:S02]  /*5440*/  IADD3 R141, R2.reuse, -0x20, RZ ;  /* 0xffffffe0028d7810 */ /* 0x040fe40007ffe0ff */
[C---:B------:R-:W-:Y:S01]  /*5450*/  IADD3 R140, R2.reuse, -0x21, RZ ;  /* 0xffffffdf028c7810 */ /* 0x040fe20007ffe0ff */
[C---:B----4-:R-:W-:Y:S04]  /*5460*/  HMMA.16816.F32.BF16 R8, R132.reuse, R148, R8 ;  /* 0x000000948408723c */ /* 0x050fe80000041808 */
[----:B------:R-:W-:Y:S02]  /*5470*/  ISETP.GE.AND P0, PT, R141, RZ, PT ;  /* 0x000000ff8d00720c */ /* 0x000fe40003f06270 */
[----:B------:R-:W-:Y:S02]  /*5480*/  @!P1 IADD3 R152, -R2, 0x19, RZ ;  /* 0x0000001902989810 */ /* 0x000fe40007ffe1ff */
[-C--:B------:R-:W-:Y:S02]  /*5490*/  HMMA.16816.F32.BF16 R12, R132, R150.reuse, R12 ;  /* 0x00000096840c723c */ /* 0x080fe4000004180c */
[----:B------:R-:W3:Y:S01]  /*54a0*/  I2F R177, R152 ;  /* 0x0000009800b17306 */ /* 0x000ee20000201400 */
[----:B------:R-:W-:Y:S02]  /*54b0*/  ISETP.GE.AND P1, PT, R140, RZ, PT ;  /* 0x000000ff8c00720c */ /* 0x000fe40003f26270 */
[C---:B-1----:R-:W-:Y:S02]  /*54c0*/  IADD3 R0, R2.reuse, 0x20, RZ ;  /* 0x0000002002007810 */ /* 0x042fe40007ffe0ff */
[C---:B------:R-:W-:Y:S01]  /*54d0*/  IADD3 R149, R2.reuse, 0x1f, RZ ;  /* 0x0000001f02957810 */ /* 0x040fe20007ffe0ff */
[C---:B------:R-:W-:Y:S04]  /*54e0*/  HMMA.16816.F32.BF16 R16, R144.reuse, R150, R16 ;  /* 0x000000969010723c */ /* 0x040fe80000041810 */
[----:B------:R-:W-:Y:S01]  /*54f0*/  @!P0 IADD3 R141, -R2, 0x20, RZ ;  /* 0x00000020028d8810 */ /* 0x000fe20007ffe1ff */
[----:B------:R-:W-:Y:S01]  /*5500*/  FFMA.FTZ R5, R193, -UR4, R5 ;  /* 0x80000004c1057c23 */ /* 0x000fe20008010005 */
[----:B------:R-:W-:Y:S01]  /*5510*/  ISETP.GE.AND P0, PT, R0, RZ, PT ;  /* 0x000000ff0000720c */ /* 0x000fe20003f06270 */
[----:B------:R-:W-:Y:S01]  /*5520*/  FFMA.FTZ R6, R195, -UR4, R6 ;  /* 0x80000004c3067c23 */ /* 0x000fe20008010006 */
[----:B------:R-:W1:Y:S01]  /*5530*/  I2F R180, R141 ;  /* 0x0000008d00b47306 */ /* 0x000e620000201400 */
[C---:B------:R-:W-:Y:S01]  /*5540*/  @!P1 IADD3 R140, -R2.reuse, 0x21, RZ ;  /* 0x00000021028c9810 */ /* 0x040fe20007ffe1ff */
[-C--:B--2---:R-:W-:Y:S03]  /*5550*/  HMMA.16816.F32.BF16 R20, R144, R136.reuse, R20 ;  /* 0x000000889014723c */ /* 0x084fe60000041814 */
[----:B------:R-:W-:Y:S01]  /*5560*/  IADD3 R148, R2, 0x18, RZ ;  /* 0x0000001802947810 */ /* 0x000fe20007ffe0ff */
[----:B------:R-:W-:Y:S01]  /*5570*/  FFMA.FTZ R7, R194, -UR4, R7 ;  /* 0x80000004c2077c23 */ /* 0x000fe20008010007 */
[----:B------:R-:W-:Y:S01]  /*5580*/  ISETP.GE.AND P1, PT, R149, RZ, PT ;  /* 0x000000ff9500720c */ /* 0x000fe20003f26270 */
[----:B------:R-:W-:Y:S01]  /*5590*/  FFMA.FTZ R4, R198, -UR4, R4 ;  /* 0x80000004c6047c23 */ /* 0x000fe20008010004 */
[C---:B------:R-:W-:Y:S01]  /*55a0*/  IADD3 R150, R2.reuse, 0x10, RZ ;  /* 0x0000001002967810 */ /* 0x040fe20007ffe0ff */
[----:B------:R2:W4:Y:S01]  /*55b0*/  I2F R178, R140 ;  /* 0x0000008c00b27306 */ /* 0x0005220000201400 */
[----:B------:R-:W-:Y:S01]  /*55c0*/  @!P0 IADD3 R0, -R2, -0x20, RZ ;  /* 0xffffffe002008810 */ /* 0x000fe20007ffe1ff */
[C---:B------:R-:W-:Y:S04]  /*55d0*/  HMMA.16816.F32.BF16 R24, R132.reuse, R136, R24 ;  /* 0x000000888418723c */ /* 0x040fe80000041818 */
[----:B------:R-:W-:Y:S01]  /*55e0*/  ISETP.GE.AND P0, PT, R148, RZ, PT ;  /* 0x000000ff9400720c */ /* 0x000fe20003f06270 */
[----:B------:R-:W-:Y:S01]  /*55f0*/  FFMA.FTZ R11, R197, -UR4, R11 ;  /* 0x80000004c50b7c23 */ /* 0x000fe2000801000b */
[----:B------:R-:W-:Y:S01]  /*5600*/  IADD3 R151, R2, 0xf, RZ ;  /* 0x0000000f02977810 */ /* 0x000fe20007ffe0ff */
[----:B------:R-:W-:Y:S01]  /*5610*/  FFMA.FTZ R10, R196, -UR4, R10 ;  /* 0x80000004c40a7c23 */ /* 0x000fe2000801000a */
[----:B------:R1:W1:Y:S01]  /*5620*/  I2F R175, R0 ;  /* 0x0000000000af7306 */ /* 0x0002620000201400 */
[----:B------:R-:W-:Y:S01]  /*5630*/  FFMA.FTZ R8, R191, -UR4, R8 ;  /* 0x80000004bf087c23 */ /* 0x000fe20008010008 */
[-C--:B------:R-:W-:Y:S03]  /*5640*/  HMMA.16816.F32.BF16 R28, R132, R138.reuse, R28 ;  /* 0x0000008a841c723c */ /* 0x080fe6000004181c */
[----:B------:R-:W-:Y:S01]  /*5650*/  FFMA.FTZ R9, R189, -UR4, R9 ;  /* 0x80000004bd097c23 */ /* 0x000fe20008010009 */
[C---:B------:R-:W-:Y:S01]  /*5660*/  IADD3 R137, R2.reuse, 0x17, RZ ;  /* 0x0000001702897810 */ /* 0x040fe20007ffe0ff */
[----:B------:R-:W-:Y:S01]  /*5670*/  FFMA.FTZ R14, R191, -UR4, R14 ;  /* 0x80000004bf0e7c23 */ /* 0x000fe2000801000e */
[C---:B------:R-:W-:Y:S01]  /*5680*/  IADD3 R136, R2.reuse, -0x28, RZ ;  /* 0xffffffd802887810 */ /* 0x040fe20007ffe0ff */
[----:B------:R-:W-:Y:S01]  /*5690*/  FFMA.FTZ R15, R189, -UR4, R15 ;  /* 0x80000004bd0f7c23 */ /* 0x000fe2000801000f */
[----:B------:R-:W-:Y:S01]  /*56a0*/  @!P1 IADD3 R149, -R2, -0x1f, RZ ;  /* 0xffffffe102959810 */ /* 0x000fe20007ffe1ff */
[C---:B------:R-:W-:Y:S03]  /*56b0*/  HMMA.16816.F32.BF16 R32, R144.reuse, R138, R32 ;  /* 0x0000008a9020723c */ /* 0x040fe60000041820 */
[----:B------:R3:W3:Y:S01]  /*56c0*/  I2F R174, R149 ;  /* 0x0000009500ae7306 */ /* 0x0006e20000201400 */
[----:B------:R-:W-:Y:S01]  /*56d0*/  FFMA.FTZ R12, R192, -UR4, R12 ;  /* 0x80000004c00c7c23 */ /* 0x000fe2000801000c */
[----:B------:R-:W-:Y:S01]  /*56e0*/  ISETP.GE.AND P1, PT, R137, RZ, PT ;  /* 0x000000ff8900720c */ /* 0x000fe20003f26270 */
[----:B------:R-:W-:Y:S01]  /*56f0*/  FFMA.FTZ R13, R190, -UR4, R13 ;  /* 0x80000004be0d7c23 */ /* 0x000fe2000801000d */
[----:B------:R-:W-:Y:S01]  /*5700*/  @!P0 IADD3 R148, -R2, -0x18, RZ ;  /* 0xffffffe802948810 */ /* 0x000fe20007ffe1ff */
[----:B------:R-:W-:Y:S01]  /*5710*/  FFMA.FTZ R19, R193, -UR4, R19 ;  /* 0x80000004c1137c23 */ /* 0x000fe20008010013 */
[----:B------:R-:W-:Y:S01]  /*5720*/  ISETP.GE.AND P0, PT, R136, RZ, PT ;  /* 0x000000ff8800720c */ /* 0x000fe20003f06270 */
[----:B--2---:R-:W2:Y:S01]  /*5730*/  LDSM.16.M88.4 R140, [R161+0xd000] ;  /* 0x00d00000a18c783b */ /* 0x004ea20000000200 */
[----:B------:R-:W-:Y:S01]  /*5740*/  ISETP.GE.AND P2, PT, R153, RZ, PT ;  /* 0x000000ff9900720c */ /* 0x000fe20003f46270 */
[----:B------:R-:W-:Y:S01]  /*5750*/  FFMA.FTZ R18, R198, -UR4, R18 ;  /* 0x80000004c6127c23 */ /* 0x000fe20008010012 */
[----:B------:R4:W2:Y:S01]  /*5760*/  I2F R176, R148 ;  /* 0x0000009400b07306 */ /* 0x0008a20000201400 */
[----:B------:R-:W-:Y:S01]  /*5770*/  FFMA.FTZ R16, R187, -UR4, R16 ;  /* 0x80000004bb107c23 */ /* 0x000fe20008010010 */
[C---:B-1----:R-:W-:Y:S01]  /*5780*/  IADD3 R0, R2.reuse, -0x29, RZ ;  /* 0xffffffd702007810 */ /* 0x042fe20007ffe0ff */
[----:B------:R-:W-:Y:S01]  /*5790*/  FFMA.FTZ R17, R185, -UR4, R17 ;  /* 0x80000004b9117c23 */ /* 0x000fe20008010011 */
[C---:B------:R-:W-:Y:S01]  /*57a0*/  IADD3 R152, R2.reuse, -0x38, RZ ;  /* 0xffffffc802987810 */ /* 0x040fe20007ffe0ff */
[----:B------:R-:W-:Y:S01]  /*57b0*/  FFMA.FTZ R22, R187, -UR4, R22 ;  /* 0x80000004bb167c23 */ /* 0x000fe20008010016 */
[----:B------:R-:W-:Y:S01]  /*57c0*/  @!P1 IADD3 R137, -R2, -0x17, RZ ;  /* 0xffffffe902899810 */ /* 0x000fe20007ffe1ff */
[----:B------:R-:W-:Y:S01]  /*57d0*/  FFMA.FTZ R23, R185, -UR4, R23 ;  /* 0x80000004b9177c23 */ /* 0x000fe20008010017 */
[----:B------:R-:W-:Y:S01]  /*57e0*/  ISETP.GE.AND P6, PT, R0, RZ, PT ;  /* 0x000000ff0000720c */ /* 0x000fe20003fc6270 */
[----:B------:R-:W-:Y:S01]  /*57f0*/  FFMA.FTZ R20, R188, -UR4, R20 ;  /* 0x80000004bc147c23 */ /* 0x000fe20008010014 */
[----:B------:R-:W1:Y:S01]  /*5800*/  I2F R155, R137 ;  /* 0x00000089009b7306 */ /* 0x000e620000201400 */
[----:B------:R-:W-:Y:S01]  /*5810*/  FFMA.FTZ R21, R186, -UR4, R21 ;  /* 0x80000004ba157c23 */ /* 0x000fe20008010015 */
[----:B------:R-:W-:Y:S01]  /*5820*/  @!P0 IADD3 R136, -R2, 0x28, RZ ;  /* 0x0000002802888810 */ /* 0x000fe20007ffe1ff */
[----:B------:R-:W-:Y:S01]  /*5830*/  FFMA.FTZ R26, R192, -UR4, R26 ;  /* 0x80000004c01a7c23 */ /* 0x000fe2000801001a */
[----:B---3--:R-:W-:Y:S01]  /*5840*/  IADD3 R149, R2, -0x31, RZ ;  /* 0xffffffcf02957810 */ /* 0x008fe20007ffe0ff */
[----:B------:R-:W-:Y:S01]  /*5850*/  FFMA.FTZ R27, R190, -UR4, R27 ;  /* 0x80000004be1b7c23 */ /* 0x000fe2000801001b */
[----:B------:R-:W-:Y:S01]  /*5860*/  ISETP.GE.AND P1, PT, R150, RZ, PT ;  /* 0x000000ff9600720c */ /* 0x000fe20003f26270 */
[----:B------:R-:W-:Y:S01]  /*5870*/  FFMA.FTZ R24, R183, -UR4, R24 ;  /* 0x80000004b7187c23 */ /* 0x000fe20008010018 */
[----:B------:R-:W-:Y:S01]  /*5880*/  ISETP.GE.AND P4, PT, R149, RZ, PT ;  /* 0x000000ff9500720c */ /* 0x000fe20003f86270 */
[C---:B------:R-:W-:Y:S01]  /*5890*/  FFMA.FTZ R25, R182.reuse, -UR4, R25 ;  /* 0x80000004b6197c23 */ /* 0x040fe20008010019 */
[----:B------:R3:W1:Y:S01]  /*58a0*/  I2F R154, R136 ;  /* 0x00000088009a7306 */ /* 0x0006620000201400 */
[----:B------:R-:W-:Y:S01]  /*58b0*/  FFMA.FTZ R30, R183, -UR4, R30 ;  /* 0x80000004b71e7c23 */ /* 0x000fe2000801001e */
[----:B------:R-:W-:Y:S01]  /*58c0*/  ISETP.GE.AND P0, PT, R151, RZ, PT ;  /* 0x000000ff9700720c */ /* 0x000fe20003f06270 */
[----:B------:R-:W-:Y:S01]  /*58d0*/  FFMA.FTZ R31, R182, -UR4, R31 ;  /* 0x80000004b61f7c23 */ /* 0x000fe2000801001f */
[----:B----4-:R-:W-:Y:S01]  /*58e0*/  IADD3 R148, R2, -0x30, RZ ;  /* 0xffffffd002947810 */ /* 0x010fe20007ffe0ff */
[----:B------:R-:W-:Y:S01]  /*58f0*/  FFMA.FTZ R28, R184, -UR4, R28 ;  /* 0x80000004b81c7c23 */ /* 0x000fe2000801001c */
[----:B------:R-:W-:Y:S01]  /*5900*/  ISETP.GE.AND P3, PT, R152, RZ, PT ;  /* 0x000000ff9800720c */ /* 0x000fe20003f66270 */
[----:B------:R-:W-:Y:S01]  /*5910*/  FFMA.FTZ R29, R181, -UR4, R29 ;  /* 0x80000004b51d7c23 */ /* 0x000fe2000801001d */
[----:B------:R-:W-:Y:S01]  /*5920*/  ISETP.GE.AND P5, PT, R148, RZ, PT ;  /* 0x000000ff9400720c */ /* 0x000fe20003fa6270 */
[----:B------:R-:W-:Y:S01]  /*5930*/  FFMA.FTZ R34, R188, -UR4, R34 ;  /* 0x80000004bc227c23 */ /* 0x000fe20008010022 */
[----:B------:R-:W-:Y:S01]  /*5940*/  @!P6 IADD3 R0, -R2, 0x29, RZ ;  /* 0x000000290200e810 */ /* 0x000fe20007ffe1ff */
[----:B------:R-:W-:Y:S01]  /*5950*/  FFMA.FTZ R35, R186, -UR4, R35 ;  /* 0x80000004ba237c23 */ /* 0x000fe20008010023 */
[C---:B------:R-:W-:Y:S01]  /*5960*/  @!P4 IADD3 R149, -R2.reuse, 0x31, RZ ;  /* 0x000000310295c810 */ /* 0x040fe20007ffe1ff */
[----:B------:R-:W-:Y:S01]  /*5970*/  FFMA.FTZ R32, R179, -UR4, R32 ;  /* 0x80000004b3207c23 */ /* 0x000fe20008010020 */
[C---:B------:R-:W-:Y:S01]  /*5980*/  @!P1 IADD3 R150, -R2.reuse, -0x10, RZ ;  /* 0xfffffff002969810 */ /* 0x040fe20007ffe1ff */
[----:B------:R-:W-:Y:S01]  /*5990*/  FFMA.FTZ R33, R177, -UR4, R33 ;  /* 0x80000004b1217c23 */ /* 0x000fe20008010021 */
[----:B------:R-:W4:Y:S01]  /*59a0*/  I2F R0, R0 ;  /* 0x0000000000007306 */ /* 0x000f220000201400 */
[-C--:B--2---:R-:W-:Y:S03]  /*59b0*/  HMMA.16816.F32.BF16 R36, R144, R140.reuse, R36 ;  /* 0x0000008c9024723c */ /* 0x084fe60000041824 */
[C---:B------:R-:W-:Y:S02]  /*59c0*/  @!P0 IADD3 R151, -R2.reuse, -0xf, RZ ;  /* 0xfffffff102978810 */ /* 0x040fe40007ffe1ff */
[C---:B------:R-:W-:Y:S01]  /*59d0*/  @!P5 IADD3 R148, -R2.reuse, 0x30, RZ ;  /* 0x000000300294d810 */ /* 0x040fe20007ffe1ff */
[----:B---3--:R-:W2:Y:S02]  /*59e0*/  LDSM.16.M88.4 R136, [R161+0xd800] ;  /* 0x00d80000a188783b */ /* 0x008ea40000000200 */
[C---:B------:R-:W-:Y:S01]  /*59f0*/  HMMA.16816.F32.BF16 R40, R132.reuse, R140, R40 ;  /* 0x0000008c8428723c */ /* 0x040fe20000041828 */
[----:B------:R-:W-:Y:S01]  /*5a00*/  I2F R149, R149 ;  /* 0x0000009500957306 */ /* 0x000fe20000201400 */
[----:B------:R-:W-:Y:S02]  /*5a10*/  PLOP3.LUT P0, PT, PT, PT, UP0, 0x80, 0x0 ;  /* 0x000000000000781c */ /* 0x000fe40003f0f008 */
[C---:B------:R-:W-:Y:S02]  /*5a20*/  @!P3 IADD3 R152, -R2.reuse, 0x38, RZ ;  /* 0x000000380298b810 */ /* 0x040fe40007ffe1ff */
[----:B------:R-:W-:Y:S02]  /*5a30*/  @!P2 IADD3 R153, -R2, 0x39, RZ ;  /* 0x000000390299a810 */ /* 0x000fe40007ffe1ff */
[-C--:B------:R-:W-:Y:S03]  /*5a40*/  HMMA.16816.F32.BF16 R44, R132, R142.reuse, R44 ;  /* 0x0000008e842c723c */ /* 0x080fe6000004182c */
[----:B------:R-:W3:Y:S05]  /*5a50*/  I2F R148, R148 ;  /* 0x0000009400947306 */ /* 0x000eea0000201400 */
[----:B------:R-:W-:Y:S01]  /*5a60*/  FFMA.FTZ R38, R179, -UR4, R38 ;  /* 0x80000004b3267c23 */ /* 0x000fe20008010026 */
[C---:B------:R-:W-:Y:S04]  /*5a70*/  HMMA.16816.F32.BF16 R48, R144.reuse, R142, R48 ;  /* 0x0000008e9030723c */ /* 0x040fe80000041830 */
[----:B------:R-:W-:Y:S01]  /*5a80*/  FFMA.FTZ R39, R177, -UR4, R39 ;  /* 0x80000004b1277c23 */ /* 0x000fe20008010027 */
[----:B------:R-:W3:Y:S01]  /*5a90*/  I2F R150, R150 ;  /* 0x0000009600967306 */ /* 0x000ee20000201400 */
[----:B------:R-:W-:Y:S02]  /*5aa0*/  FFMA.FTZ R36, R180, -UR4, R36 ;  /* 0x80000004b4247c23 */ /* 0x000fe40008010024 */
[----:B------:R-:W-:Y:S04]  /*5ab0*/  FFMA.FTZ R37, R178, -UR4, R37 ;  /* 0x80000004b2257c23 */ /* 0x000fe80008010025 */
[----:B------:R-:W-:Y:S02]  /*5ac0*/  FFMA.FTZ R42, R184, -UR4, R42 ;  /* 0x80000004b82a7c23 */ /* 0x000fe4000801002a */
[----:B------:R-:W-:Y:S01]  /*5ad0*/  FFMA.FTZ R43, R181, -UR4, R43 ;  /* 0x80000004b52b7c23 */ /* 0x000fe2000801002b */
[----:B------:R-:W3:Y:S01]  /*5ae0*/  I2F R151, R151 ;  /* 0x0000009700977306 */ /* 0x000ee20000201400 */
[C---:B------:R-:W-:Y:S02]  /*5af0*/  FFMA.FTZ R40, R175.reuse, -UR4, R40 ;  /* 0x80000004af287c23 */ /* 0x040fe40008010028 */
[C---:B------:R-:W-:Y:S02]  /*5b00*/  FFMA.FTZ R41, R174.reuse, -UR4, R41 ;  /* 0x80000004ae297c23 */ /* 0x040fe40008010029 */
[----:B------:R-:W-:Y:S02]  /*5b10*/  FFMA.FTZ R46, R175, -UR4, R46 ;  /* 0x80000004af2e7c23 */ /* 0x000fe4000801002e */
[----:B------:R-:W-:Y:S01]  /*5b20*/  FFMA.FTZ R47, R174, -UR4, R47 ;  /* 0x80000004ae2f7c23 */ /* 0x000fe2000801002f */
[-C--:B--2---:R-:W-:Y:S02]  /*5b30*/  HMMA.16816.F32.BF16 R52, R144, R136.reuse, R52 ;  /* 0x000000889034723c */ /* 0x084fe40000041834 */
[----:B------:R-:W2:Y:S01]  /*5b40*/  I2F R152, R152 ;  /* 0x0000009800987306 */ /* 0x000ea20000201400 */
[----:B------:R-:W-:Y:S02]  /*5b50*/  FFMA.FTZ R44, R176, -UR4, R44 ;  /* 0x80000004b02c7c23 */ /* 0x000fe4000801002c */
[----:B-1----:R-:W-:Y:S02]  /*5b60*/  FFMA.FTZ R45, R155, -UR4, R45 ;  /* 0x800000049b2d7c23 */ /* 0x002fe4000801002d */
[----:B------:R-:W-:Y:S01]  /*5b70*/  FFMA.FTZ R50, R180, -UR4, R50 ;  /* 0x80000004b4327c23 */ /* 0x000fe20008010032 */
[C---:B------:R-:W-:Y:S04]  /*5b80*/  HMMA.16816.F32.BF16 R56, R132.reuse, R136, R56 ;  /* 0x000000888438723c */ /* 0x040fe80000041838 */
[----:B------:R-:W-:Y:S01]  /*5b90*/  FFMA.FTZ R51, R178, -UR4, R51 ;  /* 0x80000004b2337c23 */ /* 0x000fe20008010033 */
[----:B------:R-:W1:Y:S01]  /*5ba0*/  I2F R153, R153 ;  /* 0x0000009900997306 */ /* 0x000e620000201400 */
[----:B------:R-:W-:Y:S02]  /*5bb0*/  FFMA.FTZ R48, R154, -UR4, R48 ;  /* 0x800000049a307c23 */ /* 0x000fe40008010030 */
[----:B----4-:R-:W-:Y:S01]  /*5bc0*/  FFMA.FTZ R49, R0, -UR4, R49 ;  /* 0x8000000400317c23 */ /* 0x010fe20008010031 */
[-C--:B------:R-:W-:Y:S07]  /*5bd0*/  HMMA.16816.F32.BF16 R60, R132, R138.reuse, R60 ;  /* 0x0000008a843c723c */ /* 0x080fee000004183c */
[----:B------:R-:W-:Y:S01]  /*5be0*/  FFMA.FTZ R54, R154, -UR4, R54 ;  /* 0x800000049a367c23 */ /* 0x000fe20008010036 */
[----:B------:R-:W-:Y:S04]  /*5bf0*/  HMMA.16816.F32.BF16 R64, R144, R138, R64 ;  /* 0x0000008a9040723c */ /* 0x000fe80000041840 */
[----:B------:R-:W-:Y:S02]  /*5c00*/  FFMA.FTZ R55, R0, -UR4, R55 ;  /* 0x8000000400377c23 */ /* 0x000fe40008010037 */
[----:B---3--:R-:W-:Y:S02]  /*5c10*/  FFMA.FTZ R52, R148, -UR4, R52 ;  /* 0x8000000494347c23 */ /* 0x008fe40008010034 */
[----:B------:R-:W-:Y:S04]  /*5c20*/  FFMA.FTZ R53, R149, -UR4, R53 ;  /* 0x8000000495357c23 */ /* 0x000fe80008010035 */
[----:B------:R-:W-:Y:S02]  /*5c30*/  FFMA.FTZ R58, R176, -UR4, R58 ;  /* 0x80000004b03a7c23 */ /* 0x000fe4000801003a */
        /* <DEDUP_REMOVED lines=9> */
[----:B--2---:R-:W-:Y:S02]  /*5cd0*/  FFMA.FTZ R64, R152, -UR4, R64 ;  /* 0x8000000498407c23 */ /* 0x004fe40008010040 */
[----:B-1----:R-:W-:Y:S01]  /*5ce0*/  FFMA.FTZ R65, R153, -UR4, R65 ;  /* 0x8000000499417c23 */ /* 0x002fe20008010041 */
[----:B------:R-:W-:-:S05]  /*5cf0*/  @!P0 BRA `(.L_x_2341) ;  /* 0x000000a000008947 */ /* 0x000fca0003800000 */
[----:B------:R-:W-:Y:S02]  /*5d00*/  UIADD3 UR28, UR27, UR28, -UR5 ;  /* 0x0000001c1b1c7290 */ /* 0x000fe4000fffe805 */
[----:B------:R-:W-:Y:S04]  /*5d10*/  UIADD3 UR15, UR10, 0x80, URZ ;  /* 0x000000800a0f7890 */ /* 0x000fe8000fffe03f */
[----:B------:R-:W-:Y:S02]  /*5d20*/  UISETP.GE.AND UP0, UPT, UR15, UR28, UPT ;  /* 0x0000001c0f00728c */ /* 0x000fe4000bf06270 */
[----:B------:R-:W-:Y:S04]  /*5d30*/  UIADD3 UR15, UR14, 0x80, URZ ;  /* 0x000000800e0f7890 */ /* 0x000fe8000fffe03f */
[----:B------:R-:W-:Y:S02]  /*5d40*/  PLOP3.LUT P1, PT, PT, PT, UP0, 0x80, 0x0 ;  /* 0x000000000000781c */ /* 0x000fe40003f2f008 */
[----:B------:R-:W-:Y:S01]  /*5d50*/  IMAD.U32 R0, RZ, RZ, UR15 ;  /* 0x0000000fff007e24 */ /* 0x000fe2000f8e00ff */
[----:B------:R-:W-:Y:S04]  /*5d60*/  UMOV UR15, UR27 ;  /* 0x0000001b000f7c82 */ /* 0x000fe80008000000 */
[----:B------:R-:W-:Y:S11]  /*5d70*/  ISETP.LT.AND P0, PT, R0, UR5, PT ;  /* 0x0000000500007c0c */ /* 0x000ff6000bf01270 */
[----:B------:R-:W-:Y:S02]  /*5d80*/  @!UPT UIADD3 URZ, URZ, URZ, URZ ;  /* 0x0000003f3f3ff290 */ /* 0x000fe4000fffe03f */
[----:B------:R-:W-:-:S05]  /*5d90*/  @!P1 BRA P0, `(.L_x_2342) ;  /* 0x00000ec000009947 */ /* 0x000fca0000000000 */
.L_x_2341:
[----:B------:R-:W-:Y:S01]  /*5da0*/  IADD3 R0, R243, UR10, RZ ;  /* 0x0000000af3007c10 */ /* 0x000fe2000fffe0ff */
[----:B------:R-:W1:Y:S01]  /*5db0*/  S2R R140, SR_TID.X ;  /* 0x00000000008c7919 */ /* 0x000e620000002100 */
[----:B------:R-:W-:Y:S02]  /*5dc0*/  UIADD3 UR10, -UR15, UR5, -UR11 ;  /* 0x000000050f0a7290 */ /* 0x000fe4000fffe90b */
[C---:B------:R-:W-:Y:S01]  /*5dd0*/  IADD3 R133, R0.reuse, 0x8, RZ ;  /* 0x0000000800857810 */ /* 0x040fe20007ffe0ff */
[----:B------:R-:W-:Y:S01]  /*5de0*/  UMOV UR27, UR15 ;  /* 0x0000000f001b7c82 */ /* 0x000fe20008000000 */
[C---:B------:R-:W-:Y:S02]  /*5df0*/  IADD3 R132, R0.reuse, 0x40, RZ ;  /* 0x0000004000847810 */ /* 0x040fe40007ffe0ff */
[C---:B------:R-:W-:Y:S02]  /*5e00*/  IADD3 R2, R0.reuse, 0x48, RZ ;  /* 0x0000004800027810 */ /* 0x040fe40007ffe0ff */
[----:B------:R-:W-:Y:S02]  /*5e10*/  IADD3 R138, R0, UR10, RZ ;  /* 0x0000000a008a7c10 */ /* 0x000fe4000fffe0ff */
[C---:B------:R-:W-:Y:S02]  /*5e20*/  IADD3 R136, R133.reuse, UR10, RZ ;  /* 0x0000000a85887c10 */ /* 0x040fe4000fffe0ff */
[----:B------:R-:W-:Y:S02]  /*5e30*/  IADD3 R134, R132, UR10, RZ ;  /* 0x0000000a84867c10 */ /* 0x000fe4000fffe0ff */
[----:B------:R-:W-:Y:S01]  /*5e40*/  IADD3 R135, R2, UR10, RZ ;  /* 0x0000000a02877c10 */ /* 0x000fe2000fffe0ff */
[----:B------:R-:W-:Y:S01]  /*5e50*/  UIADD3 UR10, UR5, 0x1, -UR11 ;  /* 0x00000001050a7890 */ /* 0x000fe2000fffe80b */
[----:B------:R-:W-:Y:S02]  /*5e60*/  IMNMX R138, RZ, R138, !PT ;  /* 0x0000008aff8a7217 */ /* 0x000fe40007800200 */
[----:B------:R-:W-:Y:S01]  /*5e70*/  IMNMX R136, RZ, R136, !PT ;  /* 0x00000088ff887217 */ /* 0x000fe20007800200 */
[----:B------:R-:W-:Y:S01]  /*5e80*/  UIADD3 UR10, UR10, UR41, URZ ;  /* 0x000000290a0a7290 */ /* 0x000fe2000fffe03f */
[----:B------:R-:W-:Y:S05]  /*5e90*/  IMNMX R134, RZ, R134, !PT ;  /* 0x00000086ff867217 */ /* 0x000fea0007800200 */
[----:B------:R-:W-:Y:S01]  /*5ea0*/  IADD3 R137, R0, UR10, RZ ;  /* 0x0000000a00897c10 */ /* 0x000fe2000fffe0ff */
[----:B-1----:R-:W-:Y:S01]  /*5eb0*/  IMAD.SHL.U32 R0, R140, 0x2, RZ ;  /* 0x000000028c007824 */ /* 0x002fe200078e00ff */
[----:B------:R-:W-:Y:S02]  /*5ec0*/  IADD3 R139, R133, UR10, RZ ;  /* 0x0000000a858b7c10 */ /* 0x000fe4000fffe0ff */
[----:B------:R-:W-:Y:S02]  /*5ed0*/  IMNMX R137, R137, UR5, PT ;  /* 0x0000000589897c17 */ /* 0x000fe4000b800200 */
[----:B------:R-:W-:Y:S02]  /*5ee0*/  LOP3.LUT R0, R0, 0x6, RZ, 0xc0, !PT ;  /* 0x0000000600007812 */ /* 0x000fe400078ec0ff */
[----:B------:R-:W-:Y:S02]  /*5ef0*/  IADD3 R133, R132, UR10, RZ ;  /* 0x0000000a84857c10 */ /* 0x000fe4000fffe0ff */
[----:B------:R-:W-:Y:S01]  /*5f00*/  IADD3 R2, R2, UR10, RZ ;  /* 0x0000000a02027c10 */ /* 0x000fe2000fffe0ff */
[----:B------:R-:W-:Y:S01]  /*5f10*/  IMAD R0, R250, 0x40, R0 ;  /* 0x00000040fa007824 */ /* 0x000fe200078e0200 */
[----:B------:R-:W-:Y:S02]  /*5f20*/  IMNMX R132, RZ, R135, !PT ;  /* 0x00000087ff847217 */ /* 0x000fe40007800200 */
[----:B------:R-:W-:Y:S02]  /*5f30*/  IMNMX R135, R139, UR5, PT ;  /* 0x000000058b877c17 */ /* 0x000fe4000b800200 */
[----:B------:R-:W-:Y:S02]  /*5f40*/  IADD3 R0, R0, UR14, RZ ;  /* 0x0000000e00007c10 */ /* 0x000fe4000fffe0ff */
[----:B------:R-:W-:Y:S02]  /*5f50*/  IMNMX R133, R133, UR5, PT ;  /* 0x0000000585857c17 */ /* 0x000fe4000b800200 */
[C---:B------:R-:W-:Y:S02]  /*5f60*/  ISETP.GE.AND P0, PT, R0.reuse, R138, PT ;  /* 0x0000008a0000720c */ /* 0x040fe40003f06270 */
[C---:B------:R-:W-:Y:S02]  /*5f70*/  IADD3 R152, R0.reuse, 0x1, RZ ;  /* 0x0000000100987810 */ /* 0x040fe40007ffe0ff */
[C---:B------:R-:W-:Y:S02]  /*5f80*/  IADD3 R151, R0.reuse, 0x8, RZ ;  /* 0x0000000800977810 */ /* 0x040fe40007ffe0ff */
[C---:B------:R-:W-:Y:S02]  /*5f90*/  IADD3 R150, R0.reuse, 0x9, RZ ;  /* 0x0000000900967810 */ /* 0x040fe40007ffe0ff */
[C---:B------:R-:W-:Y:S02]  /*5fa0*/  IADD3 R149, R0.reuse, 0x10, RZ ;  /* 0x0000001000957810 */ /* 0x040fe40007ffe0ff */
[----:B------:R-:W-:Y:S02]  /*5fb0*/  ISETP.GE.OR P0, PT, R0, R137, !P0 ;  /* 0x000000890000720c */ /* 0x000fe40004706670 */
[----:B------:R-:W-:Y:S02]  /*5fc0*/  IMNMX R2, R2, UR5, PT ;  /* 0x0000000502027c17 */ /* 0x000fe4000b800200 */
        /* <DEDUP_REMOVED lines=201> */
.L_x_2342:
        /* <DEDUP_REMOVED lines=21> */
[----:B------:R-:W-:Y:S02]  /*6db0*/  IMAD.U32 R5, RZ, RZ, UR7 ;  /* 0x00000007ff057e24 */ /* 0x000fe4000f8e00ff */
[--C-:B------:R-:W-:Y:S02]  /*6dc0*/  FFMA.FTZ R32, R32, c[0x0][0x23c], -R132.reuse ;  /* 0x00008f0020207a23 */ /* 0x100fe40000010884 */
[--C-:B------:R-:W-:Y:S01]  /*6dd0*/  FFMA.FTZ R36, R36, c[0x0][0x23c], -R132.reuse ;  /* 0x00008f0024247a23 */ /* 0x100fe20000010884 */
[----:B------:R-:W-:Y:S01]  /*6de0*/  MUFU.EX2 R224, R64 ;  /* 0x0000004000e07308 */ /* 0x000fe20000000800 */
[--C-:B------:R-:W-:Y:S02]  /*6df0*/  FFMA.FTZ R176, R37, c[0x0][0x23c], -R132.reuse ;  /* 0x00008f0025b07a23 */ /* 0x100fe40000010884 */
[----:B------:R-:W-:Y:S01]  /*6e00*/  FFMA.FTZ R52, R52, c[0x0][0x23c], -R132 ;  /* 0x00008f0034347a23 */ /* 0x000fe20000010884 */
[----:B-1----:R-:W-:Y:S01]  /*6e10*/  FSEL R16, R0, RZ, P0 ;  /* 0x000000ff00107208 */ /* 0x002fe20000000000 */
[----:B------:R-:W-:Y:S01]  /*6e20*/  FMUL.FTZ R0, R245, 1.4426950216293334961 ;  /* 0x3fb8aa3bf5007820 */ /* 0x000fe20000410000 */
[----:B------:R-:W-:Y:S01]  /*6e30*/  FSETP.NEU.FTZ.AND P0, PT, R244, -INF , PT ;  /* 0xff800000f400780b */ /* 0x000fe20003f1d000 */
[----:B------:R-:W-:Y:S02]  /*6e40*/  IMAD.MOV.U32 R248, RZ, RZ, c[0x0][0x22c] ;  /* 0x00008b00fff87624 */ /* 0x000fe400078e00ff */
[--C-:B------:R-:W-:Y:S01]  /*6e50*/  FFMA.FTZ R51, R51, c[0x0][0x23c], -R16.reuse ;  /* 0x00008f0033337a23 */ /* 0x100fe20000010810 */
[----:B------:R-:W-:Y:S01]  /*6e60*/  FSEL R2, R2, RZ, P0 ;  /* 0x000000ff02027208 */ /* 0x000fe20000000000 */
[----:B------:R1:W-:Y:S01]  /*6e70*/  MUFU.EX2 R199, R4 ;  /* 0x0000000400c77308 */ /* 0x0003e20000000800 */
[----:B------:R-:W-:Y:S01]  /*6e80*/  FSETP.NEU.FTZ.AND P0, PT, R245, -INF , PT ;  /* 0xff800000f500780b */ /* 0x000fe20003f1d000 */
[----:B------:R-:W-:Y:S02]  /*6e90*/  FFMA.FTZ R19, R19, c[0x0][0x23c], -R16 ;  /* 0x00008f0013137a23 */ /* 0x000fe40000010810 */
[----:B------:R-:W-:Y:S01]  /*6ea0*/  FFMA.FTZ R12, R12, c[0x0][0x23c], -R2 ;  /* 0x00008f000c0c7a23 */ /* 0x000fe20000010802 */
[----:B------:R-:W-:Y:S01]  /*6eb0*/  FSEL R0, R0, RZ, P0 ;  /* 0x000000ff00007208 */ /* 0x000fe20000000000 */
[--C-:B------:R-:W-:Y:S02]  /*6ec0*/  FFMA.FTZ R7, R7, c[0x0][0x23c], -R16.reuse ;  /* 0x00008f0007077a23 */ /* 0x100fe40000010810 */
[----:B------:R-:W-:Y:S02]  /*6ed0*/  FFMA.FTZ R23, R23, c[0x0][0x23c], -R16 ;  /* 0x00008f0017177a23 */ /* 0x000fe40000010810 */
[----:B------:R3:W-:Y:S01]  /*6ee0*/  MUFU.EX2 R201, R12 ;  /* 0x0000000c00c97308 */ /* 0x0007e20000000800 */
[----:B------:R-:W-:Y:S02]  /*6ef0*/  FFMA.FTZ R15, R15, c[0x0][0x23c], -R0 ;  /* 0x00008f000f0f7a23 */ /* 0x000fe40000010800 */
[----:B------:R-:W-:Y:S02]  /*6f00*/  FFMA.FTZ R18, R18, c[0x0][0x23c], -R16 ;  /* 0x00008f0012127a23 */ /* 0x000fe40000010810 */
[----:B------:R-:W-:Y:S02]  /*6f10*/  FFMA.FTZ R150, R25, c[0x0][0x23c], -R2 ;  /* 0x00008f0019967a23 */ /* 0x000fe40000010802 */
[----:B------:R-:W-:Y:S02]  /*6f20*/  FFMA.FTZ R25, R14, c[0x0][0x23c], -R0 ;  /* 0x00008f000e197a23 */ /* 0x000fe40000010800 */
[----:B------:R-:W-:Y:S01]  /*6f30*/  FFMA.FTZ R28, R28, c[0x0][0x23c], -R2 ;  /* 0x00008f001c1c7a23 */ /* 0x000fe20000010802 */
[----:B------:R4:W2:Y:S01]  /*6f40*/  MUFU.EX2 R209, R19 ;  /* 0x0000001300d17308 */ /* 0x0008a20000000800 */
[----:B------:R-:W-:Y:S02]  /*6f50*/  FFMA.FTZ R30, R30, c[0x0][0x23c], -R0 ;  /* 0x00008f001e1e7a23 */ /* 0x000fe40000010800 */
[--C-:B------:R-:W-:Y:S02]  /*6f60*/  FFMA.FTZ R34, R34, c[0x0][0x23c], -R16.reuse ;  /* 0x00008f0022227a23 */ /* 0x100fe40000010810 */
[----:B-1----:R-:W-:Y:S02]  /*6f70*/  IMAD.U32 R4, RZ, RZ, UR34 ;  /* 0x00000022ff047e24 */ /* 0x002fe4000f8e00ff */
[----:B------:R-:W-:Y:S02]  /*6f80*/  FFMA.FTZ R35, R35, c[0x0][0x23c], -R16 ;  /* 0x00008f0023237a23 */ /* 0x000fe40000010810 */
[----:B------:R-:W-:Y:S01]  /*6f90*/  IMAD R4, R4, 0x2, R250 ;  /* 0x0000000204047824 */ /* 0x000fe200078e02fa */
[----:B------:R1:W-:Y:S01]  /*6fa0*/  MUFU.EX2 R205, R20 ;  /* 0x0000001400cd7308 */ /* 0x0003e20000000800 */
[----:B------:R-:W-:Y:S02]  /*6fb0*/  FFMA.FTZ R31, R31, c[0x0][0x23c], -R0 ;  /* 0x00008f001f1f7a23 */ /* 0x000fe40000010800 */
[----:B------:R-:W-:Y:S02]  /*6fc0*/  IMAD.SHL.U32 R4, R4, 0x2, RZ ;  /* 0x0000000204047824 */ /* 0x000fe400078e00ff */
[----:B---3--:R-:W-:Y:S02]  /*6fd0*/  FFMA.FTZ R12, R6, c[0x0][0x23c], -R16 ;  /* 0x00008f00060c7a23 */ /* 0x008fe40000010810 */
[----:B------:R-:W-:Y:S02]  /*6fe0*/  FFMA.FTZ R24, R24, c[0x0][0x23c], -R2 ;  /* 0x00008f0018187a23 */ /* 0x000fe40000010802 */
[----:B------:R-:W-:Y:S01]  /*6ff0*/  FFMA.FTZ R27, R27, c[0x0][0x23c], -R0 ;  /* 0x00008f001b1b7a23 */ /* 0x000fe20000010800 */
[----:B------:R3:W-:Y:S01]  /*7000*/  MUFU.EX2 R200, R7 ;  /* 0x0000000700c87308 */ /* 0x0007e20000000800 */
[--C-:B------:R-:W-:Y:S02]  /*7010*/  FFMA.FTZ R50, R50, c[0x0][0x23c], -R16.reuse ;  /* 0x00008f0032327a23 */ /* 0x100fe40000010810 */
[----:B------:R-:W-:Y:S02]  /*7020*/  FFMA.FTZ R67, R67, c[0x0][0x23c], -R16 ;  /* 0x00008f0043437a23 */ /* 0x000fe40000010810 */
[----:B----4-:R-:W-:Y:S02]  /*7030*/  FFMA.FTZ R19, R17, c[0x0][0x23c], -R132 ;  /* 0x00008f0011137a23 */ /* 0x010fe40000010884 */
[----:B------:R-:W-:Y:S02]  /*7040*/  FFMA.FTZ R60, R60, c[0x0][0x23c], -R2 ;  /* 0x00008f003c3c7a23 */ /* 0x000fe40000010802 */
[----:B------:R-:W-:Y:S01]  /*7050*/  FFMA.FTZ R63, R63, c[0x0][0x23c], -R0 ;  /* 0x00008f003f3f7a23 */ /* 0x000fe20000010800 */
[----:B------:R-:W-:Y:S01]  /*7060*/  MUFU.EX2 R202, R15 ;  /* 0x0000000f00ca7308 */ /* 0x000fe20000000800 */
[--C-:B------:R-:W-:Y:S02]  /*7070*/  FFMA.FTZ R17, R8, c[0x0][0x23c], -R2.reuse ;  /* 0x00008f0008117a23 */ /* 0x100fe40000010802 */
[----:B------:R-:W-:Y:S02]  /*7080*/  FFMA.FTZ R148, R13, c[0x0][0x23c], -R2 ;  /* 0x00008f000d947a23 */ /* 0x000fe40000010802 */
[----:B-1----:R-:W-:Y:S04]  /*7090*/  IMAD.WIDE.U32 R20, R251, -0x2daee0ad, RZ ;  /* 0xd2511f53fb147825 */ /* 0x002fe800078e00ff */
[----:B------:R-:W-:Y:S01]  /*70a0*/  FFMA.FTZ R147, R10, c[0x0][0x23c], -R0 ;  /* 0x00008f000a937a23 */ /* 0x000fe20000010800 */
[----:B------:R-:W-:Y:S01]  /*70b0*/  LOP3.LUT R8, R21, UR31, R4, 0x96, !PT ;  /* 0x0000001f15087c12 */ /* 0x000fe2000f8e9604 */
[----:B------:R1:W-:Y:S01]  /*70c0*/  MUFU.EX2 R204, R23 ;  /* 0x0000001700cc7308 */ /* 0x0003e20000000800 */
[----:B------:R-:W-:Y:S01]  /*70d0*/  LOP3.LUT R6, R20, UR33, RZ, 0x3c, !PT ;  /* 0x0000002114067c12 */ /* 0x000fe2000f8e3cff */
[--C-:B------:R-:W-:Y:S01]  /*70e0*/  FFMA.FTZ R145, R9, c[0x0][0x23c], -R2.reuse ;  /* 0x00008f0009917a23 */ /* 0x100fe20000010802 */
[----:B---3--:R-:W-:Y:S01]  /*70f0*/  IADD3 R7, R4, 0x1, RZ ;  /* 0x0000000104077810 */ /* 0x008fe20007ffe0ff */
[----:B------:R-:W-:Y:S02]  /*7100*/  FFMA.FTZ R184, R29, c[0x0][0x23c], -R2 ;  /* 0x00008f001db87a23 */ /* 0x000fe40000010802 */
[--C-:B------:R-:W-:Y:S01]  /*7110*/  FFMA.FTZ R38, R38, c[0x0][0x23c], -R16.reuse ;  /* 0x00008f0026267a23 */ /* 0x100fe20000010810 */
[----:B------:R-:W-:Y:S01]  /*7120*/  LOP3.LUT R7, R21, UR31, R7, 0x96, !PT ;  /* 0x0000001f15077c12 */ /* 0x000fe2000f8e9607 */
[----:B------:R-:W-:Y:S02]  /*7130*/  FFMA.FTZ R39, R39, c[0x0][0x23c], -R16 ;  /* 0x00008f0027277a23 */ /* 0x000fe40000010810 */
[----:B------:R-:W-:Y:S01]  /*7140*/  MUFU.EX2 R203, R18 ;  /* 0x0000001200cb7308 */ /* 0x000fe20000000800 */
[----:B------:R-:W-:Y:S02]  /*7150*/  FFMA.FTZ R44, R44, c[0x0][0x23c], -R2 ;  /* 0x00008f002c2c7a23 */ /* 0x000fe40000010802 */
[----:B------:R-:W-:Y:S02]  /*7160*/  FFMA.FTZ R47, R47, c[0x0][0x23c], -R0 ;  /* 0x00008f002f2f7a23 */ /* 0x000fe40000010800 */
[----:B------:R-:W-:Y:S02]  /*7170*/  FFMA.FTZ R40, R40, c[0x0][0x23c], -R2 ;  /* 0x00008f0028287a23 */ /* 0x000fe40000010802 */
[--C-:B------:R-:W-:Y:S02]  /*7180*/  FFMA.FTZ R43, R43, c[0x0][0x23c], -R0.reuse ;  /* 0x00008f002b2b7a23 */ /* 0x100fe40000010800 */
[----:B------:R-:W-:Y:S01]  /*7190*/  FFMA.FTZ R46, R46, c[0x0][0x23c], -R0 ;  /* 0x00008f002e2e7a23 */ /* 0x000fe20000010800 */
[----:B------:R-:W-:Y:S01]  /*71a0*/  MUFU.EX2 R185, R12 ;  /* 0x0000000c00b97308 */ /* 0x000fe20000000800 */
[----:B------:R-:W-:Y:S02]  /*71b0*/  FFMA.FTZ R55, R55, c[0x0][0x23c], -R16 ;  /* 0x00008f0037377a23 */ /* 0x000fe40000010810 */
[----:B------:R-:W-:Y:S02]  /*71c0*/  FFMA.FTZ R45, R45, c[0x0][0x23c], -R2 ;  /* 0x00008f002d2d7a23 */ /* 0x000fe40000010802 */
[--C-:B-1----:R-:W-:Y:S02]  /*71d0*/  FFMA.FTZ R23, R11, c[0x0][0x23c], -R0.reuse ;  /* 0x00008f000b177a23 */ /* 0x102fe40000010800 */
[----:B------:R-:W-:Y:S03]  /*71e0*/  IMAD.WIDE.U32 R10, R8, -0x326172a9, RZ ;  /* 0xcd9e8d57080a7825 */ /* 0x000fe600078e00ff */
[----:B------:R-:W-:Y:S01]  /*71f0*/  MUFU.EX2 R198, R19 ;  /* 0x0000001300c67308 */ /* 0x000fe20000000800 */
[----:B------:R-:W-:Y:S04]  /*7200*/  IMAD.WIDE.U32 R8, R7, -0x326172a9, RZ ;  /* 0xcd9e8d5707087825 */ /* 0x000fe800078e00ff */
[----:B------:R-:W-:Y:S02]  /*7210*/  FFMA.FTZ R42, R42, c[0x0][0x23c], -R0 ;  /* 0x00008f002a2a7a23 */ /* 0x000fe40000010800 */
[----:B------:R-:W-:Y:S02]  /*7220*/  FFMA.FTZ R54, R54, c[0x0][0x23c], -R16 ;  /* 0x00008f0036367a23 */ /* 0x000fe40000010810 */
[--C-:B------:R-:W-:Y:S01]  /*7230*/  FFMA.FTZ R41, R41, c[0x0][0x23c], -R2.reuse ;  /* 0x00008f0029297a23 */ /* 0x100fe20000010802 */
[----:B------:R-:W-:Y:S01]  /*7240*/  MUFU.EX2 R215, R28 ;  /* 0x0000001c00d77308 */ /* 0x000fe20000000800 */
[--C-:B------:R-:W-:Y:S02]  /*7250*/  FFMA.FTZ R56, R56, c[0x0][0x23c], -R2.reuse ;  /* 0x00008f0038387a23 */ /* 0x100fe40000010802 */
[--C-:B------:R-:W-:Y:S02]  /*7260*/  FFMA.FTZ R57, R57, c[0x0][0x23c], -R2.reuse ;  /* 0x00008f0039397a23 */ /* 0x100fe40000010802 */
[----:B------:R-:W-:Y:S02]  /*7270*/  FFMA.FTZ R2, R61, c[0x0][0x23c], -R2 ;  /* 0x00008f003d027a23 */ /* 0x000fe40000010802 */
[--C-:B------:R-:W-:Y:S02]  /*7280*/  FFMA.FTZ R59, R59, c[0x0][0x23c], -R0.reuse ;  /* 0x00008f003b3b7a23 */ /* 0x100fe40000010800 */
[----:B------:R-:W-:Y:S01]  /*7290*/  FFMA.FTZ R58, R58, c[0x0][0x23c], -R0 ;  /* 0x00008f003a3a7a23 */ /* 0x000fe20000010800 */
[----:B------:R-:W-:Y:S01]  /*72a0*/  MUFU.EX2 R210, R30 ;  /* 0x0000001e00d27308 */ /* 0x000fe20000000800 */
[----:B------:R-:W-:Y:S09]  /*72b0*/  IMAD R248, R248, c[0x0][0x1c0], RZ ;  /* 0x00007000f8f87a24 */ /* 0x000ff200078e02ff */
        /* <DEDUP_REMOVED lines=66> */
[C---:B------:R-:W-:Y:S02]  /*76e0*/  LOP3.LUT R7, R6.reuse, R19, RZ, 0x3c, !PT ;  /* 0x0000001306077212 */ /* 0x040fe400078e3cff */
        /* <DEDUP_REMOVED lines=30> */
[----:B-1----:R-:W-:Y:S01]  /*78d0*/  IMAD.WIDE.U32 R24, R24, -0x326172a9, RZ ;  /* 0xcd9e8d5718187825 */ /* 0x002fe200078e00ff */
        /* <DEDUP_REMOVED lines=40> */
[----:B----4-:R-:W-:Y:S01]  /*7b60*/  LOP3.LUT R34, R8, 0xffff, RZ, 0xc0, !PT ;  /* 0x0000ffff08227812 */ /* 0x010fe200078ec0ff */
[----:B------:R-:W-:Y:S01]  /*7b70*/  IMAD.WIDE.U32 R12, R13, -0x326172a9, RZ ;  /* 0xcd9e8d570d0c7825 */ /* 0x000fe200078e00ff */
[----:B------:R-:W-:Y:S02]  /*7b80*/  LOP3.LUT R14, R10, 0xff, RZ, 0xc0, !PT ;  /* 0x000000ff0a0e7812 */ /* 0x000fe400078ec0ff */
[----:B------:R-:W-:Y:S02]  /*7b90*/  SHF.R.U32.HI R8, RZ, 0x18, R4 ;  /* 0x00000018ff087819 */ /* 0x000fe40000011604 */
[----:B------:R-:W-:Y:S02]  /*7ba0*/  LOP3.LUT R23, R13, UR19, R20, 0x96, !PT ;  /* 0x000000130d177c12 */ /* 0x000fe4000f8e9614 */
[----:B------:R-:W-:Y:S02]  /*7bb0*/  LOP3.LUT R20, R9, UR17, R22, 0x96, !PT ;  /* 0x0000001109147c12 */ /* 0x000fe4000f8e9616 */
[C---:B------:R-:W-:Y:S02]  /*7bc0*/  LOP3.LUT R9, R4.reuse, 0xff, RZ, 0xc0, !PT ;  /* 0x000000ff04097812 */ /* 0x040fe400078ec0ff */
[----:B------:R-:W-:Y:S02]  /*7bd0*/  SHF.R.U32.HI R32, RZ, 0x10, R4 ;  /* 0x00000010ff207819 */ /* 0x000fe40000011604 */
[----:B------:R-:W-:Y:S02]  /*7be0*/  LOP3.LUT R36, R4, 0xffff, RZ, 0xc0, !PT ;  /* 0x0000ffff04247812 */ /* 0x000fe400078ec0ff */
        /* <DEDUP_REMOVED lines=411> */
[----:B------:R-:W-:Y:S01]  /*95a0*/  LEA R172, P0, R8, R172, 0x2 ;  /* 0x000000ac08ac7211 */ /* 0x000fe200078010ff */
        /* <DEDUP_REMOVED lines=341> */
.L_x_2343:
        /* <DEDUP_REMOVED lines=212> */
.L_x_2344:
        /* <DEDUP_REMOVED lines=520> */
.L_x_2346:
        /* <DEDUP_REMOVED lines=19> */
.L_x_2347:
        /* <DEDUP_REMOVED lines=45> */
.L_x_2349:
[----:B------:R-:W-:Y:S05]  /*dcc0*/  BSYNC B0 ;  /* 0x0000000000007941 */ /* 0x000fea0003800000 */
.L_x_2348:
        /* <DEDUP_REMOVED lines=15> */
.L_x_2351:
[----:B------:R-:W-:Y:S05]  /*ddc0*/  BSYNC B0 ;  /* 0x0000000000007941 */ /* 0x000fea0003800000 */
.L_x_2350:
        /* <DEDUP_REMOVED lines=15> */
.L_x_2353:
[----:B------:R-:W-:Y:S05]  /*dec0*/  BSYNC B0 ;  /* 0x0000000000007941 */ /* 0x000fea0003800000 */
.L_x_2352:
        /* <DEDUP_REMOVED lines=14> */
.L_x_2355:
[----:B------:R-:W-:Y:S05]  /*dfb0*/  BSYNC B0 ;  /* 0x0000000000007941 */ /* 0x000fea0003800000 */
.L_x_2354:
        /* <DEDUP_REMOVED lines=25> */
.L_x_2357:
[----:B------:R-:W-:Y:S05]  /*e150*/  BSYNC B0 ;  /* 0x0000000000007941 */ /* 0x000fea0003800000 */
.L_x_2356:
        /* <DEDUP_REMOVED lines=13> */
.L_x_2359:
[----:B------:R-:W-:Y:S05]  /*e230*/  BSYNC B0 ;  /* 0x0000000000007941 */ /* 0x000fea0003800000 */
.L_x_2358:
        /* <DEDUP_REMOVED lines=13> */
.L_x_2361:
[----:B------:R-:W-:Y:S05]  /*e310*/  BSYNC B0 ;  /* 0x0000000000007941 */ /* 0x000fea0003800000 */
.L_x_2360:
        /* <DEDUP_REMOVED lines=11> */
.L_x_2308:
[----:B------:R-:W-:Y:S05]  /*e3d0*/  BSYNC B1 ;  /* 0x0000000000017941 */ /* 0x000fea0003800000 */
.L_x_2286:
        /* <DEDUP_REMOVED lines=11> */
.L_x_2362:
[----:B------:R-:W-:Y:S05]  /*e490*/  EXIT ;  /* 0x000000000000794d */ /* 0x000fea0003800000 */
.L_x_2364:
        /* <DEDUP_REMOVED lines=14> */
.L_x_2495:


//--------------------- .text._ZN5flash44flash_bwd_dq_dk_dv_loop_seqk_parallel_kernelI23Flash_bwd_kernel_traitsILi64ELi128ELi128ELi8ELi4ELi4ELi4ELb0ELb0EN7cutlass10bfloat16_tE19Flash_kernel_traitsILi64ELi128ELi128ELi8ES3_EELb0ELb0ELb1ELb1ELb0ELb0ELb1EEEvNS_16Flash_bwd_paramsE --------------------------
	.section	.text._ZN5flash44flash_bwd_dq_dk_dv_loop_seqk_parallel_kernelI23Flash_bwd_kernel_traitsILi64ELi128ELi128ELi8ELi4ELi4ELi4ELb0ELb0EN7cutlass10bfloat16_tE19Flash_kernel_traitsILi64ELi128ELi128ELi8ES3_EELb0ELb0ELb1ELb1ELb0ELb0ELb1EEEvNS_16Flash_bwd_paramsE,"ax",@progbits
	.sectioninfo	@"SHI_REGISTERS=255"
	.align	128
        .global         _ZN5flash44flash_bwd_dq_dk_dv_loop_seqk_parallel_kernelI23Flash_bwd_kernel_traitsILi64ELi128ELi128ELi8ELi4ELi4ELi4ELb0ELb0EN7cutlass10bfloat16_tE19Flash_kernel_traitsILi64ELi128ELi128ELi8ES3_EELb0ELb0ELb1ELb1ELb0ELb0ELb1EEEvNS_16Flash_bwd_paramsE
        .type           _ZN5flash44flash_bwd_dq_dk_dv_loop_seqk_parallel_kernelI23Flash_bwd_kernel_traitsILi64ELi128ELi128ELi8ELi4ELi4ELi4ELb0ELb0EN7cutlass10bfloat16_tE19Flash_kernel_traitsILi64ELi128ELi128ELi8ES3_EELb0ELb0ELb1ELb1ELb0ELb0ELb1EEEvNS_16Flash_bwd_paramsE,@function
        .size           _ZN5flash44flash_bwd_dq_dk_dv_loop_seqk_parallel_kernelI23Flash_bwd_kernel_traitsILi64ELi128ELi128ELi8ELi4ELi4ELi4ELb0ELb0EN7cutlass10bfloat16_tE19Flash_kernel_traitsILi64ELi128ELi128ELi8ES3_EELb0ELb0ELb1ELb1ELb0ELb0ELb1EEEvNS_16Flash_bwd_paramsE,(.L_x_2496 - _ZN5flash44flash_bwd_dq_dk_dv_loop_seqk_parallel_kernelI23Flash_bwd_kernel_traitsILi64ELi128ELi128ELi8ELi4ELi4ELi4ELb0ELb0EN7cutlass10bfloat16_tE19Flash_kernel_traitsILi64ELi128ELi128ELi8ES3_EELb0ELb0ELb1ELb1ELb0ELb0ELb1EEEvNS_16Flash_bwd_paramsE)
        .other          _ZN5flash44flash_bwd_dq_dk_dv_loop_seqk_parallel_kernelI23Flash_bwd_kernel_traitsILi64ELi128ELi128ELi8ELi4ELi4ELi4ELb0ELb0EN7cutlass10bfloat16_tE19Flash_kernel_traitsILi64ELi128ELi128ELi8ES3_EELb0ELb0ELb1ELb1ELb0ELb0ELb1EEEvNS_16Flash_bwd_paramsE,@"STO_CUDA_ENTRY STV_DEFAULT"
_ZN5flash44flash_bwd_dq_dk_dv_loop_seqk_parallel_kernelI23Flash_bwd_kernel_traitsILi64ELi128ELi128ELi8ELi4ELi4ELi4ELb0ELb0EN7cutlass10bfloat16_tE19Flash_kernel_traitsILi64ELi128ELi128ELi8ES3_EELb0ELb0ELb1ELb1ELb0ELb0ELb1EEEvNS_16Flash_bwd_paramsE:
.text._ZN5flash44flash_bwd_dq_dk_dv_loop_seqk_parallel_kernelI23Flash_bwd_kernel_traitsILi64ELi128ELi128ELi8ELi4ELi4ELi4ELb0ELb0EN7cutlass10bfloat16_tE19Flash_kernel_traitsILi64ELi128ELi128ELi8ES3_EELb0ELb0ELb1ELb1ELb0ELb0ELb1EEEvNS_16Flash_bwd_paramsE:
        /* <DEDUP_REMOVED lines=32> */
[-C--:B------:R-:W-:Y:S01]  /*0200*/  LEA.HI R9, R6, R11.reuse, RZ, 0x3 ;  /* 0x0000000b06097211 */ /* 0x080fe200078f18ff */
[----:B------:R-:W-:Y:S01]  /*0210*/  ULDC UR52, c[0x0][0x22c] ;  /* 0x00008b0000347ab9 */ /* 0x000fe20000000800 */
[----:B------:R-:W-:Y:S01]  /*0220*/  LOP3.LUT R2, R0, 0xffffffe0, RZ, 0xc0, !PT ;  /* 0xffffffe000027812 */ /* 0x000fe200078ec0ff */
[----:B------:R-:W-:Y:S01]  /*0230*/  ULDC UR40, c[0x0][0x1c0] ;  /* 0x0000700000287ab9 */ /* 0x000fe20000000800 */
[--C-:B------:R-:W-:Y:S01]  /*0240*/  SHF.R.S32.HI R4, RZ, 0x5, R0.reuse ;  /* 0x00000005ff047819 */ /* 0x100fe20000011400 */
[----:B------:R-:W-:Y:S01]  /*0250*/  ULDC UR13, c[0x0][0x1c0] ;  /* 0x00007000000d7ab9 */ /* 0x000fe20000000800 */
[----:B------:R-:W-:Y:S01]  /*0260*/  SHF.R.S32.HI R0, RZ, 0x1f, R0 ;  /* 0x0000001fff007819 */ /* 0x000fe20000011400 */
[----:B------:R-:W-:Y:S01]  /*0270*/  IMAD.IADD R5, R11, 0x1, -R2 ;  /* 0x000000010b057824 */ /* 0x000fe200078e0a02 */
[CC--:B------:R-:W-:Y:S01]  /*0280*/  LEA.HI R3, R6.reuse, R11.reuse, RZ, 0x4 ;  /* 0x0000000b06037211 */ /* 0x0c0fe200078f20ff */
[----:B------:R-:W-:Y:S01]  /*0290*/  UIMAD.WIDE UR40, UR52, UR40, URZ ;  /* 0x00000028342872a5 */ /* 0x000fe2000f8e023f */
[CC--:B------:R-:W-:Y:S01]  /*02a0*/  LEA.HI R14, R6.reuse, R11.reuse, RZ, 0x7 ;  /* 0x0000000b060e7211 */ /* 0x0c0fe200078f38ff */
[----:B------:R-:W-:Y:S01]  /*02b0*/  UIMAD UR53, UR39, UR52, URZ ;  /* 0x00000034273572a4 */ /* 0x000fe2000f8e023f */
[CC--:B------:R-:W-:Y:S01]  /*02c0*/  LEA.HI R13, R6.reuse, R11.reuse, RZ, 0x6 ;  /* 0x0000000b060d7211 */ /* 0x0c0fe200078f30ff */
[----:B------:R-:W-:Y:S01]  /*02d0*/  UIMAD UR52, UR52, UR13, URZ ;  /* 0x0000000d343472a4 */ /* 0x000fe2000f8e023f */
[----:B------:R-:W-:Y:S01]  /*02e0*/  LEA.HI R6, R6, R11, RZ, 0x2 ;  /* 0x0000000b06067211 */ /* 0x000fe200078f10ff */
[----:B------:R-:W-:Y:S01]  /*02f0*/  ULDC UR16, c[0x0][0x1c0] ;  /* 0x0000700000107ab9 */ /* 0x000fe20000000800 */
[----:B------:R-:W-:Y:S01]  /*0300*/  LEA.HI R0, R0, R4, RZ, 0x2 ;  /* 0x0000000400007211 */ /* 0x000fe200078f10ff */
[----:B------:R-:W-:Y:S01]  /*0310*/  ULDC UR12, c[0x0][0x1c0] ;  /* 0x00007000000c7ab9 */ /* 0x000fe20000000800 */
[----:B------:R-:W-:Y:S01]  /*0320*/  LOP3.LUT R7, R9, 0xfffffff8, RZ, 0xc0, !PT ;  /* 0xfffffff809077812 */ /* 0x000fe200078ec0ff */
[----:B---3--:R-:W-:Y:S01]  /*0330*/  UIMAD.WIDE.U32 UR50, UR36, UR17, URZ ;  /* 0x00000011243272a5 */ /* 0x008fe2000f8e003f */
[----:B------:R-:W-:Y:S01]  /*0340*/  LOP3.LUT R8, R3, 0xfffffff0, RZ, 0xc0, !PT ;  /* 0xfffffff003087812 */ /* 0x000fe200078ec0ff */
[----:B------:R-:W-:Y:S01]  /*0350*/  USHF.L.U32 UR47, UR52, 0x7, URZ ;  /* 0x00000007342f7899 */ /* 0x000fe2000800063f */
[----:B------:R-:W-:Y:S01]  /*0360*/  LOP3.LUT R10, R6, 0x7ffffffc, RZ, 0xc0, !PT ;  /* 0x7ffffffc060a7812 */ /* 0x000fe200078ec0ff */
[C---:B------:R-:W-:Y:S01]  /*0370*/  IMAD.IADD R7, R11.reuse, 0x1, -R7 ;  /* 0x000000010b077824 */ /* 0x040fe200078e0a07 */
[----:B------:R-:W-:Y:S01]  /*0380*/  LOP3.LUT R0, R0, 0xfffffffc, RZ, 0xc0, !PT ;  /* 0xfffffffc00007812 */ /* 0x000fe200078ec0ff */
[C---:B------:R-:W-:Y:S01]  /*0390*/  IMAD.IADD R8, R11.reuse, 0x1, -R8 ;  /* 0x000000010b087824 */ /* 0x040fe200078e0a08 */
[----:B------:R-:W-:Y:S01]  /*03a0*/  SHF.R.S32.HI R2, RZ, 0x4, R3 ;  /* 0x00000004ff027819 */ /* 0x000fe20000011403 */
[----:B------:R-:W-:Y:S01]  /*03b0*/  IMAD.IADD R15, R11, 0x1, -R10 ;  /* 0x000000010b0f7824 */ /* 0x000fe200078e0a0a */
[----:B------:R-:W-:Y:S01]  /*03c0*/  LOP3.LUT P4, RZ, R7, 0x2, RZ, 0xc0, !PT ;  /* 0x0000000207ff7812 */ /* 0x000fe2000788c0ff */
[----:B------:R-:W-:Y:S01]  /*03d0*/  IMAD.IADD R11, R4, 0x1, -R0 ;  /* 0x00000001040b7824 */ /* 0x000fe200078e0a00 */
[----:B------:R-:W-:Y:S01]  /*03e0*/  LEA.HI R0, R3, R2, RZ, 0x1 ;  /* 0x0000000203007211 */ /* 0x000fe200078f08ff */
[----:B------:R-:W-:Y:S01]  /*03f0*/  IMAD.SHL.U32 R16, R7, 0x8, RZ ;  /* 0x0000000807107824 */ /* 0x000fe200078e00ff */
[----:B------:R-:W-:Y:S01]  /*0400*/  SHF.R.S32.HI R3, RZ, 0x1f, R5 ;  /* 0x0000001fff037819 */ /* 0x000fe20000011405 */
[----:B------:R-:W-:Y:S01]  /*0410*/  ULDC UR55, c[0x0][0x214] ;  /* 0x0000850000377ab9 */ /* 0x000fe20000000800 */
[----:B------:R-:W-:Y:S01]  /*0420*/  LOP3.LUT R0, R0, 0xfffffffe, RZ, 0xc0, !PT ;  /* 0xfffffffe00007812 */ /* 0x000fe200078ec0ff */
[----:B------:R-:W-:Y:S01]  /*0430*/  ULDC.U8 UR11, c[0x0][0x3d0] ;  /* 0x0000f400000b7ab9 */ /* 0x000fe20000000000 */
[----:B------:R-:W-:Y:S01]  /*0440*/  SHF.R.S32.HI R4, RZ, 0x2, R6 ;  /* 0x00000002ff047819 */ /* 0x000fe20000011406 */
[----:B------:R1:W-:Y:S01]  /*0450*/  STL [R1+0x40], R16 ;  /* 0x0000401001007387 */ /* 0x0003e20000100800 */
[----:B------:R-:W-:Y:S01]  /*0460*/  LEA.HI R5, R3, R5, RZ, 0x2 ;  /* 0x0000000503057211 */ /* 0x000fe200078f10ff */
[----:B------:R-:W-:Y:S01]  /*0470*/  IMAD.IADD R12, R2, 0x1, -R0 ;  /* 0x00000001020c7824 */ /* 0x000fe200078e0a00 */
[----:B------:R-:W-:Y:S01]  /*0480*/  SHF.R.S32.HI R2, RZ, 0x3, R9 ;  /* 0x00000003ff027819 */ /* 0x000fe20000011409 */
[----:B------:R-:W-:Y:S01]  /*0490*/  ULDC UR56, c[0x0][0x224] ;  /* 0x0000890000387ab9 */ /* 0x000fe20000000800 */
[----:B------:R-:W-:Y:S01]  /*04a0*/  SHF.R.S32.HI R0, RZ, 0x1f, R6 ;  /* 0x0000001fff007819 */ /* 0x000fe20000011406 */
[----:B------:R-:W-:Y:S01]  /*04b0*/  @UP5 UIMAD UR60, UR36, UR55, URZ ;  /* 0x00000037243c52a4 */ /* 0x000fe2000f8e023f */
[----:B------:R-:W-:Y:S01]  /*04c0*/  LOP3.LUT P3, RZ, R7, 0x4, RZ, 0xc0, !PT ;  /* 0x0000000407ff7812 */ /* 0x000fe2000786c0ff */
[----:B------:R-:W-:Y:S01]  /*04d0*/  IMAD.SHL.U32 R2, R2, 0x40, RZ ;  /* 0x0000004002027824 */ /* 0x000fe200078e00ff */
[----:B------:R-:W-:Y:S01]  /*04e0*/  LEA.HI R3, R0, R4, RZ, 0x3 ;  /* 0x0000000400037211 */ /* 0x000fe200078f18ff */
[----:B------:R-:W-:Y:S01]  /*04f0*/  ULDC UR46, c[0x0][0x2e8] ;  /* 0x0000ba00002e7ab9 */ /* 0x000fe20000000800 */
[----:B------:R-:W-:Y:S01]  /*0500*/  SHF.R.S32.HI R6, RZ, 0x7, R14 ;  /* 0x00000007ff067819 */ /* 0x000fe2000001140e */
[----:B------:R-:W-:Y:S01]  /*0510*/  ULDC UR45, c[0x0][0x2e8] ;  /* 0x0000ba00002d7ab9 */ /* 0x000fe20000000800 */
[----:B------:R-:W-:Y:S01]  /*0520*/  LOP3.LUT R0, R2, 0x1c0, RZ, 0xc0, !PT ;  /* 0x000001c002007812 */ /* 0x000fe200078ec0ff */
[----:B------:R-:W-:Y:S01]  /*0530*/  ULDC.64 UR6, c[0x0][0x118] ;  /* 0x0000460000067ab9 */ /* 0x000fe20000000a00 */
[----:B------:R-:W-:Y:S01]  /*0540*/  LOP3.LUT R2, R3, 0xfffffff8, RZ, 0xc0, !PT ;  /* 0xfffffff803027812 */ /* 0x000fe200078ec0ff */
[----:B------:R-:W-:Y:S01]  /*0550*/  UISETP.NE.AND UP6, UPT, UR11, URZ, UPT ;  /* 0x0000003f0b00728c */ /* 0x000fe2000bfc5270 */
[----:B------:R-:W-:Y:S01]  /*0560*/  SHF.R.U32.HI R3, RZ, 0x3, R0 ;  /* 0x00000003ff037819 */ /* 0x000fe20000011600 */
[----:B------:R-:W-:Y:S01]  /*0570*/  UIMAD.WIDE.U32 UR48, UR40, UR50, URZ ;  /* 0x00000032283072a5 */ /* 0x000fe2000f8e003f */
[----:B------:R-:W-:Y:S01]  /*0580*/  LOP3.LUT R0, R0, 0x38, R16, 0xf8, !PT ;  /* 0x0000003800007812 */ /* 0x000fe200078ef810 */
[----:B------:R-:W-:Y:S01]  /*0590*/  IMAD.IADD R4, R4, 0x1, -R2 ;  /* 0x0000000104047824 */ /* 0x000fe200078e0a02 */
[----:B------:R-:W-:Y:S01]  /*05a0*/  SEL R160, R229, 0xffffffe0, !P4 ;  /* 0xffffffe0e5a07807 */ /* 0x000fe20006000000 */
[----:B------:R-:W-:Y:S01]  /*05b0*/  IMAD.SHL.U32 R2, R13, 0x8, RZ ;  /* 0x000000080d027824 */ /* 0x000fe200078e00ff */
[----:B------:R-:W-:Y:S01]  /*05c0*/  LOP3.LUT R0, R0, R3, RZ, 0x3c, !PT ;  /* 0x0000000300007212 */ /* 0x000fe200078e3cff */
[----:B------:R-:W-:Y:S01]  /*05d0*/  UIMAD UR57, UR41, UR50, URZ ;  /* 0x00000032293972a4 */ /* 0x000fe2000f8e023f */
[----:B------:R-:W-:Y:S01]  /*05e0*/  SHF.R.S32.HI R3, RZ, 0x1f, R8 ;  /* 0x0000001fff037819 */ /* 0x000fe20000011408 */
[----:B------:R-:W-:Y:S01]  /*05f0*/  USHF.R.S32.HI UR59, URZ, 0x1f, UR53 ;  /* 0x0000001f3f3b7899 */ /* 0x000fe20008011435 */
[----:B------:R-:W-:Y:S01]  /*0600*/  LOP3.LUT R0, R0, 0xfffffe00, R2, 0xf8, !PT ;  /* 0xfffffe0000007812 */ /* 0x000fe200078ef802 */
[----:B------:R-:W-:Y:S01]  /*0610*/  USHF.R.S32.HI UR54, URZ, 0x1f, UR47 ;  /* 0x0000001f3f367899 */ /* 0x000fe2000801142f */
[----:B------:R-:W-:Y:S01]  /*0620*/  LEA.HI R10, R3, R8, RZ, 0x3 ;  /* 0x00000008030a7211 */ /* 0x000fe200078f18ff */
[----:B------:R-:W-:Y:S01]  /*0630*/  IMAD.U32 R3, RZ, RZ, UR5 ;  /* 0x00000005ff037e24 */ /* 0x000fe2000f8e00ff */
[----:B------:R-:W-:Y:S01]  /*0640*/  USHF.R.S32.HI UR5, URZ, 0x1f, UR17 ;  /* 0x0000001f3f057899 */ /* 0x000fe20008011411 */
[----:B------:R2:W-:Y:S01]  /*0650*/  STL [R1+0xa4], R0 ;  /* 0x0000a40001007387 */ /* 0x0005e20000100800 */
[----:B------:R-:W-:Y:S01]  /*0660*/  LOP3.LUT R2, R10, 0xfffffff8, RZ, 0xc0, !PT ;  /* 0xfffffff80a027812 */ /* 0x000fe200078ec0ff */
[----:B------:R-:W-:-:S02]  /*0670*/  UMOV UR44, 0xffffc000 ;  /* 0xffffc000002c7882 */ /* 0x000fc40000000000 */
[----:B------:R-:W-:Y:S02]  /*0680*/  UIMAD UR58, UR5, UR36, URZ ;  /* 0x00000024053a72a4 */ /* 0x000fe4000f8e023f */
[----:B-1----:R-:W-:Y:S01]  /*0690*/  IMAD.IADD R16, R8, 0x1, -R2 ;  /* 0x0000000108107824 */ /* 0x002fe200078e0a02 */
[----:B------:R-:W-:Y:S01]  /*06a0*/  @!UP5 UIMAD UR5, UR36, UR16, UR39 ;  /* 0x000000102405d2a4 */ /* 0x000fe2000f8e0227 */
[----:B------:R-:W-:-:S03]  /*06b0*/  IMAD.SHL.U32 R2, R11, 0x10, RZ ;  /* 0x000000100b027824 */ /* 0x000fc600078e00ff */
[----:B------:R-:W-:Y:S01]  /*06c0*/  STL [R1+0xac], R16 ;  /* 0x0000ac1001007387 */ /* 0x000fe20000100800 */
[----:B------:R-:W-:Y:S01]  /*06d0*/  @!UP5 UIMAD UR55, UR5, UR55, URZ ;  /* 0x000000370537d2a4 */ /* 0x000fe2000f8e023f */
[----:B------:R-:W-:Y:S01]  /*06e0*/  LEA.HI.SX32 R13, R5, R2, 0x1e ;  /* 0x00000002050d7211 */ /* 0x000fe200078ff2ff */
[----:B------:R-:W-:Y:S01]  /*06f0*/  IMAD.SHL.U32 R5, R12, 0x200, RZ ;  /* 0x000002000c057824 */ /* 0x000fe200078e00ff */
[----:B------:R1:W-:Y:S04]  /*0700*/  STL [R1+0xec], R3 ;  /* 0x0000ec0301007387 */ /* 0x0003e80000100800 */
[----:B------:R-:W-:Y:S01]  /*0710*/  STL [R1+0x6c], R13 ;  /* 0x00006c0d01007387 */ /* 0x000fe20000100800 */
[----:B--2---:R-:W-:Y:S02]  /*0720*/  IMAD.SHL.U32 R0, R7, 0x40, RZ ;  /* 0x0000004007007824 */ /* 0x004fe400078e00ff */
[----:B------:R-:W-:Y:S01]  /*0730*/  IMAD.U32 R7, RZ, RZ, UR4 ;  /* 0x00000004ff077e24 */ /* 0x000fe2000f8e00ff */
[----:B------:R-:W-:-:S02]  /*0740*/  USHF.L.U32 UR4, UR36, 0x7, URZ ;  /* 0x0000000724047899 */ /* 0x000fc4000800063f */
[----:B------:R-:W-:-:S04]  /*0750*/  LOP3.LUT R0, R0, 0x1c0, RZ, 0xc0, !PT ;  /* 0x000001c000007812 */ /* 0x000fc800078ec0ff */
[----:B------:R-:W-:Y:S01]  /*0760*/  LOP3.LUT R7, R0, 0x30, R2, 0xf8, !PT ;  /* 0x0000003000077812 */ /* 0x000fe200078ef802 */
[----:B------:R-:W-:Y:S01]  /*0770*/  IMAD R2, R6, 0x1000, R5 ;  /* 0x0000100006027824 */ /* 0x000fe200078e0205 */
[----:B------:R-:W-:Y:S02]  /*0780*/  LOP3.LUT R158, R0, 0x8, R9, 0xf8, !PT ;  /* 0x00000008009e7812 */ /* 0x000fe400078ef809 */
[----:B------:R-:W-:Y:S02]  /*0790*/  SHF.R.U32.HI R0, RZ, 0x3, R0 ;  /* 0x00000003ff007819 */ /* 0x000fe40000011600 */
[----:B-1----:R-:W-:Y:S02]  /*07a0*/  LOP3.LUT R3, R4, 0x1, RZ, 0xc0, !PT ;  /* 0x0000000104037812 */ /* 0x002fe400078ec0ff */
[----:B------:R-:W-:Y:S02]  /*07b0*/  LOP3.LUT R158, R158, R0, RZ, 0x3c, !PT ;  /* 0x000000009e9e7212 */ /* 0x000fe400078e3cff */
[----:B------:R-:W-:-:S02]  /*07c0*/  ISETP.NE.U32.AND P0, PT, R3, 0x1, PT ;  /* 0x000000010300780c */ /* 0x000fc40003f05070 */
[----:B------:R-:W-:Y:S01]  /*07d0*/  LOP3.LUT R3, R7, 0x8, R9, 0xf8, !PT ;  /* 0x0000000807037812 */ /* 0x000fe200078ef809 */
[----:B------:R-:W-:Y:S01]  /*07e0*/  IMAD.IADD R158, R2, 0x1, R158 ;  /* 0x00000001029e7824 */ /* 0x000fe200078e029e */
[C---:B------:R-:W-:Y:S01]  /*07f0*/  R2P PR, R4.reuse, 0x6 ;  /* 0x0000000604007804 */ /* 0x040fe20000000000 */
[----:B------:R-:W-:Y:S01]  /*0800*/  IMAD.U32 R2, RZ, RZ, UR4 ;  /* 0x00000004ff027e24 */ /* 0x000fe2000f8e00ff */
[----:B------:R-:W-:Y:S01]  /*0810*/  LOP3.LUT R5, R5, R3, R0, 0xf6, !PT ;  /* 0x0000000305057212 */ /* 0x000fe200078ef600 */
[----:B------:R-:W-:Y:S01]  /*0820*/  IMAD.SHL.U32 R0, R4, 0x40, RZ ;  /* 0x0000004004007824 */ /* 0x000fe200078e00ff */
[----:B------:R-:W-:Y:S01]  /*0830*/  SEL R227, R227, 0x10, !P0 ;  /* 0x00000010e3e37807 */ /* 0x000fe20004000000 */
[----:B------:R-:W-:Y:S01]  /*0840*/  IMAD.SHL.U32 R2, R6, 0x8, RZ ;  /* 0x0000000806027824 */ /* 0x000fe200078e00ff */
[----:B------:R-:W-:Y:S01]  /*0850*/  SEL R229, R229, 0xffffffe0, !P1 ;  /* 0xffffffe0e5e57807 */ /* 0x000fe20004800000 */
[----:B------:R-:W-:Y:S01]  /*0860*/  IMAD.SHL.U32 R4, R15, 0x2, RZ ;  /* 0x000000020f047824 */ /* 0x000fe200078e00ff */
[----:B------:R-:W-:Y:S01]  /*0870*/  LOP3.LUT R0, R0, 0x1c0, RZ, 0xc0, !PT ;  /* 0x000001c000007812 */ /* 0x000fe200078ec0ff */
[----:B------:R-:W-:Y:S01]  /*0880*/  IMAD.SHL.U32 R7, R12, 0x10, RZ ;  /* 0x000000100c077824 */ /* 0x000fe200078e00ff */
[----:B------:R-:W-:Y:S01]  /*0890*/  LOP3.LUT R2, R2, 0x8, RZ, 0xc0, !PT ;  /* 0x0000000802027812 */ /* 0x000fe200078ec0ff */
[----:B------:R-:W-:Y:S01]  /*08a0*/  IMAD R8, R6, 0x2000, R4 ;  /* 0x0000200006087824 */ /* 0x000fe200078e0204 */
[----:B------:R-:W-:Y:S01]  /*08b0*/  SHF.R.U32.HI R3, RZ, 0x3, R0 ;  /* 0x00000003ff037819 */ /* 0x000fe20000011600 */
[----:B------:R-:W-:Y:S01]  /*08c0*/  IMAD.SHL.U32 R158, R158, 0x2, RZ ;  /* 0x000000029e9e7824 */ /* 0x000fe200078e00ff */
[----:B------:R-:W-:Y:S01]  /*08d0*/  LOP3.LUT R9, R2, 0x10, R7, 0xf8, !PT ;  /* 0x0000001002097812 */ /* 0x000fe200078ef807 */
[----:B------:R-:W-:Y:S01]  /*08e0*/  IMAD.SHL.U32 R7, R12, 0x8, RZ ;  /* 0x000000080c077824 */ /* 0x000fe200078e00ff */
[-C--:B------:R-:W-:Y:S01]  /*08f0*/  LOP3.LUT R6, R3, R0.reuse, R2, 0x1e, !PT ;  /* 0x0000000003067212 */ /* 0x080fe200078e1e02 */
[----:B------:R-:W-:Y:S01]  /*0900*/  IMAD R2, R11, 0x400, R8 ;  /* 0x000004000b027824 */ /* 0x000fe200078e0208 */
[----:B------:R-:W-:Y:S01]  /*0910*/  LOP3.LUT R3, R3, R0, RZ, 0xfc, !PT ;  /* 0x0000000003037212 */ /* 0x000fe200078efcff */
[----:B------:R-:W-:Y:S01]  /*0920*/  IMAD R0, R11, 0x400, R4 ;  /* 0x000004000b007824 */ /* 0x000fe200078e0204 */
[----:B------:R-:W-:Y:S01]  /*0930*/  UIMAD UR4, UR36, UR12, UR39 ;  /* 0x0000000c240472a4 */ /* 0x000fe2000f8e0227 */
[----:B------:R-:W-:-:S02]  /*0940*/  IMAD.IADD R161, R158, 0x1, R160 ;  /* 0x000000019ea17824 */ /* 0x000fc400078e02a0 */
[----:B------:R-:W-:Y:S01]  /*0950*/  IMAD.IADD R225, R3, 0x1, R2 ;  /* 0x0000000103e17824 */ /* 0x000fe200078e0202 */
[----:B------:R-:W-:Y:S01]  /*0960*/  UIMAD UR56, UR4, UR56, URZ ;  /* 0x00000038043872a4 */ /* 0x000fe2000f8e023f */
[----:B------:R-:W-:Y:S01]  /*0970*/  IMAD.U32 R2, RZ, RZ, UR8 ;  /* 0x00000008ff027e24 */ /* 0x000fe2000f8e00ff */
[----:B------:R-:W-:Y:S01]  /*0980*/  USHF.R.S32.HI UR8, URZ, 0x1f, UR36 ;  /* 0x0000001f3f087899 */ /* 0x000fe20008011424 */
[----:B------:R-:W-:Y:S02]  /*0990*/  IMAD.U32 R3, RZ, RZ, UR9 ;  /* 0x00000009ff037e24 */ /* 0x000fe4000f8e00ff */
[----:B------:R-:W-:Y:S01]  /*09a0*/  IMAD.IADD R8, R0, 0x1, R6 ;  /* 0x0000000100087824 */ /* 0x000fe200078e0206 */
[----:B------:R1:W-:Y:S01]  /*09b0*/  STL [R1+0xe8], R2 ;  /* 0x0000e80201007387 */ /* 0x0003e20000100800 */
[----:B------:R-:W-:Y:S02]  /*09c0*/  IMAD.SHL.U32 R0, R10, 0x40, RZ ;  /* 0x000000400a007824 */ /* 0x000fe400078e00ff */
[----:B------:R-:W-:Y:S01]  /*09d0*/  IMAD.U32 R4, RZ, RZ, UR8 ;  /* 0x00000008ff047e24 */ /* 0x000fe2000f8e00ff */
[----:B------:R2:W-:Y:S01]  /*09e0*/  STL [R1+0xe4], R3 ;  /* 0x0000e40301007387 */ /* 0x0005e20000100800 */
[----:B------:R-:W-:Y:S01]  /*09f0*/  LEA R8, R8, 0xc000, 0x1 ;  /* 0x0000c00008087811 */ /* 0x000fe200078e08ff */
[----:B------:R-:W-:Y:S01]  /*0a00*/  USHF.R.S32.HI UR8, URZ, 0x1f, UR39 ;  /* 0x0000001f3f087899 */ /* 0x000fe20008011427 */
[----:B------:R-:W-:Y:S01]  /*0a10*/  LOP3.LUT R0, R0, 0xfffffe00, RZ, 0xc0, !PT ;  /* 0xfffffe0000007812 */ /* 0x000fe200078ec0ff */
[----:B------:R-:W-:Y:S01]  /*0a20*/  IMAD.SHL.U32 R225, R225, 0x2, RZ ;  /* 0x00000002e1e17824 */ /* 0x000fe200078e00ff */
[----:B------:R-:W-:-:S02]  /*0a30*/  IADD3 R14, R8, 0x420, RZ ;  /* 0x00000420080e7810 */ /* 0x000fc40007ffe0ff */
[C---:B------:R-:W-:Y:S01]  /*0a40*/  @P1 IADD3 R14, R8.reuse, 0x3e0, RZ ;  /* 0x000003e0080e1810 */ /* 0x040fe20007ffe0ff */
[----:B------:R-:W-:Y:S01]  /*0a50*/  IMAD.U32 R10, RZ, RZ, UR8 ;  /* 0x00000008ff0a7e24 */ /* 0x000fe2000f8e00ff */
[C---:B------:R-:W-:Y:S01]  /*0a60*/  IADD3 R10, R8.reuse, 0x2020, RZ ;  /* 0x00002020080a7810 */ /* 0x040fe20007ffe0ff */
[C---:B------:R-:W-:Y:S01]  /*0a70*/  IMAD.IADD R228, R225.reuse, 0x1, R227 ;  /* 0x00000001e1e47824 */ /* 0x040fe200078e02e3 */
[----:B------:R-:W-:Y:S01]  /*0a80*/  @P1 IADD3 R10, R8, 0x1fe0, RZ ;  /* 0x00001fe0080a1810 */ /* 0x000fe20007ffe0ff */
[--C-:B------:R-:W-:Y:S02]  /*0a90*/  IMAD.IADD R232, R225, 0x1, R229.reuse ;  /* 0x00000001e1e87824 */ /* 0x100fe400078e02e5 */
[----:B------:R-:W-:Y:S02]  /*0aa0*/  IMAD.IADD R231, R228, 0x1, R229 ;  /* 0x00000001e4e77824 */ /* 0x000fe400078e02e5 */
[----:B-1----:R-:W-:Y:S01]  /*0ab0*/  IMAD.SHL.U32 R2, R16, 0x40, RZ ;  /* 0x0000004010027824 */ /* 0x002fe200078e00ff */
[----:B--2---:R-:W-:-:S04]  /*0ac0*/  IADD3 R3, R13, -0x80, RZ ;  /* 0xffffff800d037810 */ /* 0x004fc80007ffe0ff */
[----:B------:R-:W-:Y:S02]  /*0ad0*/  LOP3.LUT R2, R2, 0x1c0, RZ, 0xc0, !PT ;  /* 0x000001c002027812 */ /* 0x000fe400078ec0ff */
[----:B------:R-:W-:Y:S02]  /*0ae0*/  SHF.R.S32.HI R4, RZ, 0x1f, R3 ;  /* 0x0000001fff047819 */ /* 0x000fe40000011403 */
[--C-:B------:R-:W-:Y:S02]  /*0af0*/  SHF.R.U32.HI R6, RZ, 0x3, R2.reuse ;  /* 0x00000003ff067819 */ /* 0x100fe40000011602 */
[----:B------:R-:W-:Y:S02]  /*0b00*/  LOP3.LUT R7, R2, 0x8, R7, 0xf8, !PT ;  /* 0x0000000802077812 */ /* 0x000fe400078ef807 */
[----:B------:R-:W-:Y:S02]  /*0b10*/  LOP3.LUT R2, R6, R9, R2, 0x1e, !PT ;  /* 0x0000000906027212 */ /* 0x000fe400078e1e02 */
[----:B------:R-:W-:Y:S01]  /*0b20*/  SHF.L.U64.HI R3, R3, 0x2, R4 ;  /* 0x0000000203037819 */ /* 0x000fe20000010204 */
[----:B------:R-:W-:Y:S01]  /*0b30*/  IMAD R4, R11, 0x400, R0 ;  /* 0x000004000b047824 */ /* 0x000fe200078e0200 */
[----:B------:R-:W-:Y:S01]  /*0b40*/  LOP3.LUT R165, R2, R0, RZ, 0xfc, !PT ;  /* 0x0000000002a57212 */ /* 0x000fe200078efcff */
[----:B------:R-:W-:Y:S01]  /*0b50*/  IMAD.MOV.U32 R2, RZ, RZ, 0x40 ;  /* 0x00000040ff027424 */ /* 0x000fe200078e00ff */
[C---:B------:R-:W-:Y:S01]  /*0b60*/  IADD3 R13, R8.reuse, 0x2420, RZ ;  /* 0x00002420080d7810 */ /* 0x040fe20007ffe0ff */
[----:B------:R1:W-:Y:S01]  /*0b70*/  STL [R1+0xa8], R3 ;  /* 0x0000a80301007387 */ /* 0x0003e20000100800 */
[----:B------:R-:W-:Y:S01]  /*0b80*/  IMAD.MOV.U32 R0, RZ, RZ, 0x440 ;  /* 0x00000440ff007424 */ /* 0x000fe200078e00ff */
[----:B------:R-:W-:-:S02]  /*0b90*/  @P1 IADD3 R13, R8, 0x23e0, RZ ;  /* 0x000023e0080d1810 */ /* 0x000fc40007ffe0ff */
[C---:B------:R-:W-:Y:S01]  /*0ba0*/  SEL R159, R2.reuse, 0xffffffc0, !P3 ;  /* 0xffffffc0029f7807 */ /* 0x040fe20005800000 */
[----:B------:R-:W-:Y:S01]  /*0bb0*/  STL [R1+0xb0], R8 ;  /* 0x0000b00801007387 */ /* 0x000fe20000100800 */
[----:B------:R-:W-:Y:S02]  /*0bc0*/  SEL R2, R2, 0xffffffc0, !P2 ;  /* 0xffffffc002027807 */ /* 0x000fe40005000000 */
[----:B------:R-:W-:Y:S01]  /*0bd0*/  SEL R0, R0, 0x3c0, !P2 ;  /* 0x000003c000007807 */ /* 0x000fe20005000000 */
[----:B------:R-:W-:Y:S02]  /*0be0*/  IMAD.IADD R159, R158, 0x1, R159 ;  /* 0x000000019e9f7824 */ /* 0x000fe400078e029f */
[C---:B------:R-:W-:Y:S02]  /*0bf0*/  IMAD.IADD R12, R2.reuse, 0x1, R8 ;  /* 0x00000001020c7824 */ /* 0x040fe400078e0208 */
[----:B------:R-:W-:Y:S02]  /*0c00*/  IMAD.IADD R226, R225, 0x1, R2 ;  /* 0x00000001e1e27824 */ /* 0x000fe400078e0202 */
[----:B------:R-:W-:Y:S01]  /*0c10*/  IMAD.IADD R2, R2, 0x1, R10 ;  /* 0x0000000102027824 */ /* 0x000fe200078e020a */
[----:B------:R-:W-:Y:S01]  /*0c20*/  STL [R1+0xc4], R12 ;  /* 0x0000c40c01007387 */ /* 0x000fe20000100800 */
[----:B------:R-:W-:-:S02]  /*0c30*/  IMAD.IADD R227, R227, 0x1, R226 ;  /* 0x00000001e3e37824 */ /* 0x000fc400078e02e2 */
[----:B------:R-:W-:Y:S02]  /*0c40*/  IMAD.IADD R230, R229, 0x1, R226 ;  /* 0x00000001e5e67824 */ /* 0x000fe400078e02e2 */
[----:B------:R-:W-:Y:S01]  /*0c50*/  IMAD.IADD R160, R160, 0x1, R159 ;  /* 0x00000001a0a07824 */ /* 0x000fe200078e029f */
[----:B-1----:R-:W-:Y:S02]  /*0c60*/  LOP3.LUT R3, R7, R6, RZ, 0x3c, !PT ;  /* 0x0000000607037212 */ /* 0x002fe400078e3cff */
[C---:B------:R-:W-:Y:S02]  /*0c70*/  IADD3 R6, R8.reuse, 0x2040, RZ ;  /* 0x0000204008067810 */ /* 0x040fe40007ffe0ff */
[----:B------:R-:W-:Y:S01]  /*0c80*/  @P2 IADD3 R6, R8, 0x1fc0, RZ ;  /* 0x00001fc008062810 */ /* 0x000fe20007ffe0ff */
[----:B------:R-:W-:Y:S02]  /*0c90*/  IMAD.IADD R164, R4, 0x1, R3 ;  /* 0x0000000104a47824 */ /* 0x000fe400078e0203 */
[----:B------:R-:W-:-:S02]  /*0ca0*/  IMAD.SHL.U32 R3, R5, 0x2, RZ ;  /* 0x0000000205037824 */ /* 0x000fc400078e00ff */
[----:B------:R-:W-:Y:S02]  /*0cb0*/  IMAD.IADD R5, R229, 0x1, R8 ;  /* 0x00000001e5057824 */ /* 0x000fe400078e0208 */
[----:B------:R-:W-:Y:S02]  /*0cc0*/  IMAD.IADD R4, R8, 0x1, R0 ;  /* 0x0000000108047824 */ /* 0x000fe400078e0200 */
[----:B------:R-:W-:Y:S01]  /*0cd0*/  IMAD.IADD R0, R0, 0x1, R10 ;  /* 0x0000000100007824 */ /* 0x000fe200078e020a */
[----:B------:R1:W-:Y:S04]  /*0ce0*/  STL [R1+0xe0], R5 ;  /* 0x0000e00501007387 */ /* 0x0003e80000100800 */
[----:B------:R2:W-:Y:S04]  /*0cf0*/  STL [R1+0xc0], R4 ;  /* 0x0000c00401007387 */ /* 0x0005e80000100800 */
[----:B------:R-:W-:Y:S04]  /*0d00*/  STL [R1+0xcc], R14 ;  /* 0x0000cc0e01007387 */ /* 0x000fe80000100800 */
[----:B------:R-:W-:Y:S04]  /*0d10*/  STL [R1+0xb4], R10 ;  /* 0x0000b40a01007387 */ /* 0x000fe80000100800 */
[----:B------:R-:W-:Y:S04]  /*0d20*/  STL [R1+0xc8], R13 ;  /* 0x0000c80d01007387 */ /* 0x000fe80000100800 */
[----:B------:R-:W-:Y:S01]  /*0d30*/  STL [R1+0xbc], R6 ;  /* 0x0000bc0601007387 */ /* 0x000fe20000100800 */
[----:B-1----:R-:W-:-:S02]  /*0d40*/  IADD3 R5, R8, 0x2440, RZ ;  /* 0x0000244008057810 */ /* 0x002fc40007ffe0ff */
        /* <DEDUP_REMOVED lines=9> */
.L_x_2443:
        /* <DEDUP_REMOVED lines=12> */
[----:B-123--:R-:W-:Y:S01]  /*0ea0*/  IMAD.U32 R4, RZ, RZ, UR13 ;  /* 0x0000000dff047e24 */ /* 0x00efe2000f8e00ff */
        /* <DEDUP_REMOVED lines=41> */
.L_x_2365:
        /* <DEDUP_REMOVED lines=67> */
.L_x_2367:
        /* <DEDUP_REMOVED lines=18> */
.L_x_2368:
        /* <DEDUP_REMOVED lines=73> */
.L_x_2369:
[----:B------:R-:W-:Y:S02]  /*1b20*/  UMOV UR13, UR56 ;  /* 0x00000038000d7c82 */ /* 0x000fe40008000000 */
.L_x_2370:
        /* <DEDUP_REMOVED lines=108> */
.L_x_2372:
        /* <DEDUP_REMOVED lines=18> */
.L_x_2373:
        /* <DEDUP_REMOVED lines=29> */
.L_x_2375:
[----:B------:R-:W-:Y:S05]  /*24e0*/  BSYNC B0 ;  /* 0x0000000000007941 */ /* 0x000fea0003800000 */
.L_x_2374:
        /* <DEDUP_REMOVED lines=15> */
.L_x_2377:
[----:B------:R-:W-:Y:S05]  /*25e0*/  BSYNC B0 ;  /* 0x0000000000007941 */ /* 0x000fea0003800000 */
.L_x_2376:
        /* <DEDUP_REMOVED lines=15> */
.L_x_2379:
[----:B------:R-:W-:Y:S05]  /*26e0*/  BSYNC B0 ;  /* 0x0000000000007941 */ /* 0x000fea0003800000 */
.L_x_2378:
        /* <DEDUP_REMOVED lines=14> */
.L_x_2381:
[----:B------:R-:W-:Y:S05]  /*27d0*/  BSYNC B0 ;  /* 0x0000000000007941 */ /* 0x000fea0003800000 */
.L_x_2380:
[----:B------:R-:W-:Y:S01]  /*27e0*/  ULDC.64 UR4, c[0x0][0x3a8] ;  /* 0x0000ea0000047ab9 */ /* 0x000fe20000000a00 */
[----:B-1----:R-:W-:Y:S01]  /*27f0*/  IMAD.U32 R4, RZ, RZ, UR22 ;  /* 0x00000016ff047e24 */ /* 0x002fe2000f8e00ff */
        /* <DEDUP_REMOVED lines=24> */
.L_x_2383:
[----:B------:R-:W-:Y:S05]  /*2980*/  BSYNC B0 ;  /* 0x0000000000007941 */ /* 0x000fea0003800000 */
.L_x_2382:
        /* <DEDUP_REMOVED lines=13> */
.L_x_2385:
[----:B------:R-:W-:Y:S05]  /*2a60*/  BSYNC B0 ;  /* 0x0000000000007941 */ /* 0x000fea0003800000 */
.L_x_2384:
        /* <DEDUP_REMOVED lines=13> */
.L_x_2387:
[----:B------:R-:W-:Y:S05]  /*2b40*/  BSYNC B0 ;  /* 0x0000000000007941 */ /* 0x000fea0003800000 */
.L_x_2386:
        /* <DEDUP_REMOVED lines=12> */
.L_x_2371:
        /* <DEDUP_REMOVED lines=22> */
.L_x_2390:
[----:B------:R-:W-:Y:S05]  /*2d70*/  BSYNC B0 ;  /* 0x0000000000007941 */ /* 0x000fea0003800000 */
.L_x_2389:
        /* <DEDUP_REMOVED lines=16> */
.L_x_2392:
[----:B------:R-:W-:Y:S05]  /*2e80*/  BSYNC B0 ;  /* 0x0000000000007941 */ /* 0x000fea0003800000 */
.L_x_2391:
        /* <DEDUP_REMOVED lines=16> */
.L_x_2394:
[----:B------:R-:W-:Y:S05]  /*2f90*/  BSYNC B0 ;  /* 0x0000000000007941 */ /* 0x000fea0003800000 */
.L_x_2393:
        /* <DEDUP_REMOVED lines=19> */
.L_x_2396:
[----:B------:R-:W-:Y:S05]  /*30d0*/  BSYNC B0 ;  /* 0x0000000000007941 */ /* 0x000fea0003800000 */
.L_x_2395:
        /* <DEDUP_REMOVED lines=22> */
.L_x_2398:
[----:B------:R-:W-:Y:S05]  /*3240*/  BSYNC B0 ;  /* 0x0000000000007941 */ /* 0x000fea0003800000 */
.L_x_2397:
        /* <DEDUP_REMOVED lines=20> */
.L_x_2400:
[----:B------:R-:W-:Y:S05]  /*3390*/  BSYNC B0 ;  /* 0x0000000000007941 */ /* 0x000fea0003800000 */
.L_x_2399:
        /* <DEDUP_REMOVED lines=20> */
.L_x_2402:
[----:B------:R-:W-:Y:S05]  /*34e0*/  BSYNC B0 ;  /* 0x0000000000007941 */ /* 0x000fea0003800000 */
.L_x_2401:
        /* <DEDUP_REMOVED lines=23> */
.L_x_2404:
[----:B------:R-:W-:Y:S05]  /*3660*/  BSYNC B0 ;  /* 0x0000000000007941 */ /* 0x000fea0003800000 */
.L_x_2403:
[----:B--2---:R-:W2:Y:S01]  /*3670*/  LDL R20, [R1+0x6c] ;  /* 0x00006c0001147983 */ /* 0x004ea20000100800 */
[----:B------:R-:W-:Y:S01]  /*3680*/  ULDC.64 UR12, c[0x0][0x198] ;  /* 0x00006600000c7ab9 */ /* 0x000fe20000000a00 */
[----:B-1----:R-:W-:Y:S01]  /*3690*/  IMAD.U32 R4, RZ, RZ, UR22 ;  /* 0x00000016ff047e24 */ /* 0x002fe2000f8e00ff */
[----:B------:R-:W-:Y:S01]  /*36a0*/  UIMAD UR9, UR19, UR12, URZ ;  /* 0x0000000c130972a4 */ /* 0x000fe2000f8e023f */
[----:B------:R-:W-:Y:S02]  /*36b0*/  IMAD.MOV.U32 R21, RZ, RZ, 0x7f800000 ;  /* 0x7f800000ff157424 */ /* 0x000fe400078e00ff */
[----:B------:R-:W-:Y:S01]  /*36c0*/  IMAD.WIDE.U32 R4, R4, c[0x0][0x198], R22 ;  /* 0x0000660004047a25 */ /* 0x000fe200078e0016 */
        /* <DEDUP_REMOVED lines=9> */
[----:B------:R-:W-:Y:S02]  /*3760*/  IADD3 R5, R20, 0x8, RZ ;  /* 0x0000000814057810 */ /* 0x000fe40007ffe0ff */
        /* <DEDUP_REMOVED lines=44> */
.L_x_2406:
[----:B------:R-:W-:Y:S05]  /*3a30*/  BSYNC B0 ;  /* 0x0000000000007941 */ /* 0x000fea0003800000 */
.L_x_2405:
        /* <DEDUP_REMOVED lines=21> */
.L_x_2408:
[----:B------:R-:W-:Y:S05]  /*3b90*/  BSYNC B0 ;  /* 0x0000000000007941 */ /* 0x000fea0003800000 */
.L_x_2407:
        /* <DEDUP_REMOVED lines=21> */
.L_x_2410:
[----:B------:R-:W-:Y:S05]  /*3cf0*/  BSYNC B0 ;  /* 0x0000000000007941 */ /* 0x000fea0003800000 */
.L_x_2409:
        /* <DEDUP_REMOVED lines=21> */
.L_x_2412:
[----:B------:R-:W-:Y:S05]  /*3e50*/  BSYNC B0 ;  /* 0x0000000000007941 */ /* 0x000fea0003800000 */
.L_x_2411:
[----:B------:R-:W-:Y:S01]  /*3e60*/  ULDC.64 UR12, c[0x0][0x1a0] ;  /* 0x00006800000c7ab9 */ /* 0x000fe20000000a00 */
[----:B-1----:R-:W-:Y:S01]  /*3e70*/  MOV R4, UR22 ;  /* 0x0000001600047c02 */ /* 0x002fe20008000f00 */
[----:B------:R-:W-:Y:S01]  /*3e80*/  UIMAD UR4, UR19, UR12, URZ ;  /* 0x0000000c130472a4 */ /* 0x000fe2000f8e023f */
[----:B------:R1:W-:Y:S01]  /*3e90*/  @P5 STS.128 [R2+0x10000], RZ ;  /* 0x010000ff02005388 */ /* 0x0003e20000000c00 */
[----:B------:R-:W-:Y:S02]  /*3ea0*/  BSSY B0, `(.L_x_2413) ;  /* 0x000001a000007945 */ /* 0x000fe40003800000 */
[----:B------:R-:W-:Y:S01]  /*3eb0*/  UIMAD UR4, UR22, UR13, UR4 ;  /* 0x0000000d160472a4 */ /* 0x000fe2000f8e0204 */
[----:B------:R-:W-:-:S05]  /*3ec0*/  IMAD.WIDE.U32 R4, R4, c[0x0][0x1a0], R22 ;  /* 0x0000680004047a25 */ /* 0x000fca00078e0016 */
[----:B------:R-:W-:Y:S02]  /*3ed0*/  IADD3 R4, P1, R4, UR21, RZ ;  /* 0x0000001504047c10 */ /* 0x000fe4000ff3e0ff */
[----:B------:R-:W-:-:S04]  /*3ee0*/  MOV R6, UR4 ;  /* 0x0000000400067c02 */ /* 0x000fc80008000f00 */
[----:B------:R-:W-:Y:S01]  /*3ef0*/  IADD3.X R5, R5, UR24, R6, P1, !PT ;  /* 0x0000001805057c10 */ /* 0x000fe20008ffe406 */
[----:B------:R-:W-:-:S04]  /*3f00*/  IMAD R6, R13, c[0x0][0x1b8], RZ ;  /* 0x00006e000d067a24 */ /* 0x000fc800078e02ff */
        /* <DEDUP_REMOVED lines=19> */
.L_x_2414:
[----:B-1----:R-:W-:Y:S05]  /*4040*/  BSYNC B0 ;  /* 0x0000000000007941 */ /* 0x002fea0003800000 */
.L_x_2413:
        /* <DEDUP_REMOVED lines=20> */
.L_x_2416:
[----:B------:R-:W-:Y:S05]  /*4190*/  BSYNC B0 ;  /* 0x0000000000007941 */ /* 0x000fea0003800000 */
.L_x_2415:
        /* <DEDUP_REMOVED lines=20> */
.L_x_2418:
[----:B------:R-:W-:Y:S05]  /*42e0*/  BSYNC B0 ;  /* 0x0000000000007941 */ /* 0x000fea0003800000 */
.L_x_2417:
        /* <DEDUP_REMOVED lines=19> */
.L_x_2420:
[----:B------:R-:W-:Y:S05]  /*4420*/  BSYNC B0 ;  /* 0x0000000000007941 */ /* 0x000fea0003800000 */
.L_x_2419:
[----:B------:R-:W-:Y:S02]  /*4430*/  ULDC.64 UR20, c[0x0][0x318] ;  /* 0x0000c60000147ab9 */ /* 0x000fe40000000a00 */
[----:B------:R-:W-:Y:S02]  /*4440*/  USHF.R.S32.HI UR9, URZ, 0x1f, UR39 ;  /* 0x0000001f3f097899 */ /* 0x000fe40008011427 */
[----:B------:R-:W-:Y:S01]  /*4450*/  ULDC.64 UR24, c[0x0][0x320] ;  /* 0x0000c80000187ab9 */ /* 0x000fe20000000a00 */
[----:B-1234-:R-:W-:Y:S01]  /*4460*/  IMAD.U32 R2, RZ, RZ, UR37 ;  /* 0x00000025ff027e24 */ /* 0x01efe2000f8e00ff */
        /* <DEDUP_REMOVED lines=12> */
[----:B------:R-:W-:-:S05]  /*4530*/  IMAD.U32 R4, RZ, RZ, UR20 ;  /* 0x00000014ff047e24 */ /* 0x000fca000f8e00ff */
[----:B------:R-:W-:-:S05]  /*4540*/  IMAD.U32 R5, RZ, RZ, UR21 ;  /* 0x00000015ff057e24 */ /* 0x000fca000f8e00ff */
[----:B------:R-:W2:Y:S01]  /*4550*/  @P1 LDG.E R4, [R4.64] ;  /* 0x0000001a04041981 */ /* 0x000ea2000c1e1900 */
[----:B------:R-:W2:Y:S01]  /*4560*/  @P1 MUFU.RCP R0, c[0x0][0x238] ;  /* 0x00008e0000001b08 */ /* 0x000ea20000001000 */
[----:B------:R-:W-:Y:S01]  /*4570*/  SHF.L.U64.HI R6, R20, 0x2, R14 ;  /* 0x0000000214067819 */ /* 0x000fe2000001020e */
[----:B------:R-:W-:Y:S01]  /*4580*/  CS2R R126, SRZ ;  /* 0x00000000007e7805 */ /* 0x000fe2000001ff00 */
[----:B------:R-:W-:Y:S01]  /*4590*/  STL [R1+0x48], R173 ;  /* 0x000048ad01007387 */ /* 0x000fe20000100800 */
        /* <DEDUP_REMOVED lines=33> */
[----:B------:R-:W-:Y:S01]  /*47b0*/  IMAD.SHL.U32 R163, R164, 0x2, RZ ;  /* 0x00000002a4a37824 */ /* 0x000fe200078e00ff */
[----:B------:R-:W-:-:S02]  /*47c0*/  UMOV UR4, URZ ;  /* 0x0000003f00047c82 */ /* 0x000fc40008000000 */
[----:B------:R-:W-:Y:S02]  /*47d0*/  UIADD3 UR19, UR22, 0x80, URZ ;  /* 0x0000008016137890 */ /* 0x000fe4000fffe03f */
[----:B------:R-:W-:Y:S01]  /*47e0*/  ULDC UR13, c[0x0][0x2e4] ;  /* 0x0000b900000d7ab9 */ /* 0x000fe20000000800 */
[----:B--2---:R-:W-:Y:S01]  /*47f0*/  @P1 FMUL.FTZ R4, R4, R0 ;  /* 0x0000000004041220 */ /* 0x004fe20000410000 */
[----:B------:R-:W-:-:S03]  /*4800*/  LEA.HI R0, R19, R18, RZ, 0x7 ;  /* 0x0000001213007211 */ /* 0x000fc600078f38ff */
[----:B------:R1:W2:Y:S01]  /*4810*/  @P1 R2UR UR9, R4 ;  /* 0x00000000040913c2 */ /* 0x0002a200000e0000 */
[----:B------:R-:W-:Y:S02]  /*4820*/  SHF.R.S32.HI R0, RZ, 0x7, R0 ;  /* 0x00000007ff007819 */ /* 0x000fe40000011400 */
[----:B-1----:R-:W-:Y:S01]  /*4830*/  SHF.L.U32 R4, R18, 0x1, RZ ;  /* 0x0000000112047819 */ /* 0x002fe200000006ff */
[----:B--2---:R-:W-:-:S03]  /*4840*/  @UP1 UMOV UR4, UR9 ;  /* 0x0000000900041c82 */ /* 0x004fc60008000000 */
[----:B------:R-:W-:-:S05]  /*4850*/  LOP3.LUT R4, R4, 0x6, RZ, 0xc0, !PT ;  /* 0x0000000604047812 */ /* 0x000fca00078ec0ff */
[----:B------:R-:W-:-:S05]  /*4860*/  IMAD R0, R0, 0x40, R4 ;  /* 0x0000004000007824 */ /* 0x000fca00078e0204 */
[----:B------:R-:W-:Y:S02]  /*4870*/  LEA R172, R2, R0, 0x7 ;  /* 0x0000000002ac7211 */ /* 0x000fe400078e38ff */
[----:B------:R-:W-:Y:S02]  /*4880*/  IADD3 R2, R164, 0x2000, RZ ;  /* 0x00002000a4027810 */ /* 0x000fe40007ffe0ff */
[----:B------:R-:W-:Y:S02]  /*4890*/  IADD3 R0, R165, 0x2000, RZ ;  /* 0x00002000a5007810 */ /* 0x000fe40007ffe0ff */
[----:B------:R-:W-:Y:S02]  /*48a0*/  SEL R2, R2, R164, !P0 ;  /* 0x000000a402027207 */ /* 0x000fe40004000000 */
[----:B------:R-:W-:-:S03]  /*48b0*/  SEL R0, R0, R165, !P0 ;  /* 0x000000a500007207 */ /* 0x000fc60004000000 */
[----:B------:R-:W-:Y:S01]  /*48c0*/  IMAD.SHL.U32 R162, R2, 0x2, RZ ;  /* 0x0000000202a27824 */ /* 0x000fe200078e00ff */
[----:B------:R-:W-:Y:S01]  /*48d0*/  MOV R2, c[0x0][0x22c] ;  /* 0x00008b0000027a02 */ /* 0x000fe20000000f00 */
[----:B------:R-:W-:-:S04]  /*48e0*/  IMAD.SHL.U32 R156, R0, 0x2, RZ ;  /* 0x00000002009c7824 */ /* 0x000fc800078e00ff */
[----:B------:R-:W-:-:S04]  /*48f0*/  IMAD R2, R2, c[0x0][0x1c0], RZ ;  /* 0x0000700002027a24 */ /* 0x000fc800078e02ff */
[C---:B------:R-:W-:Y:S02]  /*4900*/  IMAD.SHL.U32 R5, R2.reuse, 0x10, RZ ;  /* 0x0000001002057824 */ /* 0x040fe400078e00ff */
[----:B------:R-:W-:-:S03]  /*4910*/  IMAD.SHL.U32 R4, R2, 0x8, RZ ;  /* 0x0000000802047824 */ /* 0x000fc600078e00ff */
[----:B------:R-:W-:Y:S02]  /*4920*/  IADD3 R0, R5, 0x20, RZ ;  /* 0x0000002005007810 */ /* 0x000fe40007ffe0ff */
[----:B------:R-:W-:Y:S02]  /*4930*/  SHF.L.U32 R5, R20, 0x2, RZ ;  /* 0x0000000214057819 */ /* 0x000fe400000006ff */
[----:B------:R-:W-:-:S05]  /*4940*/  IADD3 R0, R4, R0, RZ ;  /* 0x0000000004007210 */ /* 0x000fca0007ffe0ff */
[----:B------:R-:W-:-:S04]  /*4950*/  IMAD.IADD R0, R4, 0x1, R0 ;  /* 0x0000000104007824 */ /* 0x000fc800078e0200 */
[----:B------:R-:W-:-:S05]  /*4960*/  IMAD.IADD R0, R4, 0x1, R0 ;  /* 0x0000000104007824 */ /* 0x000fca00078e0200 */
[----:B------:R-:W-:-:S05]  /*4970*/  IADD3 R0, R4, R0, RZ ;  /* 0x0000000004007210 */ /* 0x000fca0007ffe0ff */
[----:B------:R1:W-:Y:S02]  /*4980*/  STL [R1+0x90], R0 ;  /* 0x0000900001007387 */ /* 0x0003e40000100800 */
[----:B-1----:R-:W-:-:S04]  /*4990*/  IMAD.IADD R0, R4, 0x1, R0 ;  /* 0x0000000104007824 */ /* 0x002fc800078e0200 */
[----:B------:R-:W-:Y:S01]  /*49a0*/  IMAD.IADD R2, R4, 0x1, R0 ;  /* 0x0000000104027824 */ /* 0x000fe200078e0200 */
[----:B------:R1:W-:Y:S04]  /*49b0*/  STL [R1+0x8c], R0 ;  /* 0x00008c0001007387 */ /* 0x0003e80000100800 */
[----:B------:R-:W-:Y:S04]  /*49c0*/  STL [R1+0x9c], R6 ;  /* 0x00009c0601007387 */ /* 0x000fe80000100800 */
[----:B------:R2:W-:Y:S04]  /*49d0*/  STL [R1+0x88], R2 ;  /* 0x0000880201007387 */ /* 0x0005e80000100800 */
[----:B------:R3:W-:Y:S01]  /*49e0*/  STL [R1+0xa0], R5 ;  /* 0x0000a00501007387 */ /* 0x0007e20000100800 */
[----:B-1----:R-:W-:Y:S01]  /*49f0*/  IADD3 R0, R20, -0x80, RZ ;  /* 0xffffff8014007810 */ /* 0x002fe20007ffe0ff */
[----:B--2---:R-:W-:-:S05]  /*4a00*/  IMAD.IADD R2, R4, 0x1, R2 ;  /* 0x0000000104027824 */ /* 0x004fca00078e0202 */
        /* <DEDUP_REMOVED lines=15> */
.L_x_2425:
[----:B------:R-:W2:Y:S01]  /*4b00*/  LDL R52, [R1+0x6c] ;  /* 0x00006c0001347983 */ /* 0x000ea20000100800 */
[----:B------:R-:W-:Y:S03]  /*4b10*/  UIADD3 UR11, UR22, UR10, URZ ;  /* 0x0000000a160b7290 */ /* 0x000fe6000fffe03f */
[----:B-1----:R-:W3:Y:S01]  /*4b20*/  LDL R0, [R1+0xac] ;  /* 0x0000ac0001007983 */ /* 0x002ee20000100800 */
[----:B------:R-:W-:Y:S03]  /*4b30*/  UIADD3 UR9, -UR5, 0x80, UR11 ;  /* 0x0000008005097890 */ /* 0x000fe6000fffe10b */
[----:B------:R-:W0:Y:S01]  /*4b40*/  LDGDEPBAR ;  /* 0x00000000000079af */ /* 0x000e220000000000 */
[----:B------:R-:W-:Y:S02]  /*4b50*/  UIADD3 UR12, UR9, -UR46, URZ ;  /* 0x8000002e090c7290 */ /* 0x000fe4000fffe03f */
[----:B------:R-:W-:Y:S04]  /*4b60*/  USHF.L.U32 UR9, UR8, 0x7, URZ ;  /* 0x0000000708097899 */ /* 0x000fe8000800063f */
[----:B------:R-:W-:Y:S01]  /*4b70*/  UISETP.GE.AND UP0, UPT, UR9, UR12, UPT ;  /* 0x0000000c0900728c */ /* 0x000fe2000bf06270 */
[----:B------:R-:W4:Y:S01]  /*4b80*/  LDL R234, [R1+0xa0] ;  /* 0x0000a00001ea7983 */ /* 0x000f220000100800 */
[----:B------:R-:W-:Y:S01]  /*4b90*/  MOV R168, UR9 ;  /* 0x0000000900a87c02 */ /* 0x000fe20008000f00 */
[----:B------:R-:W-:Y:S02]  /*4ba0*/  ULDC UR12, c[0x0][0x2e4] ;  /* 0x0000b900000c7ab9 */ /* 0x000fe40000000800 */
        /* <DEDUP_REMOVED lines=8> */
[----:B------:R-:W2:Y:S08]  /*4c30*/  LDSM.16.M88.4 R132, [R158+0xd800] ;  /* 0x00d800009e84783b */ /* 0x000eb00000000200 */
[----:B------:R-:W-:Y:S01]  /*4c40*/  LDSM.16.M88.4 R140, [R161+0xc000] ;  /* 0x00c00000a18c783b */ /* 0x000fe20000000200 */
        /* <DEDUP_REMOVED lines=11> */
[C---:B------:R-:W-:Y:S04]  /*4d00*/  HMMA.16816.F32.BF16 R48, R64.reuse, R50, RZ ;  /* 0x000000324030723c */ /* 0x040fe800000418ff */
[----:B--2---:R-:W-:Y:S04]  /*4d10*/  IADD3 R56, R52, -UR10, -R172 ;  /* 0x8000000a34387c10 */ /* 0x004fe8000fffe8ac */
[-C--:B------:R-:W-:Y:S01]  /*4d20*/  HMMA.16816.F32.BF16 R52, R64, R132.reuse, RZ ;  /* 0x000000844034723c */ /* 0x080fe200000418ff */
[----:B------:R-:W-:Y:S02]  /*4d30*/  IADD3 R168, R168, UR5, R56 ;  /* 0x00000005a8a87c10 */ /* 0x000fe4000fffe038 */
[----:B---3--:R-:W-:Y:S02]  /*4d40*/  R2P PR, R0, 0x6 ;  /* 0x0000000600007804 */ /* 0x008fe40000000000 */
[----:B------:R-:W-:Y:S03]  /*4d50*/  IADD3 R151, R168, 0x40, RZ ;  /* 0x00000040a8977810 */ /* 0x000fe60007ffe0ff */
[C---:B------:R-:W-:Y:S04]  /*4d60*/  HMMA.16816.F32.BF16 R56, R60.reuse, R132, RZ ;  /* 0x000000843c38723c */ /* 0x040fe800000418ff */
[----:B------:R-:W-:Y:S02]  /*4d70*/  SEL R2, R167, 0xffffffe0, !P1 ;  /* 0xffffffe0a7027807 */ /* 0x000fe40004800000 */
[----:B------:R-:W-:Y:S02]  /*4d80*/  SEL R157, R166, 0xffffffc0, !P2 ;  /* 0xffffffc0a69d7807 */ /* 0x000fe40005000000 */
[C---:B------:R-:W-:Y:S01]  /*4d90*/  IADD3 R0, R162.reuse, R2, RZ ;  /* 0x00000002a2007210 */ /* 0x040fe20007ffe0ff */
[-C--:B------:R-:W-:Y:S03]  /*4da0*/  HMMA.16816.F32.BF16 R60, R60, R134.reuse, RZ ;  /* 0x000000863c3c723c */ /* 0x080fe600000418ff */
[----:B------:R-:W-:Y:S01]  /*4db0*/  IABS R132, R168 ;  /* 0x000000a800847213 */ /* 0x000fe20000000000 */
[----:B------:R-:W1:Y:S01]  /*4dc0*/  LDSM.16.M88.4 R136, [R0] ;  /* 0x000000000088783b */ /* 0x000e620000000200 */
[-C--:B------:R-:W-:Y:S02]  /*4dd0*/  IADD3 R152, R162, R157.reuse, RZ ;  /* 0x0000009da2987210 */ /* 0x080fe40007ffe0ff */
[----:B------:R2:W-:Y:S01]  /*4de0*/  I2F R197, R132 ;  /* 0x0000008400c57306 */ /* 0x0005e20000201400 */
[----:B------:R-:W-:Y:S04]  /*4df0*/  HMMA.16816.F32.BF16 R64, R64, R134, RZ ;  /* 0x000000864040723c */ /* 0x000fe800000418ff */
[----:B------:R-:W3:Y:S01]  /*4e00*/  LDSM.16.M88.4 R144, [R0+0x2000] ;  /* 0x002000000090783b */ /* 0x000ee20000000200 */
[C---:B------:R-:W-:Y:S02]  /*4e10*/  IADD3 R171, R168.reuse, 0x2f, RZ ;  /* 0x0000002fa8ab7810 */ /* 0x040fe40007ffe0ff */
[C---:B------:R-:W-:Y:S02]  /*4e20*/  IADD3 R150, R168.reuse, 0x8, RZ ;  /* 0x00000008a8967810 */ /* 0x040fe40007ffe0ff */
[----:B------:R-:W-:Y:S02]  /*4e30*/  IADD3 R170, R168, -0x11, RZ ;  /* 0xffffffefa8aa7810 */ /* 0x000fe40007ffe0ff */
[----:B------:R-:W-:Y:S02]  /*4e40*/  ISETP.GE.AND P1, PT, R150, RZ, PT ;  /* 0x000000ff9600720c */ /* 0x000fe40003f26270 */
[C---:B------:R-:W-:Y:S02]  /*4e50*/  IADD3 R169, R168.reuse, 0x30, RZ ;  /* 0x00000030a8a97810 */ /* 0x040fe40007ffe0ff */
[C---:B------:R-:W-:Y:S02]  /*4e60*/  IADD3 R148, R168.reuse, -0x1, RZ ;  /* 0xffffffffa8947810 */ /* 0x040fe40007ffe0ff */
[----:B------:R-:W-:Y:S02]  /*4e70*/  IADD3 R149, R168, 0x7, RZ ;  /* 0x00000007a8957810 */ /* 0x000fe40007ffe0ff */
[----:B------:R-:W-:Y:S01]  /*4e80*/  ISETP.GE.AND P0, PT, R148, RZ, PT ;  /* 0x000000ff9400720c */ /* 0x000fe20003f06270 */
[----:B--2---:R-:W2:Y:S04]  /*4e90*/  LDSM.16.M88.4 R132, [R161+0xc800] ;  /* 0x00c80000a184783b */ /* 0x004ea80000000200 */
[C---:B------:R-:W-:Y:S04]  /*4ea0*/  @!P1 IADD3 R150, -R168.reuse, -0x8, RZ ;  /* 0xfffffff8a8969810 */ /* 0x040fe80007ffe1ff */
[----:B------:R4:W-:Y:S04]  /*4eb0*/  I2F R199, R150 ;  /* 0x0000009600c77306 */ /* 0x0009e80000201400 */
[C---:B------:R-:W-:Y:S02]  /*4ec0*/  @!P0 IADD3 R148, -R168.reuse, 0x1, RZ ;  /* 0x00000001a8948810 */ /* 0x040fe40007ffe1ff */
[----:B------:R-:W-:Y:S01]  /*4ed0*/  ISETP.GE.AND P0, PT, R149, RZ, PT ;  /* 0x000000ff9500720c */ /* 0x000fe20003f06270 */
[-C--:B-1----:R-:W-:Y:S03]  /*4ee0*/  HMMA.16816.F32.BF16 R4, R136, R140.reuse, R4 ;  /* 0x0000008c8804723c */ /* 0x082fe60000041804 */
[----:B------:R1:W-:Y:S05]  /*4ef0*/  I2F R196, R148 ;  /* 0x0000009400c47306 */ /* 0x0003ea0000201400 */
[C---:B---3--:R-:W-:Y:S04]  /*4f00*/  HMMA.16816.F32.BF16 R8, R144.reuse, R140, R8 ;  /* 0x0000008c9008723c */ /* 0x048fe80000041808 */
[C---:B------:R-:W-:Y:S04]  /*4f10*/  @!P0 IADD3 R149, -R168.reuse, -0x7, RZ ;  /* 0xfffffff9a8958810 */ /* 0x040fe80007ffe1ff */
[----:B------:R3:W-:Y:S01]  /*4f20*/  I2F R198, R149 ;  /* 0x0000009500c67306 */ /* 0x0007e20000201400 */
[-C--:B------:R-:W-:Y:S03]  /*4f30*/  HMMA.16816.F32.BF16 R12, R144, R142.reuse, R12 ;  /* 0x0000008e900c723c */ /* 0x080fe6000004180c */
[----:B----4-:R-:W-:Y:S04]  /*4f40*/  IADD3 R150, R168, 0x47, RZ ;  /* 0x00000047a8967810 */ /* 0x010fe80007ffe0ff */
[----:B------:R-:W-:Y:S01]  /*4f50*/  ISETP.GE.AND P0, PT, R150, RZ, PT ;  /* 0x000000ff9600720c */ /* 0x000fe20003f06270 */
[C---:B------:R-:W-:Y:S01]  /*4f60*/  HMMA.16816.F32.BF16 R16, R136.reuse, R142, R16 ;  /* 0x0000008e8810723c */ /* 0x040fe20000041810 */
[----:B------:R-:W4:Y:S03]  /*4f70*/  LDSM.16.M88.4 R140, [R161+0xd000] ;  /* 0x00d00000a18c783b */ /* 0x000f260000000200 */
[----:B-1----:R-:W-:Y:S04]  /*4f80*/  IADD3 R148, R168, 0x48, RZ ;  /* 0x00000048a8947810 */ /* 0x002fe80007ffe0ff */
[-C--:B--2---:R-:W-:Y:S03]  /*4f90*/  HMMA.16816.F32.BF16 R20, R136, R132.reuse, R20 ;  /* 0x000000848814723c */ /* 0x084fe60000041814 */
[----:B------:R-:W-:Y:S02]  /*4fa0*/  ISETP.GE.AND P1, PT, R148, RZ, PT ;  /* 0x000000ff9400720c */ /* 0x000fe40003f26270 */
[C---:B------:R-:W-:Y:S02]  /*4fb0*/  @!P0 IADD3 R150, -R168.reuse, -0x47, RZ ;  /* 0xffffffb9a8968810 */ /* 0x040fe40007ffe1ff */
[C---:B---3--:R-:W-:Y:S01]  /*4fc0*/  IADD3 R149, R168.reuse, 0x3f, RZ ;  /* 0x0000003fa8957810 */ /* 0x048fe20007ffe0ff */
[C---:B------:R-:W-:Y:S01]  /*4fd0*/  HMMA.16816.F32.BF16 R24, R144.reuse, R132, R24 ;  /* 0x000000849018723c */ /* 0x040fe20000041818 */
[----:B------:R1:W-:Y:S03]  /*4fe0*/  I2F R223, R150 ;  /* 0x0000009600df7306 */ /* 0x0003e60000201400 */
[----:B------:R-:W-:Y:S04]  /*4ff0*/  ISETP.GE.AND P0, PT, R149, RZ, PT ;  /* 0x000000ff9500720c */ /* 0x000fe80003f06270 */
[-C--:B------:R-:W-:Y:S04]  /*5000*/  HMMA.16816.F32.BF16 R28, R144, R134.reuse, R28 ;  /* 0x00000086901c723c */ /* 0x080fe8000004181c */
[C---:B------:R-:W-:Y:S02]  /*5010*/  @!P1 IADD3 R148, -R168.reuse, -0x48, RZ ;  /* 0xffffffb8a8949810 */ /* 0x040fe40007ffe1ff */
[----:B------:R-:W-:Y:S02]  /*5020*/  ISETP.GE.AND P1, PT, R151, RZ, PT ;  /* 0x000000ff9700720c */ /* 0x000fe40003f26270 */
[----:B------:R2:W-:Y:S01]  /*5030*/  I2F R224, R148 ;  /* 0x0000009400e07306 */ /* 0x0005e20000201400 */
[C---:B------:R-:W-:Y:S01]  /*5040*/  HMMA.16816.F32.BF16 R32, R136.reuse, R134, R32 ;  /* 0x000000868820723c */ /* 0x040fe20000041820 */
[----:B------:R-:W3:Y:S03]  /*5050*/  LDSM.16.M88.4 R132, [R161+0xd800] ;  /* 0x00d80000a184783b */ /* 0x000ee60000000200 */
[C---:B------:R-:W-:Y:S04]  /*5060*/  @!P0 IADD3 R149, -R168.reuse, -0x3f, RZ ;  /* 0xffffffc1a8958810 */ /* 0x040fe80007ffe1ff */
[-C--:B----4-:R-:W-:Y:S01]  /*5070*/  HMMA.16816.F32.BF16 R36, R136, R140.reuse, R36 ;  /* 0x0000008c8824723c */ /* 0x090fe20000041824 */
[----:B------:R4:W-:Y:S03]  /*5080*/  I2F R189, R149 ;  /* 0x0000009500bd7306 */ /* 0x0009e60000201400 */
[C---:B------:R-:W-:Y:S02]  /*5090*/  @!P1 IADD3 R151, -R168.reuse, -0x40, RZ ;  /* 0xffffffc0a8979810 */ /* 0x040fe40007ffe1ff */
[----:B-1----:R-:W-:Y:S02]  /*50a0*/  IADD3 R150, R168, 0x37, RZ ;  /* 0x00000037a8967810 */ /* 0x002fe40007ffe0ff */
[C---:B------:R-:W-:Y:S03]  /*50b0*/  HMMA.16816.F32.BF16 R40, R144.reuse, R140, R40 ;  /* 0x0000008c9028723c */ /* 0x040fe60000041828 */
[----:B------:R-:W-:Y:S01]  /*50c0*/  I2F R191, R151 ;  /* 0x0000009700bf7306 */ /* 0x000fe20000201400 */
[----:B------:R-:W-:Y:S02]  /*50d0*/  ISETP.GE.AND P0, PT, R150, RZ, PT ;  /* 0x000000ff9600720c */ /* 0x000fe40003f06270 */
[----:B--2---:R-:W-:Y:S02]  /*50e0*/  IADD3 R148, R168, 0x38, RZ ;  /* 0x00000038a8947810 */ /* 0x004fe40007ffe0ff */
[-C--:B------:R-:W-:Y:S03]  /*50f0*/  HMMA.16816.F32.BF16 R44, R144, R142.reuse, R44 ;  /* 0x0000008e902c723c */ /* 0x080fe6000004182c */
[----:B------:R-:W-:Y:S05]  /*5100*/  ISETP.GE.AND P1, PT, R148, RZ, PT ;  /* 0x000000ff9400720c */ /* 0x000fea0003f26270 */
[C---:B------:R-:W-:Y:S01]  /*5110*/  HMMA.16816.F32.BF16 R48, R136.reuse, R142, R48 ;  /* 0x0000008e8830723c */ /* 0x040fe20000041830 */
[----:B------:R-:W-:Y:S03]  /*5120*/  LDSM.16.M88.4 R140, [R152] ;  /* 0x00000000988c783b */ /* 0x000fe60000000200 */
[C---:B----4-:R-:W-:Y:S02]  /*5130*/  IADD3 R149, R168.reuse, -0x8, RZ ;  /* 0xfffffff8a8957810 */ /* 0x050fe40007ffe0ff */
[C---:B------:R-:W-:Y:S02]  /*5140*/  @!P0 IADD3 R150, -R168.reuse, -0x37, RZ ;  /* 0xffffffc9a8968810 */ /* 0x040fe40007ffe1ff */
[C---:B------:R-:W-:Y:S01]  /*5150*/  @!P1 IADD3 R148, -R168.reuse, -0x38, RZ ;  /* 0xffffffc8a8949810 */ /* 0x040fe20007ffe1ff */
[----:B------:R-:W-:Y:S01]  /*5160*/  LDSM.16.M88.4 R152, [R152+0x2000] ;  /* 0x002000009898783b */ /* 0x000fe20000000200 */
[----:B------:R1:W-:Y:S01]  /*5170*/  I2F R194, R150 ;  /* 0x0000009600c27306 */ /* 0x0003e20000201400 */
[-C--:B---3--:R-:W-:Y:S03]  /*5180*/  HMMA.16816.F32.BF16 R52, R136, R132.reuse, R52 ;  /* 0x000000848834723c */ /* 0x088fe60000041834 */
[----:B------:R-:W-:Y:S05]  /*5190*/  ISETP.GE.AND P1, PT, R149, RZ, PT ;  /* 0x000000ff9500720c */ /* 0x000fea0003f26270 */
[C---:B------:R-:W-:Y:S01]  /*51a0*/  HMMA.16816.F32.BF16 R56, R144.reuse, R132, R56 ;  /* 0x000000849038723c */ /* 0x040fe20000041838 */
[----:B------:R2:W-:Y:S07]  /*51b0*/  I2F R195, R148 ;  /* 0x0000009400c37306 */ /* 0x0005ee0000201400 */
[C---:B------:R-:W-:Y:S01]  /*51c0*/  @!P1 IADD3 R149, -R168.reuse, 0x8, RZ ;  /* 0x00000008a8959810 */ /* 0x040fe20007ffe1ff */
[-C--:B------:R-:W-:Y:S03]  /*51d0*/  HMMA.16816.F32.BF16 R60, R144, R134.reuse, R60 ;  /* 0x00000086903c723c */ /* 0x080fe6000004183c */
[----:B------:R-:W-:Y:S01]  /*51e0*/  I2F R190, R149 ;  /* 0x0000009500be7306 */ /* 0x000fe20000201400 */
[----:B-1----:R-:W-:Y:S04]  /*51f0*/  IADD3 R150, R168, -0x10, RZ ;  /* 0xfffffff0a8967810 */ /* 0x002fe80007ffe0ff */
[----:B------:R-:W-:Y:S01]  /*5200*/  HMMA.16816.F32.BF16 R64, R136, R134, R64 ;  /* 0x000000868840723c */ /* 0x000fe20000041840 */
[----:B------:R-:W-:Y:S03]  /*5210*/  LDSM.16.M88.4 R132, [R159+0xc800] ;  /* 0x00c800009f84783b */ /* 0x000fe60000000200 */
[----:B------:R-:W-:Y:S02]  /*5220*/  ISETP.GE.AND P1, PT, R150, RZ, PT ;  /* 0x000000ff9600720c */ /* 0x000fe40003f26270 */
[C---:B------:R-:W-:Y:S02]  /*5230*/  IADD3 R146, R168.reuse, -0x20, RZ ;  /* 0xffffffe0a8927810 */ /* 0x040fe40007ffe0ff */
[----:B--2---:R-:W-:Y:S04]  /*5240*/  IADD3 R148, R168, -0x9, RZ ;  /* 0xfffffff7a8947810 */ /* 0x004fe80007ffe0ff */
[----:B------:R-:W-:Y:S02]  /*5250*/  ISETP.GE.AND P0, PT, R148, RZ, PT ;  /* 0x000000ff9400720c */ /* 0x000fe40003f06270 */
[C---:B------:R-:W-:Y:S02]  /*5260*/  IADD3 R136, R168.reuse, -0x18, RZ ;  /* 0xffffffe8a8887810 */ /* 0x040fe40007ffe0ff */
[C---:B------:R-:W-:Y:S02]  /*5270*/  IADD3 R144, R168.reuse, -0x19, RZ ;  /* 0xffffffe7a8907810 */ /* 0x040fe40007ffe0ff */
[C---:B------:R-:W-:Y:S02]  /*5280*/  @!P1 IADD3 R150, -R168.reuse, 0x10, RZ ;  /* 0x00000010a8969810 */ /* 0x040fe40007ffe1ff */
[----:B------:R-:W-:Y:S02]  /*5290*/  ISETP.GE.AND P1, PT, R169, RZ, PT ;  /* 0x000000ffa900720c */ /* 0x000fe40003f26270 */
[----:B------:R-:W-:Y:S01]  /*52a0*/  I2F R193, R150 ;  /* 0x0000009600c17306 */ /* 0x000fe20000201400 */
[C---:B------:R-:W-:Y:S02]  /*52b0*/  IADD3 R145, R168.reuse, 0x27, RZ ;  /* 0x00000027a8917810 */ /* 0x040fe40007ffe0ff */
[----:B------:R-:W-:Y:S02]  /*52c0*/  @!P0 IADD3 R148, -R168, 0x9, RZ ;  /* 0x00000009a8948810 */ /* 0x000fe40007ffe1ff */
[----:B------:R-:W-:Y:S05]  /*52d0*/  ISETP.GE.AND P0, PT, R170, RZ, PT ;  /* 0x000000ffaa00720c */ /* 0x000fea0003f06270 */
[----:B------:R1:W-:Y:S01]  /*52e0*/  I2F R188, R148 ;  /* 0x0000009400bc7306 */ /* 0x0003e20000201400 */
[C---:B------:R-:W-:Y:S07]  /*52f0*/  @!P1 IADD3 R169, -R168.reuse, -0x30, RZ ;  /* 0xffffffd0a8a99810 */ /* 0x040fee0007ffe1ff */
[C---:B------:R-:W-:Y:S02]  /*5300*/  @!P0 IADD3 R170, -R168.reuse, 0x11, RZ ;  /* 0x00000011a8aa8810 */ /* 0x040fe40007ffe1ff */
[----:B------:R2:W-:Y:S01]  /*5310*/  I2F R185, R169 ;  /* 0x000000a900b97306 */ /* 0x0005e20000201400 */
[----:B------:R-:W-:Y:S09]  /*5320*/  ISETP.GE.AND P0, PT, R171, RZ, PT ;  /* 0x000000ffab00720c */ /* 0x000ff20003f06270 */
[----:B------:R3:W-:Y:S01]  /*5330*/  I2F R192, R170 ;  /* 0x000000aa00c07306 */ /* 0x0007e20000201400 */
[----:B-1----:R-:W1:Y:S03]  /*5340*/  LDSM.16.M88.4 R148, [R159+0xc000] ;  /* 0x00c000009f94783b */ /* 0x002e660000000200 */
[C---:B------:R-:W-:Y:S02]  /*5350*/  @!P0 IADD3 R171, -R168.reuse, -0x2f, RZ ;  /* 0xffffffd1a8ab8810 */ /* 0x040fe40007ffe1ff */
[----:B------:R-:W-:Y:S04]  /*5360*/  ISETP.GE.AND P0, PT, R145, RZ, PT ;  /* 0x000000ff9100720c */ /* 0x000fe80003f06270 */
[----:B------:R-:W-:Y:S01]  /*5370*/  I2F R182, R171 ;  /* 0x000000ab00b67306 */ /* 0x000fe20000201400 */
[C---:B--2---:R-:W-:Y:S08]  /*5380*/  IADD3 R169, R168.reuse, 0x10, RZ ;  /* 0x00000010a8a97810 */ /* 0x044ff00007ffe0ff */
[----:B------:R-:W-:Y:S02]  /*5390*/  @!P0 IADD3 R145, -R168, -0x27, RZ ;  /* 0xffffffd9a8918810 */ /* 0x000fe40007ffe1ff */
[----:B------:R-:W-:Y:S02]  /*53a0*/  ISETP.GE.AND P0, PT, R144, RZ, PT ;  /* 0x000000ff9000720c */ /* 0x000fe40003f06270 */
[----:B------:R2:W-:Y:S01]  /*53b0*/  I2F R186, R145 ;  /* 0x0000009100ba7306 */ /* 0x0005e20000201400 */
[----:B---3--:R-:W-:Y:S04]  /*53c0*/  IADD3 R170, R168, 0x28, RZ ;  /* 0x00000028a8aa7810 */ /* 0x008fe80007ffe0ff */
[----:B------:R-:W-:Y:S06]  /*53d0*/  ISETP.GE.AND P1, PT, R170, RZ, PT ;  /* 0x000000ffaa00720c */ /* 0x000fec0003f26270 */
[C---:B------:R-:W-:Y:S04]  /*53e0*/  @!P0 IADD3 R144, -R168.reuse, 0x19, RZ ;  /* 0x00000019a8908810 */ /* 0x040fe80007ffe1ff */
[----:B------:R3:W-:Y:S03]  /*53f0*/  I2F R178, R144 ;  /* 0x0000009000b27306 */ /* 0x0007e60000201400 */
[----:B------:R-:W-:Y:S01]  /*5400*/  @!P1 IADD3 R170, -R168, -0x28, RZ ;  /* 0xffffffd8a8aa9810 */ /* 0x000fe20007ffe1ff */
[-C--:B-1----:R-:W-:Y:S06]  /*5410*/  HMMA.16816.F32.BF16 R4, R140, R148.reuse, R4 ;  /* 0x000000948c04723c */ /* 0x082fec0000041804 */
[----:B------:R-:W-:Y:S01]  /*5420*/  I2F R187, R170 ;  /* 0x000000aa00bb7306 */ /* 0x000fe20000201400 */
[----:B------:R-:W-:Y:S01]  /*5430*/  ISETP.GE.AND P1, PT, R136, RZ, PT ;  /* 0x000000ff8800720c */ /* 0x000fe20003f26270 */
[C---:B------:R-:W-:Y:S04]  /*5440*/  HMMA.16816.F32.BF16 R8, R152.reuse, R148, R8 ;  /* 0x000000949808723c */ /* 0x040fe80000041808 */
[----:B--2---:R-:W-:Y:S03]  /*5450*/  IADD3 R145, R168, -0x21, RZ ;  /* 0xffffffdfa8917810 */ /* 0x004fe60007ffe0ff */
[----:B------:R-:W-:Y:S01]  /*5460*/  IADD3 R148, R0, R157, RZ ;  /* 0x0000009d00947210 */ /* 0x000fe20007ffe0ff */
[-C--:B------:R-:W-:Y:S03]  /*5470*/  HMMA.16816.F32.BF16 R12, R152, R150.reuse, R12 ;  /* 0x00000096980c723c */ /* 0x080fe6000004180c */
[----:B------:R-:W-:Y:S02]  /*5480*/  ISETP.GE.AND P0, PT, R145, RZ, PT ;  /* 0x000000ff9100720c */ /* 0x000fe40003f06270 */
[C---:B------:R-:W-:Y:S02]  /*5490*/  @!P1 IADD3 R136, -R168.reuse, 0x18, RZ ;  /* 0x00000018a8889810 */ /* 0x040fe40007ffe1ff */
[----:B------:R-:W-:Y:S01]  /*54a0*/  IADD3 R149, R168, -0x29, RZ ;  /* 0xffffffd7a8957810 */ /* 0x000fe20007ffe0ff */
[C---:B------:R-:W-:Y:S01]  /*54b0*/  HMMA.16816.F32.BF16 R16, R140.reuse, R150, R16 ;  /* 0x000000968c10723c */ /* 0x040fe20000041810 */
[----:B------:R1:W-:Y:S03]  /*54c0*/  I2F R180, R136 ;  /* 0x0000008800b47306 */ /* 0x0003e60000201400 */
[----:B------:R-:W-:Y:S02]  /*54d0*/  ISETP.GE.AND P1, PT, R146, RZ, PT ;  /* 0x000000ff9200720c */ /* 0x000fe40003f26270 */
[C---:B---3--:R-:W-:Y:S02]  /*54e0*/  IADD3 R144, R168.reuse, 0x20, RZ ;  /* 0x00000020a8907810 */ /* 0x048fe40007ffe0ff */
[-C--:B------:R-:W-:Y:S04]  /*54f0*/  HMMA.16816.F32.BF16 R20, R140, R132.reuse, R20 ;  /* 0x000000848c14723c */ /* 0x080fe80000041814 */
[C---:B------:R-:W-:Y:S02]  /*5500*/  IADD3 R150, R168.reuse, -0x28, RZ ;  /* 0xffffffd8a8967810 */ /* 0x040fe40007ffe0ff */
[C---:B------:R-:W-:Y:S02]  /*5510*/  @!P0 IADD3 R145, -R168.reuse, 0x21, RZ ;  /* 0x00000021a8918810 */ /* 0x040fe40007ffe1ff */
[C---:B------:R-:W-:Y:S02]  /*5520*/  HMMA.16816.F32.BF16 R24, R152.reuse, R132, R24 ;  /* 0x000000849818723c */ /* 0x040fe40000041818 */
[----:B------:R2:W-:Y:S02]  /*5530*/  I2F R183, R145 ;  /* 0x0000009100b77306 */ /* 0x0005e40000201400 */
[----:B------:R-:W-:Y:S02]  /*5540*/  @!P1 IADD3 R146, -R168, 0x20, RZ ;  /* 0x00000020a8929810 */ /* 0x000fe40007ffe1ff */
[----:B------:R-:W-:Y:S02]  /*5550*/  ISETP.GE.AND P1, PT, R144, RZ, PT ;  /* 0x000000ff9000720c */ /* 0x000fe40003f26270 */
[-C--:B------:R-:W-:Y:S01]  /*5560*/  HMMA.16816.F32.BF16 R28, R152, R134.reuse, R28 ;  /* 0x00000086981c723c */ /* 0x080fe2000004181c */
[----:B-1----:R-:W1:Y:S03]  /*5570*/  LDSM.16.M88.4 R136, [R159+0xd000] ;  /* 0x00d000009f88783b */ /* 0x002e660000000200 */
[----:B------:R3:W-:Y:S01]  /*5580*/  I2F R184, R146 ;  /* 0x0000009200b87306 */ /* 0x0007e20000201400 */
[C---:B------:R-:W-:Y:S02]  /*5590*/  IADD3 R0, R168.reuse, -0x31, RZ ;  /* 0xffffffcfa8007810 */ /* 0x040fe40007ffe0ff */
[C---:B------:R-:W-:Y:S01]  /*55a0*/  IADD3 R170, R168.reuse, -0x30, RZ ;  /* 0xffffffd0a8aa7810 */ /* 0x040fe20007ffe0ff */
[C---:B------:R-:W-:Y:S01]  /*55b0*/  HMMA.16816.F32.BF16 R32, R140.reuse, R134, R32 ;  /* 0x000000868c20723c */ /* 0x040fe20000041820 */
[----:B------:R-:W4:Y:S03]  /*55c0*/  LDSM.16.M88.4 R132, [R159+0xd800] ;  /* 0x00d800009f84783b */ /* 0x000f260000000200 */
[C---:B------:R-:W-:Y:S04]  /*55d0*/  @!P1 IADD3 R144, -R168.reuse, -0x20, RZ ;  /* 0xffffffe0a8909810 */ /* 0x040fe80007ffe1ff */
[----:B------:R1:W-:Y:S01]  /*55e0*/  I2F R176, R144 ;  /* 0x0000009000b07306 */ /* 0x0003e20000201400 */
[C---:B--2---:R-:W-:Y:S04]  /*55f0*/  IADD3 R145, R168.reuse, 0x18, RZ ;  /* 0x00000018a8917810 */ /* 0x044fe80007ffe0ff */
[----:B------:R-:W-:Y:S02]  /*5600*/  ISETP.GE.AND P1, PT, R145, RZ, PT ;  /* 0x000000ff9100720c */ /* 0x000fe40003f26270 */
[----:B---3--:R-:W-:Y:S04]  /*5610*/  IADD3 R146, R168, 0x1f, RZ ;  /* 0x0000001fa8927810 */ /* 0x008fe80007ffe0ff */
[----:B------:R-:W-:Y:S07]  /*5620*/  ISETP.GE.AND P0, PT, R146, RZ, PT ;  /* 0x000000ff9200720c */ /* 0x000fee0003f06270 */
[----:B------:R-:W-:Y:S02]  /*5630*/  @!P1 IADD3 R145, -R168, -0x18, RZ ;  /* 0xffffffe8a8919810 */ /* 0x000fe40007ffe1ff */
[----:B------:R-:W-:Y:S02]  /*5640*/  ISETP.GE.AND P1, PT, R150, RZ, PT ;  /* 0x000000ff9600720c */ /* 0x000fe40003f26270 */
[----:B------:R-:W-:Y:S01]  /*5650*/  I2F R181, R145 ;  /* 0x0000009100b57306 */ /* 0x000fe20000201400 */
[-C--:B-1----:R-:W-:Y:S03]  /*5660*/  HMMA.16816.F32.BF16 R36, R140, R136.reuse, R36 ;  /* 0x000000888c24723c */ /* 0x082fe60000041824 */
[C---:B------:R-:W-:Y:S02]  /*5670*/  @!P0 IADD3 R146, -R168.reuse, -0x1f, RZ ;  /* 0xffffffe1a8928810 */ /* 0x040fe40007ffe1ff */
[C---:B------:R-:W-:Y:S03]  /*5680*/  IADD3 R144, R168.reuse, 0x17, RZ ;  /* 0x00000017a8907810 */ /* 0x040fe60007ffe0ff */
[C---:B------:R-:W-:Y:S01]  /*5690*/  HMMA.16816.F32.BF16 R40, R152.reuse, R136, R40 ;  /* 0x000000889828723c */ /* 0x040fe20000041828 */
[----:B------:R-:W-:Y:S03]  /*56a0*/  I2F R175, R146 ;  /* 0x0000009200af7306 */ /* 0x000fe60000201400 */
[----:B------:R-:W-:Y:S02]  /*56b0*/  @!P1 IADD3 R150, -R168, 0x28, RZ ;  /* 0x00000028a8969810 */ /* 0x000fe40007ffe1ff */
[----:B------:R-:W-:Y:S02]  /*56c0*/  ISETP.GE.AND P0, PT, R144, RZ, PT ;  /* 0x000000ff9000720c */ /* 0x000fe40003f06270 */
[-C--:B------:R-:W-:Y:S03]  /*56d0*/  HMMA.16816.F32.BF16 R44, R152, R138.reuse, R44 ;  /* 0x0000008a982c723c */ /* 0x080fe6000004182c */
[----:B------:R-:W-:Y:S01]  /*56e0*/  I2F R174, R150 ;  /* 0x0000009600ae7306 */ /* 0x000fe20000201400 */
[----:B------:R-:W-:Y:S04]  /*56f0*/  ISETP.GE.AND P1, PT, R170, RZ, PT ;  /* 0x000000ffaa00720c */ /* 0x000fe80003f26270 */
[C---:B------:R-:W-:Y:S01]  /*5700*/  HMMA.16816.F32.BF16 R48, R140.reuse, R138, R48 ;  /* 0x0000008a8c30723c */ /* 0x040fe20000041830 */
[----:B------:R-:W-:Y:S03]  /*5710*/  LDSM.16.M88.4 R136, [R148] ;  /* 0x000000009488783b */ /* 0x000fe60000000200 */
[C---:B------:R-:W-:Y:S02]  /*5720*/  @!P0 IADD3 R144, -R168.reuse, -0x17, RZ ;  /* 0xffffffe9a8908810 */ /* 0x040fe40007ffe1ff */
[----:B------:R-:W-:Y:S02]  /*5730*/  ISETP.GE.AND P0, PT, R149, RZ, PT ;  /* 0x000000ff9500720c */ /* 0x000fe40003f06270 */
[----:B------:R1:W-:Y:S01]  /*5740*/  I2F R179, R144 ;  /* 0x0000009000b37306 */ /* 0x0003e20000201400 */
[-C--:B----4-:R-:W-:Y:S03]  /*5750*/  HMMA.16816.F32.BF16 R52, R140, R132.reuse, R52 ;  /* 0x000000848c34723c */ /* 0x090fe60000041834 */
[C---:B------:R-:W-:Y:S02]  /*5760*/  @!P1 IADD3 R170, -R168.reuse, 0x30, RZ ;  /* 0x00000030a8aa9810 */ /* 0x040fe40007ffe1ff */
[----:B------:R-:W-:Y:S03]  /*5770*/  ISETP.GE.AND P1, PT, R169, RZ, PT ;  /* 0x000000ffa900720c */ /* 0x000fe60003f26270 */
[C---:B------:R-:W-:Y:S01]  /*5780*/  HMMA.16816.F32.BF16 R56, R152.reuse, R132, R56 ;  /* 0x000000849838723c */ /* 0x040fe20000041838 */
[----:B------:R-:W-:Y:S03]  /*5790*/  I2F R177, R170 ;  /* 0x000000aa00b17306 */ /* 0x000fe60000201400 */
[----:B------:R-:W-:Y:S02]  /*57a0*/  @!P0 IADD3 R149, -R168, 0x29, RZ ;  /* 0x00000029a8958810 */ /* 0x000fe40007ffe1ff */
[----:B------:R-:W-:Y:S02]  /*57b0*/  ISETP.GE.AND P0, PT, R0, RZ, PT ;  /* 0x000000ff0000720c */ /* 0x000fe40003f06270 */
[-C--:B------:R-:W-:Y:S03]  /*57c0*/  HMMA.16816.F32.BF16 R60, R152, R134.reuse, R60 ;  /* 0x00000086983c723c */ /* 0x080fe6000004183c */
[----:B------:R2:W-:Y:S01]  /*57d0*/  I2F R171, R149 ;  /* 0x0000009500ab7306 */ /* 0x0005e20000201400 */
[C---:B------:R-:W-:Y:S02]  /*57e0*/  IADD3 R133, R168.reuse, 0xf, RZ ;  /* 0x0000000fa8857810 */ /* 0x040fe40007ffe0ff */
[C---:B------:R-:W-:Y:S01]  /*57f0*/  @!P1 IADD3 R169, -R168.reuse, -0x10, RZ ;  /* 0xfffffff0a8a99810 */ /* 0x040fe20007ffe1ff */
[----:B-1----:R-:W1:Y:S01]  /*5800*/  LDSM.16.M88.4 R144, [R160+0xc000] ;  /* 0x00c00000a090783b */ /* 0x002e620000000200 */
[----:B------:R-:W-:Y:S04]  /*5810*/  HMMA.16816.F32.BF16 R64, R140, R134, R64 ;  /* 0x000000868c40723c */ /* 0x000fe80000041840 */
[C---:B------:R-:W-:Y:S01]  /*5820*/  @!P0 IADD3 R0, -R168.reuse, 0x31, RZ ;  /* 0x00000031a8008810 */ /* 0x040fe20007ffe1ff */
[----:B------:R-:W-:Y:S01]  /*5830*/  I2F R134, R169 ;  /* 0x000000a900867306 */ /* 0x000fe20000201400 */
[----:B------:R-:W-:Y:S02]  /*5840*/  ISETP.GE.AND P0, PT, R133, RZ, PT ;  /* 0x000000ff8500720c */ /* 0x000fe40003f06270 */
[----:B------:R-:W-:Y:S04]  /*5850*/  IADD3 R132, R168, -0x38, RZ ;  /* 0xffffffc8a8847810 */ /* 0x000fe80007ffe0ff */
[----:B------:R-:W-:Y:S03]  /*5860*/  ISETP.GE.AND P2, PT, R132, RZ, PT ;  /* 0x000000ff8400720c */ /* 0x000fe60003f46270 */
[----:B------:R3:W-:Y:S01]  /*5870*/  I2F R170, R0 ;  /* 0x0000000000aa7306 */ /* 0x0007e20000201400 */
[----:B--2---:R-:W2:Y:S03]  /*5880*/  LDSM.16.M88.4 R148, [R148+0x2000] ;  /* 0x002000009494783b */ /* 0x004ea60000000200 */
[C---:B------:R-:W-:Y:S06]  /*5890*/  @!P0 IADD3 R133, -R168.reuse, -0xf, RZ ;  /* 0xfffffff1a8858810 */ /* 0x040fec0007ffe1ff */
[C---:B------:R-:W-:Y:S01]  /*58a0*/  @!P2 IADD3 R132, -R168.reuse, 0x38, RZ ;  /* 0x00000038a884a810 */ /* 0x040fe20007ffe1ff */
[----:B------:R-:W-:Y:S10]  /*58b0*/  I2F R133, R133 ;  /* 0x0000008500857306 */ /* 0x000ff40000201400 */
[----:B------:R-:W-:Y:S01]  /*58c0*/  I2F R211, R132 ;  /* 0x0000008400d37306 */ /* 0x000fe20000201400 */
[-C--:B-1----:R-:W-:Y:S05]  /*58d0*/  HMMA.16816.F32.BF16 R4, R136, R144.reuse, R4 ;  /* 0x000000908804723c */ /* 0x082fea0000041804 */
[----:B---3--:R-:W-:Y:S04]  /*58e0*/  IADD3 R0, R168, -0x39, RZ ;  /* 0xffffffc7a8007810 */ /* 0x008fe80007ffe0ff */
[----:B------:R-:W-:Y:S01]  /*58f0*/  ISETP.GE.AND P1, PT, R0, RZ, PT ;  /* 0x000000ff0000720c */ /* 0x000fe20003f26270 */
[C---:B--2---:R-:W-:Y:S11]  /*5900*/  HMMA.16816.F32.BF16 R8, R148.reuse, R144, R8 ;  /* 0x000000909408723c */ /* 0x044ff60000041808 */
[----:B------:R-:W-:Y:S03]  /*5910*/  @!UPT UIADD3 URZ, URZ, URZ, URZ ;  /* 0x0000003f3f3ff290 */ /* 0x000fe6000fffe03f */
[----:B------:R-:W-:Y:S01]  /*5920*/  FMUL.FTZ R5, R5, c[0x0][0x2ec] ;  /* 0x0000bb0005057a20 */ /* 0x000fe20000410000 */
[----:B------:R-:W-:Y:S01]  /*5930*/  @!P1 IADD3 R0, -R168, 0x39, RZ ;  /* 0x00000039a8009810 */ /* 0x000fe20007ffe1ff */
[----:B------:R-:W-:Y:S02]  /*5940*/  FMUL.FTZ R6, R6, c[0x0][0x2ec] ;  /* 0x0000bb0006067a20 */ /* 0x000fe40000410000 */
[----:B------:R-:W-:Y:S01]  /*5950*/  MUFU.TANH R218, R5 ;  /* 0x0000000500da7308 */ /* 0x000fe20000002400 */
[----:B------:R-:W-:Y:S01]  /*5960*/  FMUL.FTZ R7, R7, c[0x0][0x2ec] ;  /* 0x0000bb0007077a20 */ /* 0x000fe20000410000 */
[-C--:B------:R-:W-:Y:S03]  /*5970*/  HMMA.16816.F32.BF16 R12, R148, R146.reuse, R12 ;  /* 0x00000092940c723c */ /* 0x080fe6000004180c */
[----:B------:R-:W-:Y:S05]  /*5980*/  FMUL.FTZ R4, R4, c[0x0][0x2ec] ;  /* 0x0000bb0004047a20 */ /* 0x000fea0000410000 */
[----:B------:R-:W-:Y:S01]  /*5990*/  MUFU.TANH R217, R6 ;  /* 0x0000000600d97308 */ /* 0x000fe20000002400 */
[C---:B------:R-:W-:Y:S04]  /*59a0*/  HMMA.16816.F32.BF16 R16, R136.reuse, R146, R16 ;  /* 0x000000928810723c */ /* 0x040fe80000041810 */
[----:B------:R-:W-:Y:S02]  /*59b0*/  FMUL.FTZ R10, R10, c[0x0][0x2ec] ;  /* 0x0000bb000a0a7a20 */ /* 0x000fe40000410000 */
[----:B------:R-:W-:Y:S03]  /*59c0*/  FMUL.FTZ R11, R11, c[0x0][0x2ec] ;  /* 0x0000bb000b0b7a20 */ /* 0x000fe60000410000 */
[----:B------:R-:W-:Y:S03]  /*59d0*/  MUFU.TANH R216, R7 ;  /* 0x0000000700d87308 */ /* 0x000fe60000002400 */
        /* <DEDUP_REMOVED lines=10> */
[----:B------:R-:W-:Y:S10]  /*5a80*/  MUFU.TANH R219, R10 ;  /* 0x0000000a00db7308 */ /* 0x000ff40000002400 */
[----:B------:R-:W2:Y:S01]  /*5a90*/  MUFU.TANH R213, R11 ;  /* 0x0000000b00d57308 */ /* 0x000ea20000002400 */
[----:B-1----:R-:W1:Y:S09]  /*5aa0*/  LDSM.16.M88.4 R4, [R160+0xc800] ;  /* 0x00c80000a004783b */ /* 0x002e720000000200 */
[----:B------:R-:W-:Y:S10]  /*5ab0*/  MUFU.TANH R214, R8 ;  /* 0x0000000800d67308 */ /* 0x000ff40000002400 */
[----:B------:R3:W-:Y:S10]  /*5ac0*/  MUFU.TANH R215, R9 ;  /* 0x0000000900d77308 */ /* 0x0007f40000002400 */
[----:B------:R4:W-:Y:S10]  /*5ad0*/  MUFU.TANH R209, R12 ;  /* 0x0000000c00d17308 */ /* 0x0009f40000002400 */
[----:B------:R2:W-:Y:S01]  /*5ae0*/  MUFU.TANH R208, R13 ;  /* 0x0000000d00d07308 */ /* 0x0005e20000002400 */
[----:B---3--:R-:W3:Y:S01]  /*5af0*/  LDSM.16.M88.4 R8, [R160+0xd000] ;  /* 0x00d00000a008783b */ /* 0x008ee20000000200 */
[-C--:B-1----:R-:W-:Y:S08]  /*5b00*/  HMMA.16816.F32.BF16 R20, R136, R4.reuse, R20 ;  /* 0x000000048814723c */ /* 0x082ff00000041814 */
[----:B------:R-:W-:Y:S01]  /*5b10*/  MUFU.TANH R207, R14 ;  /* 0x0000000e00cf7308 */ /* 0x000fe20000002400 */
[C---:B------:R-:W-:Y:S04]  /*5b20*/  HMMA.16816.F32.BF16 R24, R148.reuse, R4, R24 ;  /* 0x000000049418723c */ /* 0x040fe80000041818 */
[----:B----4-:R-:W-:Y:S05]  /*5b30*/  IADD3 R12, P0, R234, UR17, RZ ;  /* 0x00000011ea0c7c10 */ /* 0x010fea000ff1e0ff */
[----:B------:R-:W-:Y:S01]  /*5b40*/  I2F R212, R0 ;  /* 0x0000000000d47306 */ /* 0x000fe20000201400 */
[-C--:B------:R-:W-:Y:S03]  /*5b50*/  HMMA.16816.F32.BF16 R28, R148, R6.reuse, R28 ;  /* 0x00000006941c723c */ /* 0x080fe6000004181c */
[----:B--2---:R-:W-:Y:S02]  /*5b60*/  IADD3.X R13, R233, UR16, RZ, P0, !PT ;  /* 0x00000010e90d7c10 */ /* 0x004fe400087fe4ff */
[----:B------:R-:W-:Y:S03]  /*5b70*/  PLOP3.LUT P0, PT, PT, PT, UP0, 0x80, 0x0 ;  /* 0x000000000000781c */ /* 0x000fe60003f0f008 */
[C---:B------:R-:W-:Y:S01]  /*5b80*/  HMMA.16816.F32.BF16 R32, R136.reuse, R6, R32 ;  /* 0x000000068820723c */ /* 0x040fe20000041820 */
[----:B------:R-:W-:Y:S01]  /*5b90*/  MUFU.TANH R206, R15 ;  /* 0x0000000f00ce7308 */ /* 0x000fe20000002400 */
[----:B------:R-:W1:Y:S02]  /*5ba0*/  LDSM.16.M88.4 R4, [R160+0xd800] ;  /* 0x00d80000a004783b */ /* 0x000e640000000200 */
[----:B------:R-:W-:Y:S02]  /*5bb0*/  FMUL.FTZ R20, R20, c[0x0][0x2ec] ;  /* 0x0000bb0014147a20 */ /* 0x000fe40000410000 */
[----:B------:R-:W-:Y:S02]  /*5bc0*/  FMUL.FTZ R21, R21, c[0x0][0x2ec] ;  /* 0x0000bb0015157a20 */ /* 0x000fe40000410000 */
[----:B------:R-:W-:Y:S02]  /*5bd0*/  FMUL.FTZ R22, R22, c[0x0][0x2ec] ;  /* 0x0000bb0016167a20 */ /* 0x000fe40000410000 */
[----:B------:R2:W5:Y:S01]  /*5be0*/  LDG.E R155, [R12.64] ;  /* 0x0000001a0c9b7981 */ /* 0x000562000c1e1900 */
[----:B------:R-:W-:Y:S01]  /*5bf0*/  MUFU.TANH R205, R17 ;  /* 0x0000001100cd7308 */ /* 0x000fe20000002400 */
[----:B------:R-:W-:Y:S02]  /*5c00*/  FMUL.FTZ R27, R27, c[0x0][0x2ec] ;  /* 0x0000bb001b1b7a20 */ /* 0x000fe40000410000 */
[----:B------:R2:W5:Y:S01]  /*5c10*/  LDG.E R154, [R12.64+0x20] ;  /* 0x0000201a0c9a7981 */ /* 0x000562000c1e1900 */
[-C--:B---3--:R-:W-:Y:S03]  /*5c20*/  HMMA.16816.F32.BF16 R36, R136, R8.reuse, R36 ;  /* 0x000000088824723c */ /* 0x088fe60000041824 */
[----:B------:R2:W5:Y:S01]  /*5c30*/  LDG.E R153, [R12.64+0x100] ;  /* 0x0001001a0c997981 */ /* 0x000562000c1e1900 */
[----:B------:R-:W-:Y:S02]  /*5c40*/  FMUL.FTZ R31, R31, c[0x0][0x2ec] ;  /* 0x0000bb001f1f7a20 */ /* 0x000fe40000410000 */
[----:B------:R-:W-:Y:S01]  /*5c50*/  MUFU.TANH R200, R27 ;  /* 0x0000001b00c87308 */ /* 0x000fe20000002400 */
[----:B------:R2:W5:Y:S01]  /*5c60*/  LDG.E R152, [R12.64+0x120] ;  /* 0x0001201a0c987981 */ /* 0x000562000c1e1900 */
[C---:B------:R-:W-:Y:S04]  /*5c70*/  HMMA.16816.F32.BF16 R40, R148.reuse, R8, R40 ;  /* 0x000000089428723c */ /* 0x040fe80000041828 */
[----:B------:R-:W-:Y:S02]  /*5c80*/  FMUL.FTZ R32, R32, c[0x0][0x2ec] ;  /* 0x0000bb0020207a20 */ /* 0x000fe40000410000 */
[----:B------:R-:W-:Y:S02]  /*5c90*/  FMUL.FTZ R35, R35, c[0x0][0x2ec] ;  /* 0x0000bb0023237a20 */ /* 0x000fe40000410000 */
[----:B------:R-:W-:Y:S01]  /*5ca0*/  MUFU.TANH R132, R20 ;  /* 0x0000001400847308 */ /* 0x000fe20000002400 */
[-C--:B------:R-:W-:Y:S03]  /*5cb0*/  HMMA.16816.F32.BF16 R44, R148, R10.reuse, R44 ;  /* 0x0000000a942c723c */ /* 0x080fe6000004182c */
[----:B------:R-:W-:Y:S02]  /*5cc0*/  FMUL.FTZ R33, R33, c[0x0][0x2ec] ;  /* 0x0000bb0021217a20 */ /* 0x000fe40000410000 */
[----:B------:R-:W-:Y:S02]  /*5cd0*/  FMUL.FTZ R34, R34, c[0x0][0x2ec] ;  /* 0x0000bb0022227a20 */ /* 0x000fe40000410000 */
[----:B------:R-:W-:Y:S01]  /*5ce0*/  FMUL.FTZ R39, R39, c[0x0][0x2ec] ;  /* 0x0000bb0027277a20 */ /* 0x000fe20000410000 */
[C---:B------:R-:W-:Y:S01]  /*5cf0*/  HMMA.16816.F32.BF16 R48, R136.reuse, R10, R48 ;  /* 0x0000000a8830723c */ /* 0x040fe20000041830 */
[----:B------:R3:W-:Y:S03]  /*5d00*/  MUFU.TANH R142, R35 ;  /* 0x00000023008e7308 */ /* 0x0007e60000002400 */
[----:B------:R-:W-:Y:S02]  /*5d10*/  FMUL.FTZ R37, R37, c[0x0][0x2ec] ;  /* 0x0000bb0025257a20 */ /* 0x000fe40000410000 */
[----:B------:R-:W-:Y:S02]  /*5d20*/  FMUL.FTZ R29, R29, c[0x0][0x2ec] ;  /* 0x0000bb001d1d7a20 */ /* 0x000fe40000410000 */
[-C--:B-1----:R-:W-:Y:S03]  /*5d30*/  HMMA.16816.F32.BF16 R52, R136, R4.reuse, R52 ;  /* 0x000000048834723c */ /* 0x082fe60000041834 */
[----:B------:R1:W-:Y:S01]  /*5d40*/  MUFU.TANH R169, R29 ;  /* 0x0000001d00a97308 */ /* 0x0003e20000002400 */
[----:B------:R-:W-:Y:S02]  /*5d50*/  FMUL.FTZ R43, R43, c[0x0][0x2ec] ;  /* 0x0000bb002b2b7a20 */ /* 0x000fe40000410000 */
[----:B------:R-:W-:Y:S02]  /*5d60*/  FMUL.FTZ R42, R42, c[0x0][0x2ec] ;  /* 0x0000bb002a2a7a20 */ /* 0x000fe40000410000 */
[C---:B------:R-:W-:Y:S04]  /*5d70*/  HMMA.16816.F32.BF16 R56, R148.reuse, R4, R56 ;  /* 0x000000049438723c */ /* 0x040fe80000041838 */
[----:B------:R-:W-:Y:S01]  /*5d80*/  FMUL.FTZ R46, R46, c[0x0][0x2ec] ;  /* 0x0000bb002e2e7a20 */ /* 0x000fe20000410000 */
[----:B------:R-:W-:Y:S01]  /*5d90*/  MUFU.TANH R20, R43 ;  /* 0x0000002b00147308 */ /* 0x000fe20000002400 */
[----:B------:R-:W-:Y:S02]  /*5da0*/  FMUL.FTZ R47, R47, c[0x0][0x2ec] ;  /* 0x0000bb002f2f7a20 */ /* 0x000fe40000410000 */
[-C--:B------:R-:W-:Y:S04]  /*5db0*/  HMMA.16816.F32.BF16 R60, R148, R6.reuse, R60 ;  /* 0x00000006943c723c */ /* 0x080fe8000004183c */
[----:B---3--:R-:W-:Y:S02]  /*5dc0*/  FMUL.FTZ R35, R45, c[0x0][0x2ec] ;  /* 0x0000bb002d237a20 */ /* 0x008fe40000410000 */
[----:B------:R-:W-:Y:S01]  /*5dd0*/  FMUL.FTZ R50, R50, c[0x0][0x2ec] ;  /* 0x0000bb0032327a20 */ /* 0x000fe20000410000 */
[----:B------:R-:W3:Y:S01]  /*5de0*/  MUFU.TANH R210, R19 ;  /* 0x0000001300d27308 */ /* 0x000ee20000002400 */
[----:B------:R-:W-:Y:S01]  /*5df0*/  FMUL.FTZ R55, R55, c[0x0][0x2ec] ;  /* 0x0000bb0037377a20 */ /* 0x000fe20000410000 */
[----:B------:R-:W-:Y:S04]  /*5e00*/  HMMA.16816.F32.BF16 R64, R136, R6, R64 ;  /* 0x000000068840723c */ /* 0x000fe80000041840 */
        /* <DEDUP_REMOVED lines=21> */
[----:B-1----:R-:W-:Y:S02]  /*5f60*/  FFMA.FTZ R29, R223, -UR4, R213 ;  /* 0x80000004df1d7c23 */ /* 0x002fe400080100d5 */
[----:B---3--:R-:W-:Y:S02]  /*5f70*/  FFMA.FTZ R17, -R210, R210, 1 ;  /* 0x3f800000d2117423 */ /* 0x008fe400000101d2 */
[----:B------:R-:W-:Y:S02]  /*5f80*/  FMUL.FTZ R25, R25, c[0x0][0x2ec] ;  /* 0x0000bb0019197a20 */ /* 0x000fe40000410000 */
[----:B------:R-:W-:Y:S01]  /*5f90*/  FFMA.FTZ R0, -R218, R218, 1 ;  /* 0x3f800000da007423 */ /* 0x000fe200000101da */
[----:B------:R-:W-:Y:S01]  /*5fa0*/  MUFU.TANH R202, R24 ;  /* 0x0000001800ca7308 */ /* 0x000fe20000002400 */
[----:B------:R-:W-:Y:S02]  /*5fb0*/  FMUL.FTZ R23, R23, c[0x0][0x2ec] ;  /* 0x0000bb0017177a20 */ /* 0x000fe40000410000 */
[----:B------:R-:W-:Y:S02]  /*5fc0*/  FFMA.FTZ R4, -R216, R216, 1 ;  /* 0x3f800000d8047423 */ /* 0x000fe400000101d8 */
[----:B------:R-:W-:Y:S02]  /*5fd0*/  FFMA.FTZ R5, -R217, R217, 1 ;  /* 0x3f800000d9057423 */ /* 0x000fe400000101d9 */
[----:B------:R-:W-:Y:S02]  /*5fe0*/  FMUL.FTZ R30, R30, c[0x0][0x2ec] ;  /* 0x0000bb001e1e7a20 */ /* 0x000fe40000410000 */
[----:B--2---:R-:W-:Y:S01]  /*5ff0*/  FFMA.FTZ R12, R199, -UR4, R217 ;  /* 0x80000004c70c7c23 */ /* 0x004fe200080100d9 */
[----:B------:R-:W-:Y:S01]  /*6000*/  MUFU.TANH R203, R23 ;  /* 0x0000001700cb7308 */ /* 0x000fe20000002400 */
[----:B------:R-:W-:Y:S02]  /*6010*/  FMUL.FTZ R26, R26, c[0x0][0x2ec] ;  /* 0x0000bb001a1a7a20 */ /* 0x000fe40000410000 */
[----:B------:R-:W-:Y:S02]  /*6020*/  FFMA.FTZ R7, R196, -UR4, R218 ;  /* 0x80000004c4077c23 */ /* 0x000fe400080100da */
[----:B------:R-:W-:Y:S02]  /*6030*/  FMUL.FTZ R218, R17, c[0x0][0x2ec] ;  /* 0x0000bb0011da7a20 */ /* 0x000fe40000410000 */
[----:B------:R-:W-:Y:S02]  /*6040*/  FFMA.FTZ R17, -R200, R200, 1 ;  /* 0x3f800000c8117423 */ /* 0x000fe400000101c8 */
[----:B------:R-:W-:Y:S01]  /*6050*/  FFMA.FTZ R6, -R220, R220, 1 ;  /* 0x3f800000dc067423 */ /* 0x000fe200000101dc */
[----:B------:R-:W1:Y:S01]  /*6060*/  MUFU.TANH R201, R26 ;  /* 0x0000001a00c97308 */ /* 0x000e620000002400 */
[----:B------:R-:W-:Y:S02]  /*6070*/  FFMA.FTZ R11, R198, -UR4, R216 ;  /* 0x80000004c60b7c23 */ /* 0x000fe400080100d8 */
[----:B------:R-:W-:Y:S02]  /*6080*/  FFMA.FTZ R9, -R213, R213, 1 ;  /* 0x3f800000d5097423 */ /* 0x000fe400000101d5 */
[----:B------:R-:W-:Y:S02]  /*6090*/  FMUL.FTZ R213, R4, c[0x0][0x2ec] ;  /* 0x0000bb0004d57a20 */ /* 0x000fe40000410000 */
[----:B------:R-:W-:Y:S02]  /*60a0*/  FFMA.FTZ R4, -R208, R208, 1 ;  /* 0x3f800000d0047423 */ /* 0x000fe400000101d0 */
[----:B------:R-:W-:Y:S01]  /*60b0*/  FFMA.FTZ R13, -R214, R214, 1 ;  /* 0x3f800000d60d7423 */ /* 0x000fe200000101d6 */
[----:B------:R2:W-:Y:S01]  /*60c0*/  MUFU.TANH R24, R25 ;  /* 0x0000001900187308 */ /* 0x0005e20000002400 */
[----:B------:R-:W-:Y:S02]  /*60d0*/  FMUL.FTZ R216, R0, c[0x0][0x2ec] ;  /* 0x0000bb0000d87a20 */ /* 0x000fe40000410000 */
[----:B------:R-:W-:Y:S02]  /*60e0*/  FMUL.FTZ R151, R6, c[0x0][0x2ec] ;  /* 0x0000bb0006977a20 */ /* 0x000fe40000410000 */
[----:B------:R-:W-:Y:S02]  /*60f0*/  FFMA.FTZ R6, -R207, R207, 1 ;  /* 0x3f800000cf067423 */ /* 0x000fe400000101cf */
[----:B------:R-:W-:Y:S02]  /*6100*/  FMUL.FTZ R150, R67, c[0x0][0x2ec] ;  /* 0x0000bb0043967a20 */ /* 0x000fe40000410000 */
[----:B------:R-:W-:Y:S01]  /*6110*/  FFMA.FTZ R0, -R215, R215, 1 ;  /* 0x3f800000d7007423 */ /* 0x000fe200000101d7 */
[----:B------:R3:W-:Y:S01]  /*6120*/  MUFU.TANH R22, R36 ;  /* 0x0000002400167308 */ /* 0x0007e20000002400 */
[----:B------:R-:W-:Y:S02]  /*6130*/  FFMA.FTZ R15, R189, -UR4, R215 ;  /* 0x80000004bd0f7c23 */ /* 0x000fe400080100d7 */
[----:B------:R-:W-:Y:S02]  /*6140*/  FFMA.FTZ R43, R194, -UR4, R208 ;  /* 0x80000004c22b7c23 */ /* 0x000fe400080100d0 */
[----:B-1----:R-:W-:Y:S02]  /*6150*/  FFMA.FTZ R26, R195, -UR4, R201 ;  /* 0x80000004c31a7c23 */ /* 0x002fe400080100c9 */
[----:B------:R-:W-:Y:S02]  /*6160*/  FFMA.FTZ R16, R191, -UR4, R214 ;  /* 0x80000004bf107c23 */ /* 0x000fe400080100d6 */
[----:B------:R-:W-:Y:S01]  /*6170*/  FMUL.FTZ R214, R5, c[0x0][0x2ec] ;  /* 0x0000bb0005d67a20 */ /* 0x000fe20000410000 */
[----:B------:R-:W-:Y:S01]  /*6180*/  MUFU.TANH R140, R46 ;  /* 0x0000002e008c7308 */ /* 0x000fe20000002400 */
[----:B------:R-:W-:Y:S02]  /*6190*/  FFMA.FTZ R27, R189, -UR4, R206 ;  /* 0x80000004bd1b7c23 */ /* 0x000fe400080100ce */
[----:B------:R-:W-:Y:S02]  /*61a0*/  FFMA.FTZ R5, -R206, R206, 1 ;  /* 0x3f800000ce057423 */ /* 0x000fe400000101ce */
[----:B--2---:R-:W-:Y:S02]  /*61b0*/  FFMA.FTZ R25, R194, -UR4, R200 ;  /* 0x80000004c2197c23 */ /* 0x004fe400080100c8 */
[----:B------:R-:W-:Y:S02]  /*61c0*/  FMUL.FTZ R189, R0, c[0x0][0x2ec] ;  /* 0x0000bb0000bd7a20 */ /* 0x000fe40000410000 */
[----:B------:R-:W-:Y:S01]  /*61d0*/  FFMA.FTZ R0, -R209, R209, 1 ;  /* 0x3f800000d1007423 */ /* 0x000fe200000101d1 */
[----:B------:R-:W-:Y:S01]  /*61e0*/  MUFU.TANH R46, R55 ;  /* 0x00000037002e7308 */ /* 0x000fe20000002400 */
[----:B------:R-:W-:Y:S02]  /*61f0*/  FFMA.FTZ R10, -R219, R219, 1 ;  /* 0x3f800000db0a7423 */ /* 0x000fe400000101db */
[----:B------:R-:W-:Y:S02]  /*6200*/  FMUL.FTZ R208, R0, c[0x0][0x2ec] ;  /* 0x0000bb0000d07a20 */ /* 0x000fe40000410000 */
[----:B---3--:R-:W-:Y:S02]  /*6210*/  FMUL.FTZ R36, R44, c[0x0][0x2ec] ;  /* 0x0000bb002c247a20 */ /* 0x008fe40000410000 */
[----:B------:R-:W-:Y:S02]  /*6220*/  FFMA.FTZ R0, -R205, R205, 1 ;  /* 0x3f800000cd007423 */ /* 0x000fe400000101cd */
[----:B------:R-:W-:Y:S01]  /*6230*/  FFMA.FTZ R44, R195, -UR4, R209 ;  /* 0x80000004c32c7c23 */ /* 0x000fe200080100d1 */
[----:B------:R-:W1:Y:S01]  /*6240*/  MUFU.TANH R204, R21 ;  /* 0x0000001500cc7308 */ /* 0x000e620000002400 */
[----:B------:R-:W-:Y:S02]  /*6250*/  FFMA.FTZ R28, R191, -UR4, R207 ;  /* 0x80000004bf1c7c23 */ /* 0x000fe400080100cf */
[----:B------:R-:W-:Y:S02]  /*6260*/  FMUL.FTZ R209, R5, c[0x0][0x2ec] ;  /* 0x0000bb0005d17a20 */ /* 0x000fe40000410000 */
[----:B------:R-:W-:Y:S02]  /*6270*/  FFMA.FTZ R5, -R14, R14, 1 ;  /* 0x3f8000000e057423 */ /* 0x000fe4000001010e */
[----:B------:R-:W-:Y:S02]  /*6280*/  FMUL.FTZ R215, R0, c[0x0][0x2ec] ;  /* 0x0000bb0000d77a20 */ /* 0x000fe40000410000 */
[----:B------:R-:W-:Y:S01]  /*6290*/  FMUL.FTZ R217, R5, c[0x0][0x2ec] ;  /* 0x0000bb0005d97a20 */ /* 0x000fe20000410000 */
[----:B------:R-:W2:Y:S01]  /*62a0*/  MUFU.TANH R147, R31 ;  /* 0x0000001f00937308 */ /* 0x000ea20000002400 */
[----:B------:R-:W-:Y:S02]  /*62b0*/  FMUL.FTZ R207, R10, c[0x0][0x2ec] ;  /* 0x0000bb000acf7a20 */ /* 0x000fe40000410000 */
[----:B------:R-:W-:Y:S02]  /*62c0*/  FFMA.FTZ R5, -R202, R202, 1 ;  /* 0x3f800000ca057423 */ /* 0x000fe400000101ca */
[----:B------:R-:W-:Y:S02]  /*62d0*/  FFMA.FTZ R0, -R132, R132, 1 ;  /* 0x3f80000084007423 */ /* 0x000fe40000010184 */
[----:B------:R-:W-:Y:S02]  /*62e0*/  FMUL.FTZ R223, R5, c[0x0][0x2ec] ;  /* 0x0000bb0005df7a20 */ /* 0x000fe40000410000 */
[----:B------:R-:W-:Y:S01]  /*62f0*/  FMUL.FTZ R191, R13, c[0x0][0x2ec] ;  /* 0x0000bb000dbf7a20 */ /* 0x000fe20000410000 */
[----:B------:R3:W-:Y:S01]  /*6300*/  MUFU.TANH R31, R42 ;  /* 0x0000002a001f7308 */ /* 0x0007e20000002400 */
[----:B------:R-:W-:Y:S02]  /*6310*/  FFMA.FTZ R10, R197, -UR4, R19 ;  /* 0x80000004c50a7c23 */ /* 0x000fe40008010013 */
[----:B------:R-:W-:Y:S02]  /*6320*/  FFMA.FTZ R13, R188, -UR4, R205 ;  /* 0x80000004bc0d7c23 */ /* 0x000fe400080100cd */
[----:B------:R-:W-:Y:S02]  /*6330*/  FMUL.FTZ R205, R4, c[0x0][0x2ec] ;  /* 0x0000bb0004cd7a20 */ /* 0x000fe40000410000 */
[----:B-1----:R-:W-:Y:S02]  /*6340*/  FFMA.FTZ R4, -R204, R204, 1 ;  /* 0x3f800000cc047423 */ /* 0x002fe400000101cc */
[----:B------:R-:W-:Y:S01]  /*6350*/  FFMA.FTZ R67, R192, -UR4, R204 ;  /* 0x80000004c0437c23 */ /* 0x000fe200080100cc */
[----:B------:R1:W-:Y:S01]  /*6360*/  MUFU.TANH R145, R33 ;  /* 0x0000002100917308 */ /* 0x0003e20000002400 */
[----:B------:R-:W-:Y:S02]  /*6370*/  FFMA.FTZ R19, -R19, R19, 1 ;  /* 0x3f80000013137423 */ /* 0x000fe40000010113 */
[----:B------:R-:W-:Y:S02]  /*6380*/  FMUL.FTZ R200, R4, c[0x0][0x2ec] ;  /* 0x0000bb0004c87a20 */ /* 0x000fe40000410000 */
[----:B------:R-:W-:Y:S02]  /*6390*/  FFMA.FTZ R4, -R169, R169, 1 ;  /* 0x3f800000a9047423 */ /* 0x000fe400000101a9 */
[----:B------:R-:W-:Y:S02]  /*63a0*/  FMUL.FTZ R206, R9, c[0x0][0x2ec] ;  /* 0x0000bb0009ce7a20 */ /* 0x000fe40000410000 */
[----:B------:R-:W-:Y:S01]  /*63b0*/  FFMA.FTZ R9, R196, -UR4, R210 ;  /* 0x80000004c4097c23 */ /* 0x000fe200080100d2 */
[----:B------:R4:W-:Y:S01]  /*63c0*/  MUFU.TANH R144, R38 ;  /* 0x0000002600907308 */ /* 0x0009e20000002400 */
[----:B------:R-:W-:Y:S02]  /*63d0*/  FMUL.FTZ R210, R6, c[0x0][0x2ec] ;  /* 0x0000bb0006d27a20 */ /* 0x000fe40000410000 */
[----:B------:R-:W-:Y:S02]  /*63e0*/  FFMA.FTZ R6, -R203, R203, 1 ;  /* 0x3f800000cb067423 */ /* 0x000fe400000101cb */
[----:B---3--:R-:W-:Y:S02]  /*63f0*/  FFMA.FTZ R42, R185, -UR4, R202 ;  /* 0x80000004b92a7c23 */ /* 0x008fe400080100ca */
[----:B------:R-:W-:Y:S02]  /*6400*/  FMUL.FTZ R204, R6, c[0x0][0x2ec] ;  /* 0x0000bb0006cc7a20 */ /* 0x000fe40000410000 */
[----:B--2---:R-:W-:Y:S01]  /*6410*/  FFMA.FTZ R6, -R147, R147, 1 ;  /* 0x3f80000093067423 */ /* 0x004fe20000010193 */
[----:B------:R-:W2:Y:S01]  /*6420*/  MUFU.TANH R141, R39 ;  /* 0x00000027008d7308 */ /* 0x000ea20000002400 */
[----:B------:R-:W-:Y:S02]  /*6430*/  FFMA.FTZ R55, R188, -UR4, R203 ;  /* 0x80000004bc377c23 */ /* 0x000fe400080100cb */
[----:B------:R-:W-:Y:S02]  /*6440*/  FMUL.FTZ R234, R6, c[0x0][0x2ec] ;  /* 0x0000bb0006ea7a20 */ /* 0x000fe40000410000 */
[----:B-1----:R-:W-:Y:S02]  /*6450*/  FMUL.FTZ R33, R57, c[0x0][0x2ec] ;  /* 0x0000bb0039217a20 */ /* 0x002fe40000410000 */
[----:B------:R-:W-:Y:S02]  /*6460*/  FMUL.FTZ R57, R64, c[0x0][0x2ec] ;  /* 0x0000bb0040397a20 */ /* 0x000fe40000410000 */
[----:B------:R-:W-:Y:S01]  /*6470*/  FFMA.FTZ R64, R184, -UR4, R22 ;  /* 0x80000004b8407c23 */ /* 0x000fe20008010016 */
[----:B------:R-:W1:Y:S01]  /*6480*/  MUFU.TANH R21, R37 ;  /* 0x0000002500157308 */ /* 0x000e620000002400 */
[----:B------:R-:W-:Y:S02]  /*6490*/  FMUL.FTZ R203, R19, c[0x0][0x2ec] ;  /* 0x0000bb0013cb7a20 */ /* 0x000fe40000410000 */
[----:B------:R-:W-:Y:S02]  /*64a0*/  FFMA.FTZ R19, -R201, R201, 1 ;  /* 0x3f800000c9137423 */ /* 0x000fe400000101c9 */
[----:B----4-:R-:W-:Y:S02]  /*64b0*/  FMUL.FTZ R38, R40, c[0x0][0x2ec] ;  /* 0x0000bb0028267a20 */ /* 0x010fe40000410000 */
[----:B------:R-:W-:Y:S02]  /*64c0*/  FFMA.FTZ R40, R187, -UR4, R168 ;  /* 0x80000004bb287c23 */ /* 0x000fe400080100a8 */
[----:B------:R-:W-:Y:S01]  /*64d0*/  FMUL.FTZ R201, R0, c[0x0][0x2ec] ;  /* 0x0000bb0000c97a20 */ /* 0x000fe20000410000 */
[----:B------:R-:W3:Y:S01]  /*64e0*/  MUFU.TANH R35, R35 ;  /* 0x0000002300237308 */ /* 0x000ee20000002400 */
[----:B------:R-:W-:Y:S02]  /*64f0*/  FFMA.FTZ R0, -R24, R24, 1 ;  /* 0x3f80000018007423 */ /* 0x000fe40000010118 */
[----:B------:R-:W-:Y:S02]  /*6500*/  FMUL.FTZ R233, R19, c[0x0][0x2ec] ;  /* 0x0000bb0013e97a20 */ /* 0x000fe40000410000 */
[----:B--2---:R-:W-:Y:S02]  /*6510*/  FFMA.FTZ R6, -R141, R141, 1 ;  /* 0x3f8000008d067423 */ /* 0x004fe4000001018d */
[----:B------:R-:W-:Y:S02]  /*6520*/  FMUL.FTZ R202, R0, c[0x0][0x2ec] ;  /* 0x0000bb0000ca7a20 */ /* 0x000fe40000410000 */
[----:B------:R-:W-:Y:S01]  /*6530*/  FMUL.FTZ R243, R6, c[0x0][0x2ec] ;  /* 0x0000bb0006f37a20 */ /* 0x000fe20000410000 */
[----:B------:R-:W2:Y:S01]  /*6540*/  MUFU.TANH R139, R50 ;  /* 0x00000032008b7308 */ /* 0x000ea20000002400 */
[----:B------:R-:W-:Y:S02]  /*6550*/  FFMA.FTZ R0, -R168, R168, 1 ;  /* 0x3f800000a8007423 */ /* 0x000fe400000101a8 */
[----:B------:R-:W-:Y:S02]  /*6560*/  FMUL.FTZ R168, R4, c[0x0][0x2ec] ;  /* 0x0000bb0004a87a20 */ /* 0x000fe40000410000 */
[----:B-1----:R-:W-:Y:S02]  /*6570*/  FFMA.FTZ R4, -R21, R21, 1 ;  /* 0x3f80000015047423 */ /* 0x002fe40000010115 */
[----:B------:R-:W-:Y:S02]  /*6580*/  FMUL.FTZ R37, R41, c[0x0][0x2ec] ;  /* 0x0000bb0029257a20 */ /* 0x000fe40000410000 */
[----:B------:R-:W-:Y:S01]  /*6590*/  FMUL.FTZ R238, R4, c[0x0][0x2ec] ;  /* 0x0000bb0004ee7a20 */ /* 0x000fe20000410000 */
[----:B------:R1:W-:Y:S01]  /*65a0*/  MUFU.TANH R23, R30 ;  /* 0x0000001e00177308 */ /* 0x0003e20000002400 */
[----:B------:R-:W-:Y:S02]  /*65b0*/  FFMA.FTZ R39, R186, -UR4, R169 ;  /* 0x80000004ba277c23 */ /* 0x000fe400080100a9 */
[----:B------:R-:W-:Y:S02]  /*65c0*/  FMUL.FTZ R169, R0, c[0x0][0x2ec] ;  /* 0x0000bb0000a97a20 */ /* 0x000fe40000410000 */
[----:B---3--:R-:W-:Y:S02]  /*65d0*/  FFMA.FTZ R4, -R35, R35, 1 ;  /* 0x3f80000023047423 */ /* 0x008fe40000010123 */
[----:B------:R-:W-:Y:S02]  /*65e0*/  FFMA.FTZ R0, -R145, R145, 1 ;  /* 0x3f80000091007423 */ /* 0x000fe40000010191 */
[----:B------:R-:W-:Y:S01]  /*65f0*/  FMUL.FTZ R247, R4, c[0x0][0x2ec] ;  /* 0x0000bb0004f77a20 */ /* 0x000fe20000410000 */
[----:B------:R-:W3:Y:S01]  /*6600*/  MUFU.TANH R146, R32 ;  /* 0x0000002000927308 */ /* 0x000ee20000002400 */
[----:B------:R-:W-:Y:S02]  /*6610*/  FMUL.FTZ R235, R0, c[0x0][0x2ec] ;  /* 0x0000bb0000eb7a20 */ /* 0x000fe40000410000 */
[----:B------:R-:W-:Y:S02]  /*6620*/  FFMA.FTZ R0, -R22, R22, 1 ;  /* 0x3f80000016007423 */ /* 0x000fe40000010116 */
[----:B------:R-:W-:Y:S02]  /*6630*/  FFMA.FTZ R22, R187, -UR4, R31 ;  /* 0x80000004bb167c23 */ /* 0x000fe4000801001f */
[----:B------:R-:W-:Y:S02]  /*6640*/  FFMA.FTZ R31, -R31, R31, 1 ;  /* 0x3f8000001f1f7423 */ /* 0x000fe4000001011f */
[----:B------:R-:W-:Y:S01]  /*6650*/  FMUL.FTZ R241, R0, c[0x0][0x2ec] ;  /* 0x0000bb0000f17a20 */ /* 0x000fe20000410000 */
[----:B------:R-:W4:Y:S01]  /*6660*/  MUFU.TANH R38, R38 ;  /* 0x0000002600267308 */ /* 0x000f220000002400 */
[----:B------:R-:W-:Y:S02]  /*6670*/  FMUL.FTZ R246, R31, c[0x0][0x2ec] ;  /* 0x0000bb001ff67a20 */ /* 0x000fe40000410000 */
[----:B--2---:R-:W-:Y:S02]  /*6680*/  FFMA.FTZ R31, -R139, R139, 1 ;  /* 0x3f8000008b1f7423 */ /* 0x004fe4000001018b */
[----:B-1----:R-:W-:Y:S02]  /*6690*/  FFMA.FTZ R30, R224, -UR4, R219 ;  /* 0x80000004e01e7c23 */ /* 0x002fe400080100db */
[----:B------:R-:W-:Y:S02]  /*66a0*/  FMUL.FTZ R4, R31, c[0x0][0x2ec] ;  /* 0x0000bb001f047a20 */ /* 0x000fe40000410000 */
[----:B------:R-:W-:Y:S01]  /*66b0*/  FMUL.FTZ R224, R17, c[0x0][0x2ec] ;  /* 0x0000bb0011e07a20 */ /* 0x000fe20000410000 */
[----:B------:R-:W1:Y:S01]  /*66c0*/  MUFU.TANH R37, R37 ;  /* 0x0000002500257308 */ /* 0x000e620000002400 */
[----:B------:R-:W-:Y:S01]  /*66d0*/  FFMA.FTZ R17, -R142, R142, 1 ;  /* 0x3f8000008e117423 */ /* 0x000fe2000001018e */
[----:B------:R2:W-:Y:S01]  /*66e0*/  STL [R1+0x24], R4 ;  /* 0x0000240401007387 */ /* 0x0005e20000100800 */
[----:B------:R-:W-:Y:S02]  /*66f0*/  FMUL.FTZ R50, R63, c[0x0][0x2ec] ;  /* 0x0000bb003f327a20 */ /* 0x000fe40000410000 */
[----:B---3--:R-:W-:Y:S02]  /*6700*/  FFMA.FTZ R5, -R146, R146, 1 ;  /* 0x3f80000092057423 */ /* 0x008fe40000010192 */
[----:B------:R-:W-:Y:S02]  /*6710*/  FMUL.FTZ R239, R17, c[0x0][0x2ec] ;  /* 0x0000bb0011ef7a20 */ /* 0x000fe40000410000 */
[----:B------:R-:W-:Y:S01]  /*6720*/  FFMA.FTZ R17, -R20, R20, 1 ;  /* 0x3f80000014117423 */ /* 0x000fe20000010114 */
[----:B------:R-:W3:Y:S01]  /*6730*/  MUFU.TANH R135, R47 ;  /* 0x0000002f00877308 */ /* 0x000ee20000002400 */
[----:B------:R-:W-:Y:S02]  /*6740*/  FMUL.FTZ R237, R5, c[0x0][0x2ec] ;  /* 0x0000bb0005ed7a20 */ /* 0x000fe40000410000 */
[----:B------:R-:W-:Y:S02]  /*6750*/  FMUL.FTZ R249, R17, c[0x0][0x2ec] ;  /* 0x0000bb0011f97a20 */ /* 0x000fe40000410000 */
[----:B----4-:R-:W-:Y:S02]  /*6760*/  FFMA.FTZ R5, -R38, R38, 1 ;  /* 0x3f80000026057423 */ /* 0x010fe40000010126 */
[----:B------:R-:W-:Y:S02]  /*6770*/  FMUL.FTZ R149, R65, c[0x0][0x2ec] ;  /* 0x0000bb0041957a20 */ /* 0x000fe40000410000 */
[----:B------:R-:W-:Y:S01]  /*6780*/  FMUL.FTZ R245, R5, c[0x0][0x2ec] ;  /* 0x0000bb0005f57a20 */ /* 0x000fe20000410000 */
[----:B------:R-:W4:Y:S01]  /*6790*/  MUFU.TANH R47, R51 ;  /* 0x00000033002f7308 */ /* 0x000f220000002400 */
[----:B------:R-:W-:Y:S02]  /*67a0*/  FFMA.FTZ R63, R183, -UR4, R21 ;  /* 0x80000004b73f7c23 */ /* 0x000fe40008010015 */
[----:B------:R-:W-:Y:S02]  /*67b0*/  FFMA.FTZ R21, R186, -UR4, R20 ;  /* 0x80000004ba157c23 */ /* 0x000fe40008010014 */
[----:B-1----:R-:W-:Y:S02]  /*67c0*/  FFMA.FTZ R0, -R37, R37, 1 ;  /* 0x3f80000025007423 */ /* 0x002fe40000010125 */
[----:B------:R-:W-:Y:S02]  /*67d0*/  FFMA.FTZ R20, R176, -UR4, R140 ;  /* 0x80000004b0147c23 */ /* 0x000fe4000801008c */
[----:B------:R-:W-:Y:S01]  /*67e0*/  FMUL.FTZ R242, R0, c[0x0][0x2ec] ;  /* 0x0000bb0000f27a20 */ /* 0x000fe20000410000 */
[----:B------:R-:W1:Y:S01]  /*67f0*/  MUFU.TANH R36, R36 ;  /* 0x0000002400247308 */ /* 0x000e620000002400 */
[----:B------:R-:W-:Y:S01]  /*6800*/  FFMA.FTZ R8, R197, -UR4, R220 ;  /* 0x80000004c5087c23 */ /* 0x000fe200080100dc */
[----:B------:R-:W-:Y:S01]  /*6810*/  MOV R220, R222 ;  /* 0x000000de00dc7202 */ /* 0x000fe20000000f00 */
[----:B------:R-:W-:Y:S02]  /*6820*/  FFMA.FTZ R14, R190, -UR4, R14 ;  /* 0x80000004be0e7c23 */ /* 0x000fe4000801000e */
[----:B---3--:R-:W-:Y:S02]  /*6830*/  FFMA.FTZ R6, -R135, R135, 1 ;  /* 0x3f80000087067423 */ /* 0x008fe40000010187 */
[----:B------:R-:W-:Y:S02]  /*6840*/  FFMA.FTZ R132, R193, -UR4, R132 ;  /* 0x80000004c1847c23 */ /* 0x000fe40008010084 */
[----:B------:R-:W-:Y:S01]  /*6850*/  FMUL.FTZ R250, R6, c[0x0][0x2ec] ;  /* 0x0000bb0006fa7a20 */ /* 0x000fe20000410000 */
[----:B------:R-:W3:Y:S01]  /*6860*/  MUFU.TANH R62, R48 ;  /* 0x00000030003e7308 */ /* 0x000ee20000002400 */
[----:B------:R-:W-:Y:S02]  /*6870*/  FFMA.FTZ R6, -R46, R46, 1 ;  /* 0x3f8000002e067423 */ /* 0x000fe4000001012e */
[----:B------:R-:W-:Y:S02]  /*6880*/  FFMA.FTZ R41, R182, -UR4, R24 ;  /* 0x80000004b6297c23 */ /* 0x000fe40008010018 */
[----:B----4-:R-:W-:Y:S02]  /*6890*/  FFMA.FTZ R17, -R47, R47, 1 ;  /* 0x3f8000002f117423 */ /* 0x010fe4000001012f */
[----:B------:R-:W-:Y:S02]  /*68a0*/  FFMA.FTZ R51, R178, -UR4, R141 ;  /* 0x80000004b2337c23 */ /* 0x000fe4000801008d */
[----:B------:R-:W-:Y:S01]  /*68b0*/  FMUL.FTZ R17, R17, c[0x0][0x2ec] ;  /* 0x0000bb0011117a20 */ /* 0x000fe20000410000 */
[----:B------:R-:W4:Y:S01]  /*68c0*/  MUFU.TANH R61, R49 ;  /* 0x00000031003d7308 */ /* 0x000f220000002400 */
[----:B------:R-:W-:Y:S02]  /*68d0*/  FFMA.FTZ R24, R185, -UR4, R23 ;  /* 0x80000004b9187c23 */ /* 0x000fe40008010017 */
[----:B------:R-:W-:Y:S01]  /*68e0*/  FFMA.FTZ R66, R180, -UR4, R146 ;  /* 0x80000004b4427c23 */ /* 0x000fe20008010092 */
[----:B------:R-:W-:Y:S01]  /*68f0*/  STL [R1+0x20], R17 ;  /* 0x0000201101007387 */ /* 0x000fe20000100800 */
[----:B-1----:R-:W-:Y:S02]  /*6900*/  FFMA.FTZ R0, -R36, R36, 1 ;  /* 0x3f80000024007423 */ /* 0x002fe40000010124 */
[----:B------:R-:W-:Y:S02]  /*6910*/  FFMA.FTZ R65, R178, -UR4, R145 ;  /* 0x80000004b2417c23 */ /* 0x000fe40008010091 */
[----:B------:R-:W-:Y:S01]  /*6920*/  FMUL.FTZ R248, R0, c[0x0][0x2ec] ;  /* 0x0000bb0000f87a20 */ /* 0x000fe20000410000 */
[----:B------:R-:W1:Y:S01]  /*6930*/  MUFU.TANH R32, R54 ;  /* 0x0000003600207308 */ /* 0x000e620000002400 */
[----:B------:R-:W-:Y:S02]  /*6940*/  FFMA.FTZ R38, R176, -UR4, R38 ;  /* 0x80000004b0267c23 */ /* 0x000fe40008010026 */
[----:B------:R-:W-:Y:S02]  /*6950*/  FFMA.FTZ R37, R175, -UR4, R37 ;  /* 0x80000004af257c23 */ /* 0x000fe40008010025 */
[----:B---3--:R-:W-:Y:S02]  /*6960*/  FFMA.FTZ R5, -R62, R62, 1 ;  /* 0x3f8000003e057423 */ /* 0x008fe4000001013e */
[----:B------:R-:W-:Y:S02]  /*6970*/  FFMA.FTZ R36, R181, -UR4, R36 ;  /* 0x80000004b5247c23 */ /* 0x000fe40008010024 */
[----:B------:R-:W-:Y:S01]  /*6980*/  FMUL.FTZ R5, R5, c[0x0][0x2ec] ;  /* 0x0000bb0005057a20 */ /* 0x000fe20000410000 */
[----:B------:R-:W3:Y:S01]  /*6990*/  MUFU.TANH R60, R52 ;  /* 0x00000034003c7308 */ /* 0x000ee20000002400 */
[----:B------:R-:W-:Y:S02]  /*69a0*/  FFMA.FTZ R35, R179, -UR4, R35 ;  /* 0x80000004b3237c23 */ /* 0x000fe40008010023 */
[----:B------:R-:W-:Y:S01]  /*69b0*/  FFMA.FTZ R62, R174, -UR4, R62 ;  /* 0x80000004ae3e7c23 */ /* 0x000fe2000801003e */
[----:B------:R3:W-:Y:S01]  /*69c0*/  STL [R1+0x8], R5 ;  /* 0x0000080501007387 */ /* 0x0007e20000100800 */
[----:B----4-:R-:W-:Y:S02]  /*69d0*/  FFMA.FTZ R0, -R61, R61, 1 ;  /* 0x3f8000003d007423 */ /* 0x010fe4000001013d */
[----:B------:R-:W-:Y:S02]  /*69e0*/  FFMA.FTZ R49, R183, -UR4, R47 ;  /* 0x80000004b7317c23 */ /* 0x000fe4000801002f */
[----:B--2---:R-:W-:Y:S01]  /*69f0*/  FMUL.FTZ R4, R0, c[0x0][0x2ec] ;  /* 0x0000bb0000047a20 */ /* 0x004fe20000410000 */
[----:B------:R2:W4:Y:S01]  /*6a00*/  MUFU.TANH R143, R34 ;  /* 0x00000022008f7308 */ /* 0x0005220000002400 */
[C---:B------:R-:W-:Y:S02]  /*6a10*/  FFMA.FTZ R47, R171.reuse, -UR4, R46 ;  /* 0x80000004ab2f7c23 */ /* 0x040fe4000801002e */
[----:B------:R-:W-:Y:S01]  /*6a20*/  FFMA.FTZ R61, R171, -UR4, R61 ;  /* 0x80000004ab3d7c23 */ /* 0x000fe2000801003d */
[----:B------:R4:W-:Y:S01]  /*6a30*/  STL [R1+0x4], R4 ;  /* 0x0000040401007387 */ /* 0x0009e20000100800 */
[----:B-1----:R-:W-:Y:S02]  /*6a40*/  FFMA.FTZ R48, R174, -UR4, R32 ;  /* 0x80000004ae307c23 */ /* 0x002fe40008010020 */
[----:B------:R-:W-:Y:S03]  /*6a50*/  FFMA.FTZ R32, -R32, R32, 1 ;  /* 0x3f80000020207423 */ /* 0x000fe60000010120 */
[----:B------:R-:W1:Y:S01]  /*6a60*/  MUFU.TANH R59, R53 ;  /* 0x00000035003b7308 */ /* 0x000e620000002400 */
[----:B------:R-:W-:Y:S02]  /*6a70*/  FMUL.FTZ R31, R32, c[0x0][0x2ec] ;  /* 0x0000bb00201f7a20 */ /* 0x000fe40000410000 */
[----:B---3--:R-:W-:Y:S03]  /*6a80*/  FFMA.FTZ R0, -R60, R60, 1 ;  /* 0x3f8000003c007423 */ /* 0x008fe6000001013c */
[----:B------:R-:W-:Y:S01]  /*6a90*/  STL [R1+0x38], R31 ;  /* 0x0000381f01007387 */ /* 0x000fe20000100800 */
[----:B------:R-:W-:Y:S02]  /*6aa0*/  FFMA.FTZ R52, R180, -UR4, R144 ;  /* 0x80000004b4347c23 */ /* 0x000fe40008010090 */
[----:B------:R-:W-:Y:S01]  /*6ab0*/  FMUL.FTZ R5, R6, c[0x0][0x2ec] ;  /* 0x0000bb0006057a20 */ /* 0x000fe20000410000 */
[----:B------:R-:W3:Y:S01]  /*6ac0*/  MUFU.TANH R58, R58 ;  /* 0x0000003a003a7308 */ /* 0x000ee20000002400 */
[----:B------:R-:W-:Y:S02]  /*6ad0*/  FMUL.FTZ R0, R0, c[0x0][0x2ec] ;  /* 0x0000bb0000007a20 */ /* 0x000fe40000410000 */
[----:B------:R-:W-:Y:S01]  /*6ae0*/  FFMA.FTZ R60, R177, -UR4, R60 ;  /* 0x80000004b13c7c23 */ /* 0x000fe2000801003c */
[----:B------:R3:W-:Y:S01]  /*6af0*/  STL [R1+0x34], R5 ;  /* 0x0000340501007387 */ /* 0x0007e20000100800 */
[----:B--2---:R-:W-:Y:S02]  /*6b00*/  FMUL.FTZ R34, R56, c[0x0][0x2ec] ;  /* 0x0000bb0038227a20 */ /* 0x004fe40000410000 */
[----:B----4-:R-:W-:Y:S01]  /*6b10*/  FFMA.FTZ R19, -R143, R143, 1 ;  /* 0x3f8000008f137423 */ /* 0x010fe2000001018f */
[----:B------:R-:W-:Y:S01]  /*6b20*/  STL [R1+0x28], R0 ;  /* 0x0000280001007387 */ /* 0x000fe20000100800 */
[----:B------:R-:W-:Y:S01]  /*6b30*/  FFMA.FTZ R56, R190, -UR4, R18 ;  /* 0x80000004be387c23 */ /* 0x000fe20008010012 */
[----:B------:R-:W2:Y:S01]  /*6b40*/  MUFU.TANH R45, R45 ;  /* 0x0000002d002d7308 */ /* 0x000ea20000002400 */
[----:B------:R-:W-:Y:S02]  /*6b50*/  FMUL.FTZ R240, R19, c[0x0][0x2ec] ;  /* 0x0000bb0013f07a20 */ /* 0x000fe40000410000 */
[----:B------:R-:W-:Y:S02]  /*6b60*/  FFMA.FTZ R19, R175, -UR4, R135 ;  /* 0x80000004af137c23 */ /* 0x000fe40008010087 */
[----:B-1----:R-:W-:Y:S02]  /*6b70*/  FFMA.FTZ R4, -R59, R59, 1 ;  /* 0x3f8000003b047423 */ /* 0x002fe4000001013b */
[----:B------:R-:W-:Y:S02]  /*6b80*/  FFMA.FTZ R18, -R18, R18, 1 ;  /* 0x3f80000012127423 */ /* 0x000fe40000010112 */
[----:B------:R-:W-:Y:S01]  /*6b90*/  FMUL.FTZ R4, R4, c[0x0][0x2ec] ;  /* 0x0000bb0004047a20 */ /* 0x000fe20000410000 */
[----:B------:R-:W1:Y:S01]  /*6ba0*/  MUFU.TANH R34, R34 ;  /* 0x0000002200227308 */ /* 0x000e620000002400 */
[----:B------:R-:W-:Y:S02]  /*6bb0*/  FMUL.FTZ R219, R18, c[0x0][0x2ec] ;  /* 0x0000bb0012db7a20 */ /* 0x000fe40000410000 */
[----:B------:R-:W-:Y:S01]  /*6bc0*/  FFMA.FTZ R18, -R23, R23, 1 ;  /* 0x3f80000017127423 */ /* 0x000fe20000010117 */
[----:B------:R4:W-:Y:S01]  /*6bd0*/  STL [R1+0x1c], R4 ;  /* 0x00001c0401007387 */ /* 0x0009e20000100800 */
[----:B---3--:R-:W-:Y:S02]  /*6be0*/  FFMA.FTZ R46, -R58, R58, 1 ;  /* 0x3f8000003a2e7423 */ /* 0x008fe4000001013a */
[----:B------:R-:W-:Y:S02]  /*6bf0*/  FMUL.FTZ R236, R18, c[0x0][0x2ec] ;  /* 0x0000bb0012ec7a20 */ /* 0x000fe40000410000 */
[----:B------:R-:W-:Y:S01]  /*6c00*/  FMUL.FTZ R46, R46, c[0x0][0x2ec] ;  /* 0x0000bb002e2e7a20 */ /* 0x000fe20000410000 */
[----:B------:R-:W3:Y:S01]  /*6c10*/  MUFU.TANH R33, R33 ;  /* 0x0000002100217308 */ /* 0x000ee20000002400 */
[----:B------:R-:W-:Y:S02]  /*6c20*/  FFMA.FTZ R18, -R144, R144, 1 ;  /* 0x3f80000090127423 */ /* 0x000fe40000010190 */
[----:B------:R-:W-:Y:S01]  /*6c30*/  FFMA.FTZ R23, R182, -UR4, R147 ;  /* 0x80000004b6177c23 */ /* 0x000fe20008010093 */
[----:B------:R-:W-:Y:S01]  /*6c40*/  STL [R1+0x30], R46 ;  /* 0x0000302e01007387 */ /* 0x000fe20000100800 */
[----:B--2---:R-:W-:Y:S02]  /*6c50*/  FFMA.FTZ R17, R179, -UR4, R45 ;  /* 0x80000004b3117c23 */ /* 0x004fe4000801002d */
[----:B------:R-:W-:Y:S02]  /*6c60*/  FFMA.FTZ R45, -R45, R45, 1 ;  /* 0x3f8000002d2d7423 */ /* 0x000fe4000001012d */
[----:B------:R-:W-:Y:S01]  /*6c70*/  FMUL.FTZ R244, R18, c[0x0][0x2ec] ;  /* 0x0000bb0012f47a20 */ /* 0x000fe20000410000 */
[----:B------:R-:W2:Y:S01]  /*6c80*/  MUFU.TANH R137, R137 ;  /* 0x0000008900897308 */ /* 0x000ea20000002400 */
[----:B------:R-:W-:Y:S02]  /*6c90*/  FMUL.FTZ R6, R45, c[0x0][0x2ec] ;  /* 0x0000bb002d067a20 */ /* 0x000fe40000410000 */
[----:B------:R-:W-:Y:S02]  /*6ca0*/  FFMA.FTZ R18, -R140, R140, 1 ;  /* 0x3f8000008c127423 */ /* 0x000fe4000001018c */
[----:B-1----:R-:W-:Y:S01]  /*6cb0*/  FFMA.FTZ R5, -R34, R34, 1 ;  /* 0x3f80000022057423 */ /* 0x002fe20000010122 */
[----:B------:R1:W-:Y:S01]  /*6cc0*/  STL [R1+0x2c], R6 ;  /* 0x00002c0601007387 */ /* 0x0003e20000100800 */
[----:B------:R-:W-:Y:S02]  /*6cd0*/  FFMA.FTZ R34, R134, -UR4, R34 ;  /* 0x8000000486227c23 */ /* 0x000fe40008010022 */
[----:B----4-:R-:W-:Y:S01]  /*6ce0*/  FMUL.FTZ R4, R5, c[0x0][0x2ec] ;  /* 0x0000bb0005047a20 */ /* 0x010fe20000410000 */
[----:B------:R-:W1:Y:S01]  /*6cf0*/  MUFU.TANH R141, R57 ;  /* 0x00000039008d7308 */ /* 0x000e620000002400 */
[----:B------:R-:W-:Y:S02]  /*6d00*/  FFMA.FTZ R54, R193, -UR4, R143 ;  /* 0x80000004c1367c23 */ /* 0x000fe4000801008f */
[----:B------:R-:W-:Y:S01]  /*6d10*/  FFMA.FTZ R53, R192, -UR4, R142 ;  /* 0x80000004c0357c23 */ /* 0x000fe2000801008e */
[----:B------:R4:W-:Y:S01]  /*6d20*/  STL [R1+0x18], R4 ;  /* 0x0000180401007387 */ /* 0x0009e20000100800 */
[----:B---3--:R-:W-:Y:S02]  /*6d30*/  FFMA.FTZ R0, -R33, R33, 1 ;  /* 0x3f80000021007423 */ /* 0x008fe40000010121 */
[----:B------:R-:W-:Y:S02]  /*6d40*/  FFMA.FTZ R33, R133, -UR4, R33 ;  /* 0x8000000485217c23 */ /* 0x000fe40008010021 */
[----:B------:R-:W-:Y:S01]  /*6d50*/  FMUL.FTZ R0, R0, c[0x0][0x2ec] ;  /* 0x0000bb0000007a20 */ /* 0x000fe20000410000 */
[----:B------:R3:W3:Y:S01]  /*6d60*/  MUFU.TANH R135, R50 ;  /* 0x0000003200877308 */ /* 0x0006e20000002400 */
[----:B------:R-:W-:Y:S02]  /*6d70*/  FMUL.FTZ R251, R18, c[0x0][0x2ec] ;  /* 0x0000bb0012fb7a20 */ /* 0x000fe40000410000 */
[----:B------:R-:W-:Y:S01]  /*6d80*/  FFMA.FTZ R59, R170, -UR4, R59 ;  /* 0x80000004aa3b7c23 */ /* 0x000fe2000801003b */
[----:B------:R4:W-:Y:S01]  /*6d90*/  STL [R1+0x14], R0 ;  /* 0x0000140001007387 */ /* 0x0009e20000100800 */
[----:B--2---:R-:W-:Y:S02]  /*6da0*/  FFMA.FTZ R134, R134, -UR4, R137 ;  /* 0x8000000486867c23 */ /* 0x004fe40008010089 */
[----:B------:R-:W-:Y:S02]  /*6db0*/  FFMA.FTZ R137, -R137, R137, 1 ;  /* 0x3f80000089897423 */ /* 0x000fe40000010189 */
[----:B------:R-:W-:Y:S01]  /*6dc0*/  FFMA.FTZ R18, R181, -UR4, R58 ;  /* 0x80000004b5127c23 */ /* 0x000fe2000801003a */
[----:B------:R-:W2:Y:S01]  /*6dd0*/  MUFU.TANH R57, R148 ;  /* 0x0000009400397308 */ /* 0x000ea20000002400 */
[----:B------:R-:W-:Y:S02]  /*6de0*/  FMUL.FTZ R137, R137, c[0x0][0x2ec] ;  /* 0x0000bb0089897a20 */ /* 0x000fe40000410000 */
[----:B-1----:R-:W-:Y:S02]  /*6df0*/  FFMA.FTZ R6, -R141, R141, 1 ;  /* 0x3f8000008d067423 */ /* 0x002fe4000001018d */
[----:B------:R-:W-:Y:S01]  /*6e00*/  FFMA.FTZ R58, R211, -UR4, R141 ;  /* 0x80000004d33a7c23 */ /* 0x000fe2000801008d */
[----:B------:R1:W-:Y:S01]  /*6e10*/  STL [R1+0xc], R137 ;  /* 0x00000c8901007387 */ /* 0x0003e20000100800 */
[----:B------:R-:W-:Y:S03]  /*6e20*/  FMUL.FTZ R6, R6, c[0x0][0x2ec] ;  /* 0x0000bb0006067a20 */ /* 0x000fe60000410000 */
[----:B------:R-:W1:Y:S02]  /*6e30*/  MUFU.TANH R138, R138 ;  /* 0x0000008a008a7308 */ /* 0x000e640000002400 */
[----:B------:R4:W-:Y:S01]  /*6e40*/  STL [R1], R6 ;  /* 0x0000000601007387 */ /* 0x0009e20000100800 */
[----:B---3--:R-:W-:Y:S02]  /*6e50*/  FFMA.FTZ R50, R184, -UR4, R139 ;  /* 0x80000004b8327c23 */ /* 0x008fe4000801008b */
[----:B------:R-:W-:Y:S02]  /*6e60*/  FFMA.FTZ R133, R133, -UR4, R135 ;  /* 0x8000000485857c23 */ /* 0x000fe40008010087 */
[----:B------:R-:W-:Y:S03]  /*6e70*/  FFMA.FTZ R135, -R135, R135, 1 ;  /* 0x3f80000087877423 */ /* 0x000fe60000010187 */
[----:B------:R-:W3:Y:S01]  /*6e80*/  MUFU.TANH R136, R136 ;  /* 0x0000008800887308 */ /* 0x000ee20000002400 */
[----:B------:R-:W-:Y:S02]  /*6e90*/  FMUL.FTZ R211, R135, c[0x0][0x2ec] ;  /* 0x0000bb0087d37a20 */ /* 0x000fe40000410000 */
[----:B--2---:R-:W-:Y:S02]  /*6ea0*/  FFMA.FTZ R5, -R57, R57, 1 ;  /* 0x3f80000039057423 */ /* 0x004fe40000010139 */
[----:B------:R-:W-:Y:S02]  /*6eb0*/  FFMA.FTZ R46, R177, -UR4, R57 ;  /* 0x80000004b12e7c23 */ /* 0x000fe40008010039 */
[----:B------:R-:W-:Y:S03]  /*6ec0*/  FMUL.FTZ R5, R5, c[0x0][0x2ec] ;  /* 0x0000bb0005057a20 */ /* 0x000fe60000410000 */
[----:B------:R-:W4:Y:S02]  /*6ed0*/  MUFU.TANH R140, R149 ;  /* 0x00000095008c7308 */ /* 0x000f240000002400 */
[----:B------:R2:W-:Y:S01]  /*6ee0*/  STL [R1+0x10], R5 ;  /* 0x0000100501007387 */ /* 0x0005e20000100800 */
[----:B-1----:R-:W-:Y:S02]  /*6ef0*/  FFMA.FTZ R32, R199, -UR4, R138 ;  /* 0x80000004c7207c23 */ /* 0x002fe4000801008a */
[----:B------:R-:W-:Y:S04]  /*6f00*/  FFMA.FTZ R138, -R138, R138, 1 ;  /* 0x3f8000008a8a7423 */ /* 0x000fe8000001018a */
[----:B------:R-:W-:Y:S01]  /*6f10*/  FMUL.FTZ R252, R138, c[0x0][0x2ec] ;  /* 0x0000bb008afc7a20 */ /* 0x000fe20000410000 */
[----:B------:R-:W1:Y:S01]  /*6f20*/  MUFU.TANH R139, R150 ;  /* 0x00000096008b7308 */ /* 0x000e620000002400 */
[----:B---3--:R-:W-:Y:S02]  /*6f30*/  FFMA.FTZ R31, R198, -UR4, R136 ;  /* 0x80000004c61f7c23 */ /* 0x008fe40008010088 */
[----:B------:R-:W-:Y:S04]  /*6f40*/  FFMA.FTZ R136, -R136, R136, 1 ;  /* 0x3f80000088887423 */ /* 0x000fe80000010188 */
[----:B------:R-:W-:Y:S02]  /*6f50*/  FMUL.FTZ R198, R136, c[0x0][0x2ec] ;  /* 0x0000bb0088c67a20 */ /* 0x000fe40000410000 */
[----:B----4-:R-:W-:Y:S02]  /*6f60*/  FFMA.FTZ R4, -R140, R140, 1 ;  /* 0x3f8000008c047423 */ /* 0x010fe4000001018c */
[----:B------:R-:W-:Y:S02]  /*6f70*/  FFMA.FTZ R57, R212, -UR4, R140 ;  /* 0x80000004d4397c23 */ /* 0x000fe4000801008c */
[----:B------:R-:W-:Y:S02]  /*6f80*/  FMUL.FTZ R199, R4, c[0x0][0x2ec] ;  /* 0x0000bb0004c77a20 */ /* 0x000fe40000410000 */
[----:B-1----:R-:W-:Y:S02]  /*6f90*/  FFMA.FTZ R0, -R139, R139, 1 ;  /* 0x3f8000008b007423 */ /* 0x002fe4000001018b */
[----:B------:R-:W-:Y:S02]  /*6fa0*/  FFMA.FTZ R45, R170, -UR4, R139 ;  /* 0x80000004aa2d7c23 */ /* 0x000fe4000801008b */
[----:B------:R-:W-:Y:S01]  /*6fb0*/  FMUL.FTZ R212, R0, c[0x0][0x2ec] ;  /* 0x0000bb0000d47a20 */ /* 0x000fe20000410000 */
[----:B------:R-:W-:-:S05]  /*6fc0*/  @!P0 BRA `(.L_x_2421) ;  /* 0x0000009000008947 */ /* 0x000fca0003800000 */
[----:B--2---:R-:W-:Y:S01]  /*6fd0*/  UIADD3 UR12, UR13, UR11, -UR5 ;  /* 0x0000000b0d0c7290 */ /* 0x004fe2000fffe805 */
        /* <DEDUP_REMOVED lines=8> */
.L_x_2421:
[C---:B--2---:R-:W-:Y:S01]  /*7060*/  IADD3 R148, R172.reuse, 0x1, RZ ;  /* 0x00000001ac947810 */ /* 0x044fe20007ffe0ff */
[----:B------:R-:W2:Y:S01]  /*7070*/  LDL R0, [R1+0x6c] ;  /* 0x00006c0001007983 */ /* 0x000ea20000100800 */
[C---:B------:R-:W-:Y:S01]  /*7080*/  IADD3 R147, R172.reuse, 0x8, RZ ;  /* 0x00000008ac937810 */ /* 0x040fe20007ffe0ff */
[----:B------:R-:W-:Y:S01]  /*7090*/  UIADD3 UR11, -UR12, UR5, -UR10 ;  /* 0x000000050c0b7290 */ /* 0x000fe2000fffe90a */
[C---:B------:R-:W-:Y:S01]  /*70a0*/  IADD3 R146, R172.reuse, 0x9, RZ ;  /* 0x00000009ac927810 */ /* 0x040fe20007ffe0ff */
[----:B------:R-:W-:Y:S01]  /*70b0*/  UMOV UR13, UR12 ;  /* 0x0000000c000d7c82 */ /* 0x000fe20008000000 */
[C---:B------:R-:W-:Y:S02]  /*70c0*/  IADD3 R145, R172.reuse, 0x10, RZ ;  /* 0x00000010ac917810 */ /* 0x040fe40007ffe0ff */
        /* <DEDUP_REMOVED lines=10> */
[----:B------:R-:W-:Y:S02]  /*7170*/  IADD3 R6, R172, 0x39, RZ ;  /* 0x00000039ac067810 */ /* 0x000fe40007ffe0ff */
[----:B--2---:R-:W-:Y:S01]  /*7180*/  IADD3 R5, R0, UR9, RZ ;  /* 0x0000000900057c10 */ /* 0x004fe2000fffe0ff */
[----:B------:R-:W-:Y:S03]  /*7190*/  UIADD3 UR9, UR5, 0x1, -UR10 ;  /* 0x0000000105097890 */ /* 0x000fe6000fffe80a */
[C---:B------:R-:W-:Y:S01]  /*71a0*/  IADD3 R4, R5.reuse, UR11, RZ ;  /* 0x0000000b05047c10 */ /* 0x040fe2000fffe0ff */
[----:B------:R-:W-:Y:S03]  /*71b0*/  UIADD3 UR9, UR9, UR45, URZ ;  /* 0x0000002d09097290 */ /* 0x000fe6000fffe03f */
[----:B------:R-:W-:Y:S03]  /*71c0*/  IMNMX R4, RZ, R4, !PT ;  /* 0x00000004ff047217 */ /* 0x000fe60007800200 */
[----:B------:R-:W-:Y:S02]  /*71d0*/  IADD3 R0, R5, UR9, RZ ;  /* 0x0000000905007c10 */ /* 0x000fe4000fffe0ff */
[-C--:B------:R-:W-:Y:S02]  /*71e0*/  ISETP.GE.AND P6, PT, R172, R4.reuse, PT ;  /* 0x00000004ac00720c */ /* 0x080fe40003fc6270 */
[----:B------:R-:W-:Y:S02]  /*71f0*/  IMNMX R0, R0, UR5, PT ;  /* 0x0000000500007c17 */ /* 0x000fe4000b800200 */
[----:B------:R-:W-:Y:S02]  /*7200*/  ISETP.GE.AND P5, PT, R148, R4, PT ;  /* 0x000000049400720c */ /* 0x000fe40003fa6270 */
[-C--:B------:R-:W-:Y:S02]  /*7210*/  ISETP.GE.OR P6, PT, R172, R0.reuse, !P6 ;  /* 0x00000000ac00720c */ /* 0x080fe400077c6670 */
[----:B------:R-:W-:Y:S02]  /*7220*/  ISETP.GE.OR P5, PT, R148, R0, !P5 ;  /* 0x000000009400720c */ /* 0x000fe40006fa6670 */
[-C--:B------:R-:W-:Y:S02]  /*7230*/  ISETP.GE.AND P4, PT, R147, R4.reuse, PT ;  /* 0x000000049300720c */ /* 0x080fe40003f86270 */
        /* <DEDUP_REMOVED lines=36> */
[----:B------:R-:W-:Y:S02]  /*7480*/  IADD3 R0, R5, 0x8, RZ ;  /* 0x0000000805007810 */ /* 0x000fe40007ffe0ff */
[----:B------:R-:W-:Y:S02]  /*7490*/  FSEL R63, R63, -INF , !P4 ;  /* 0xff8000003f3f7808 */ /* 0x000fe40006000000 */
[C---:B------:R-:W-:Y:S02]  /*74a0*/  IADD3 R4, R0.reuse, UR11, RZ ;  /* 0x0000000b00047c10 */ /* 0x040fe4000fffe0ff */
[----:B------:R-:W-:Y:S02]  /*74b0*/  IADD3 R0, R0, UR9, RZ ;  /* 0x0000000900007c10 */ /* 0x000fe4000fffe0ff */
[----:B------:R-:W-:Y:S02]  /*74c0*/  IMNMX R4, RZ, R4, !PT ;  /* 0x00000004ff047217 */ /* 0x000fe40007800200 */
[----:B------:R-:W-:Y:S02]  /*74d0*/  IMNMX R0, R0, UR5, PT ;  /* 0x0000000500007c17 */ /* 0x000fe4000b800200 */
        /* <DEDUP_REMOVED lines=102> */
[----:B------:R-:W-:Y:S02]  /*7b40*/  IADD3 R0, R5, UR9, RZ ;  /* 0x0000000905007c10 */ /* 0x000fe4000fffe0ff */
[----:B------:R-:W-:Y:S02]  /*7b50*/  IMNMX R4, RZ, R4, !PT ;  /* 0x00000004ff047217 */ /* 0x000fe40007800200 */
[----:B------:R-:W-:Y:S02]  /*7b60*/  IMNMX R0, R0, UR5, PT ;  /* 0x0000000500007c17 */ /* 0x000fe4000b800200 */
[----:B------:R-:W-:Y:S02]  /*7b70*/  FSEL R37, R37, -INF , !P0 ;  /* 0xff80000025257808 */ /* 0x000fe40004000000 */
[-C--:B------:R-:W-:Y:S02]  /*7b80*/  ISETP.GE.AND P0, PT, R148, R4.reuse, PT ;  /* 0x000000049400720c */ /* 0x080fe40003f06270 */
[----:B------:R-:W-:Y:S02]  /*7b90*/  FSEL R36, R36, -INF , !P6 ;  /* 0xff80000024247808 */ /* 0x000fe40007000000 */
[C---:B------:R-:W-:Y:S02]  /*7ba0*/  ISETP.GE.AND P6, PT, R147.reuse, R4, PT ;  /* 0x000000049300720c */ /* 0x040fe40003fc6270 */
        /* <DEDUP_REMOVED lines=51> */
.L_x_2422:
[----:B------:R-:W2:Y:S01]  /*7ee0*/  LDL R5, [R1+0x64] ;  /* 0x0000640001057983 */ /* 0x000ea20000100800 */
[----:B------:R-:W-:Y:S03]  /*7ef0*/  UISETP.GT.AND UP0, UPT, UR8, UR18, UPT ;  /* 0x000000120800728c */ /* 0x000fe6000bf04270 */
[----:B------:R-:W3:Y:S04]  /*7f00*/  LDL R4, [R1+0x68] ;  /* 0x0000680001047983 */ /* 0x000ee80000100800 */
        /* <DEDUP_REMOVED lines=33> */
[----:B------:R1:W-:Y:S01]  /*8120*/  STL [R1+0xf0], R3 ;  /* 0x0000f00301007387 */ /* 0x0003e20000100800 */
[C---:B--2---:R-:W-:Y:S01]  /*8130*/  FMUL.FTZ R6, R5.reuse, 1.4426950216293334961 ;  /* 0x3fb8aa3b05067820 */ /* 0x044fe20000410000 */
[----:B------:R-:W-:Y:S01]  /*8140*/  FSETP.NEU.FTZ.AND P0, PT, R5, -INF , PT ;  /* 0xff8000000500780b */ /* 0x000fe20003f1d000 */
[----:B---3--:R-:W-:Y:S03]  /*8150*/  FMUL.FTZ R5, R4, 1.4426950216293334961 ;  /* 0x3fb8aa3b04057820 */ /* 0x008fe60000410000 */
[----:B------:R-:W-:Y:S02]  /*8160*/  FSEL R6, R6, RZ, P0 ;  /* 0x000000ff06067208 */ /* 0x000fe40000000000 */
[----:B------:R-:W-:Y:S01]  /*8170*/  FSETP.NEU.FTZ.AND P0, PT, R4, -INF , PT ;  /* 0xff8000000400780b */ /* 0x000fe20003f1d000 */
[----:B----4-:R-:W-:Y:S02]  /*8180*/  FMUL.FTZ R4, R0, 1.4426950216293334961 ;  /* 0x3fb8aa3b00047820 */ /* 0x010fe40000410000 */
[--C-:B------:R-:W-:Y:S01]  /*8190*/  FFMA.FTZ R8, R8, c[0x0][0x23c], -R6.reuse ;  /* 0x00008f0008087a23 */ /* 0x100fe20000010806 */
[----:B------:R-:W-:Y:S01]  /*81a0*/  FSEL R5, R5, RZ, P0 ;  /* 0x000000ff05057208 */ /* 0x000fe20000000000 */
[--C-:B------:R-:W-:Y:S01]  /*81b0*/  FFMA.FTZ R7, R7, c[0x0][0x23c], -R6.reuse ;  /* 0x00008f0007077a23 */ /* 0x100fe20000010806 */
[----:B------:R-:W-:Y:S01]  /*81c0*/  FSETP.NEU.FTZ.AND P0, PT, R0, -INF , PT ;  /* 0xff8000000000780b */ /* 0x000fe20003f1d000 */
[----:B------:R-:W-:Y:S01]  /*81d0*/  MUFU.EX2 R144, R8 ;  /* 0x0000000800907308 */ /* 0x000fe20000000800 */
[--C-:B------:R-:W-:Y:S02]  /*81e0*/  FFMA.FTZ R132, R132, c[0x0][0x23c], -R6.reuse ;  /* 0x00008f0084847a23 */ /* 0x100fe40000010806 */
[--C-:B------:R-:W-:Y:S01]  /*81f0*/  FFMA.FTZ R67, R67, c[0x0][0x23c], -R6.reuse ;  /* 0x00008f0043437a23 */ /* 0x100fe20000010806 */
[----:B------:R-:W-:Y:S01]  /*8200*/  FSEL R4, R4, RZ, P0 ;  /* 0x000000ff04047208 */ /* 0x000fe20000000000 */
[--C-:B------:R-:W-:Y:S01]  /*8210*/  FFMA.FTZ R66, R66, c[0x0][0x23c], -R6.reuse ;  /* 0x00008f0042427a23 */ /* 0x100fe20000010806 */
[----:B------:R-:W-:Y:S01]  /*8220*/  FSETP.NEU.FTZ.AND P0, PT, R135, -INF , PT ;  /* 0xff8000008700780b */ /* 0x000fe20003f1d000 */
        /* <DEDUP_REMOVED lines=16> */
[--C-:B------:R-:W-:Y:S01]  /*8330*/  FFMA.FTZ R51, R51, c[0x0][0x23c], -R5.reuse ;  /* 0x00008f0033337a23 */ /* 0x100fe20000010805 */
[----:B--2---:R-:W-:Y:S01]  /*8340*/  F2FP.BF16.PACK_AB R7, R146, R144 ;  /* 0x000000909207723e */ /* 0x004fe200000010ff */
[--C-:B------:R-:W-:Y:S02]  /*8350*/  FFMA.FTZ R50, R50, c[0x0][0x23c], -R5.reuse ;  /* 0x00008f0032327a23 */ /* 0x100fe40000010805 */
[--C-:B------:R-:W-:Y:S02]  /*8360*/  FFMA.FTZ R49, R49, c[0x0][0x23c], -R5.reuse ;  /* 0x00008f0031317a23 */ /* 0x100fe40000010805 */
[----:B------:R2:W-:Y:S01]  /*8370*/  STS [R225+0x1c000], R7 ;  /* 0x01c00007e1007388 */ /* 0x0005e20000000800 */
[----:B------:R-:W3:Y:S01]  /*8380*/  MUFU.EX2 R175, R11 ;  /* 0x0000000b00af7308 */ /* 0x000ee20000000800 */
[--C-:B------:R-:W-:Y:S02]  /*8390*/  FFMA.FTZ R48, R48, c[0x0][0x23c], -R5.reuse ;  /* 0x00008f0030307a23 */ /* 0x100fe40000010805 */
[----:B------:R-:W-:Y:S02]  /*83a0*/  FMUL.FTZ R0, R135, 1.4426950216293334961 ;  /* 0x3fb8aa3b87007820 */ /* 0x000fe40000410000 */
[--C-:B------:R-:W-:Y:S02]  /*83b0*/  FFMA.FTZ R16, R16, c[0x0][0x23c], -R4.reuse ;  /* 0x00008f0010107a23 */ /* 0x100fe40000010804 */
[--C-:B------:R-:W-:Y:S01]  /*83c0*/  FFMA.FTZ R35, R35, c[0x0][0x23c], -R4.reuse ;  /* 0x00008f0023237a23 */ /* 0x100fe20000010804 */
[----:B------:R-:W-:Y:S01]  /*83d0*/  FSEL R0, R0, RZ, P0 ;  /* 0x000000ff00007208 */ /* 0x000fe20000000000 */
[--C-:B------:R-:W-:Y:S01]  /*83e0*/  FFMA.FTZ R34, R34, c[0x0][0x23c], -R4.reuse ;  /* 0x00008f0022227a23 */ /* 0x100fe20000010804 */
[----:B-1----:R3:W-:Y:S01]  /*83f0*/  MUFU.EX2 R3, R6 ;  /* 0x0000000600037308 */ /* 0x0027e20000000800 */
[--C-:B------:R-:W-:Y:S01]  /*8400*/  FFMA.FTZ R9, R9, c[0x0][0x23c], -R5.reuse ;  /* 0x00008f0009097a23 */ /* 0x100fe20000010805 */
[----:B------:R-:W-:Y:S01]  /*8410*/  PLOP3.LUT P0, PT, PT, PT, UP0, 0x80, 0x0 ;  /* 0x000000000000781c */ /* 0x000fe20003f0f008 */
        /* <DEDUP_REMOVED lines=9> */
[----:B------:R-:W-:Y:S01]  /*84b0*/  FFMA.FTZ R5, R45, c[0x0][0x23c], -R5 ;  /* 0x00008f002d057a23 */ /* 0x000fe20000010805 */
[----:B------:R-:W1:Y:S01]  /*84c0*/  MUFU.EX2 R187, R13 ;  /* 0x0000000d00bb7308 */ /* 0x000e620000000800 */
[--C-:B------:R-:W-:Y:S02]  /*84d0*/  FFMA.FTZ R33, R33, c[0x0][0x23c], -R4.reuse ;  /* 0x00008f0021217a23 */ /* 0x100fe40000010804 */
[----:B------:R-:W-:Y:S01]  /*84e0*/  FFMA.FTZ R32, R32, c[0x0][0x23c], -R4 ;  /* 0x00008f0020207a23 */ /* 0x000fe20000010804 */
[----:B---3--:R-:W-:Y:S01]  /*84f0*/  F2FP.BF16.PACK_AB R6, R175, R145 ;  /* 0x00000091af06723e */ /* 0x008fe200000010ff */
[--C-:B------:R-:W-:Y:S02]  /*8500*/  FFMA.FTZ R19, R19, c[0x0][0x23c], -R0.reuse ;  /* 0x00008f0013137a23 */ /* 0x100fe40000010800 */
[--C-:B------:R-:W-:Y:S02]  /*8510*/  FFMA.FTZ R18, R18, c[0x0][0x23c], -R0.reuse ;  /* 0x00008f0012127a23 */ /* 0x100fe40000010800 */
[----:B------:R-:W-:Y:S01]  /*8520*/  STS [R225+0x1c400], R6 ;  /* 0x01c40006e1007388 */ /* 0x000fe20000000800 */
[----:B------:R1:W-:Y:S01]  /*8530*/  MUFU.EX2 R166, R5 ;  /* 0x0000000500a67308 */ /* 0x0003e20000000800 */
        /* <DEDUP_REMOVED lines=9> */
[----:B------:R-:W-:Y:S02]  /*85d0*/  FFMA.FTZ R36, R36, c[0x0][0x23c], -R4 ;  /* 0x00008f0024247a23 */ /* 0x000fe40000010804 */
[----:B------:R-:W-:Y:S01]  /*85e0*/  FFMA.FTZ R26, R26, c[0x0][0x23c], -R0 ;  /* 0x00008f001a1a7a23 */ /* 0x000fe20000010800 */
[----:B------:R-:W2:Y:S01]  /*85f0*/  MUFU.EX2 R185, R9 ;  /* 0x0000000900b97308 */ /* 0x000ea20000000800 */
[----:B------:R-:W-:Y:S02]  /*8600*/  FFMA.FTZ R15, R15, c[0x0][0x23c], -R4 ;  /* 0x00008f000f0f7a23 */ /* 0x000fe40000010804 */
[--C-:B------:R-:W-:Y:S01]  /*8610*/  FFMA.FTZ R25, R25, c[0x0][0x23c], -R0.reuse ;  /* 0x00008f0019197a23 */ /* 0x100fe20000010800 */
[----:B-1----:R-:W-:Y:S01]  /*8620*/  F2FP.BF16.PACK_AB R5, R187, R188 ;  /* 0x000000bcbb05723e */ /* 0x002fe200000010ff */
[--C-:B------:R-:W-:Y:S02]  /*8630*/  FFMA.FTZ R24, R24, c[0x0][0x23c], -R0.reuse ;  /* 0x00008f0018187a23 */ /* 0x100fe40000010800 */
[--C-:B------:R-:W-:Y:S02]  /*8640*/  FFMA.FTZ R23, R23, c[0x0][0x23c], -R0.reuse ;  /* 0x00008f0017177a23 */ /* 0x100fe40000010800 */
[----:B------:R1:W-:Y:S01]  /*8650*/  STS [R228+0x1c000], R5 ;  /* 0x01c00005e4007388 */ /* 0x0003e20000000800 */
[----:B------:R-:W-:Y:S01]  /*8660*/  MUFU.EX2 R174, R16 ;  /* 0x0000001000ae7308 */ /* 0x000fe20000000800 */
[--C-:B------:R-:W-:Y:S02]  /*8670*/  FFMA.FTZ R22, R22, c[0x0][0x23c], -R0.reuse ;  /* 0x00008f0016167a23 */ /* 0x100fe40000010800 */
[--C-:B------:R-:W-:Y:S02]  /*8680*/  FFMA.FTZ R21, R21, c[0x0][0x23c], -R0.reuse ;  /* 0x00008f0015157a23 */ /* 0x100fe40000010800 */
[--C-:B------:R-:W-:Y:S02]  /*8690*/  FFMA.FTZ R20, R20, c[0x0][0x23c], -R0.reuse ;  /* 0x00008f0014147a23 */ /* 0x100fe40000010800 */
[----:B------:R-:W-:Y:S02]  /*86a0*/  FFMA.FTZ R0, R133, c[0x0][0x23c], -R0 ;  /* 0x00008f0085007a23 */ /* 0x000fe40000010800 */
[--C-:B------:R-:W-:Y:S01]  /*86b0*/  FFMA.FTZ R44, R44, c[0x0][0x23c], -R4.reuse ;  /* 0x00008f002c2c7a23 */ /* 0x100fe20000010804 */
[----:B------:R-:W3:Y:S01]  /*86c0*/  MUFU.EX2 R171, R15 ;  /* 0x0000000f00ab7308 */ /* 0x000ee20000000800 */
[--C-:B------:R-:W-:Y:S02]  /*86d0*/  FFMA.FTZ R43, R43, c[0x0][0x23c], -R4.reuse ;  /* 0x00008f002b2b7a23 */ /* 0x100fe40000010804 */
[--C-:B------:R-:W-:Y:S01]  /*86e0*/  FFMA.FTZ R42, R42, c[0x0][0x23c], -R4.reuse ;  /* 0x00008f002a2a7a23 */ /* 0x100fe20000010804 */
[----:B--2---:R-:W-:Y:S01]  /*86f0*/  F2FP.BF16.PACK_AB R7, R185, R186 ;  /* 0x000000bab907723e */ /* 0x004fe200000010ff */
[--C-:B------:R-:W-:Y:S02]  /*8700*/  FFMA.FTZ R41, R41, c[0x0][0x23c], -R4.reuse ;  /* 0x00008f0029297a23 */ /* 0x100fe40000010804 */
[--C-:B------:R-:W-:Y:S02]  /*8710*/  FFMA.FTZ R40, R40, c[0x0][0x23c], -R4.reuse ;  /* 0x00008f0028287a23 */ /* 0x100fe40000010804 */
[----:B------:R-:W-:Y:S01]  /*8720*/  STS [R228+0x1c400], R7 ;  /* 0x01c40007e4007388 */ /* 0x000fe20000000800 */
[----:B------:R-:W-:Y:S01]  /*8730*/  MUFU.EX2 R170, R30 ;  /* 0x0000001e00aa7308 */ /* 0x000fe20000000800 */
[--C-:B------:R-:W-:Y:S02]  /*8740*/  FFMA.FTZ R39, R39, c[0x0][0x23c], -R4.reuse ;  /* 0x00008f0027277a23 */ /* 0x100fe40000010804 */
[----:B------:R-:W-:Y:S07]  /*8750*/  FFMA.FTZ R4, R31, c[0x0][0x23c], -R4 ;  /* 0x00008f001f047a23 */ /* 0x000fee0000010804 */
[----:B------:R-:W2:Y:S01]  /*8760*/  MUFU.EX2 R150, R29 ;  /* 0x0000001d00967308 */ /* 0x000ea20000000800 */
[----:B---3--:R-:W-:Y:S05]  /*8770*/  F2FP.BF16.PACK_AB R9, R171, R174 ;  /* 0x000000aeab09723e */ /* 0x008fea00000010ff */
[----:B------:R-:W-:Y:S04]  /*8780*/  STS [R225+0x1e000], R9 ;  /* 0x01e00009e1007388 */ /* 0x000fe80000000800 */
[----:B------:R-:W-:Y:S10]  /*8790*/  MUFU.EX2 R177, R28 ;  /* 0x0000001c00b17308 */ /* 0x000ff40000000800 */
[----:B------:R-:W1:Y:S01]  /*87a0*/  MUFU.EX2 R176, R27 ;  /* 0x0000001b00b07308 */ /* 0x000e620000000800 */
[----:B--2---:R-:W-:Y:S05]  /*87b0*/  F2FP.BF16.PACK_AB R8, R150, R170 ;  /* 0x000000aa9608723e */ /* 0x004fea00000010ff */
[----:B------:R2:W-:Y:S04]  /*87c0*/  STS [R225+0x1e400], R8 ;  /* 0x01e40008e1007388 */ /* 0x0005e80000000800 */
[----:B------:R-:W-:Y:S10]  /*87d0*/  MUFU.EX2 R179, R44 ;  /* 0x0000002c00b37308 */ /* 0x000ff40000000800 */
[----:B------:R-:W3:Y:S01]  /*87e0*/  MUFU.EX2 R178, R43 ;  /* 0x0000002b00b27308 */ /* 0x000ee20000000800 */
[----:B-1----:R-:W-:Y:S05]  /*87f0*/  F2FP.BF16.PACK_AB R5, R176, R177 ;  /* 0x000000b1b005723e */ /* 0x002fea00000010ff */
[----:B------:R1:W-:Y:S04]  /*8800*/  STS [R228+0x1e400], R5 ;  /* 0x01e40005e4007388 */ /* 0x0003e80000000800 */
[----:B------:R-:W2:Y:S10]  /*8810*/  MUFU.EX2 R183, R67 ;  /* 0x0000004300b77308 */ /* 0x000eb40000000800 */
[----:B------:R-:W-:Y:S01]  /*8820*/  MUFU.EX2 R182, R56 ;  /* 0x0000003800b67308 */ /* 0x000fe20000000800 */
[----:B---3--:R-:W-:Y:S05]  /*8830*/  F2FP.BF16.PACK_AB R6, R178, R179 ;  /* 0x000000b3b206723e */ /* 0x008fea00000010ff */
[----:B------:R3:W-:Y:S04]  /*8840*/  STS [R228+0x1e000], R6 ;  /* 0x01e00006e4007388 */ /* 0x0007e80000000800 */
[----:B------:R-:W4:Y:S01]  /*8850*/  MUFU.EX2 R181, R55 ;  /* 0x0000003700b57308 */ /* 0x000f220000000800 */
[----:B--2---:R-:W-:Y:S05]  /*8860*/  F2FP.BF16.PACK_AB R8, R183, R184 ;  /* 0x000000b8b708723e */ /* 0x004fea00000010ff */
[----:B------:R2:W-:Y:S04]  /*8870*/  STS [R232+0x1c000], R8 ;  /* 0x01c00008e8007388 */ /* 0x0005e80000000800 */
[----:B------:R-:W-:Y:S10]  /*8880*/  MUFU.EX2 R196, R66 ;  /* 0x0000004200c47308 */ /* 0x000ff40000000800 */
[----:B------:R-:W1:Y:S01]  /*8890*/  MUFU.EX2 R197, R65 ;  /* 0x0000004100c57308 */ /* 0x000e620000000800 */
[----:B----4-:R-:W-:Y:S05]  /*88a0*/  F2FP.BF16.PACK_AB R7, R181, R182 ;  /* 0x000000b6b507723e */ /* 0x010fea00000010ff */
[----:B------:R4:W-:Y:S04]  /*88b0*/  STS [R232+0x1c400], R7 ;  /* 0x01c40007e8007388 */ /* 0x0009e80000000800 */
[----:B------:R-:W-:Y:S10]  /*88c0*/  MUFU.EX2 R98, R54 ;  /* 0x0000003600627308 */ /* 0x000ff40000000800 */
[----:B------:R-:W2:Y:S01]  /*88d0*/  MUFU.EX2 R97, R53 ;  /* 0x0000003500617308 */ /* 0x000ea20000000800 */
[----:B-1----:R-:W-:Y:S05]  /*88e0*/  F2FP.BF16.PACK_AB R5, R197, R196 ;  /* 0x000000c4c505723e */ /* 0x002fea00000010ff */
[----:B------:R-:W-:Y:S04]  /*88f0*/  STS [R231+0x1c000], R5 ;  /* 0x01c00005e7007388 */ /* 0x000fe80000000800 */
[----:B------:R2:W-:Y:S10]  /*8900*/  MUFU.EX2 R71, R4 ;  /* 0x0000000400477308 */ /* 0x0005f40000000800 */
        /* <DEDUP_REMOVED lines=9> */
[----:B------:R-:W-:Y:S01]  /*89a0*/  MUFU.EX2 R193, R40 ;  /* 0x0000002800c17308 */ /* 0x000fe20000000800 */
[----:B-1----:R-:W-:Y:S05]  /*89b0*/  F2FP.BF16.PACK_AB R8, R180, R222 ;  /* 0x000000deb408723e */ /* 0x002fea00000010ff */
[----:B------:R-:W-:Y:S04]  /*89c0*/  STS [R232+0x1e400], R8 ;  /* 0x01e40008e8007388 */ /* 0x000fe80000000800 */
[----:B------:R-:W4:Y:S10]  /*89d0*/  MUFU.EX2 R194, R39 ;  /* 0x0000002700c27308 */ /* 0x000f340000000800 */
[----:B------:R-:W2:Y:S10]  /*89e0*/  MUFU.EX2 R195, R23 ;  /* 0x0000001700c37308 */ /* 0x000eb40000000800 */
[----:B------:R-:W-:Y:S01]  /*89f0*/  MUFU.EX2 R96, R64 ;  /* 0x0000004000607308 */ /* 0x000fe20000000800 */
[----:B----4-:R-:W-:Y:S05]  /*8a00*/  F2FP.BF16.PACK_AB R7, R194, R193 ;  /* 0x000000c1c207723e */ /* 0x010fea00000010ff */
[----:B------:R-:W-:Y:S04]  /*8a10*/  STS [R231+0x1e000], R7 ;  /* 0x01e00007e7007388 */ /* 0x000fe80000000800 */
[----:B------:R-:W1:Y:S01]  /*8a20*/  MUFU.EX2 R95, R63 ;  /* 0x0000003f005f7308 */ /* 0x000e620000000800 */
[----:B--2---:R-:W-:Y:S05]  /*8a30*/  F2FP.BF16.PACK_AB R6, R195, R147 ;  /* 0x00000093c306723e */ /* 0x004fea00000010ff */
[----:B------:R-:W-:Y:S04]  /*8a40*/  STS [R231+0x1e400], R6 ;  /* 0x01e40006e7007388 */ /* 0x000fe80000000800 */
[----:B------:R-:W-:Y:S10]  /*8a50*/  MUFU.EX2 R94, R52 ;  /* 0x00000034005e7308 */ /* 0x000ff40000000800 */
[----:B------:R-:W2:Y:S01]  /*8a60*/  MUFU.EX2 R93, R51 ;  /* 0x00000033005d7308 */ /* 0x000ea20000000800 */
[----:B-1----:R-:W-:Y:S05]  /*8a70*/  F2FP.BF16.PACK_AB R5, R95, R96 ;  /* 0x000000605f05723e */ /* 0x002fea00000010ff */
[----:B------:R1:W-:Y:S04]  /*8a80*/  STS [R226+0x1c000], R5 ;  /* 0x01c00005e2007388 */ /* 0x0003e80000000800 */
[----:B------:R-:W-:Y:S10]  /*8a90*/  MUFU.EX2 R84, R62 ;  /* 0x0000003e00547308 */ /* 0x000ff40000000800 */
[----:B------:R-:W1:Y:S01]  /*8aa0*/  MUFU.EX2 R83, R61 ;  /* 0x0000003d00537308 */ /* 0x000e620000000800 */
[----:B--2---:R-:W-:Y:S05]  /*8ab0*/  F2FP.BF16.PACK_AB R4, R93, R94 ;  /* 0x0000005e5d04723e */ /* 0x004fea00000010ff */
[----:B------:R2:W-:Y:S04]  /*8ac0*/  STS [R226+0x1c400], R4 ;  /* 0x01c40004e2007388 */ /* 0x0005e80000000800 */
[----:B------:R-:W-:Y:S10]  /*8ad0*/  MUFU.EX2 R82, R50 ;  /* 0x0000003200527308 */ /* 0x000ff40000000800 */
[----:B------:R-:W2:Y:S01]  /*8ae0*/  MUFU.EX2 R81, R49 ;  /* 0x0000003100517308 */ /* 0x000ea20000000800 */
[----:B-1----:R-:W-:Y:S05]  /*8af0*/  F2FP.BF16.PACK_AB R5, R83, R84 ;  /* 0x000000545305723e */ /* 0x002fea00000010ff */
        /* <DEDUP_REMOVED lines=10> */
[----:B------:R-:W3:Y:S01]  /*8ba0*/  MUFU.EX2 R87, R35 ;  /* 0x0000002300577308 */ /* 0x000ee20000000800 */
[----:B--2---:R-:W-:Y:S05]  /*8bb0*/  F2FP.BF16.PACK_AB R6, R89, R90 ;  /* 0x0000005a5906723e */ /* 0x004fea00000010ff */
[----:B------:R2:W-:Y:S04]  /*8bc0*/  STS [R226+0x1e400], R6 ;  /* 0x01e40006e2007388 */ /* 0x0005e80000000800 */
[----:B------:R3:W-:Y:S10]  /*8bd0*/  MUFU.EX2 R69, R0 ;  /* 0x0000000000457308 */ /* 0x0007f40000000800 */
[----:B------:R-:W-:Y:S10]  /*8be0*/  MUFU.EX2 R86, R20 ;  /* 0x0000001400567308 */ /* 0x000ff40000000800 */
[----:B------:R-:W1:Y:S01]  /*8bf0*/  MUFU.EX2 R85, R19 ;  /* 0x0000001300557308 */ /* 0x000e620000000800 */
[----:B---3--:R-:W-:Y:S05]  /*8c00*/  F2FP.BF16.PACK_AB R0, R87, R88 ;  /* 0x000000585700723e */ /* 0x008fea00000010ff */
[----:B------:R3:W-:Y:S04]  /*8c10*/  STS [R227+0x1e000], R0 ;  /* 0x01e00000e3007388 */ /* 0x0007e80000000800 */
[----:B------:R-:W-:Y:S10]  /*8c20*/  MUFU.EX2 R80, R60 ;  /* 0x0000003c00507308 */ /* 0x000ff40000000800 */
[----:B------:R-:W2:Y:S01]  /*8c30*/  MUFU.EX2 R79, R59 ;  /* 0x0000003b004f7308 */ /* 0x000ea20000000800 */
[----:B-1----:R-:W-:Y:S05]  /*8c40*/  F2FP.BF16.PACK_AB R7, R85, R86 ;  /* 0x000000565507723e */ /* 0x002fea00000010ff */
[----:B------:R1:W-:Y:S04]  /*8c50*/  STS [R227+0x1e400], R7 ;  /* 0x01e40007e3007388 */ /* 0x0003e80000000800 */
[----:B------:R-:W-:Y:S10]  /*8c60*/  MUFU.EX2 R78, R48 ;  /* 0x00000030004e7308 */ /* 0x000ff40000000800 */
[----:B------:R-:W4:Y:S01]  /*8c70*/  MUFU.EX2 R77, R47 ;  /* 0x0000002f004d7308 */ /* 0x000f220000000800 */
[----:B--2---:R-:W-:Y:S05]  /*8c80*/  F2FP.BF16.PACK_AB R6, R79, R80 ;  /* 0x000000504f06723e */ /* 0x004fea00000010ff */
[----:B------:R-:W-:Y:S04]  /*8c90*/  STS [R230+0x1c000], R6 ;  /* 0x01c00006e6007388 */ /* 0x000fe80000000800 */
[----:B------:R-:W2:Y:S10]  /*8ca0*/  MUFU.EX2 R68, R58 ;  /* 0x0000003a00447308 */ /* 0x000eb40000000800 */
[----:B------:R-:W3:Y:S01]  /*8cb0*/  MUFU.EX2 R167, R46 ;  /* 0x0000002e00a77308 */ /* 0x000ee20000000800 */
[----:B----4-:R-:W-:Y:S05]  /*8cc0*/  F2FP.BF16.PACK_AB R5, R77, R78 ;  /* 0x0000004e4d05723e */ /* 0x010fea00000010ff */
[----:B------:R-:W-:Y:S04]  /*8cd0*/  STS [R230+0x1c400], R5 ;  /* 0x01c40005e6007388 */ /* 0x000fe80000000800 */
[----:B------:R-:W-:Y:S01]  /*8ce0*/  MUFU.EX2 R76, R34 ;  /* 0x00000022004c7308 */ /* 0x000fe20000000800 */
[----:B--2---:R-:W-:Y:S05]  /*8cf0*/  F2FP.BF16.PACK_AB R4, R3, R68 ;  /* 0x000000440304723e */ /* 0x004fea00000010ff */
[----:B------:R-:W-:Y:S04]  /*8d00*/  STS [R229+0x1c000], R4 ;  /* 0x01c00004e5007388 */ /* 0x000fe80000000800 */
[----:B------:R-:W1:Y:S01]  /*8d10*/  MUFU.EX2 R75, R33 ;  /* 0x00000021004b7308 */ /* 0x000e620000000800 */
[----:B---3--:R-:W-:Y:S05]  /*8d20*/  F2FP.BF16.PACK_AB R0, R166, R167 ;  /* 0x000000a7a600723e */ /* 0x008fea00000010ff */
[----:B------:R2:W-:Y:S04]  /*8d30*/  STS [R229+0x1c400], R0 ;  /* 0x01c40000e5007388 */ /* 0x0005e80000000800 */
[----:B------:R-:W-:Y:S10]  /*8d40*/  MUFU.EX2 R74, R18 ;  /* 0x00000012004a7308 */ /* 0x000ff40000000800 */
[----:B------:R-:W3:Y:S01]  /*8d50*/  MUFU.EX2 R73, R17 ;  /* 0x0000001100497308 */ /* 0x000ee20000000800 */
[----:B-1----:R-:W-:Y:S05]  /*8d60*/  F2FP.BF16.PACK_AB R7, R75, R76 ;  /* 0x0000004c4b07723e */ /* 0x002fea00000010ff */
[----:B------:R-:W-:Y:S04]  /*8d70*/  STS [R230+0x1e000], R7 ;  /* 0x01e00007e6007388 */ /* 0x000fe80000000800 */
[----:B------:R-:W1:Y:S01]  /*8d80*/  MUFU.EX2 R72, R32 ;  /* 0x0000002000487308 */ /* 0x000e620000000800 */
[----:B--2---:R-:W-:Y:S04]  /*8d90*/  SHF.L.U32 R0, R164, 0x1, RZ ;  /* 0x00000001a4007819 */ /* 0x004fe800000006ff */
[CC--:B------:R-:W-:Y:S05]  /*8da0*/  IADD3 R149, R2.reuse, R0.reuse, RZ ;  /* 0x0000000002957210 */ /* 0x0c0fea0007ffe0ff */
[----:B------:R-:W2:Y:S01]  /*8db0*/  MUFU.EX2 R70, R134 ;  /* 0x0000008600467308 */ /* 0x000ea20000000800 */
[----:B------:R-:W-:Y:S02]  /*8dc0*/  IADD3 R148, R157, R0, RZ ;  /* 0x000000009d947210 */ /* 0x000fe40007ffe0ff */
[----:B---3--:R-:W-:Y:S05]  /*8dd0*/  F2FP.BF16.PACK_AB R6, R73, R74 ;  /* 0x0000004a4906723e */ /* 0x008fea00000010ff */
[----:B------:R-:W-:Y:S01]  /*8de0*/  STS [R230+0x1e400], R6 ;  /* 0x01e40006e6007388 */ /* 0x000fe20000000800 */
[----:B-1----:R-:W-:Y:S05]  /*8df0*/  F2FP.BF16.PACK_AB R5, R71, R72 ;  /* 0x000000484705723e */ /* 0x002fea00000010ff */
[----:B------:R-:W-:Y:S01]  /*8e00*/  STS [R229+0x1e000], R5 ;  /* 0x01e00005e5007388 */ /* 0x000fe20000000800 */
[----:B--2---:R-:W-:Y:S05]  /*8e10*/  F2FP.BF16.PACK_AB R4, R69, R70 ;  /* 0x000000464504723e */ /* 0x004fea00000010ff */
[----:B------:R-:W-:Y:S04]  /*8e20*/  STS [R229+0x1e400], R4 ;  /* 0x01e40004e5007388 */ /* 0x000fe80000000800 */
[----:B------:R-:W-:Y:S08]  /*8e30*/  LDSM.16.M88.4 R64, [R0+0x8000] ;  /* 0x008000000040783b */ /* 0x000ff00000000200 */
[----:B------:R-:W1:Y:S08]  /*8e40*/  LDSM.16.M88.4 R16, [R158+0x10000] ;  /* 0x010000009e10783b */ /* 0x000e700000000200 */
[----:B------:R2:W3:Y:S08]  /*8e50*/  LDSM.16.M88.4 R60, [R0+0xa000] ;  /* 0x00a00000003c783b */ /* 0x0004f00000000200 */
[----:B------:R-:W4:Y:S08]  /*8e60*/  LDSM.16.M88.4 R32, [R158+0x10800] ;  /* 0x010800009e20783b */ /* 0x000f300000000200 */
[----:B------:R-:W4:Y:S01]  /*8e70*/  LDSM.16.M88.4 R48, [R158+0x11000] ;  /* 0x011000009e30783b */ /* 0x000f220000000200 */
[----:B--2---:R-:W-:Y:S07]  /*8e80*/  MOV R0, R197 ;  /* 0x000000c500007202 */ /* 0x004fee0000000f00 */
[----:B------:R-:W2:Y:S01]  /*8e90*/  LDSM.16.M88.4 R132, [R158+0x11800] ;  /* 0x011800009e84783b */ /* 0x000ea20000000200 */
[-C--:B-1----:R-:W-:Y:S07]  /*8ea0*/  HMMA.16816.F32.BF16 R4, R64, R16.reuse, RZ ;  /* 0x000000104004723c */ /* 0x082fee00000418ff */
[----:B------:R-:W-:Y:S01]  /*8eb0*/  LDSM.16.M88.4 R136, [R149+0x8000] ;  /* 0x008000009588783b */ /* 0x000fe20000000200 */
[C---:B---3--:R-:W-:Y:S07]  /*8ec0*/  HMMA.16816.F32.BF16 R8, R60.reuse, R16, RZ ;  /* 0x000000103c08723c */ /* 0x048fee00000418ff */
[----:B------:R-:W1:Y:S01]  /*8ed0*/  LDSM.16.M88.4 R140, [R161+0x10000] ;  /* 0x01000000a18c783b */ /* 0x000e620000000200 */
        /* <DEDUP_REMOVED lines=53> */
[C---:B------:R-:W-:Y:S07]  /*9230*/  HMMA.16816.F32.BF16 R56, R140.reuse, R136, R56 ;  /* 0x000000888c38723c */ /* 0x040fee0000041838 */
[----:B------:R-:W-:Y:S01]  /*9240*/  IADD3 R136, R2, R148, RZ ;  /* 0x0000009402887210 */ /* 0x000fe20007ffe0ff */
[-C--:B------:R-:W-:Y:S01]  /*9250*/  HMMA.16816.F32.BF16 R60, R140, R138.reuse, R60 ;  /* 0x0000008a8c3c723c */ /* 0x080fe2000004183c */
[----:B------:R-:W-:Y:S03]  /*9260*/  LDSM.16.M88.4 R140, [R160+0x10000] ;  /* 0x01000000a08c783b */ /* 0x000fe60000000200 */
[----:B------:R-:W-:Y:S04]  /*9270*/  MOV R2, R196 ;  /* 0x000000c400027202 */ /* 0x000fe80000000f00 */
[----:B------:R-:W-:Y:S01]  /*9280*/  HMMA.16816.F32.BF16 R64, R132, R138, R64 ;  /* 0x0000008a8440723c */ /* 0x000fe20000041840 */
[----:B------:R-:W1:Y:S08]  /*9290*/  LDSM.16.M88.4 R132, [R136+0x8000] ;  /* 0x008000008884783b */ /* 0x000e700000000200 */
[----:B------:R-:W2:Y:S01]  /*92a0*/  LDSM.16.M88.4 R136, [R136+0xa000] ;  /* 0x00a000008888783b */ /* 0x000ea20000000200 */
[-C--:B-1----:R-:W-:Y:S08]  /*92b0*/  HMMA.16816.F32.BF16 R4, R132, R140.reuse, R4 ;  /* 0x0000008c8404723c */ /* 0x082ff00000041804 */
[C---:B--2---:R-:W-:Y:S07]  /*92c0*/  HMMA.16816.F32.BF16 R8, R136.reuse, R140, R8 ;  /* 0x0000008c8808723c */ /* 0x044fee0000041808 */
[----:B------:R-:W-:Y:S01]  /*92d0*/  MOV R140, R147 ;  /* 0x00000093008c7202 */ /* 0x000fe20000000f00 */
[-C--:B------:R-:W-:Y:S01]  /*92e0*/  HMMA.16816.F32.BF16 R12, R136, R142.reuse, R12 ;  /* 0x0000008e880c723c */ /* 0x080fe2000004180c */
[----:B------:R-:W-:Y:S07]  /*92f0*/  MOV R141, R195 ;  /* 0x000000c3008d7202 */ /* 0x000fee0000000f00 */
[C---:B-----5:R-:W-:Y:S01]  /*9300*/  FADD.FTZ R4, -R155.reuse, R4 ;  /* 0x000000049b047221 */ /* 0x060fe20000010100 */
[C---:B------:R-:W-:Y:S03]  /*9310*/  HMMA.16816.F32.BF16 R16, R132.reuse, R142, R16 ;  /* 0x0000008e8410723c */ /* 0x040fe60000041810 */
[----:B------:R-:W-:Y:S02]  /*9320*/  FADD.FTZ R5, -R155, R5 ;  /* 0x000000059b057221 */ /* 0x000fe40000010100 */
[----:B------:R-:W-:Y:S02]  /*9330*/  FADD.FTZ R6, -R154, R6 ;  /* 0x000000069a067221 */ /* 0x000fe40000010100 */
[----:B------:R-:W-:Y:S01]  /*9340*/  FMUL.FTZ R4, R144, R4 ;  /* 0x0000000490047220 */ /* 0x000fe20000410000 */
[----:B------:R-:W-:Y:S01]  /*9350*/  MOV R143, R193 ;  /* 0x000000c1008f7202 */ /* 0x000fe20000000f00 */
[----:B------:R-:W-:Y:S03]  /*9360*/  FMUL.FTZ R5, R146, R5 ;  /* 0x0000000592057220 */ /* 0x000fe60000410000 */
[----:B------:R-:W-:Y:S01]  /*9370*/  FMUL.FTZ R6, R145, R6 ;  /* 0x0000000691067220 */ /* 0x000fe20000410000 */
[----:B------:R-:W-:Y:S01]  /*9380*/  MOV R142, R192 ;  /* 0x000000c0008e7202 */ /* 0x000fe20000000f00 */
[----:B------:R-:W-:Y:S01]  /*9390*/  FADD.FTZ R7, -R154, R7 ;  /* 0x000000079a077221 */ /* 0x000fe20000010100 */
[----:B------:R-:W1:Y:S01]  /*93a0*/  LDSM.16.M88.4 R144, [R160+0x10800] ;  /* 0x01080000a090783b */ /* 0x000e620000000200 */
[----:B------:R-:W-:Y:S02]  /*93b0*/  FADD.FTZ R14, -R152, R14 ;  /* 0x0000000e980e7221 */ /* 0x000fe40000010100 */
[----:B------:R-:W-:Y:S01]  /*93c0*/  FMUL.FTZ R7, R175, R7 ;  /* 0x00000007af077220 */ /* 0x000fe20000410000 */
[----:B------:R-:W-:Y:S01]  /*93d0*/  MOV R175, R194 ;  /* 0x000000c200af7202 */ /* 0x000fe20000000f00 */
[----:B------:R-:W-:Y:S02]  /*93e0*/  FMUL.FTZ R14, R177, R14 ;  /* 0x0000000eb10e7220 */ /* 0x000fe40000410000 */
[----:B------:R-:W-:Y:S02]  /*93f0*/  FMUL.FTZ R197, R151, R4 ;  /* 0x0000000497c57220 */ /* 0x000fe40000410000 */
[----:B------:R-:W-:Y:S02]  /*9400*/  FADD.FTZ R17, -R155, R17 ;  /* 0x000000119b117221 */ /* 0x000fe40000010100 */
[----:B------:R-:W-:Y:S02]  /*9410*/  FMUL.FTZ R196, R216, R5 ;  /* 0x00000005d8c47220 */ /* 0x000fe40000410000 */
[----:B------:R-:W-:Y:S02]  /*9420*/  FADD.FTZ R13, -R153, R13 ;  /* 0x0000000d990d7221 */ /* 0x000fe40000010100 */
[----:B------:R-:W-:Y:S02]  /*9430*/  FMUL.FTZ R195, R214, R6 ;  /* 0x00000006d6c37220 */ /* 0x000fe40000410000 */
[----:B------:R-:W-:Y:S02]  /*9440*/  FMUL.FTZ R17, R187, R17 ;  /* 0x00000011bb117220 */ /* 0x000fe40000410000 */
[----:B------:R-:W-:Y:S02]  /*9450*/  FMUL.FTZ R194, R213, R7 ;  /* 0x00000007d5c27220 */ /* 0x000fe40000410000 */
[----:B------:R-:W-:Y:S01]  /*9460*/  FMUL.FTZ R187, R210, R14 ;  /* 0x0000000ed2bb7220 */ /* 0x000fe20000410000 */
[----:B------:R-:W2:Y:S01]  /*9470*/  LDSM.16.M88.4 R4, [R160+0x11000] ;  /* 0x01100000a004783b */ /* 0x000ea20000000200 */
[----:B------:R-:W-:Y:S02]  /*9480*/  FADD.FTZ R8, -R153, R8 ;  /* 0x0000000899087221 */ /* 0x000fe40000010100 */
[----:B------:R-:W-:Y:S02]  /*9490*/  FMUL.FTZ R13, R178, R13 ;  /* 0x0000000db20d7220 */ /* 0x000fe40000410000 */
[----:B------:R-:W-:Y:S02]  /*94a0*/  FADD.FTZ R10, -R152, R10 ;  /* 0x0000000a980a7221 */ /* 0x000fe40000010100 */
[----:B------:R-:W-:Y:S02]  /*94b0*/  FADD.FTZ R16, -R155, R16 ;  /* 0x000000109b107221 */ /* 0x000fe40000010100 */
[----:B------:R-:W-:Y:S01]  /*94c0*/  FMUL.FTZ R8, R174, R8 ;  /* 0x00000008ae087220 */ /* 0x000fe20000410000 */
[----:B------:R-:W-:Y:S01]  /*94d0*/  MOV R174, R190 ;  /* 0x000000be00ae7202 */ /* 0x000fe20000000f00 */
[----:B------:R-:W-:Y:S02]  /*94e0*/  FMUL.FTZ R16, R188, R16 ;  /* 0x00000010bc107220 */ /* 0x000fe40000410000 */
[----:B------:R-:W-:Y:S02]  /*94f0*/  FMUL.FTZ R10, R170, R10 ;  /* 0x0000000aaa0a7220 */ /* 0x000fe40000410000 */
[----:B------:R-:W-:Y:S02]  /*9500*/  FMUL.FTZ R188, R205, R13 ;  /* 0x0000000dcdbc7220 */ /* 0x000fe40000410000 */
[----:B------:R-:W-:Y:S01]  /*9510*/  FMUL.FTZ R193, R191, R8 ;  /* 0x00000008bfc17220 */ /* 0x000fe20000410000 */
[-C--:B-1----:R-:W-:Y:S01]  /*9520*/  HMMA.16816.F32.BF16 R20, R132, R144.reuse, R20 ;  /* 0x000000908414723c */ /* 0x082fe20000041814 */
[----:B------:R-:W-:Y:S02]  /*9530*/  FADD.FTZ R12, -R153, R12 ;  /* 0x0000000c990c7221 */ /* 0x000fe40000010100 */
[----:B------:R-:W-:Y:S02]  /*9540*/  FMUL.FTZ R191, R207, R10 ;  /* 0x0000000acfbf7220 */ /* 0x000fe40000410000 */
[----:B------:R-:W-:Y:S02]  /*9550*/  FMUL.FTZ R12, R179, R12 ;  /* 0x0000000cb30c7220 */ /* 0x000fe40000410000 */
[----:B------:R-:W-:Y:S01]  /*9560*/  FADD.FTZ R9, -R153, R9 ;  /* 0x0000000999097221 */ /* 0x000fe20000010100 */
[C---:B------:R-:W-:Y:S01]  /*9570*/  HMMA.16816.F32.BF16 R24, R136.reuse, R144, R24 ;  /* 0x000000908818723c */ /* 0x040fe20000041818 */
[----:B------:R-:W-:Y:S03]  /*9580*/  FADD.FTZ R11, -R152, R11 ;  /* 0x0000000b980b7221 */ /* 0x000fe60000010100 */
[----:B------:R-:W-:Y:S02]  /*9590*/  FMUL.FTZ R9, R171, R9 ;  /* 0x00000009ab097220 */ /* 0x000fe40000410000 */
[----:B------:R-:W-:Y:S02]  /*95a0*/  FMUL.FTZ R11, R150, R11 ;  /* 0x0000000b960b7220 */ /* 0x000fe40000410000 */
[----:B------:R-:W-:Y:S01]  /*95b0*/  FMUL.FTZ R192, R189, R9 ;  /* 0x00000009bdc07220 */ /* 0x000fe20000410000 */
[-C--:B------:R-:W-:Y:S03]  /*95c0*/  HMMA.16816.F32.BF16 R28, R136, R146.reuse, R28 ;  /* 0x00000092881c723c */ /* 0x080fe6000004181c */
[----:B------:R-:W-:Y:S02]  /*95d0*/  FMUL.FTZ R189, R208, R12 ;  /* 0x0000000cd0bd7220 */ /* 0x000fe40000410000 */
[----:B------:R-:W-:Y:S02]  /*95e0*/  FMUL.FTZ R190, R206, R11 ;  /* 0x0000000bcebe7220 */ /* 0x000fe40000410000 */
[----:B------:R-:W-:Y:S01]  /*95f0*/  FADD.FTZ R15, -R152, R15 ;  /* 0x0000000f980f7221 */ /* 0x000fe20000010100 */
[C---:B------:R-:W-:Y:S01]  /*9600*/  HMMA.16816.F32.BF16 R32, R132.reuse, R146, R32 ;  /* 0x000000928420723c */ /* 0x040fe20000041820 */
[C---:B------:R-:W-:Y:S01]  /*9610*/  FADD.FTZ R18, -R154.reuse, R18 ;  /* 0x000000129a127221 */ /* 0x040fe20000010100 */
[----:B------:R-:W1:Y:S02]  /*9620*/  LDSM.16.M88.4 R8, [R160+0x11800] ;  /* 0x01180000a008783b */ /* 0x000e640000000200 */
[----:B------:R-:W-:Y:S02]  /*9630*/  FADD.FTZ R19, -R154, R19 ;  /* 0x000000139a137221 */ /* 0x000fe40000010100 */
[----:B------:R-:W-:Y:S02]  /*9640*/  FADD.FTZ R20, -R155, R20 ;  /* 0x000000149b147221 */ /* 0x000fe40000010100 */
[C---:B------:R-:W-:Y:S01]  /*9650*/  FADD.FTZ R25, -R153.reuse, R25 ;  /* 0x0000001999197221 */ /* 0x040fe20000010100 */
[-C--:B--2---:R-:W-:Y:S03]  /*9660*/  HMMA.16816.F32.BF16 R36, R132, R4.reuse, R36 ;  /* 0x000000048424723c */ /* 0x084fe60000041824 */
[----:B------:R-:W-:Y:S02]  /*9670*/  FMUL.FTZ R25, R142, R25 ;  /* 0x000000198e197220 */ /* 0x000fe40000410000 */
[C---:B------:R-:W-:Y:S02]  /*9680*/  FADD.FTZ R24, -R153.reuse, R24 ;  /* 0x0000001899187221 */ /* 0x040fe40000010100 */
[----:B------:R-:W-:Y:S01]  /*9690*/  FADD.FTZ R30, -R152, R30 ;  /* 0x0000001e981e7221 */ /* 0x000fe20000010100 */
[C---:B------:R-:W-:Y:S01]  /*96a0*/  HMMA.16816.F32.BF16 R40, R136.reuse, R4, R40 ;  /* 0x000000048828723c */ /* 0x040fe20000041828 */
[----:B------:R-:W-:Y:S03]  /*96b0*/  FADD.FTZ R28, -R153, R28 ;  /* 0x0000001c991c7221 */ /* 0x000fe60000010100 */
[----:B------:R-:W-:Y:S02]  /*96c0*/  FMUL.FTZ R30, R140, R30 ;  /* 0x0000001e8c1e7220 */ /* 0x000fe40000410000 */
[----:B------:R-:W-:Y:S02]  /*96d0*/  FMUL.FTZ R28, R143, R28 ;  /* 0x0000001c8f1c7220 */ /* 0x000fe40000410000 */
[----:B------:R-:W-:Y:S01]  /*96e0*/  FADD.FTZ R32, -R155, R32 ;  /* 0x000000209b207221 */ /* 0x000fe20000010100 */
[-C--:B------:R-:W-:Y:S03]  /*96f0*/  HMMA.16816.F32.BF16 R44, R136, R6.reuse, R44 ;  /* 0x00000006882c723c */ /* 0x080fe6000004182c */
[----:B------:R-:W-:Y:S02]  /*9700*/  FMUL.FTZ R32, R2, R32 ;  /* 0x0000002002207220 */ /* 0x000fe40000410000 */
[C---:B------:R-:W-:Y:S02]  /*9710*/  FADD.FTZ R34, -R154.reuse, R34 ;  /* 0x000000229a227221 */ /* 0x040fe40000010100 */
[----:B------:R-:W-:Y:S01]  /*9720*/  FADD.FTZ R35, -R154, R35 ;  /* 0x000000239a237221 */ /* 0x000fe20000010100 */
[C---:B------:R-:W-:Y:S01]  /*9730*/  HMMA.16816.F32.BF16 R48, R132.reuse, R6, R48 ;  /* 0x000000068430723c */ /* 0x040fe20000041830 */
[----:B------:R-:W-:Y:S02]  /*9740*/  FMUL.FTZ R34, R98, R34 ;  /* 0x0000002262227220 */ /* 0x000fe40000410000 */
[----:B------:R2:W5:Y:S01]  /*9750*/  LDL.LU R98, [R1+0x16c] ;  /* 0x00016c0001627983 */ /* 0x0005620000300800 */
[----:B------:R-:W-:Y:S02]  /*9760*/  FMUL.FTZ R35, R97, R35 ;  /* 0x0000002361237220 */ /* 0x000fe40000410000 */
[----:B------:R-:W-:Y:S01]  /*9770*/  FADD.FTZ R36, -R155, R36 ;  /* 0x000000249b247221 */ /* 0x000fe20000010100 */
[----:B------:R2:W5:Y:S01]  /*9780*/  LDL.LU R97, [R1+0x168] ;  /* 0x0001680001617983 */ /* 0x0005620000300800 */
[----:B------:R-:W-:Y:S01]  /*9790*/  FADD.FTZ R43, -R152, R43 ;  /* 0x0000002b982b7221 */ /* 0x000fe20000010100 */
[-C--:B-1----:R-:W-:Y:S03]  /*97a0*/  HMMA.16816.F32.BF16 R52, R132, R8.reuse, R52 ;  /* 0x000000088434723c */ /* 0x082fe60000041834 */
[----:B------:R-:W-:Y:S02]  /*97b0*/  FMUL.FTZ R43, R89, R43 ;  /* 0x0000002b592b7220 */ /* 0x000fe40000410000 */
[----:B------:R-:W-:Y:S02]  /*97c0*/  FADD.FTZ R37, -R155, R37 ;  /* 0x000000259b257221 */ /* 0x000fe40000010100 */
[C---:B------:R-:W-:Y:S01]  /*97d0*/  FADD.FTZ R44, -R153.reuse, R44 ;  /* 0x0000002c992c7221 */ /* 0x040fe20000010100 */
[C---:B------:R-:W-:Y:S01]  /*97e0*/  HMMA.16816.F32.BF16 R56, R136.reuse, R8, R56 ;  /* 0x000000088838723c */ /* 0x040fe20000041838 */
[----:B------:R-:W-:Y:S03]  /*97f0*/  FADD.FTZ R45, -R153, R45 ;  /* 0x0000002d992d7221 */ /* 0x000fe60000010100 */
[----:B------:R-:W-:Y:S02]  /*9800*/  FMUL.FTZ R5, R88, R44 ;  /* 0x0000002c58057220 */ /* 0x000fe40000410000 */
[----:B------:R-:W-:Y:S02]  /*9810*/  FADD.FTZ R46, -R152, R46 ;  /* 0x0000002e982e7221 */ /* 0x000fe40000010100 */
[----:B------:R-:W-:Y:S01]  /*9820*/  FMUL.FTZ R4, R87, R45 ;  /* 0x0000002d57047220 */ /* 0x000fe20000410000 */
[-C--:B------:R-:W-:Y:S03]  /*9830*/  HMMA.16816.F32.BF16 R60, R136, R10.reuse, R60 ;  /* 0x0000000a883c723c */ /* 0x080fe6000004183c */
[----:B------:R-:W-:Y:S02]  /*9840*/  FMUL.FTZ R2, R86, R46 ;  /* 0x0000002e56027220 */ /* 0x000fe40000410000 */
[C---:B------:R-:W-:Y:S02]  /*9850*/  FADD.FTZ R48, -R155.reuse, R48 ;  /* 0x000000309b307221 */ /* 0x040fe40000010100 */
[----:B------:R-:W-:Y:S01]  /*9860*/  FADD.FTZ R49, -R155, R49 ;  /* 0x000000319b317221 */ /* 0x000fe20000010100 */
[----:B------:R-:W-:Y:S01]  /*9870*/  HMMA.16816.F32.BF16 R64, R132, R10, R64 ;  /* 0x0000000a8440723c */ /* 0x000fe20000041840 */
[----:B------:R-:W-:Y:S03]  /*9880*/  FMUL.FTZ R44, R84, R48 ;  /* 0x00000030542c7220 */ /* 0x000fe60000410000 */
[----:B------:R-:W-:Y:S02]  /*9890*/  FMUL.FTZ R140, R249, R43 ;  /* 0x0000002bf98c7220 */ /* 0x000fe40000410000 */
[C---:B------:R-:W-:Y:S02]  /*98a0*/  FADD.FTZ R50, -R154.reuse, R50 ;  /* 0x000000329a327221 */ /* 0x040fe40000010100 */
[----:B------:R-:W-:Y:S04]  /*98b0*/  FMUL.FTZ R43, R83, R49 ;  /* 0x00000031532b7220 */ /* 0x000fe80000410000 */
[----:B------:R-:W-:Y:S02]  /*98c0*/  FADD.FTZ R51, -R154, R51 ;  /* 0x000000339a337221 */ /* 0x000fe40000010100 */
[----:B------:R-:W-:Y:S02]  /*98d0*/  FMUL.FTZ R46, R82, R50 ;  /* 0x00000032522e7220 */ /* 0x000fe40000410000 */
[----:B------:R-:W-:Y:S02]  /*98e0*/  FMUL.FTZ R45, R81, R51 ;  /* 0x00000033512d7220 */ /* 0x000fe40000410000 */
        /* <DEDUP_REMOVED lines=9> */
[C---:B------:R-:W-:Y:S02]  /*9980*/  FADD.FTZ R40, -R153.reuse, R40 ;  /* 0x0000002899287221 */ /* 0x040fe40000010100 */
        /* <DEDUP_REMOVED lines=8> */
[----:B------:R-:W-:Y:S02]  /*9a10*/  FADD.FTZ R33, -R155, R33 ;  /* 0x000000219b217221 */ /* 0x000fe40000010100 */
[----:B------:R-:W-:Y:S01]  /*9a20*/  FADD.FTZ R47, -R152, R47 ;  /* 0x0000002f982f7221 */ /* 0x000fe20000010100 */
[----:B------:R2:W5:Y:S01]  /*9a30*/  LDL.LU R90, [R1+0x14c] ;  /* 0x00014c00015a7983 */ /* 0x0005620000300800 */
[----:B------:R-:W-:Y:S02]  /*9a40*/  FMUL.FTZ R33, R0, R33 ;  /* 0x0000002100217220 */ /* 0x000fe40000410000 */
[----:B------:R-:W-:Y:S01]  /*9a50*/  FMUL.FTZ R0, R85, R47 ;  /* 0x0000002f55007220 */ /* 0x000fe20000410000 */
[----:B------:R2:W5:Y:S01]  /*9a60*/  LDL.LU R89, [R1+0x148] ;  /* 0x0001480001597983 */ /* 0x0005620000300800 */
[----:B------:R-:W-:Y:S02]  /*9a70*/  FADD.FTZ R52, -R155, R52 ;  /* 0x000000349b347221 */ /* 0x000fe40000010100 */
[----:B------:R-:W-:Y:S01]  /*9a80*/  FMUL.FTZ R143, R245, R40 ;  /* 0x00000028f58f7220 */ /* 0x000fe20000410000 */
[----:B------:R2:W5:Y:S01]  /*9a90*/  LDL.LU R88, [R1+0x144] ;  /* 0x0001440001587983 */ /* 0x0005620000300800 */
[----:B------:R-:W-:Y:S02]  /*9aa0*/  FMUL.FTZ R40, R80, R52 ;  /* 0x0000003450287220 */ /* 0x000fe40000410000 */
[----:B------:R-:W-:Y:S01]  /*9ab0*/  FADD.FTZ R53, -R155, R53 ;  /* 0x000000359b357221 */ /* 0x000fe20000010100 */
        /* <DEDUP_REMOVED lines=8> */
[----:B------:R-:W-:Y:S01]  /*9b40*/  FMUL.FTZ R141, R246, R42 ;  /* 0x0000002af68d7220 */ /* 0x000fe20000410000 */
[----:B------:R-:W3:Y:S01]  /*9b50*/  LDL.LU R207, [R1+0x8] ;  /* 0x0000080001cf7983 */ /* 0x000ee20000300800 */
[----:B------:R-:W-:Y:S02]  /*9b60*/  FADD.FTZ R55, -R154, R55 ;  /* 0x000000379a377221 */ /* 0x000fe40000010100 */
[----:B------:R-:W-:Y:S01]  /*9b70*/  FMUL.FTZ R42, R78, R54 ;  /* 0x000000364e2a7220 */ /* 0x000fe20000410000 */
[----:B------:R-:W4:Y:S01]  /*9b80*/  LDL.LU R213, [R1+0x4] ;  /* 0x0000040001d57983 */ /* 0x000f220000300800 */
[----:B------:R-:W-:Y:S02]  /*9b90*/  FMUL.FTZ R142, R242, R41 ;  /* 0x00000029f28e7220 */ /* 0x000fe40000410000 */
[----:B------:R-:W-:Y:S01]  /*9ba0*/  FMUL.FTZ R41, R77, R55 ;  /* 0x000000374d297220 */ /* 0x000fe20000410000 */
[----:B------:R-:W2:Y:S01]  /*9bb0*/  LDL.LU R214, [R1+0x24] ;  /* 0x0000240001d67983 */ /* 0x000ea20000300800 */
[----:B------:R-:W-:Y:S02]  /*9bc0*/  FADD.FTZ R56, -R153, R56 ;  /* 0x0000003899387221 */ /* 0x000fe40000010100 */
[----:B------:R-:W-:Y:S01]  /*9bd0*/  FMUL.FTZ R147, R241, R36 ;  /* 0x00000024f1937220 */ /* 0x000fe20000410000 */
[----:B------:R-:W2:Y:S01]  /*9be0*/  LDL.LU R216, [R1+0x20] ;  /* 0x0000200001d87983 */ /* 0x000ea20000300800 */
[----:B------:R-:W-:Y:S02]  /*9bf0*/  FMUL.FTZ R36, R76, R56 ;  /* 0x000000384c247220 */ /* 0x000fe40000410000 */
        /* <DEDUP_REMOVED lines=16> */
[----:B------:R-:W2:Y:S01]  /*9d00*/  LDL.LU R210, [R1+0x28] ;  /* 0x0000280001d27983 */ /* 0x000ea20000300800 */
[----:B------:R-:W-:Y:S02]  /*9d10*/  FADD.FTZ R61, -R153, R61 ;  /* 0x0000003d993d7221 */ /* 0x000fe40000010100 */
[----:B------:R-:W-:Y:S01]  /*9d20*/  FMUL.FTZ R34, R72, R60 ;  /* 0x0000003c48227220 */ /* 0x000fe20000410000 */
[----:B------:R-:W2:Y:S01]  /*9d30*/  LDL.LU R14, [R1+0x1c] ;  /* 0x00001c00010e7983 */ /* 0x000ea20000300800 */
[C---:B------:R-:W-:Y:S02]  /*9d40*/  FADD.FTZ R62, -R152.reuse, R62 ;  /* 0x0000003e983e7221 */ /* 0x040fe40000010100 */
[----:B------:R-:W-:Y:S01]  /*9d50*/  FMUL.FTZ R61, R71, R61 ;  /* 0x0000003d473d7220 */ /* 0x000fe20000410000 */
[----:B------:R-:W2:Y:S01]  /*9d60*/  LDL.LU R205, [R1+0x38] ;  /* 0x0000380001cd7983 */ /* 0x000ea20000300800 */
[----:B------:R-:W-:Y:S02]  /*9d70*/  FADD.FTZ R63, -R152, R63 ;  /* 0x0000003f983f7221 */ /* 0x000fe40000010100 */
[----:B------:R-:W-:Y:S01]  /*9d80*/  FMUL.FTZ R62, R70, R62 ;  /* 0x0000003e463e7220 */ /* 0x000fe20000410000 */
[----:B------:R-:W2:Y:S01]  /*9d90*/  LDL.LU R13, [R1+0x34] ;  /* 0x00003400010d7983 */ /* 0x000ea20000300800 */
[----:B------:R-:W-:Y:S02]  /*9da0*/  FADD.FTZ R64, -R155, R64 ;  /* 0x000000409b407221 */ /* 0x000fe40000010100 */
[----:B------:R-:W-:Y:S01]  /*9db0*/  FMUL.FTZ R63, R69, R63 ;  /* 0x0000003f453f7220 */ /* 0x000fe20000410000 */
[----:B------:R1:W5:Y:S01]  /*9dc0*/  LDL.LU R79, [R1+0x120] ;  /* 0x00012000014f7983 */ /* 0x0003620000300800 */
[----:B------:R-:W-:Y:S02]  /*9dd0*/  FMUL.FTZ R171, R236, R30 ;  /* 0x0000001eecab7220 */ /* 0x000fe40000410000 */
[----:B------:R-:W-:Y:S01]  /*9de0*/  FMUL.FTZ R30, R68, R64 ;  /* 0x00000040441e7220 */ /* 0x000fe20000410000 */
[----:B------:R1:W5:Y:S01]  /*9df0*/  LDL.LU R78, [R1+0x11c] ;  /* 0x00011c00014e7983 */ /* 0x0003620000300800 */
[----:B------:R-:W-:Y:S02]  /*9e00*/  FADD.FTZ R29, -R153, R29 ;  /* 0x0000001d991d7221 */ /* 0x000fe40000010100 */
[C---:B------:R-:W-:Y:S01]  /*9e10*/  FADD.FTZ R26, -R152.reuse, R26 ;  /* 0x0000001a981a7221 */ /* 0x040fe20000010100 */
[----:B------:R1:W5:Y:S01]  /*9e20*/  LDL.LU R77, [R1+0x118] ;  /* 0x00011800014d7983 */ /* 0x0003620000300800 */
[----:B------:R-:W-:Y:S02]  /*9e30*/  FADD.FTZ R27, -R152, R27 ;  /* 0x0000001b981b7221 */ /* 0x000fe40000010100 */
[----:B------:R-:W-:Y:S01]  /*9e40*/  FMUL.FTZ R29, R175, R29 ;  /* 0x0000001daf1d7220 */ /* 0x000fe20000410000 */
[----:B------:R-:W2:Y:S01]  /*9e50*/  LDL.LU R208, [R1+0x18] ;  /* 0x0000180001d07983 */ /* 0x000ea20000300800 */
[----:B------:R-:W-:Y:S02]  /*9e60*/  FADD.FTZ R65, -R155, R65 ;  /* 0x000000419b417221 */ /* 0x000fe40000010100 */
[----:B------:R-:W-:Y:S01]  /*9e70*/  FMUL.FTZ R24, R174, R24 ;  /* 0x00000018ae187220 */ /* 0x000fe20000410000 */
[----:B------:R-:W2:Y:S01]  /*9e80*/  LDL.LU R12, [R1+0x14] ;  /* 0x00001400010c7983 */ /* 0x000ea20000300800 */
[----:B------:R-:W-:Y:S02]  /*9e90*/  FMUL.FTZ R174, R168, R29 ;  /* 0x0000001da8ae7220 */ /* 0x000fe40000410000 */
[----:B------:R-:W-:Y:S01]  /*9ea0*/  FMUL.FTZ R29, R3, R65 ;  /* 0x00000041031d7220 */ /* 0x000fe20000410000 */
[----:B------:R-:W2:Y:S01]  /*9eb0*/  LDL.LU R206, [R1+0x30] ;  /* 0x0000300001ce7983 */ /* 0x000ea20000300800 */
[----:B------:R-:W-:Y:S02]  /*9ec0*/  FADD.FTZ R21, -R155, R21 ;  /* 0x000000159b157221 */ /* 0x000fe40000010100 */
        /* <DEDUP_REMOVED lines=17> */
[----:B------:R-:W-:Y:S01]  /*9fe0*/  MOV R167, 0x20 ;  /* 0x0000002000a77802 */ /* 0x000fe20000000f00 */
[----:B------:R-:W-:Y:S01]  /*9ff0*/  FMUL.FTZ R31, R166, R67 ;  /* 0x00000043a61f7220 */ /* 0x000fe20000410000 */
[----:B------:R-:W-:Y:S01]  /*a000*/  MOV R166, 0x40 ;  /* 0x0000004000a67802 */ /* 0x000fe20000000f00 */
        /* <DEDUP_REMOVED lines=23> */
[----:B---3--:R-:W-:Y:S02]  /*a180*/  FMUL.FTZ R44, R207, R44 ;  /* 0x0000002ccf2c7220 */ /* 0x008fe40000410000 */
[----:B------:R-:W3:Y:S01]  /*a190*/  LDL.LU R207, [R1+0x2c] ;  /* 0x00002c0001cf7983 */ /* 0x000ee20000300800 */
[----:B----4-:R-:W-:Y:S03]  /*a1a0*/  FMUL.FTZ R43, R213, R43 ;  /* 0x0000002bd52b7220 */ /* 0x010fe60000410000 */
[----:B------:R1:W5:Y:S01]  /*a1b0*/  LDL.LU R76, [R1+0x114] ;  /* 0x00011400014c7983 */ /* 0x0003620000300800 */
[----:B--2---:R-:W-:Y:S03]  /*a1c0*/  FMUL.FTZ R46, R214, R46 ;  /* 0x0000002ed62e7220 */ /* 0x004fe60000410000 */
[----:B------:R-:W2:Y:S01]  /*a1d0*/  LDL.LU R213, [R1+0xc] ;  /* 0x00000c0001d57983 */ /* 0x000ea20000300800 */
[----:B------:R-:W-:Y:S03]  /*a1e0*/  FMUL.FTZ R45, R216, R45 ;  /* 0x0000002dd82d7220 */ /* 0x000fe60000410000 */
[----:B------:R1:W5:Y:S04]  /*a1f0*/  LDL.LU R75, [R1+0x110] ;  /* 0x00011000014b7983 */ /* 0x0003680000300800 */
[----:B------:R-:W4:Y:S04]  /*a200*/  LDL.LU R214, [R1] ;  /* 0x0000000001d67983 */ /* 0x000f280000300800 */
[----:B------:R1:W5:Y:S04]  /*a210*/  LDL.LU R74, [R1+0x10c] ;  /* 0x00010c00014a7983 */ /* 0x0003680000300800 */
[----:B------:R-:W4:Y:S04]  /*a220*/  LDL.LU R216, [R1+0x10] ;  /* 0x0000100001d87983 */ /* 0x000f280000300800 */
[----:B------:R1:W5:Y:S04]  /*a230*/  LDL.LU R73, [R1+0x108] ;  /* 0x0001080001497983 */ /* 0x0003680000300800 */
[----:B------:R1:W5:Y:S01]  /*a240*/  LDL.LU R72, [R1+0x104] ;  /* 0x0001040001487983 */ /* 0x0003620000300800 */
[----:B------:R-:W-:Y:S03]  /*a250*/  FMUL.FTZ R40, R210, R40 ;  /* 0x00000028d2287220 */ /* 0x000fe60000410000 */
[----:B------:R1:W5:Y:S01]  /*a260*/  LDL.LU R71, [R1+0x100] ;  /* 0x0001000001477983 */ /* 0x0003620000300800 */
[----:B------:R-:W-:Y:S03]  /*a270*/  FMUL.FTZ R39, R14, R39 ;  /* 0x000000270e277220 */ /* 0x000fe60000410000 */
[----:B------:R1:W5:Y:S01]  /*a280*/  LDL.LU R70, [R1+0xfc] ;  /* 0x0000fc0001467983 */ /* 0x0003620000300800 */
[----:B------:R-:W-:Y:S03]  /*a290*/  FMUL.FTZ R42, R205, R42 ;  /* 0x0000002acd2a7220 */ /* 0x000fe60000410000 */
[----:B------:R1:W5:Y:S01]  /*a2a0*/  LDL.LU R69, [R1+0xf8] ;  /* 0x0000f80001457983 */ /* 0x0003620000300800 */
[----:B------:R-:W-:Y:S03]  /*a2b0*/  FMUL.FTZ R41, R13, R41 ;  /* 0x000000290d297220 */ /* 0x000fe60000410000 */
[----:B------:R1:W5:Y:S04]  /*a2c0*/  LDL.LU R68, [R1+0xf4] ;  /* 0x0000f40001447983 */ /* 0x0003680000300800 */
[----:B------:R1:W5:Y:S06]  /*a2d0*/  LDL.64 R152, [R1+0x40] ;  /* 0x0000400001987983 */ /* 0x00036c0000100a00 */
[----:B------:R1:W5:Y:S01]  /*a2e0*/  LDL.LU R3, [R1+0xf0] ;  /* 0x0000f00001037983 */ /* 0x0003620000300800 */
[----:B------:R-:W-:Y:S02]  /*a2f0*/  FMUL.FTZ R36, R208, R36 ;  /* 0x00000024d0247220 */ /* 0x000fe40000410000 */
[----:B------:R-:W-:Y:S02]  /*a300*/  FMUL.FTZ R35, R12, R35 ;  /* 0x000000230c237220 */ /* 0x000fe40000410000 */
[----:B------:R-:W-:Y:S02]  /*a310*/  FMUL.FTZ R38, R206, R38 ;  /* 0x00000026ce267220 */ /* 0x000fe40000410000 */
[----:B---3--:R-:W-:Y:S02]  /*a320*/  FMUL.FTZ R37, R207, R37 ;  /* 0x00000025cf257220 */ /* 0x008fe40000410000 */
[----:B--2---:R-:W-:Y:S02]  /*a330*/  FMUL.FTZ R62, R213, R62 ;  /* 0x0000003ed53e7220 */ /* 0x004fe40000410000 */
[----:B----4-:R-:W-:Y:S02]  /*a340*/  FMUL.FTZ R30, R214, R30 ;  /* 0x0000001ed61e7220 */ /* 0x010fe40000410000 */
[----:B------:R-:W-:Y:S01]  /*a350*/  FMUL.FTZ R32, R216, R32 ;  /* 0x00000020d8207220 */ /* 0x000fe20000410000 */
[----:B------:R-:W-:-:S05]  /*a360*/  @!P0 BRA `(.L_x_2423) ;  /* 0x0000046000008947 */ /* 0x000fca0003800000 */
[----:B-1----:R-:W2:Y:S01]  /*a370*/  LDL.LU R0, [R1+0x48] ;  /* 0x0000480001007983 */ /* 0x002ea20000300800 */
[----:B-----5:R-:W-:Y:S01]  /*a380*/  ISETP.GE.AND P1, PT, R152, c[0x0][0x220], PT ;  /* 0x0000880098007a0c */ /* 0x020fe20003f26270 */
[----:B------:R-:W-:Y:S01]  /*a390*/  IMAD.MOV.U32 R11, RZ, RZ, c[0x0][0x190] ;  /* 0x00006400ff0b7624 */ /* 0x000fe200078e00ff */
[----:B------:R-:W-:Y:S01]  /*a3a0*/  ULOP3.LUT UR9, UR8, 0x1, URZ, 0xc0, !UPT ;  /* 0x0000000108097892 */ /* 0x000fe2000f8ec03f */
[----:B------:R-:W3:Y:S02]  /*a3b0*/  LDL.LU R22, [R1+0x54] ;  /* 0x0000540001167983 */ /* 0x000ee40000300800 */
[C---:B------:R-:W-:Y:S01]  /*a3c0*/  IMAD.U32 R4, R11.reuse, -0x80, RZ ;  /* 0xffffff800b047824 */ /* 0x040fe200078e00ff */
[----:B------:R-:W-:Y:S01]  /*a3d0*/  UISETP.NE.U32.AND UP1, UPT, UR9, 0x1, UPT ;  /* 0x000000010900788c */ /* 0x000fe2000bf25070 */
[----:B------:R-:W4:Y:S03]  /*a3e0*/  LDL.LU R21, [R1+0x4c] ;  /* 0x00004c0001157983 */ /* 0x000f260000300800 */
[----:B------:R-:W-:Y:S01]  /*a3f0*/  USEL UR9, UR44, 0x4000, !UP1 ;  /* 0x000040002c097887 */ /* 0x000fe2000c800000 */
[----:B------:R-:W-:Y:S02]  /*a400*/  SHF.R.S32.HI R5, RZ, 0x1f, R4 ;  /* 0x0000001fff057819 */ /* 0x000fe40000011404 */
[----:B------:R-:W-:Y:S01]  /*a410*/  @!P1 LEA R2, P2, R11, R4, 0x6 ;  /* 0x000000040b029211 */ /* 0x000fe200078430ff */
[----:B------:R-:W-:Y:S02]  /*a420*/  @!P1 IMAD.MOV.U32 R8, RZ, RZ, c[0x0][0x194] ;  /* 0x00006500ff089624 */ /* 0x000fe400078e00ff */
[----:B------:R-:W-:Y:S01]  /*a430*/  IADD3 R173, R173, UR9, RZ ;  /* 0x00000009adad7c10 */ /* 0x000fe2000fffe0ff */
[----:B------:R-:W-:Y:S01]  /*a440*/  @!P1 IMAD.MOV.U32 R9, RZ, RZ, c[0x0][0x194] ;  /* 0x00006500ff099624 */ /* 0x000fe200078e00ff */
[----:B------:R-:W-:Y:S01]  /*a450*/  IADD3 R162, R162, UR9, RZ ;  /* 0x00000009a2a27c10 */ /* 0x000fe2000fffe0ff */
[----:B------:R-:W-:Y:S02]  /*a460*/  @!P1 IMAD.MOV.U32 R18, RZ, RZ, c[0x0][0x194] ;  /* 0x00006500ff129624 */ /* 0x000fe400078e00ff */
[----:B------:R1:W-:Y:S01]  /*a470*/  @P1 STS [R173], RZ ;  /* 0x000000ffad001388 */ /* 0x0003e20000000800 */
[C---:B------:R-:W-:Y:S03]  /*a480*/  @!P1 LEA.HI.X R9, R11.reuse, R5, R9, 0x6, P2 ;  /* 0x000000050b099211 */ /* 0x040fe600010f3409 */
[----:B------:R1:W-:Y:S04]  /*a490*/  @P1 STS [R173+0x4], RZ ;  /* 0x000004ffad001388 */ /* 0x0003e80000000800 */
[----:B------:R1:W-:Y:S04]  /*a4a0*/  @P1 STS [R173+0x8], RZ ;  /* 0x000008ffad001388 */ /* 0x0003e80000000800 */
[----:B------:R1:W-:Y:S01]  /*a4b0*/  @P1 STS [R173+0xc], RZ ;  /* 0x00000cffad001388 */ /* 0x0003e20000000800 */
[C---:B--2---:R-:W-:Y:S02]  /*a4c0*/  IADD3 R14, R0.reuse, UR9, RZ ;  /* 0x00000009000e7c10 */ /* 0x044fe4000fffe0ff */
[----:B------:R-:W-:Y:S02]  /*a4d0*/  @!P1 IADD3 R17, R0, UR9, RZ ;  /* 0x0000000900119c10 */ /* 0x000fe4000fffe0ff */
[-C--:B---3--:R-:W-:Y:S01]  /*a4e0*/  LEA R6, P4, R4, R22.reuse, 0x1 ;  /* 0x0000001604067211 */ /* 0x088fe200078808ff */
[----:B------:R1:W-:Y:S01]  /*a4f0*/  STL [R1+0x48], R14 ;  /* 0x0000480e01007387 */ /* 0x0003e20000100800 */
[C---:B------:R-:W-:Y:S02]  /*a500*/  @!P1 IADD3 R16, R0.reuse, UR9, RZ ;  /* 0x0000000900109c10 */ /* 0x040fe4000fffe0ff */
[----:B------:R-:W-:Y:S02]  /*a510*/  @!P1 IADD3 R15, R0, UR9, RZ ;  /* 0x00000009000f9c10 */ /* 0x000fe4000fffe0ff */
[--C-:B----4-:R-:W-:Y:S02]  /*a520*/  LEA.HI.X R7, R4, R21, R5.reuse, 0x1, P4 ;  /* 0x0000001504077211 */ /* 0x110fe400020f0c05 */
[----:B------:R-:W-:Y:S02]  /*a530*/  @!P1 LEA R10, P2, R2, R22, 0x1 ;  /* 0x00000016020a9211 */ /* 0x000fe400078408ff */
[C---:B------:R-:W-:Y:S01]  /*a540*/  @!P1 LEA R0, P3, R11.reuse, R4, 0x5 ;  /* 0x000000040b009211 */ /* 0x040fe200078628ff */
[----:B------:R-:W-:Y:S01]  /*a550*/  @!PT LDS RZ, [RZ] ;  /* 0x00000000fffff984 */ /* 0x000fe20000000800 */
[----:B------:R-:W-:Y:S01]  /*a560*/  @!PT LDS RZ, [RZ] ;  /* 0x00000000fffff984 */ /* 0x000fe20000000800 */
[----:B------:R-:W-:Y:S01]  /*a570*/  @!PT LDS RZ, [RZ] ;  /* 0x00000000fffff984 */ /* 0x000fe20000000800 */
[----:B------:R1:W-:Y:S03]  /*a580*/  @!P1 LDGSTS.E.BYPASS.LTC128B.128 [R14], [R6.64] ;  /* 0x00000000060e9fae */ /* 0x0003e6000b901d46 */
        /* <DEDUP_REMOVED lines=8> */
[C---:B------:R-:W-:Y:S01]  /*a610*/  @!P1 LEA R8, P2, R4.reuse, R22, 0x1 ;  /* 0x0000001604089211 */ /* 0x040fe200078408ff */
[----:B------:R1:W-:Y:S02]  /*a620*/  @P1 STS [R173+0x1008], RZ ;  /* 0x001008ffad001388 */ /* 0x0003e40000000800 */
[----:B------:R-:W-:Y:S02]  /*a630*/  @!P1 IMAD.IADD R0, R5, 0x1, R0 ;  /* 0x0000000105009824 */ /* 0x000fe400078e0200 */
[----:B------:R1:W-:Y:S03]  /*a640*/  @P1 STS [R173+0x100c], RZ ;  /* 0x00100cffad001388 */ /* 0x0003e60000000800 */
[----:B------:R-:W-:Y:S01]  /*a650*/  @!P1 LEA.HI.X R9, R4, R21, R0, 0x1, P2 ;  /* 0x0000001504099211 */ /* 0x000fe200010f0c00 */
        /* <DEDUP_REMOVED lines=20> */
[----:B------:R1:W-:Y:S04]  /*a7a0*/  STL [R1+0x54], R6 ;  /* 0x0000540601007387 */ /* 0x0003e80000100800 */
[----:B------:R-:W0:Y:S04]  /*a7b0*/  LDGDEPBAR ;  /* 0x00000000000079af */ /* 0x000e280000000000 */
[----:B------:R1:W-:Y:S02]  /*a7c0*/  STL [R1+0x4c], R7 ;  /* 0x00004c0701007387 */ /* 0x0003e40000100800 */
.L_x_2423:
        /* <DEDUP_REMOVED lines=214> */
.L_x_2424:
        /* <DEDUP_REMOVED lines=183> */
[C---:B------:R-:W-:Y:S01]  /*c0a0*/  IMAD.IADD R60, R146.reuse, 0x1, R60 ;  /* 0x00000001923c7824 */ /* 0x040fe200078e023c */
[CC--:B------:R-:W-:Y:S01]  /*c0b0*/  LEA R50, P6, R63.reuse, R36.reuse, 0x2 ;  /* 0x000000243f327211 */ /* 0x0c0fe200078c10ff */
[C---:B------:R-:W-:Y:S02]  /*c0c0*/  IMAD.IADD R61, R146.reuse, 0x1, R61 ;  /* 0x00000001923d7824 */ /* 0x040fe400078e023d */
[----:B------:R-:W-:Y:S01]  /*c0d0*/  IMAD.IADD R60, R146, 0x1, R60 ;  /* 0x00000001923c7824 */ /* 0x000fe200078e023c */
[-C--:B------:R-:W-:Y:S02]  /*c0e0*/  LEA.HI.X.SX32 R51, R63, R37.reuse, 0x2, P6 ;  /* 0x000000253f337211 */ /* 0x080fe400030f16ff */
[-C--:B-1----:R-:W-:Y:S01]  /*c0f0*/  LEA R6, P0, R0, R36.reuse, 0x2 ;  /* 0x0000002400067211 */ /* 0x082fe200078010ff */
        /* <DEDUP_REMOVED lines=95> */
[----:B------:R-:W-:Y:S02]  /*c6f0*/  PLOP3.LUT P0, PT, PT, PT, UP3, 0x80, 0x0 ;  /* 0x000000000000781c */ /* 0x000fe40003f0f038 */
[----:B------:R-:W-:Y:S01]  /*c700*/  LEA.HI.X.SX32 R7, R2, R37, 0x2, P1 ;  /* 0x0000002502077211 */ /* 0x000fe200008f16ff */
[----:B------:R-:W-:Y:S01]  /*c710*/  LDSM.16.MT88.4 R16, [R0] ;  /* 0x000000000010783b */ /* 0x000fe20000004200 */
[----:B------:R-:W-:Y:S01]  /*c720*/  PLOP3.LUT P1, PT, PT, PT, UP1, 0x80, 0x0 ;  /* 0x000000000000781c */ /* 0x000fe20003f2f018 */
[----:B------:R-:W-:Y:S02]  /*c730*/  @UP0 UIADD3 UR17, UP1, UR17, -0x200, URZ ;  /* 0xfffffe0011110890 */ /* 0x000fe4000ff3e03f */
[----:B------:R-:W-:Y:S02]  /*c740*/  RED.E.ADD.F32.FTZ.RN.STRONG.GPU [R6.64], R30 ;  /* 0x0000001e0600798e */ /* 0x000fe4000c10e786 */
[----:B------:R-:W-:Y:S02]  /*c750*/  @UP0 UIADD3.X UR16, UR16, -0x1, URZ, UP1, !UPT ;  /* 0xffffffff10100890 */ /* 0x000fe40008ffe43f */
[----:B------:R-:W-:Y:S04]  /*c760*/  RED.E.ADD.F32.FTZ.RN.STRONG.GPU [R4.64], R31 ;  /* 0x0000001f0400798e */ /* 0x000fe8000c10e786 */
[----:B------:R-:W1:Y:S04]  /*c770*/  LDSM.16.MT88.4 R4, [R3+0x14000] ;  /* 0x014000000304783b */ /* 0x000e680000004200 */
        /* <DEDUP_REMOVED lines=72> */
[----:B------:R4:W5:Y:S03]  /*cc00*/  LDSM.16.MT88.4 R32, [R0+0x3800] ;  /* 0x003800000020783b */ /* 0x0009660000004200 */
        /* <DEDUP_REMOVED lines=15> */
[-C--:B-----5:R-:W-:Y:S08]  /*cd00*/  HMMA.16816.F32.BF16 R116, R20, R32.reuse, R116 ;  /* 0x000000201474723c */ /* 0x0a0ff00000041874 */
        /* <DEDUP_REMOVED lines=135> */
.L_x_2426:
        /* <DEDUP_REMOVED lines=19> */
.L_x_2427:
[----:B------:R-:W-:Y:S01]  /*d6b0*/  BAR.SYNC.DEFER_BLOCKING 0x0 ;  /* 0x0000000000007b1d */ /* 0x000fe20000010000 */
[--C-:B-1----:R-:W-:Y:S01]  /*d6c0*/  SHF.R.S32.HI R7, RZ, 0x1f, R152.reuse ;  /* 0x0000001fff077819 */ /* 0x102fe20000011498 */
[----:B------:R-:W-:Y:S01]  /*d6d0*/  USHF.R.S32.HI UR10, URZ, 0x1f, UR22 ;  /* 0x0000001f3f0a7899 */ /* 0x000fe20008011416 */
[----:B------:R-:W-:Y:S01]  /*d6e0*/  IMAD.U32 R0, RZ, RZ, UR22 ;  /* 0x00000016ff007e24 */ /* 0x000fe2000f8e00ff */
[----:B------:R-:W-:Y:S01]  /*d6f0*/  UIMAD UR5, UR37, -0x80, UR5 ;  /* 0xffffff80250578a4 */ /* 0x000fe2000f8e0205 */
[----:B------:R-:W-:Y:S01]  /*d700*/  IMAD.MOV.U32 R6, RZ, RZ, R152 ;  /* 0x000000ffff067224 */ /* 0x000fe200078e0098 */
[----:B------:R-:W1:Y:S01]  /*d710*/  S2R R8, SR_TID.X ;  /* 0x0000000000087919 */ /* 0x000e620000002100 */
[----:B------:R-:W-:Y:S01]  /*d720*/  ULDC.64 UR8, c[0x0][0x3a0] ;  /* 0x0000e80000087ab9 */ /* 0x000fe20000000a00 */
[----:B------:R-:W-:Y:S01]  /*d730*/  ISETP.GE.AND P1, PT, R152, c[0x0][0x220], PT ;  /* 0x0000880098007a0c */ /* 0x000fe20003f26270 */
[----:B------:R-:W-:Y:S01]  /*d740*/  UIMAD UR4, UR10, UR8, URZ ;  /* 0x000000080a0472a4 */ /* 0x000fe2000f8e023f */
[----:B------:R-:W-:Y:S01]  /*d750*/  IMAD.WIDE.U32 R4, R0, c[0x0][0x3a0], R6 ;  /* 0x0000e80000047a25 */ /* 0x000fe200078e0006 */
[----:B------:R-:W-:Y:S01]  /*d760*/  USHF.R.S32.HI UR13, URZ, 0x1f, UR39 ;  /* 0x0000001f3f0d7899 */ /* 0x000fe20008011427 */
[----:B------:R-:W-:Y:S01]  /*d770*/  BSSY B0, `(.L_x_2428) ;  /* 0x0000022000007945 */ /* 0x000fe20003800000 */
[----:B------:R-:W-:-:S02]  /*d780*/  UIMAD UR4, UR22, UR9, UR4 ;  /* 0x00000009160472a4 */ /* 0x000fc4000f8e0204 */
[----:B------:R-:W-:Y:S01]  /*d790*/  IADD3 R4, P0, R4, UR14, RZ ;  /* 0x0000000e04047c10 */ /* 0x000fe2000ff1e0ff */
[----:B------:R-:W-:-:S03]  /*d7a0*/  ULDC.64 UR8, c[0x0][0x3b8] ;  /* 0x0000ee0000087ab9 */ /* 0x000fc60000000a00 */
[----:B------:R-:W-:Y:S01]  /*d7b0*/  IMAD.U32 R2, RZ, RZ, UR4 ;  /* 0x00000004ff027e24 */ /* 0x000fe2000f8e00ff */
[----:B------:R-:W-:Y:S01]  /*d7c0*/  UIMAD UR4, UR13, UR8, URZ ;  /* 0x000000080d0472a4 */ /* 0x000fe2000f8e023f */
[----:B------:R2:W3:Y:S03]  /*d7d0*/  LDS.128 R20, [R145+0xd000] ;  /* 0x00d0000091147984 */ /* 0x0004e60000000c00 */
[----:B------:R-:W-:Y:S01]  /*d7e0*/  IADD3.X R5, R5, UR15, R2, P0, !PT ;  /* 0x0000000f05057c10 */ /* 0x000fe200087fe402 */
[----:B------:R-:W-:Y:S01]  /*d7f0*/  IMAD.U32 R2, RZ, RZ, UR39 ;  /* 0x00000027ff027e24 */ /* 0x000fe2000f8e00ff */
[----:B------:R-:W-:Y:S01]  /*d800*/  UIMAD UR4, UR39, UR9, UR4 ;  /* 0x00000009270472a4 */ /* 0x000fe2000f8e0204 */
[----:B------:R2:W4:Y:S01]  /*d810*/  LDS.128 R24, [R145+0xe000] ;  /* 0x00e0000091187984 */ /* 0x0005220000000c00 */
[----:B-1----:R-:W-:Y:S01]  /*d820*/  SHF.R.S32.HI R0, RZ, 0x1f, R8 ;  /* 0x0000001fff007819 */ /* 0x002fe20000011408 */
[----:B------:R-:W-:-:S02]  /*d830*/  IMAD.WIDE.U32 R4, R2, c[0x0][0x3b8], R4 ;  /* 0x0000ee0002047a25 */ /* 0x000fc400078e0004 */
[----:B------:R2:W1:Y:S01]  /*d840*/  LDS.128 R28, [R145+0xf000] ;  /* 0x00f00000911c7984 */ /* 0x0004620000000c00 */
[----:B------:R-:W-:-:S03]  /*d850*/  LEA.HI R0, R0, R8, RZ, 0x3 ;  /* 0x0000000800007211 */ /* 0x000fc600078f18ff */
        /* <DEDUP_REMOVED lines=9> */
[----:B------:R-:W5:Y:S01]  /*d8f0*/  LDS.128 R12, [R145+0xc000] ;  /* 0x00c00000910c7984 */ /* 0x000f620000000c00 */
        /* <DEDUP_REMOVED lines=8> */
[----:B-----5:R2:W-:Y:S04]  /*d980*/  STG.E.128 [R10.64], R12 ;  /* 0x0000000c0a007986 */ /* 0x0205e8000c101d06 */
.L_x_2429:
[----:B------:R-:W-:Y:S05]  /*d990*/  BSYNC B0 ;  /* 0x0000000000007941 */ /* 0x000fea0003800000 */
.L_x_2428:
        /* <DEDUP_REMOVED lines=15> */
.L_x_2431:
[----:B------:R-:W-:Y:S05]  /*da90*/  BSYNC B0 ;  /* 0x0000000000007941 */ /* 0x000fea0003800000 */
.L_x_2430:
        /* <DEDUP_REMOVED lines=15> */
.L_x_2433:
[----:B------:R-:W-:Y:S05]  /*db90*/  BSYNC B0 ;  /* 0x0000000000007941 */ /* 0x000fea0003800000 */
.L_x_2432:
        /* <DEDUP_REMOVED lines=14> */
.L_x_2435:
[----:B------:R-:W-:Y:S05]  /*dc80*/  BSYNC B0 ;  /* 0x0000000000007941 */ /* 0x000fea0003800000 */
.L_x_2434:
[----:B------:R-:W-:Y:S01]  /*dc90*/  ULDC.64 UR4, c[0x0][0x3a8] ;  /* 0x0000ea0000047ab9 */ /* 0x000fe20000000a00 */
[----:B------:R-:W-:Y:S01]  /*dca0*/  IMAD.U32 R2, RZ, RZ, UR22 ;  /* 0x00000016ff027e24 */ /* 0x000fe2000f8e00ff */
[----:B------:R-:W-:Y:S01]  /*dcb0*/  UIMAD UR4, UR10, UR4, URZ ;  /* 0x000000040a0472a4 */ /* 0x000fe2000f8e023f */
[----:B------:R-:W-:Y:S01]  /*dcc0*/  BSSY B0, `(.L_x_2436) ;  /* 0x0000017000007945 */ /* 0x000fe20003800000 */
[----:B------:R-:W-:Y:S01]  /*dcd0*/  USHF.R.S32.HI UR8, URZ, 0x1f, UR39 ;  /* 0x0000001f3f087899 */ /* 0x000fe20008011427 */
[----:B------:R-:W-:Y:S01]  /*dce0*/  IMAD.WIDE.U32 R6, R2, c[0x0][0x3a8], R6 ;  /* 0x0000ea0002067a25 */ /* 0x000fe200078e0006 */
[----:B------:R-:W-:-:S04]  /*dcf0*/  UIMAD UR4, UR22, UR5, UR4 ;  /* 0x00000005160472a4 */ /* 0x000fc8000f8e0204 */
[----:B-1----:R-:W-:Y:S02]  /*dd00*/  IADD3 R4, P0, R6, UR11, RZ ;  /* 0x0000000b06047c10 */ /* 0x002fe4000ff1e0ff */
[----:B------:R-:W-:Y:S01]  /*dd10*/  MOV R2, UR4 ;  /* 0x0000000400027c02 */ /* 0x000fe20008000f00 */
[----:B------:R-:W-:Y:S02]  /*dd20*/  ULDC.64 UR4, c[0x0][0x3c0] ;  /* 0x0000f00000047ab9 */ /* 0x000fe40000000a00 */
[----:B------:R-:W-:Y:S01]  /*dd30*/  UIMAD UR4, UR8, UR4, URZ ;  /* 0x00000004080472a4 */ /* 0x000fe2000f8e023f */
[----:B------:R-:W-:Y:S01]  /*dd40*/  IADD3.X R5, R7, UR12, R2, P0, !PT ;  /* 0x0000000c07057c10 */ /* 0x000fe200087fe402 */
[----:B------:R-:W-:Y:S02]  /*dd50*/  IMAD.U32 R2, RZ, RZ, UR39 ;  /* 0x00000027ff027e24 */ /* 0x000fe4000f8e00ff */
[----:B------:R-:W-:Y:S02]  /*dd60*/  UIMAD UR4, UR39, UR5, UR4 ;  /* 0x00000005270472a4 */ /* 0x000fe4000f8e0204 */
        /* <DEDUP_REMOVED lines=12> */
.L_x_2437:
[----:B------:R-:W-:Y:S05]  /*de30*/  BSYNC B0 ;  /* 0x0000000000007941 */ /* 0x000fea0003800000 */
.L_x_2436:
        /* <DEDUP_REMOVED lines=13> */
.L_x_2439:
[----:B------:R-:W-:Y:S05]  /*df10*/  BSYNC B0 ;  /* 0x0000000000007941 */ /* 0x000fea0003800000 */
.L_x_2438:
        /* <DEDUP_REMOVED lines=13> */
.L_x_2441:
[----:B------:R-:W-:Y:S05]  /*dff0*/  BSYNC B0 ;  /* 0x0000000000007941 */ /* 0x000fea0003800000 */
.L_x_2440:
        /* <DEDUP_REMOVED lines=11> */
.L_x_2388:
[----:B------:R-:W-:Y:S05]  /*e0b0*/  BSYNC B1 ;  /* 0x0000000000017941 */ /* 0x000fea0003800000 */
.L_x_2366:
        /* <DEDUP_REMOVED lines=11> */
.L_x_2442:
[----:B------:R-:W-:Y:S05]  /*e170*/  EXIT ;  /* 0x000000000000794d */ /* 0x000fea0003800000 */
.L_x_2444:
        /* <DEDUP_REMOVED lines=16> */
.L_x_2496:


//--------------------- .text._ZN5flash25flash_bwd_dot_do_o_kernelILb0E23Flash_bwd_kernel_traitsILi64ELi128ELi128ELi8ELi4ELi4ELi4ELb0ELb0EN7cutlass10bfloat16_tE19Flash_kernel_traitsILi64ELi128ELi128ELi8ES3_EEEEvNS_16Flash_bwd_paramsE --------------------------
	.section	.text._ZN5flash25flash_bwd_dot_do_o_kernelILb0E23Flash_bwd_kernel_traitsILi64ELi128ELi128ELi8ELi4ELi4ELi4ELb0ELb0EN7cutlass10bfloat16_tE19Flash_kernel_traitsILi64ELi128ELi128ELi8ES3_EEEEvNS_16Flash_bwd_paramsE,"ax",@progbits
	.sectioninfo	@"SHI_REGISTERS=32"
	.align	128
        .global         _ZN5flash25flash_bwd_dot_do_o_kernelILb0E23Flash_bwd_kernel_traitsILi64ELi128ELi128ELi8ELi4ELi4ELi4ELb0ELb0EN7cutlass10bfloat16_tE19Flash_kernel_traitsILi64ELi128ELi128ELi8ES3_EEEEvNS_16Flash_bwd_paramsE
        .type           _ZN5flash25flash_bwd_dot_do_o_kernelILb0E23Flash_bwd_kernel_traitsILi64ELi128ELi128ELi8ELi4ELi4ELi4ELb0ELb0EN7cutlass10bfloat16_tE19Flash_kernel_traitsILi64ELi128ELi128ELi8ES3_EEEEvNS_16Flash_bwd_paramsE,@function
        .size           _ZN5flash25flash_bwd_dot_do_o_kernelILb0E23Flash_bwd_kernel_traitsILi64ELi128ELi128ELi8ELi4ELi4ELi4ELb0ELb0EN7cutlass10bfloat16_tE19Flash_kernel_traitsILi64ELi128ELi128ELi8ES3_EEEEvNS_16Flash_bwd_paramsE,(.L_x_2497 - _ZN5flash25flash_bwd_dot_do_o_kernelILb0E23Flash_bwd_kernel_traitsILi64ELi128ELi128ELi8ELi4ELi4ELi4ELb0ELb0EN7cutlass10bfloat16_tE19Flash_kernel_traitsILi64ELi128ELi128ELi8ES3_EEEEvNS_16Flash_bwd_paramsE)
        .other          _ZN5flash25flash_bwd_dot_do_o_kernelILb0E23Flash_bwd_kernel_traitsILi64ELi128ELi128ELi8ELi4ELi4ELi4ELb0ELb0EN7cutlass10bfloat16_tE19Flash_kernel_traitsILi64ELi128ELi128ELi8ES3_EEEEvNS_16Flash_bwd_paramsE,@"STO_CUDA_ENTRY STV_DEFAULT"
_ZN5flash25flash_bwd_dot_do_o_kernelILb0E23Flash_bwd_kernel_traitsILi64ELi128ELi128ELi8ELi4ELi4ELi4ELb0ELb0EN7cutlass10bfloat16_tE19Flash_kernel_traitsILi64ELi128ELi128ELi8ES3_EEEEvNS_16Flash_bwd_paramsE:
.text._ZN5flash25flash_bwd_dot_do_o_kernelILb0E23Flash_bwd_kernel_traitsILi64ELi128ELi128ELi8ELi4ELi4ELi4ELb0ELb0EN7cutlass10bfloat16_tE19Flash_kernel_traitsILi64ELi128ELi128ELi8ES3_EEEEvNS_16Flash_bwd_paramsE:
        /* <DEDUP_REMOVED lines=24> */
[--C-:B------:R-:W-:Y:S01]  /*0180*/  @!P1 SHF.R.S32.HI R9, RZ, 0x1f, R7.reuse ;  /* 0x0000001fff099819 */ /* 0x100fe20000011407 */
[----:B------:R-:W-:Y:S01]  /*0190*/  @P1 IMAD.WIDE.U32 R12, R0, c[0x0][0x1e8], RZ ;  /* 0x00007a00000c1a25 */ /* 0x000fe200078e00ff */
[----:B------:R-:W-:-:S03]  /*01a0*/  @!P1 SHF.R.S32.HI R16, RZ, 0x1f, R7 ;  /* 0x0000001fff109819 */ /* 0x000fc60000011407 */
[----:B------:R-:W-:Y:S02]  /*01b0*/  @!P1 IMAD R14, R9, c[0x0][0x368], RZ ;  /* 0x0000da00090e9a24 */ /* 0x000fe400078e02ff */
[----:B------:R-:W-:-:S04]  /*01c0*/  @P1 IMAD.WIDE.U32 R10, R0, c[0x0][0x370], RZ ;  /* 0x0000dc00000a1a25 */ /* 0x000fc800078e00ff */
[----:B------:R-:W-:Y:S02]  /*01d0*/  @!P1 IMAD R16, R16, c[0x0][0x1e0], RZ ;  /* 0x0000780010109a24 */ /* 0x000fe400078e02ff */
[C---:B------:R-:W-:Y:S02]  /*01e0*/  @P1 IMAD R5, R0.reuse, c[0x0][0x1ec], R13 ;  /* 0x00007b0000051a24 */ /* 0x040fe400078e020d */
[----:B------:R-:W-:Y:S02]  /*01f0*/  @P1 IMAD.MOV.U32 R6, RZ, RZ, R12 ;  /* 0x000000ffff061224 */ /* 0x000fe400078e000c */
[C---:B------:R-:W-:Y:S02]  /*0200*/  @!P1 IMAD R9, R7.reuse, c[0x0][0x36c], R14 ;  /* 0x0000db0007099a24 */ /* 0x040fe400078e020e */
[----:B------:R-:W-:Y:S02]  /*0210*/  @P1 IMAD R4, R0, c[0x0][0x374], R11 ;  /* 0x0000dd0000041a24 */ /* 0x000fe400078e020b */
[----:B------:R-:W-:-:S04]  /*0220*/  @!P1 IMAD.WIDE.U32 R12, R7, c[0x0][0x368], RZ ;  /* 0x0000da00070c9a25 */ /* 0x000fc800078e00ff */
[----:B------:R-:W-:Y:S01]  /*0230*/  @!P1 IMAD.WIDE.U32 R14, R7, c[0x0][0x1e0], RZ ;  /* 0x00007800070e9a25 */ /* 0x000fe200078e00ff */
[----:B------:R-:W-:-:S03]  /*0240*/  @!P1 MOV R10, R12 ;  /* 0x0000000c000a9202 */ /* 0x000fc60000000f00 */
[----:B------:R-:W-:Y:S01]  /*0250*/  @!P1 IMAD R11, R7, c[0x0][0x1e4], R16 ;  /* 0x00007900070b9a24 */ /* 0x000fe200078e0210 */
[----:B------:R-:W-:Y:S01]  /*0260*/  @!P1 MOV R6, R14 ;  /* 0x0000000e00069202 */ /* 0x000fe20000000f00 */
        /* <DEDUP_REMOVED lines=10> */
.L_x_2445:
[----:B01----:R-:W-:-:S04]  /*0310*/  IMAD R0, R7, c[0x0][0x1c0], R20 ;  /* 0x0000700007007a24 */ /* 0x003fc800078e0214 */
[----:B------:R-:W-:Y:S02]  /*0320*/  IMAD R0, R0, c[0x0][0x224], RZ ;  /* 0x0000890000007a24 */ /* 0x000fe400078e02ff */
.L_x_2446:
[----:B------:R-:W-:Y:S01]  /*0330*/  SHF.R.S32.HI R7, RZ, 0x1f, R2 ;  /* 0x0000001fff077819 */ /* 0x000fe20000011402 */
[--C-:B------:R-:W-:Y:S01]  /*0340*/  IMAD.IADD R8, R8, 0x1, -R3.reuse ;  /* 0x0000000108087824 */ /* 0x100fe200078e0a03 */
[----:B------:R-:W-:Y:S02]  /*0350*/  SHF.R.S32.HI R11, RZ, 0x1f, R3 ;  /* 0x0000001fff0b7819 */ /* 0x000fe40000011403 */
[----:B------:R-:W-:-:S03]  /*0360*/  LEA.HI R7, R7, R2, RZ, 0x3 ;  /* 0x0000000207077211 */ /* 0x000fc600078f18ff */
[----:B------:R-:W-:Y:S01]  /*0370*/  IMAD R16, R11, c[0x0][0x370], RZ ;  /* 0x0000dc000b107a24 */ /* 0x000fe200078e02ff */
[----:B------:R-:W-:Y:S01]  /*0380*/  LOP3.LUT R9, R7, 0x1ffffff8, RZ, 0xc0, !PT ;  /* 0x1ffffff807097812 */ /* 0x000fe200078ec0ff */
[----:B------:R-:W-:Y:S01]  /*0390*/  IMAD R18, R11, c[0x0][0x1e8], RZ ;  /* 0x00007a000b127a24 */ /* 0x000fe200078e02ff */
[----:B------:R-:W-:Y:S01]  /*03a0*/  SHF.R.S32.HI R27, RZ, 0x3, R7 ;  /* 0x00000003ff1b7819 */ /* 0x000fe20000011407 */
[C---:B------:R-:W-:Y:S02]  /*03b0*/  IMAD R7, R3.reuse, c[0x0][0x374], R16 ;  /* 0x0000dd0003077a24 */ /* 0x040fe400078e0210 */
[----:B------:R-:W-:Y:S01]  /*03c0*/  IMAD.IADD R9, R2, 0x1, -R9 ;  /* 0x0000000102097824 */ /* 0x000fe200078e0a09 */
[----:B------:R-:W-:Y:S01]  /*03d0*/  SHF.R.S32.HI R26, RZ, 0x1f, R27 ;  /* 0x0000001fff1a7819 */ /* 0x000fe2000001141b */
[----:B------:R-:W-:Y:S01]  /*03e0*/  IMAD R18, R3, c[0x0][0x1ec], R18 ;  /* 0x00007b0003127a24 */ /* 0x000fe200078e0212 */
[----:B------:R-:W-:Y:S02]  /*03f0*/  CS2R R16, SRZ ;  /* 0x0000000000107805 */ /* 0x000fe4000001ff00 */
[----:B------:R-:W-:-:S02]  /*0400*/  SHF.L.U32 R12, R9, 0x3, RZ ;  /* 0x00000003090c7819 */ /* 0x000fc400000006ff */
[----:B------:R-:W-:Y:S02]  /*0410*/  SHF.R.S32.HI R9, RZ, 0x1f, R20 ;  /* 0x0000001fff097819 */ /* 0x000fe40000011414 */
[--C-:B------:R-:W-:Y:S02]  /*0420*/  SHF.R.S32.HI R13, RZ, 0x1f, R12.reuse ;  /* 0x0000001fff0d7819 */ /* 0x100fe4000001140c */
[----:B------:R-:W-:Y:S01]  /*0430*/  ISETP.GE.AND P0, PT, R12, c[0x0][0x220], PT ;  /* 0x000088000c007a0c */ /* 0x000fe20003f06270 */
[----:B------:R-:W-:Y:S02]  /*0440*/  IMAD R11, R9, c[0x0][0x378], RZ ;  /* 0x0000de00090b7a24 */ /* 0x000fe400078e02ff */
[----:B------:R-:W-:Y:S01]  /*0450*/  IMAD.WIDE.U32 R14, R3, c[0x0][0x370], R12 ;  /* 0x0000dc00030e7a25 */ /* 0x000fe200078e000c */
[----:B------:R-:W-:-:S03]  /*0460*/  ISETP.LT.AND P1, PT, R27, R8, !P0 ;  /* 0x000000081b00720c */ /* 0x000fc60004721270 */
[----:B------:R-:W-:Y:S01]  /*0470*/  IMAD.WIDE.U32 R12, R3, c[0x0][0x1e8], R12 ;  /* 0x00007a00030c7a25 */ /* 0x000fe200078e000c */
[----:B------:R-:W-:-:S03]  /*0480*/  IADD3 R22, P2, R10, R14, RZ ;  /* 0x0000000e0a167210 */ /* 0x000fc60007f5e0ff */
[----:B------:R-:W-:Y:S01]  /*0490*/  IMAD R9, R9, c[0x0][0x1f0], RZ ;  /* 0x00007c0009097a24 */ /* 0x000fe200078e02ff */
[----:B------:R-:W-:Y:S01]  /*04a0*/  IADD3 R6, P3, R6, R12, RZ ;  /* 0x0000000c06067210 */ /* 0x000fe20007f7e0ff */
[----:B------:R-:W-:Y:S01]  /*04b0*/  IMAD R11, R20, c[0x0][0x37c], R11 ;  /* 0x0000df00140b7a24 */ /* 0x000fe200078e020b */
[----:B------:R-:W-:Y:S01]  /*04c0*/  IADD3.X R23, R4, R15, R7, P2, !PT ;  /* 0x0000000f04177210 */ /* 0x000fe200017fe407 */
[----:B------:R-:W-:Y:S01]  /*04d0*/  IMAD R9, R20, c[0x0][0x1f4], R9 ;  /* 0x00007d0014097a24 */ /* 0x000fe200078e0209 */
[----:B------:R-:W-:Y:S01]  /*04e0*/  IADD3.X R7, R5, R13, R18, P3, !PT ;  /* 0x0000000d05077210 */ /* 0x000fe20001ffe412 */
[----:B------:R-:W-:Y:S01]  /*04f0*/  @P1 IMAD R4, R26, c[0x0][0x370], RZ ;  /* 0x0000dc001a041a24 */ /* 0x000fe200078e02ff */
[----:B------:R-:W-:Y:S01]  /*0500*/  CS2R R14, SRZ ;  /* 0x00000000000e7805 */ /* 0x000fe2000001ff00 */
[----:B------:R-:W-:Y:S01]  /*0510*/  IMAD.WIDE.U32 R22, R20, c[0x0][0x378], R22 ;  /* 0x0000de0014167a25 */ /* 0x000fe200078e0016 */
[----:B------:R-:W-:-:S03]  /*0520*/  CS2R R18, SRZ ;  /* 0x0000000000127805 */ /* 0x000fc6000001ff00 */
[----:B------:R-:W-:Y:S01]  /*0530*/  IMAD.WIDE.U32 R20, R20, c[0x0][0x1f0], R6 ;  /* 0x00007c0014147a25 */ /* 0x000fe200078e0006 */
[----:B------:R-:W-:-:S03]  /*0540*/  IADD3 R23, R23, R11, RZ ;  /* 0x0000000b17177210 */ /* 0x000fc60007ffe0ff */
[----:B------:R-:W-:Y:S02]  /*0550*/  @P1 IMAD R6, R26, c[0x0][0x1e8], RZ ;  /* 0x00007a001a061a24 */ /* 0x000fe400078e02ff */
[----:B------:R-:W-:Y:S02]  /*0560*/  IMAD.IADD R21, R21, 0x1, R9 ;  /* 0x0000000115157824 */ /* 0x000fe400078e0209 */
[C---:B------:R-:W-:Y:S02]  /*0570*/  @P1 IMAD R7, R27.reuse, c[0x0][0x374], R4 ;  /* 0x0000dd001b071a24 */ /* 0x040fe400078e0204 */
[----:B------:R-:W-:-:S04]  /*0580*/  @P1 IMAD.WIDE.U32 R12, R27, c[0x0][0x370], R22 ;  /* 0x0000dc001b0c1a25 */ /* 0x000fc800078e0016 */
[----:B------:R-:W-:Y:S01]  /*0590*/  @P1 IMAD R9, R27, c[0x0][0x1ec], R6 ;  /* 0x00007b001b091a24 */ /* 0x000fe200078e0206 */
[----:B------:R-:W-:Y:S01]  /*05a0*/  @P1 IADD3 R7, R13, R7, RZ ;  /* 0x000000070d071210 */ /* 0x000fe20007ffe0ff */
[----:B------:R-:W-:Y:S01]  /*05b0*/  @P1 IMAD.WIDE.U32 R4, R27, c[0x0][0x1e8], R20 ;  /* 0x00007a001b041a25 */ /* 0x000fe200078e0014 */
[----:B------:R-:W-:-:S03]  /*05c0*/  @P1 LEA R10, P2, R12, c[0x0][0x330], 0x1 ;  /* 0x0000cc000c0a1a11 */ /* 0x000fc600078408ff */
[----:B------:R-:W-:Y:S01]  /*05d0*/  @P1 IMAD.IADD R5, R5, 0x1, R9 ;  /* 0x0000000105051824 */ /* 0x000fe200078e0209 */
[----:B------:R-:W-:Y:S02]  /*05e0*/  @P1 LEA R6, P3, R4, c[0x0][0x1d0], 0x1 ;  /* 0x0000740004061a11 */ /* 0x000fe400078608ff */
[----:B------:R-:W-:Y:S02]  /*05f0*/  @P1 LEA.HI.X R11, R12, c[0x0][0x334], R7, 0x1, P2 ;  /* 0x0000cd000c0b1a11 */ /* 0x000fe400010f0c07 */
[----:B------:R-:W-:Y:S01]  /*0600*/  CS2R R12, SRZ ;  /* 0x00000000000c7805 */ /* 0x000fe2000001ff00 */
[----:B------:R-:W-:-:S05]  /*0610*/  @P1 LEA.HI.X R7, R4, c[0x0][0x1d4], R5, 0x1, P3 ;  /* 0x0000750004071a11 */ /* 0x000fca00018f0c05 */
[----:B------:R0:W2:Y:S04]  /*0620*/  @P1 LDG.E.128 R12, [R10.64] ;  /* 0x000000040a0c1981 */ /* 0x0000a8000c1e1d00 */
[----:B------:R1:W3:Y:S01]  /*0630*/  @P1 LDG.E.128 R16, [R6.64] ;  /* 0x0000000406101981 */ /* 0x0002e2000c1e1d00 */
[C---:B------:R-:W-:Y:S02]  /*0640*/  IADD3 R5, R27.reuse, 0x20, RZ ;  /* 0x000000201b057810 */ /* 0x040fe40007ffe0ff */
[----:B------:R-:W-:Y:S02]  /*0650*/  IADD3 R25, R27, 0x40, RZ ;  /* 0x000000401b197810 */ /* 0x000fe40007ffe0ff */
[----:B------:R-:W-:Y:S02]  /*0660*/  ISETP.LT.AND P2, PT, R5, R8, !P0 ;  /* 0x000000080500720c */ /* 0x000fe40004741270 */
[----:B-1----:R-:W-:-:S11]  /*0670*/  IADD3 R7, R27, 0x60, RZ ;  /* 0x000000601b077810 */ /* 0x002fd60007ffe0ff */
[----:B------:R-:W-:Y:S02]  /*0680*/  @P2 IADD3 R29, P1, R27, 0x20, RZ ;  /* 0x000000201b1d2810 */ /* 0x000fe40007f3e0ff */
[----:B------:R-:W-:Y:S02]  /*0690*/  @P2 MOV R5, R23 ;  /* 0x0000001700052202 */ /* 0x000fe40000000f00 */
[----:B------:R-:W-:Y:S02]  /*06a0*/  @P2 IADD3.X R4, RZ, R26, RZ, P1, !PT ;  /* 0x0000001aff042210 */ /* 0x000fe40000ffe4ff */
[-C--:B------:R-:W-:Y:S02]  /*06b0*/  ISETP.LT.AND P1, PT, R25, R8.reuse, !P0 ;  /* 0x000000081900720c */ /* 0x080fe40004721270 */
[----:B------:R-:W-:Y:S01]  /*06c0*/  ISETP.LT.AND P0, PT, R7, R8, !P0 ;  /* 0x000000080700720c */ /* 0x000fe20004701270 */
[----:B------:R-:W-:-:S04]  /*06d0*/  @P2 IMAD R4, R4, c[0x0][0x370], RZ ;  /* 0x0000dc0004042a24 */ /* 0x000fc800078e02ff */
[----:B------:R-:W-:Y:S02]  /*06e0*/  @P2 IMAD R9, R29, c[0x0][0x374], R4 ;  /* 0x0000dd001d092a24 */ /* 0x000fe400078e0204 */
[----:B------:R-:W-:-:S04]  /*06f0*/  @P2 IMAD.MOV.U32 R4, RZ, RZ, R22 ;  /* 0x000000ffff042224 */ /* 0x000fc800078e0016 */
[----:B------:R-:W-:-:S04]  /*0700*/  @P2 IMAD.WIDE.U32 R4, R29, c[0x0][0x370], R4 ;  /* 0x0000dc001d042a25 */ /* 0x000fc800078e0004 */
[----:B------:R-:W-:Y:S01]  /*0710*/  @P2 IMAD.IADD R9, R5, 0x1, R9 ;  /* 0x0000000105092824 */ /* 0x000fe200078e0209 */
[----:B------:R-:W-:-:S04]  /*0720*/  @P2 LEA R24, P3, R4, c[0x0][0x330], 0x1 ;  /* 0x0000cc0004182a11 */ /* 0x000fc800078608ff */
[----:B------:R-:W-:Y:S02]  /*0730*/  @P2 LEA.HI.X R25, R4, c[0x0][0x334], R9, 0x1, P3 ;  /* 0x0000cd0004192a11 */ /* 0x000fe400018f0c09 */
[----:B------:R-:W-:-:S04]  /*0740*/  @P2 IADD3 R7, P3, R27, 0x20, RZ ;  /* 0x000000201b072810 */ /* 0x000fc80007f7e0ff */
[----:B------:R-:W-:-:S05]  /*0750*/  @P2 IADD3.X R4, RZ, R26, RZ, P3, !PT ;  /* 0x0000001aff042210 */ /* 0x000fca0001ffe4ff */
[----:B------:R-:W-:-:S04]  /*0760*/  @P2 IMAD R4, R4, c[0x0][0x1e8], RZ ;  /* 0x00007a0004042a24 */ /* 0x000fc800078e02ff */
[----:B------:R-:W-:Y:S02]  /*0770*/  @P2 IMAD R9, R7, c[0x0][0x1ec], R4 ;  /* 0x00007b0007092a24 */ /* 0x000fe400078e0204 */
[----:B------:R-:W-:Y:S01]  /*0780*/  @P2 IMAD.MOV.U32 R4, RZ, RZ, R20 ;  /* 0x000000ffff042224 */ /* 0x000fe200078e0014 */
[----:B0-----:R-:W-:Y:S01]  /*0790*/  CS2R R10, SRZ ;  /* 0x00000000000a7805 */ /* 0x001fe2000001ff00 */
[----:B--2---:R-:W-:Y:S02]  /*07a0*/  LOP3.LUT R5, R12, 0xffff0000, RZ, 0xc0, !PT ;  /* 0xffff00000c057812 */ /* 0x004fe400078ec0ff */
[----:B---3--:R-:W-:-:S05]  /*07b0*/  LOP3.LUT R6, R16, 0xffff0000, RZ, 0xc0, !PT ;  /* 0xffff000010067812 */ /* 0x008fca00078ec0ff */
[----:B------:R-:W-:Y:S01]  /*07c0*/  FMUL.FTZ R8, R5, R6 ;  /* 0x0000000605087220 */ /* 0x000fe20000410000 */
[----:B------:R-:W-:Y:S01]  /*07d0*/  SHF.L.U32 R5, R16, 0x10, RZ ;  /* 0x0000001010057819 */ /* 0x000fe200000006ff */
[----:B------:R-:W-:Y:S01]  /*07e0*/  IMAD.U32 R6, R12, 0x10000, RZ ;  /* 0x000100000c067824 */ /* 0x000fe200078e00ff */
[----:B------:R-:W-:-:S03]  /*07f0*/  SHF.L.U32 R16, R14, 0x10, RZ ;  /* 0x000000100e107819 */ /* 0x000fc600000006ff */
[----:B------:R-:W-:Y:S01]  /*0800*/  FFMA.FTZ R6, R6, R5, R8 ;  /* 0x0000000506067223 */ /* 0x000fe20000010008 */
[----:B------:R-:W-:Y:S02]  /*0810*/  @P2 MOV R5, R21 ;  /* 0x0000001500052202 */ /* 0x000fe40000000f00 */
[C---:B------:R-:W-:Y:S02]  /*0820*/  SHF.L.U32 R8, R17.reuse, 0x10, RZ ;  /* 0x0000001011087819 */ /* 0x040fe400000006ff */
[----:B------:R-:W-:Y:S01]  /*0830*/  LOP3.LUT R17, R17, 0xffff0000, RZ, 0xc0, !PT ;  /* 0xffff000011117812 */ /* 0x000fe200078ec0ff */
[----:B------:R-:W-:-:S04]  /*0840*/  @P2 IMAD.WIDE.U32 R4, R7, c[0x0][0x1e8], R4 ;  /* 0x00007a0007042a25 */ /* 0x000fc800078e0004 */
[----:B------:R-:W-:Y:S01]  /*0850*/  IMAD.U32 R7, R13, 0x10000, RZ ;  /* 0x000100000d077824 */ /* 0x000fe200078e00ff */
[----:B------:R-:W-:Y:S01]  /*0860*/  @P2 LEA R12, P3, R4, c[0x0][0x1d0], 0x1 ;  /* 0x00007400040c2a11 */ /* 0x000fe200078608ff */
[----:B------:R-:W-:Y:S01]  /*0870*/  @P2 IMAD.IADD R9, R5, 0x1, R9 ;  /* 0x0000000105092824 */ /* 0x000fe200078e0209 */
[----:B------:R-:W-:Y:S01]  /*0880*/  LOP3.LUT R5, R13, 0xffff0000, RZ, 0xc0, !PT ;  /* 0xffff00000d057812 */ /* 0x000fe200078ec0ff */
[----:B------:R-:W-:-:S03]  /*0890*/  FFMA.FTZ R6, R7, R8, R6 ;  /* 0x0000000807067223 */ /* 0x000fc60000010006 */
[----:B------:R-:W-:Y:S01]  /*08a0*/  @P2 LEA.HI.X R13, R4, c[0x0][0x1d4], R9, 0x1, P3 ;  /* 0x00007500040d2a11 */ /* 0x000fe200018f0c09 */
[----:B------:R-:W-:Y:S01]  /*08b0*/  FFMA.FTZ R17, R5, R17, R6 ;  /* 0x0000001105117223 */ /* 0x000fe20000010006 */
[----:B------:R-:W-:Y:S01]  /*08c0*/  SHF.L.U32 R9, R18, 0x10, RZ ;  /* 0x0000001012097819 */ /* 0x000fe200000006ff */
[----:B------:R-:W-:Y:S01]  /*08d0*/  CS2R R6, SRZ ;  /* 0x0000000000067805 */ /* 0x000fe2000001ff00 */
[----:B------:R-:W-:-:S03]  /*08e0*/  CS2R R4, SRZ ;  /* 0x0000000000047805 */ /* 0x000fc6000001ff00 */
[----:B------:R-:W-:Y:S02]  /*08f0*/  FFMA.FTZ R16, R16, R9, R17 ;  /* 0x0000000910107223 */ /* 0x000fe40000010011 */
[----:B------:R-:W-:Y:S01]  /*0900*/  CS2R R8, SRZ ;  /* 0x0000000000087805 */ /* 0x000fe2000001ff00 */
[----:B------:R-:W2:Y:S05]  /*0910*/  @P2 LDG.E.128 R4, [R24.64] ;  /* 0x0000000418042981 */ /* 0x000eaa000c1e1d00 */
[----:B------:R0:W3:Y:S01]  /*0920*/  @P2 LDG.E.128 R8, [R12.64] ;  /* 0x000000040c082981 */ /* 0x0000e2000c1e1d00 */
[----:B------:R-:W-:Y:S02]  /*0930*/  LOP3.LUT R29, R14, 0xffff0000, RZ, 0xc0, !PT ;  /* 0xffff00000e1d7812 */ /* 0x000fe400078ec0ff */
[----:B------:R-:W-:-:S02]  /*0940*/  LOP3.LUT R18, R18, 0xffff0000, RZ, 0xc0, !PT ;  /* 0xffff000012127812 */ /* 0x000fc400078ec0ff */
[C---:B0-----:R-:W-:Y:S02]  /*0950*/  SHF.L.U32 R13, R15.reuse, 0x10, RZ ;  /* 0x000000100f0d7819 */ /* 0x041fe400000006ff */
[----:B------:R-:W-:Y:S02]  /*0960*/  LOP3.LUT R15, R15, 0xffff0000, RZ, 0xc0, !PT ;  /* 0xffff00000f0f7812 */ /* 0x000fe400078ec0ff */
[C---:B--2---:R-:W-:Y:S01]  /*0970*/  LOP3.LUT R28, R4.reuse, 0xffff0000, RZ, 0xc0, !PT ;  /* 0xffff0000041c7812 */ /* 0x044fe200078ec0ff */
[----:B------:R-:W-:Y:S02]  /*0980*/  IMAD.U32 R14, R4, 0x10000, RZ ;  /* 0x00010000040e7824 */ /* 0x000fe400078e00ff */
[----:B------:R-:W-:Y:S01]  /*0990*/  FFMA.FTZ R4, R29, R18, R16 ;  /* 0x000000121d047223 */ /* 0x000fe20000010010 */
[----:B------:R-:W-:Y:S02]  /*09a0*/  @P1 MOV R16, R20 ;  /* 0x0000001400101202 */ /* 0x000fe40000000f00 */
[----:B---3--:R-:W-:-:S02]  /*09b0*/  LOP3.LUT R17, R8, 0xffff0000, RZ, 0xc0, !PT ;  /* 0xffff000008117812 */ /* 0x008fc400078ec0ff */
[----:B------:R-:W-:-:S03]  /*09c0*/  SHF.L.U32 R8, R8, 0x10, RZ ;  /* 0x0000001008087819 */ /* 0x000fc600000006ff */
[----:B------:R-:W-:-:S04]  /*09d0*/  FMUL.FTZ R17, R17, R28 ;  /* 0x0000001c11117220 */ /* 0x000fc80000410000 */
[----:B------:R-:W-:Y:S01]  /*09e0*/  FFMA.FTZ R8, R8, R14, R17 ;  /* 0x0000000e08087223 */ /* 0x000fe20000010011 */
[----:B------:R-:W-:Y:S01]  /*09f0*/  @P1 IADD3 R17, P2, R27, 0x40, RZ ;  /* 0x000000401b111810 */ /* 0x000fe20007f5e0ff */
[C---:B------:R-:W-:Y:S01]  /*0a00*/  IMAD.U32 R14, R19.reuse, 0x10000, RZ ;  /* 0x00010000130e7824 */ /* 0x040fe200078e00ff */
[----:B------:R-:W-:Y:S02]  /*0a10*/  LOP3.LUT R19, R19, 0xffff0000, RZ, 0xc0, !PT ;  /* 0xffff000013137812 */ /* 0x000fe400078ec0ff */
[----:B------:R-:W-:Y:S01]  /*0a20*/  @P1 IADD3.X R12, RZ, R26, RZ, P2, !PT ;  /* 0x0000001aff0c1210 */ /* 0x000fe200017fe4ff */
[----:B------:R-:W-:Y:S01]  /*0a30*/  FFMA.FTZ R4, R13, R14, R4 ;  /* 0x0000000e0d047223 */ /* 0x000fe20000010004 */
[----:B------:R-:W-:Y:S01]  /*0a40*/  SHF.L.U32 R14, R5, 0x10, RZ ;  /* 0x00000010050e7819 */ /* 0x000fe200000006ff */
[C---:B------:R-:W-:Y:S01]  /*0a50*/  IMAD.U32 R13, R9.reuse, 0x10000, RZ ;  /* 0x00010000090d7824 */ /* 0x040fe200078e00ff */
[----:B------:R-:W-:Y:S01]  /*0a60*/  LOP3.LUT R9, R9, 0xffff0000, RZ, 0xc0, !PT ;  /* 0xffff000009097812 */ /* 0x000fe200078ec0ff */
[----:B------:R-:W-:-:S02]  /*0a70*/  @P1 IMAD R12, R12, c[0x0][0x370], RZ ;  /* 0x0000dc000c0c1a24 */ /* 0x000fc400078e02ff */
[----:B------:R-:W-:Y:S01]  /*0a80*/  FFMA.FTZ R8, R13, R14, R8 ;  /* 0x0000000e0d087223 */ /* 0x000fe20000010008 */
[----:B------:R-:W-:Y:S01]  /*0a90*/  @P1 MOV R13, R23 ;  /* 0x00000017000d1202 */ /* 0x000fe20000000f00 */
[----:B------:R-:W-:Y:S01]  /*0aa0*/  @P1 IMAD R25, R17, c[0x0][0x374], R12 ;  /* 0x0000dd0011191a24 */ /* 0x000fe200078e020c */
[----:B------:R-:W-:Y:S01]  /*0ab0*/  @P1 MOV R12, R22 ;  /* 0x00000016000c1202 */ /* 0x000fe20000000f00 */
[----:B------:R-:W-:Y:S02]  /*0ac0*/  FFMA.FTZ R4, R15, R19, R4 ;  /* 0x000000130f047223 */ /* 0x000fe40000010004 */
[----:B------:R-:W-:Y:S01]  /*0ad0*/  CS2R R18, SRZ ;  /* 0x0000000000127805 */ /* 0x000fe2000001ff00 */
[----:B------:R-:W-:Y:S01]  /*0ae0*/  CS2R R14, SRZ ;  /* 0x00000000000e7805 */ /* 0x000fe2000001ff00 */
[----:B------:R-:W-:-:S04]  /*0af0*/  @P1 IMAD.WIDE.U32 R12, R17, c[0x0][0x370], R12 ;  /* 0x0000dc00110c1a25 */ /* 0x000fc800078e000c */
[----:B------:R-:W-:Y:S01]  /*0b00*/  @P1 IMAD.IADD R13, R13, 0x1, R25 ;  /* 0x000000010d0d1824 */ /* 0x000fe200078e0219 */
[----:B------:R-:W-:Y:S01]  /*0b10*/  @P1 LEA R28, P2, R12, c[0x0][0x330], 0x1 ;  /* 0x0000cc000c1c1a11 */ /* 0x000fe200078408ff */
[----:B------:R-:W-:-:S03]  /*0b20*/  @P1 IMAD.MOV.U32 R17, RZ, RZ, R21 ;  /* 0x000000ffff111224 */ /* 0x000fc600078e0015 */
[----:B------:R-:W-:Y:S02]  /*0b30*/  @P1 LEA.HI.X R29, R12, c[0x0][0x334], R13, 0x1, P2 ;  /* 0x0000cd000c1d1a11 */ /* 0x000fe400010f0c0d */
[----:B------:R-:W-:-:S04]  /*0b40*/  @P1 IADD3 R12, P2, R27, 0x40, RZ ;  /* 0x000000401b0c1810 */ /* 0x000fc80007f5e0ff */
[----:B------:R-:W-:-:S05]  /*0b50*/  @P1 IADD3.X R13, RZ, R26, RZ, P2, !PT ;  /* 0x0000001aff0d1210 */ /* 0x000fca00017fe4ff */
[----:B------:R-:W-:-:S04]  /*0b60*/  @P1 IMAD R13, R13, c[0x0][0x1e8], RZ ;  /* 0x00007a000d0d1a24 */ /* 0x000fc800078e02ff */
[C---:B------:R-:W-:Y:S02]  /*0b70*/  @P1 IMAD R25, R12.reuse, c[0x0][0x1ec], R13 ;  /* 0x00007b000c191a24 */ /* 0x040fe400078e020d */
[----:B------:R-:W-:Y:S01]  /*0b80*/  @P1 IMAD.WIDE.U32 R12, R12, c[0x0][0x1e8], R16 ;  /* 0x00007a000c0c1a25 */ /* 0x000fe200078e0010 */
[----:B------:R-:W-:-:S04]  /*0b90*/  LOP3.LUT R17, R5, 0xffff0000, RZ, 0xc0, !PT ;  /* 0xffff000005117812 */ /* 0x000fc800078ec0ff */
[----:B------:R-:W-:Y:S01]  /*0ba0*/  @P1 IADD3 R13, R13, R25, RZ ;  /* 0x000000190d0d1210 */ /* 0x000fe20007ffe0ff */
[----:B------:R-:W-:Y:S01]  /*0bb0*/  FFMA.FTZ R8, R9, R17, R8 ;  /* 0x0000001109087223 */ /* 0x000fe20000010008 */
[----:B------:R-:W-:Y:S01]  /*0bc0*/  @P1 LEA R24, P2, R12, c[0x0][0x1d0], 0x1 ;  /* 0x000074000c181a11 */ /* 0x000fe200078408ff */
[----:B------:R-:W-:-:S03]  /*0bd0*/  CS2R R16, SRZ ;  /* 0x0000000000107805 */ /* 0x000fc6000001ff00 */
[----:B------:R-:W-:Y:S02]  /*0be0*/  @P1 LEA.HI.X R25, R12, c[0x0][0x1d4], R13, 0x1, P2 ;  /* 0x000075000c191a11 */ /* 0x000fe400010f0c0d */
[C---:B------:R-:W-:Y:S02]  /*0bf0*/  @P0 IADD3 R13, P2, R27.reuse, 0x60, RZ ;  /* 0x000000601b0d0810 */ /* 0x040fe40007f5e0ff */
[----:B------:R-:W-:Y:S01]  /*0c00*/  @P0 IADD3 R27, P3, R27, 0x60, RZ ;  /* 0x000000601b1b0810 */ /* 0x000fe20007f7e0ff */
[----:B------:R0:W2:Y:S01]  /*0c10*/  @P1 LDG.E.128 R16, [R24.64] ;  /* 0x0000000418101981 */ /* 0x0000a2000c1e1d00 */
[----:B------:R-:W-:Y:S01]  /*0c20*/  @P0 IADD3.X R12, RZ, R26, RZ, P2, !PT ;  /* 0x0000001aff0c0210 */ /* 0x000fe200017fe4ff */
[----:B------:R-:W-:-:S04]  /*0c30*/  @P0 IMAD.WIDE.U32 R22, R13, c[0x0][0x370], R22 ;  /* 0x0000dc000d160a25 */ /* 0x000fc800078e0016 */
[----:B------:R-:W-:Y:S02]  /*0c40*/  @P0 IMAD.X R26, RZ, RZ, R26, P3 ;  /* 0x000000ffff1a0224 */ /* 0x000fe400018e061a */
[----:B------:R-:W-:Y:S02]  /*0c50*/  @P0 IMAD R12, R12, c[0x0][0x370], RZ ;  /* 0x0000dc000c0c0a24 */ /* 0x000fe400078e02ff */
[----:B------:R-:W-:Y:S02]  /*0c60*/  @P0 IMAD R26, R26, c[0x0][0x1e8], RZ ;  /* 0x00007a001a1a0a24 */ /* 0x000fe400078e02ff */
[----:B------:R-:W-:Y:S01]  /*0c70*/  @P0 IMAD R5, R13, c[0x0][0x374], R12 ;  /* 0x0000dd000d050a24 */ /* 0x000fe200078e020c */
[----:B------:R-:W-:Y:S01]  /*0c80*/  SHF.L.U32 R12, R6, 0x10, RZ ;  /* 0x00000010060c7819 */ /* 0x000fe200000006ff */
[C---:B------:R-:W-:Y:S01]  /*0c90*/  @P0 IMAD R9, R27.reuse, c[0x0][0x1ec], R26 ;  /* 0x00007b001b090a24 */ /* 0x040fe200078e021a */
[----:B------:R-:W-:Y:S01]  /*0ca0*/  SHF.L.U32 R13, R10, 0x10, RZ ;  /* 0x000000100a0d7819 */ /* 0x000fe200000006ff */
[----:B------:R-:W-:Y:S01]  /*0cb0*/  @P0 IMAD.WIDE.U32 R20, R27, c[0x0][0x1e8], R20 ;  /* 0x00007a001b140a25 */ /* 0x000fe200078e0014 */
[----:B------:R-:W-:-:S02]  /*0cc0*/  @P0 LEA R26, P2, R22, c[0x0][0x330], 0x1 ;  /* 0x0000cc00161a0a11 */ /* 0x000fc400078408ff */
[----:B------:R-:W-:Y:S01]  /*0cd0*/  LOP3.LUT R6, R6, 0xffff0000, RZ, 0xc0, !PT ;  /* 0xffff000006067812 */ /* 0x000fe200078ec0ff */
[----:B------:R-:W-:Y:S01]  /*0ce0*/  FFMA.FTZ R12, R13, R12, R8 ;  /* 0x0000000c0d0c7223 */ /* 0x000fe20000010008 */
[----:B------:R-:W-:Y:S01]  /*0cf0*/  @P0 IADD3 R9, R21, R9, RZ ;  /* 0x0000000915090210 */ /* 0x000fe20007ffe0ff */
[----:B------:R-:W-:Y:S01]  /*0d00*/  @P0 IMAD.IADD R13, R23, 0x1, R5 ;  /* 0x00000001170d0824 */ /* 0x000fe200078e0205 */
[----:B------:R-:W-:Y:S02]  /*0d10*/  @P0 LEA R8, P3, R20, c[0x0][0x1d0], 0x1 ;  /* 0x0000740014080a11 */ /* 0x000fe400078608ff */
[----:B------:R-:W-:Y:S02]  /*0d20*/  LOP3.LUT R5, R10, 0xffff0000, RZ, 0xc0, !PT ;  /* 0xffff00000a057812 */ /* 0x000fe400078ec0ff */
[----:B------:R-:W-:Y:S02]  /*0d30*/  @P0 LEA.HI.X R27, R22, c[0x0][0x334], R13, 0x1, P2 ;  /* 0x0000cd00161b0a11 */ /* 0x000fe400010f0c0d */
[----:B------:R-:W-:Y:S01]  /*0d40*/  @P0 LEA.HI.X R9, R20, c[0x0][0x1d4], R9, 0x1, P3 ;  /* 0x0000750014090a11 */ /* 0x000fe200018f0c09 */
[----:B------:R-:W-:Y:S01]  /*0d50*/  FFMA.FTZ R5, R5, R6, R12 ;  /* 0x0000000605057223 */ /* 0x000fe2000001000c */
[----:B------:R-:W-:Y:S01]  /*0d60*/  CS2R R22, SRZ ;  /* 0x0000000000167805 */ /* 0x000fe2000001ff00 */
[----:B------:R-:W-:Y:S01]  /*0d70*/  CS2R R20, SRZ ;  /* 0x0000000000147805 */ /* 0x000fe2000001ff00 */
[----:B------:R-:W-:Y:S01]  /*0d80*/  CS2R R12, SRZ ;  /* 0x00000000000c7805 */ /* 0x000fe2000001ff00 */
[----:B0-----:R-:W-:-:S04]  /*0d90*/  CS2R R24, SRZ ;  /* 0x0000000000187805 */ /* 0x001fc8000001ff00 */
[----:B------:R0:W3:Y:S04]  /*0da0*/  @P0 LDG.E.128 R20, [R26.64] ;  /* 0x000000041a140981 */ /* 0x0000e8000c1e1d00 */
[----:B------:R2:W4:Y:S01]  /*0db0*/  @P1 LDG.E.128 R12, [R28.64] ;  /* 0x000000041c0c1981 */ /* 0x000522000c1e1d00 */
[----:B0-----:R-:W-:-:S06]  /*0dc0*/  CS2R R26, SRZ ;  /* 0x00000000001a7805 */ /* 0x001fcc000001ff00 */
[----:B------:R0:W5:Y:S01]  /*0dd0*/  @P0 LDG.E.128 R24, [R8.64] ;  /* 0x0000000408180981 */ /* 0x000162000c1e1d00 */
[----:B------:R-:W-:Y:S01]  /*0de0*/  SHF.L.U32 R10, R7, 0x10, RZ ;  /* 0x00000010070a7819 */ /* 0x000fe200000006ff */
[----:B------:R-:W-:-:S04]  /*0df0*/  IMAD.U32 R6, R11, 0x10000, RZ ;  /* 0x000100000b067824 */ /* 0x000fc800078e00ff */
[----:B------:R-:W-:Y:S01]  /*0e00*/  FFMA.FTZ R5, R6, R10, R5 ;  /* 0x0000000a06057223 */ /* 0x000fe20000010005 */
[----:B------:R-:W-:Y:S02]  /*0e10*/  LOP3.LUT R11, R11, 0xffff0000, RZ, 0xc0, !PT ;  /* 0xffff00000b0b7812 */ /* 0x000fe400078ec0ff */
[----:B------:R-:W-:Y:S02]  /*0e20*/  LOP3.LUT P0, RZ, R2, 0x7, RZ, 0xc0, !PT ;  /* 0x0000000702ff7812 */ /* 0x000fe4000780c0ff */
[C---:B--2---:R-:W-:Y:S02]  /*0e30*/  LOP3.LUT R29, R16.reuse, 0xffff0000, RZ, 0xc0, !PT ;  /* 0xffff0000101d7812 */ /* 0x044fe400078ec0ff */
[----:B------:R-:W-:Y:S01]  /*0e40*/  SHF.L.U32 R16, R16, 0x10, RZ ;  /* 0x0000001010107819 */ /* 0x000fe200000006ff */
[C---:B0-----:R-:W-:Y:S01]  /*0e50*/  IMAD.U32 R8, R17.reuse, 0x10000, RZ ;  /* 0x0001000011087824 */ /* 0x041fe200078e00ff */
[----:B------:R-:W-:Y:S02]  /*0e60*/  LOP3.LUT R17, R17, 0xffff0000, RZ, 0xc0, !PT ;  /* 0xffff000011117812 */ /* 0x000fe400078ec0ff */
[----:B----4-:R-:W-:-:S05]  /*0e70*/  LOP3.LUT R6, R12, 0xffff0000, RZ, 0xc0, !PT ;  /* 0xffff00000c067812 */ /* 0x010fca00078ec0ff */
[----:B------:R-:W-:Y:S01]  /*0e80*/  FMUL.FTZ R6, R6, R29 ;  /* 0x0000001d06067220 */ /* 0x000fe20000410000 */
[----:B---3--:R-:W-:Y:S02]  /*0e90*/  LOP3.LUT R29, R20, 0xffff0000, RZ, 0xc0, !PT ;  /* 0xffff0000141d7812 */ /* 0x008fe400078ec0ff */
[----:B-----5:R-:W-:Y:S01]  /*0ea0*/  LOP3.LUT R10, R24, 0xffff0000, RZ, 0xc0, !PT ;  /* 0xffff0000180a7812 */ /* 0x020fe200078ec0ff */
[----:B------:R-:W-:Y:S01]  /*0eb0*/  IMAD.U32 R20, R20, 0x10000, RZ ;  /* 0x0001000014147824 */ /* 0x000fe200078e00ff */
[----:B------:R-:W-:-:S03]  /*0ec0*/  SHF.L.U32 R24, R24, 0x10, RZ ;  /* 0x0000001018187819 */ /* 0x000fc600000006ff */
[----:B------:R-:W-:Y:S01]  /*0ed0*/  FMUL.FTZ R10, R10, R29 ;  /* 0x0000001d0a0a7220 */ /* 0x000fe20000410000 */
[----:B------:R-:W-:Y:S02]  /*0ee0*/  SHF.L.U32 R29, R12, 0x10, RZ ;  /* 0x000000100c1d7819 */ /* 0x000fe400000006ff */
[----:B------:R-:W-:Y:S01]  /*0ef0*/  SHF.L.U32 R9, R13, 0x10, RZ ;  /* 0x000000100d097819 */ /* 0x000fe200000006ff */
[----:B------:R-:W-:Y:S01]  /*0f00*/  FFMA.FTZ R10, R24, R20, R10 ;  /* 0x00000014180a7223 */ /* 0x000fe2000001000a */
[----:B------:R-:W-:Y:S01]  /*0f10*/  SHF.L.U32 R12, R21, 0x10, RZ ;  /* 0x00000010150c7819 */ /* 0x000fe200000006ff */
[----:B------:R-:W-:Y:S01]  /*0f20*/  FFMA.FTZ R6, R29, R16, R6 ;  /* 0x000000101d067223 */ /* 0x000fe20000010006 */
[----:B------:R-:W-:-:S03]  /*0f30*/  SHF.L.U32 R29, R25, 0x10, RZ ;  /* 0x00000010191d7819 */ /* 0x000fc600000006ff */
[----:B------:R-:W-:Y:S01]  /*0f40*/  FFMA.FTZ R8, R9, R8, R6 ;  /* 0x0000000809087223 */ /* 0x000fe20000010006 */
[----:B------:R-:W-:Y:S01]  /*0f50*/  LOP3.LUT R21, R21, 0xffff0000, RZ, 0xc0, !PT ;  /* 0xffff000015157812 */ /* 0x000fe200078ec0ff */
[----:B------:R-:W-:Y:S01]  /*0f60*/  FFMA.FTZ R9, R29, R12, R10 ;  /* 0x0000000c1d097223 */ /* 0x000fe2000001000a */
[----:B------:R-:W-:Y:S02]  /*0f70*/  LOP3.LUT R12, R25, 0xffff0000, RZ, 0xc0, !PT ;  /* 0xffff0000190c7812 */ /* 0x000fe400078ec0ff */
[----:B------:R-:W-:Y:S01]  /*0f80*/  LOP3.LUT R13, R13, 0xffff0000, RZ, 0xc0, !PT ;  /* 0xffff00000d0d7812 */ /* 0x000fe200078ec0ff */
[----:B------:R-:W-:Y:S02]  /*0f90*/  IMAD.U32 R10, R14, 0x10000, RZ ;  /* 0x000100000e0a7824 */ /* 0x000fe400078e00ff */
[----:B------:R-:W-:Y:S01]  /*0fa0*/  FFMA.FTZ R21, R12, R21, R9 ;  /* 0x000000150c157223 */ /* 0x000fe20000010009 */
[----:B------:R-:W-:Y:S01]  /*0fb0*/  SHF.L.U32 R9, R18, 0x10, RZ ;  /* 0x0000001012097819 */ /* 0x000fe200000006ff */
[----:B------:R-:W-:Y:S01]  /*0fc0*/  FFMA.FTZ R13, R13, R17, R8 ;  /* 0x000000110d0d7223 */ /* 0x000fe20000010008 */
[----:B------:R-:W-:-:S02]  /*0fd0*/  LOP3.LUT R14, R14, 0xffff0000, RZ, 0xc0, !PT ;  /* 0xffff00000e0e7812 */ /* 0x000fc400078ec0ff */
[----:B------:R-:W-:Y:S01]  /*0fe0*/  LOP3.LUT R18, R18, 0xffff0000, RZ, 0xc0, !PT ;  /* 0xffff000012127812 */ /* 0x000fe200078ec0ff */
[----:B------:R-:W-:Y:S01]  /*0ff0*/  FFMA.FTZ R9, R10, R9, R13 ;  /* 0x000000090a097223 */ /* 0x000fe2000001000d */
[----:B------:R-:W-:Y:S02]  /*1000*/  SHF.L.U32 R17, R22, 0x10, RZ ;  /* 0x0000001016117819 */ /* 0x000fe400000006ff */
[----:B------:R-:W-:Y:S02]  /*1010*/  SHF.L.U32 R16, R26, 0x10, RZ ;  /* 0x000000101a107819 */ /* 0x000fe400000006ff */
[----:B------:R-:W-:Y:S01]  /*1020*/  LOP3.LUT R6, R7, 0xffff0000, RZ, 0xc0, !PT ;  /* 0xffff000007067812 */ /* 0x000fe200078ec0ff */
[----:B------:R-:W-:Y:S01]  /*1030*/  IMAD.U32 R12, R19, 0x10000, RZ ;  /* 0x00010000130c7824 */ /* 0x000fe200078e00ff */
[----:B------:R-:W-:Y:S01]  /*1040*/  SHF.L.U32 R7, R15, 0x10, RZ ;  /* 0x000000100f077819 */ /* 0x000fe200000006ff */
[----:B------:R-:W-:Y:S01]  /*1050*/  FFMA.FTZ R16, R16, R17, R21 ;  /* 0x0000001110107223 */ /* 0x000fe20000010015 */
[----:B------:R-:W-:Y:S01]  /*1060*/  LOP3.LUT R22, R22, 0xffff0000, RZ, 0xc0, !PT ;  /* 0xffff000016167812 */ /* 0x000fe200078ec0ff */
[----:B------:R-:W-:Y:S01]  /*1070*/  FFMA.FTZ R9, R14, R18, R9 ;  /* 0x000000120e097223 */ /* 0x000fe20000010009 */
[----:B------:R-:W-:Y:S01]  /*1080*/  LOP3.LUT R13, R26, 0xffff0000, RZ, 0xc0, !PT ;  /* 0xffff00001a0d7812 */ /* 0x000fe200078ec0ff */
[----:B------:R-:W-:Y:S01]  /*1090*/  IMAD.U32 R14, R23, 0x10000, RZ ;  /* 0x00010000170e7824 */ /* 0x000fe200078e00ff */
[----:B------:R-:W-:Y:S01]  /*10a0*/  LOP3.LUT R15, R15, 0xffff0000, RZ, 0xc0, !PT ;  /* 0xffff00000f0f7812 */ /* 0x000fe200078ec0ff */
[----:B------:R-:W-:Y:S01]  /*10b0*/  FFMA.FTZ R7, R7, R12, R9 ;  /* 0x0000000c07077223 */ /* 0x000fe20000010009 */
[----:B------:R-:W-:Y:S01]  /*10c0*/  LOP3.LUT R8, R19, 0xffff0000, RZ, 0xc0, !PT ;  /* 0xffff000013087812 */ /* 0x000fe200078ec0ff */
[----:B------:R-:W-:Y:S01]  /*10d0*/  FFMA.FTZ R13, R13, R22, R16 ;  /* 0x000000160d0d7223 */ /* 0x000fe20000010010 */
[----:B------:R-:W-:Y:S01]  /*10e0*/  SHF.L.U32 R10, R27, 0x10, RZ ;  /* 0x000000101b0a7819 */ /* 0x000fe200000006ff */
[----:B------:R-:W-:Y:S01]  /*10f0*/  FFMA.FTZ R11, R11, R6, R5 ;  /* 0x000000060b0b7223 */ /* 0x000fe20000010005 */
[----:B------:R-:W-:Y:S01]  /*1100*/  LOP3.LUT R23, R23, 0xffff0000, RZ, 0xc0, !PT ;  /* 0xffff000017177812 */ /* 0x000fe200078ec0ff */
[----:B------:R-:W-:Y:S01]  /*1110*/  FFMA.FTZ R15, R15, R8, R7 ;  /* 0x000000080f0f7223 */ /* 0x000fe20000010007 */
[----:B------:R-:W-:Y:S01]  /*1120*/  LOP3.LUT R27, R27, 0xffff0000, RZ, 0xc0, !PT ;  /* 0xffff00001b1b7812 */ /* 0x000fe200078ec0ff */
[----:B------:R-:W-:Y:S01]  /*1130*/  FFMA.FTZ R10, R10, R14, R13 ;  /* 0x0000000e0a0a7223 */ /* 0x000fe2000001000d */
[----:B------:R-:W0:Y:S03]  /*1140*/  SHFL.BFLY PT, R5, R4, 0x4, 0x1f ;  /* 0x0c801f0004057f89 */ /* 0x000e2600000e0000 */
[----:B------:R-:W-:Y:S01]  /*1150*/  FFMA.FTZ R23, R27, R23, R10 ;  /* 0x000000171b177223 */ /* 0x000fe2000001000a */
[----:B------:R-:W1:Y:S04]  /*1160*/  SHFL.BFLY PT, R6, R11, 0x4, 0x1f ;  /* 0x0c801f000b067f89 */ /* 0x000e6800000e0000 */
[----:B------:R-:W2:Y:S04]  /*1170*/  SHFL.BFLY PT, R8, R15, 0x4, 0x1f ;  /* 0x0c801f000f087f89 */ /* 0x000ea800000e0000 */
[----:B------:R-:W3:Y:S01]  /*1180*/  SHFL.BFLY PT, R10, R23, 0x4, 0x1f ;  /* 0x0c801f00170a7f89 */ /* 0x000ee200000e0000 */
[----:B0-----:R-:W-:-:S02]  /*1190*/  FADD.FTZ R5, R4, R5 ;  /* 0x0000000504057221 */ /* 0x001fc40000010000 */
[----:B-1----:R-:W-:Y:S02]  /*11a0*/  FADD.FTZ R7, R11, R6 ;  /* 0x000000060b077221 */ /* 0x002fe40000010000 */
[----:B--2---:R-:W-:Y:S01]  /*11b0*/  FADD.FTZ R9, R15, R8 ;  /* 0x000000080f097221 */ /* 0x004fe20000010000 */
[----:B------:R-:W0:Y:S01]  /*11c0*/  SHFL.BFLY PT, R6, R5, 0x2, 0x1f ;  /* 0x0c401f0005067f89 */ /* 0x000e2200000e0000 */
[----:B---3--:R-:W-:-:S03]  /*11d0*/  FADD.FTZ R12, R23, R10 ;  /* 0x0000000a170c7221 */ /* 0x008fc60000010000 */
[----:B------:R-:W1:Y:S04]  /*11e0*/  SHFL.BFLY PT, R8, R7, 0x2, 0x1f ;  /* 0x0c401f0007087f89 */ /* 0x000e6800000e0000 */
[----:B------:R-:W2:Y:S04]  /*11f0*/  SHFL.BFLY PT, R10, R9, 0x2, 0x1f ;  /* 0x0c401f00090a7f89 */ /* 0x000ea800000e0000 */
[----:B------:R-:W3:Y:S01]  /*1200*/  SHFL.BFLY PT, R13, R12, 0x2, 0x1f ;  /* 0x0c401f000c0d7f89 */ /* 0x000ee200000e0000 */
[----:B0-----:R-:W-:Y:S02]  /*1210*/  FADD.FTZ R6, R5, R6 ;  /* 0x0000000605067221 */ /* 0x001fe40000010000 */
[----:B-1----:R-:W-:-:S02]  /*1220*/  FADD.FTZ R14, R7, R8 ;  /* 0x00000008070e7221 */ /* 0x002fc40000010000 */
[----:B--2---:R-:W-:Y:S01]  /*1230*/  FADD.FTZ R16, R9, R10 ;  /* 0x0000000a09107221 */ /* 0x004fe20000010000 */
[----:B------:R-:W0:Y:S04]  /*1240*/  SHFL.BFLY PT, R11, R6, 0x1, 0x1f ;  /* 0x0c201f00060b7f89 */ /* 0x000e2800000e0000 */
[----:B------:R-:W1:Y:S04]  /*1250*/  SHFL.BFLY PT, R15, R14, 0x1, 0x1f ;  /* 0x0c201f000e0f7f89 */ /* 0x000e6800000e0000 */
[----:B------:R-:W2:Y:S01]  /*1260*/  SHFL.BFLY PT, R17, R16, 0x1, 0x1f ;  /* 0x0c201f0010117f89 */ /* 0x000ea200000e0000 */
[----:B---3--:R-:W-:Y:S01]  /*1270*/  FADD.FTZ R13, R12, R13 ;  /* 0x0000000d0c0d7221 */ /* 0x008fe20000010000 */
[----:B------:R-:W-:-:S04]  /*1280*/  IADD3 R5, R3, R0, RZ ;  /* 0x0000000003057210 */ /* 0x000fc80007ffe0ff */
[----:B------:R-:W3:Y:S01]  /*1290*/  SHFL.BFLY PT, R8, R13, 0x1, 0x1f ;  /* 0x0c201f000d087f89 */ /* 0x000ee200000e0000 */
[----:B------:R-:W-:-:S04]  /*12a0*/  LEA.HI R3, P1, R2, R5, RZ, 0x1d ;  /* 0x0000000502037211 */ /* 0x000fc8000783e8ff */
[----:B------:R-:W-:Y:S02]  /*12b0*/  LEA.HI.X.SX32 R10, R5, RZ, 0x1, P1 ;  /* 0x000000ff050a7211 */ /* 0x000fe400008f0eff */
[C---:B------:R-:W-:Y:S01]  /*12c0*/  LEA R2, P1, R3.reuse, c[0x0][0x3c8], 0x2 ;  /* 0x0000f20003027a11 */ /* 0x040fe200078210ff */
[----:B0-----:R-:W-:Y:S02]  /*12d0*/  @!P0 FADD.FTZ R0, R6, R11 ;  /* 0x0000000b06008221 */ /* 0x001fe40000010000 */
[----:B-1----:R-:W-:Y:S02]  /*12e0*/  @!P0 FADD.FTZ R4, R14, R15 ;  /* 0x0000000f0e048221 */ /* 0x002fe40000010000 */
[----:B--2---:R-:W-:Y:S01]  /*12f0*/  @!P0 FADD.FTZ R6, R16, R17 ;  /* 0x0000001110068221 */ /* 0x004fe20000010000 */
[----:B------:R-:W-:Y:S01]  /*1300*/  LEA.HI.X R3, R3, c[0x0][0x3cc], R10, 0x2, P1 ;  /* 0x0000f30003037a11 */ /* 0x000fe200008f140a */
[----:B------:R-:W-:Y:S02]  /*1310*/  @!P0 FMUL.FTZ R5, R0, c[0x0][0x2d4] ;  /* 0x0000b50000058a20 */ /* 0x000fe40000410000 */
[----:B------:R-:W-:-:S02]  /*1320*/  @!P0 FMUL.FTZ R7, R4, c[0x0][0x2d4] ;  /* 0x0000b50004078a20 */ /* 0x000fc40000410000 */
[----:B------:R-:W-:Y:S01]  /*1330*/  @!P0 FMUL.FTZ R9, R6, c[0x0][0x2d4] ;  /* 0x0000b50006098a20 */ /* 0x000fe20000410000 */
[----:B------:R0:W-:Y:S01]  /*1340*/  @!P0 STG.E [R2.64], R5 ;  /* 0x0000000502008986 */ /* 0x0001e2000c101904 */
[----:B---3--:R-:W-:-:S03]  /*1350*/  FADD.FTZ R8, R13, R8 ;  /* 0x000000080d087221 */ /* 0x008fc60000010000 */
[----:B------:R0:W-:Y:S04]  /*1360*/  @!P0 STG.E [R2.64+0x80], R7 ;  /* 0x0000800702008986 */ /* 0x0001e8000c101904 */
[----:B------:R0:W-:Y:S01]  /*1370*/  @!P0 STG.E [R2.64+0x100], R9 ;  /* 0x0001000902008986 */ /* 0x0001e2000c101904 */
[----:B------:R-:W-:Y:S05]  /*1380*/  @P0 EXIT ;  /* 0x000000000000094d */ /* 0x000fea0003800000 */
[----:B0-----:R-:W-:-:S05]  /*1390*/  FMUL.FTZ R5, R8, c[0x0][0x2d4] ;  /* 0x0000b50008057a20 */ /* 0x001fca0000410000 */
[----:B------:R-:W-:Y:S01]  /*13a0*/  STG.E [R2.64+0x180], R5 ;  /* 0x0001800502007986 */ /* 0x000fe2000c101904 */
[----:B------:R-:W-:Y:S05]  /*13b0*/  EXIT ;  /* 0x000000000000794d */ /* 0x000fea0003800000 */
.L_x_2447:
        /* <DEDUP_REMOVED lines=12> */
.L_x_2497:


//--------------------- .text._ZN5flash25flash_bwd_dot_do_o_kernelILb1E23Flash_bwd_kernel_traitsILi64ELi128ELi128ELi8ELi4ELi4ELi4ELb0ELb0EN7cutlass10bfloat16_tE19Flash_kernel_traitsILi64ELi128ELi128ELi8ES3_EEEEvNS_16Flash_bwd_paramsE --------------------------
	.section	.text._ZN5flash25flash_bwd_dot_do_o_kernelILb1E23Flash_bwd_kernel_traitsILi64ELi128ELi128ELi8ELi4ELi4ELi4ELb0ELb0EN7cutlass10bfloat16_tE19Flash_kernel_traitsILi64ELi128ELi128ELi8ES3_EEEEvNS_16Flash_bwd_paramsE,"ax",@progbits
	.sectioninfo	@"SHI_REGISTERS=32"
	.align	128
        .global         _ZN5flash25flash_bwd_dot_do_o_kernelILb1E23Flash_bwd_kernel_traitsILi64ELi128ELi128ELi8ELi4ELi4ELi4ELb0ELb0EN7cutlass10bfloat16_tE19Flash_kernel_traitsILi64ELi128ELi128ELi8ES3_EEEEvNS_16Flash_bwd_paramsE
        .type           _ZN5flash25flash_bwd_dot_do_o_kernelILb1E23Flash_bwd_kernel_traitsILi64ELi128ELi128ELi8ELi4ELi4ELi4ELb0ELb0EN7cutlass10bfloat16_tE19Flash_kernel_traitsILi64ELi128ELi128ELi8ES3_EEEEvNS_16Flash_bwd_paramsE,@function
        .size           _ZN5flash25flash_bwd_dot_do_o_kernelILb1E23Flash_bwd_kernel_traitsILi64ELi128ELi128ELi8ELi4ELi4ELi4ELb0ELb0EN7cutlass10bfloat16_tE19Flash_kernel_traitsILi64ELi128ELi128ELi8ES3_EEEEvNS_16Flash_bwd_paramsE,(.L_x_2498 - _ZN5flash25flash_bwd_dot_do_o_kernelILb1E23Flash_bwd_kernel_traitsILi64ELi128ELi128ELi8ELi4ELi4ELi4ELb0ELb0EN7cutlass10bfloat16_tE19Flash_kernel_traitsILi64ELi128ELi128ELi8ES3_EEEEvNS_16Flash_bwd_paramsE)
        .other          _ZN5flash25flash_bwd_dot_do_o_kernelILb1E23Flash_bwd_kernel_traitsILi64ELi128ELi128ELi8ELi4ELi4ELi4ELb0ELb0EN7cutlass10bfloat16_tE19Flash_kernel_traitsILi64ELi128ELi128ELi8ES3_EEEEvNS_16Flash_bwd_paramsE,@"STO_CUDA_ENTRY STV_DEFAULT"
_ZN5flash25flash_bwd_dot_do_o_kernelILb1E23Flash_bwd_kernel_traitsILi64ELi128ELi128ELi8ELi4ELi4ELi4ELb0ELb0EN7cutlass10bfloat16_tE19Flash_kernel_traitsILi64ELi128ELi128ELi8ES3_EEEEvNS_16Flash_bwd_paramsE:
.text._ZN5flash25flash_bwd_dot_do_o_kernelILb1E23Flash_bwd_kernel_traitsILi64ELi128ELi128ELi8ELi4ELi4ELi4ELb0ELb0EN7cutlass10bfloat16_tE19Flash_kernel_traitsILi64ELi128ELi128ELi8ES3_EEEEvNS_16Flash_bwd_paramsE:
        /* <DEDUP_REMOVED lines=20> */
[----:B------:R-:W-:Y:S01]  /*0140*/  IMAD.WIDE R6, R0, 0x80, RZ ;  /* 0x0000008000067825 */ /* 0x000fe200078e02ff */
[----:B------:R-:W-:Y:S01]  /*0150*/  MOV R10, c[0x0][0x22c] ;  /* 0x00008b00000a7a02 */ /* 0x000fe20000000f00 */
[----:B------:R-:W-:Y:S02]  /*0160*/  ULDC.U8 UR6, c[0x0][0x328] ;  /* 0x0000ca0000067ab9 */ /* 0x000fe40000000000 */
[----:B------:R-:W-:Y:S01]  /*0170*/  IMAD.MOV.U32 R20, RZ, RZ, c[0x0][0x1c0] ;  /* 0x00007000ff147624 */ /* 0x000fe200078e00ff */
[----:B------:R-:W-:Y:S01]  /*0180*/  SEL R15, R6, RZ, P0 ;  /* 0x000000ff060f7207 */ /* 0x000fe20000000000 */
[----:B------:R-:W-:Y:S01]  /*0190*/  IMAD.WIDE R4, R0, c[0x0][0x224], RZ ;  /* 0x0000890000047a25 */ /* 0x000fe200078e02ff */
[----:B------:R-:W-:-:S05]  /*01a0*/  SEL R6, R7, RZ, P0 ;  /* 0x000000ff07067207 */ /* 0x000fca0000000000 */
[C---:B------:R-:W-:Y:S01]  /*01b0*/  @P1 IMAD.WIDE.U32 R2, R19.reuse, c[0x0][0x1e8], RZ ;  /* 0x00007a0013021a25 */ /* 0x040fe200078e00ff */
[--C-:B------:R-:W-:Y:S02]  /*01c0*/  @!P1 SHF.R.S32.HI R7, RZ, 0x1f, R0.reuse ;  /* 0x0000001fff079819 */ /* 0x100fe40000011400 */
[----:B------:R-:W-:Y:S01]  /*01d0*/  @!P1 SHF.R.S32.HI R8, RZ, 0x1f, R0 ;  /* 0x0000001fff089819 */ /* 0x000fe20000011400 */
[----:B------:R-:W-:Y:S01]  /*01e0*/  @P1 IMAD R9, R19, c[0x0][0x1ec], R3 ;  /* 0x00007b0013091a24 */ /* 0x000fe200078e0203 */
[----:B------:R-:W-:Y:S01]  /*01f0*/  @P1 MOV R14, R2 ;  /* 0x00000002000e1202 */ /* 0x000fe20000000f00 */
[----:B------:R-:W-:Y:S01]  /*0200*/  @!P1 IMAD R7, R7, c[0x0][0x368], RZ ;  /* 0x0000da0007079a24 */ /* 0x000fe200078e02ff */
[----:B------:R-:W-:Y:S01]  /*0210*/  SHF.R.S32.HI R3, RZ, 0x1f, R20 ;  /* 0x0000001fff037819 */ /* 0x000fe20000011414 */
[----:B------:R-:W-:Y:S02]  /*0220*/  IMAD R2, R5, c[0x0][0x1c0], RZ ;  /* 0x0000700005027a24 */ /* 0x000fe400078e02ff */
[----:B------:R-:W-:-:S02]  /*0230*/  @!P1 IMAD R5, R8, c[0x0][0x1e0], RZ ;  /* 0x0000780008059a24 */ /* 0x000fc400078e02ff */
[----:B------:R-:W-:-:S04]  /*0240*/  @P1 IMAD.WIDE.U32 R22, R19, c[0x0][0x370], RZ ;  /* 0x0000dc0013161a25 */ /* 0x000fc800078e00ff */
[----:B------:R-:W-:-:S04]  /*0250*/  @!P1 IMAD.WIDE.U32 R12, R0, c[0x0][0x368], RZ ;  /* 0x0000da00000c9a25 */ /* 0x000fc800078e00ff */
[----:B------:R-:W-:Y:S02]  /*0260*/  @!P1 IMAD R7, R0, c[0x0][0x36c], R7 ;  /* 0x0000db0000079a24 */ /* 0x000fe400078e0207 */
[----:B------:R-:W-:Y:S02]  /*0270*/  IMAD R25, R4, R3, R2 ;  /* 0x0000000304197224 */ /* 0x000fe400078e0202 */
[----:B------:R-:W-:-:S04]  /*0280*/  @!P1 IMAD.WIDE.U32 R2, R0, c[0x0][0x1e0], RZ ;  /* 0x0000780000029a25 */ /* 0x000fc800078e00ff */
[----:B------:R-:W-:Y:S02]  /*0290*/  @!P1 IMAD R5, R0, c[0x0][0x1e4], R5 ;  /* 0x0000790000059a24 */ /* 0x000fe400078e0205 */
[----:B------:R-:W-:Y:S01]  /*02a0*/  @P1 IMAD R11, R19, c[0x0][0x374], R23 ;  /* 0x0000dd00130b1a24 */ /* 0x000fe200078e0217 */
[----:B------:R-:W-:Y:S01]  /*02b0*/  @!P1 IADD3 R11, R13, R7, RZ ;  /* 0x000000070d0b9210 */ /* 0x000fe20007ffe0ff */
[----:B------:R-:W-:Y:S01]  /*02c0*/  @P1 IMAD.MOV.U32 R17, RZ, RZ, R19 ;  /* 0x000000ffff111224 */ /* 0x000fe200078e0013 */
[----:B------:R-:W0:Y:S01]  /*02d0*/  S2R R7, SR_CTAID.Z ;  /* 0x0000000000077919 */ /* 0x000e220000002700 */
[----:B------:R-:W-:Y:S01]  /*02e0*/  @!P1 IADD3 R9, R3, R5, RZ ;  /* 0x0000000503099210 */ /* 0x000fe20007ffe0ff */
[----:B------:R-:W-:Y:S01]  /*02f0*/  IMAD.WIDE.U32 R4, R4, c[0x0][0x1c0], RZ ;  /* 0x0000700004047a25 */ /* 0x000fe200078e00ff */
[----:B------:R-:W-:Y:S02]  /*0300*/  @!P1 MOV R17, 0xffffffff ;  /* 0xffffffff00119802 */ /* 0x000fe40000000f00 */
[----:B------:R-:W-:Y:S01]  /*0310*/  SHF.R.S32.HI R13, RZ, 0x1f, R18 ;  /* 0x0000001fff0d7819 */ /* 0x000fe20000011412 */
[----:B------:R-:W-:-:S02]  /*0320*/  @!P1 IMAD.MOV.U32 R14, RZ, RZ, R2 ;  /* 0x000000ffff0e9224 */ /* 0x000fc400078e0002 */
[----:B------:R-:W-:-:S04]  /*0330*/  IMAD.WIDE R2, R20, c[0x0][0x22c], RZ ;  /* 0x00008b0014027a25 */ /* 0x000fc800078e02ff */
[----:B------:R-:W-:Y:S01]  /*0340*/  IMAD.IADD R8, R5, 0x1, R25 ;  /* 0x0000000105087824 */ /* 0x000fe200078e0219 */
[----:B------:R-:W-:Y:S01]  /*0350*/  SHF.R.S32.HI R5, RZ, 0x1f, R10 ;  /* 0x0000001fff057819 */ /* 0x000fe2000001140a */
[----:B------:R-:W-:Y:S01]  /*0360*/  @!P1 IMAD.MOV.U32 R22, RZ, RZ, R12 ;  /* 0x000000ffff169224 */ /* 0x000fe200078e000c */
[----:B------:R-:W-:Y:S01]  /*0370*/  IADD3 R25, P0, R18, R15, RZ ;  /* 0x0000000f12197210 */ /* 0x000fe20007f1e0ff */
[----:B------:R-:W-:Y:S01]  /*0380*/  IMAD.MOV.U32 R23, RZ, RZ, RZ ;  /* 0x000000ffff177224 */ /* 0x000fe200078e00ff */
[----:B------:R-:W1:Y:S01]  /*0390*/  S2R R12, SR_TID.X ;  /* 0x00000000000c7919 */ /* 0x000e620000002100 */
[----:B------:R-:W-:Y:S02]  /*03a0*/  IMAD R10, R3, R17, RZ ;  /* 0x00000011030a7224 */ /* 0x000fe400078e02ff */
[----:B------:R-:W-:Y:S02]  /*03b0*/  IMAD R8, R8, c[0x0][0x22c], RZ ;  /* 0x00008b0008087a24 */ /* 0x000fe400078e02ff */
[----:B------:R-:W-:Y:S01]  /*03c0*/  IMAD R15, R2, R23, R10 ;  /* 0x00000017020f7224 */ /* 0x000fe200078e020a */
[----:B------:R-:W-:Y:S01]  /*03d0*/  IADD3.X R23, R13, R6, RZ, P0, !PT ;  /* 0x000000060d177210 */ /* 0x000fe200007fe4ff */
[----:B------:R-:W-:Y:S01]  /*03e0*/  IMAD R27, R5, R4, R8 ;  /* 0x00000004051b7224 */ /* 0x000fe200078e0208 */
[----:B------:R-:W-:Y:S01]  /*03f0*/  ISETP.NE.AND P0, PT, RZ, UR6, PT ;  /* 0x00000006ff007c0c */ /* 0x000fe2000bf05270 */
[----:B------:R-:W-:Y:S01]  /*0400*/  IMAD.WIDE.U32 R4, R4, c[0x0][0x22c], RZ ;  /* 0x00008b0004047a25 */ /* 0x000fe200078e00ff */
[----:B0-----:R-:W-:-:S03]  /*0410*/  SHF.R.S32.HI R8, RZ, 0x1f, R7 ;  /* 0x0000001fff087819 */ /* 0x001fc60000011407 */
[----:B------:R-:W-:Y:S01]  /*0420*/  IMAD R6, R23, R2, RZ ;  /* 0x0000000217067224 */ /* 0x000fe200078e02ff */
[----:B------:R-:W-:Y:S01]  /*0430*/  IADD3 R10, R5, R27, RZ ;  /* 0x0000001b050a7210 */ /* 0x000fe20007ffe0ff */
[----:B------:R-:W-:-:S04]  /*0440*/  IMAD.WIDE.U32 R16, R2, R17, RZ ;  /* 0x0000001102107225 */ /* 0x000fc800078e00ff */
[----:B------:R-:W-:Y:S01]  /*0450*/  IMAD R27, R3, R25, R6 ;  /* 0x00000019031b7224 */ /* 0x000fe200078e0206 */
[----:B------:R-:W-:Y:S01]  /*0460*/  SEL R5, R4, R16, !P1 ;  /* 0x0000001004057207 */ /* 0x000fe20004800000 */
[----:B------:R-:W-:Y:S02]  /*0470*/  IMAD R23, R7, c[0x0][0x22c], RZ ;  /* 0x00008b0007177a24 */ /* 0x000fe400078e02ff */
[----:B------:R-:W-:-:S04]  /*0480*/  IMAD.WIDE.U32 R2, R25, R2, RZ ;  /* 0x0000000219027225 */ /* 0x000fc800078e00ff */
[----:B------:R-:W-:Y:S01]  /*0490*/  @P1 IMAD.IADD R10, R17, 0x1, R15 ;  /* 0x00000001110a1824 */ /* 0x000fe200078e020f */
[----:B------:R-:W-:Y:S02]  /*04a0*/  SHF.R.S32.HI R15, RZ, 0x1f, R23 ;  /* 0x0000001fff0f7819 */ /* 0x000fe40000011417 */
[----:B------:R-:W-:Y:S01]  /*04b0*/  IADD3 R16, R3, R27, RZ ;  /* 0x0000001b03107210 */ /* 0x000fe20007ffe0ff */
[----:B------:R-:W-:Y:S05]  /*04c0*/  @!P0 BRA `(.L_x_2448) ;  /* 0x0000007000008947 */ /* 0x000fea0003800000 */
[----:B-1----:R-:W-:Y:S01]  /*04d0*/  HFMA2.MMA R4, -RZ, RZ, 0, 7.62939453125e-06 ;  /* 0x00000080ff047435 */ /* 0x002fe200000001ff */
[----:B------:R-:W-:Y:S02]  /*04e0*/  @!P1 IMAD R19, R0, c[0x0][0x224], RZ ;  /* 0x0000890000139a24 */ /* 0x000fe400078e02ff */
[----:B------:R-:W-:-:S03]  /*04f0*/  IMAD.MOV.U32 R25, RZ, RZ, c[0x0][0x210] ;  /* 0x00008400ff197624 */ /* 0x000fc600078e00ff */
[----:B------:R-:W-:-:S04]  /*0500*/  LEA R17, R0, R19, 0x7 ;  /* 0x0000001300117211 */ /* 0x000fc800078e38ff */
[----:B------:R-:W-:-:S04]  /*0510*/  IMAD R0, R4, R25, c[0x0][0x234] ;  /* 0x00008d0004007624 */ /* 0x000fc800078e0219 */
[----:B------:R-:W-:Y:S01]  /*0520*/  IMAD R17, R0, R7, R17 ;  /* 0x0000000700117224 */ /* 0x000fe200078e0211 */
[----:B------:R-:W-:Y:S05]  /*0530*/  BRA `(.L_x_2449) ;  /* 0x0000002000007947 */ /* 0x000fea0003800000 */
.L_x_2448:
[----:B-1----:R-:W-:-:S04]  /*0540*/  IMAD R0, R0, c[0x0][0x1c0], R7 ;  /* 0x0000700000007a24 */ /* 0x002fc800078e0207 */
[----:B------:R-:W-:Y:S02]  /*0550*/  IMAD R17, R0, c[0x0][0x224], RZ ;  /* 0x0000890000117a24 */ /* 0x000fe400078e02ff */
.L_x_2449:
[----:B------:R-:W-:Y:S02]  /*0560*/  SHF.R.S32.HI R19, RZ, 0x1f, R12 ;  /* 0x0000001fff137819 */ /* 0x000fe4000001140c */
[----:B------:R-:W-:Y:S01]  /*0570*/  IADD3 R0, P2, P3, R2, R5, R23 ;  /* 0x0000000502007210 */ /* 0x000fe20007b5e017 */
[----:B------:R-:W-:Y:S01]  /*0580*/  IMAD R23, R13, c[0x0][0x1e8], RZ ;  /* 0x00007a000d177a24 */ /* 0x000fe200078e02ff */
[-C--:B------:R-:W-:Y:S02]  /*0590*/  LEA.HI R3, R19, R12.reuse, RZ, 0x3 ;  /* 0x0000000c13037211 */ /* 0x080fe400078f18ff */
[C---:B------:R-:W-:Y:S01]  /*05a0*/  IADD3 R6, -R18.reuse, R21, RZ ;  /* 0x0000001512067210 */ /* 0x040fe20007ffe1ff */
[----:B------:R-:W-:Y:S01]  /*05b0*/  IMAD R21, R13, c[0x0][0x370], RZ ;  /* 0x0000dc000d157a24 */ /* 0x000fe200078e02ff */
[----:B------:R-:W-:Y:S01]  /*05c0*/  LOP3.LUT R25, R3, 0x1ffffff8, RZ, 0xc0, !PT ;  /* 0x1ffffff803197812 */ /* 0x000fe200078ec0ff */
[C---:B------:R-:W-:Y:S01]  /*05d0*/  IMAD R24, R18.reuse, c[0x0][0x1ec], R23 ;  /* 0x00007b0012187a24 */ /* 0x040fe200078e0217 */
[----:B------:R-:W-:Y:S01]  /*05e0*/  SHF.R.S32.HI R13, RZ, 0x3, R3 ;  /* 0x00000003ff0d7819 */ /* 0x000fe20000011403 */
[----:B------:R-:W-:Y:S01]  /*05f0*/  IMAD R21, R18, c[0x0][0x374], R21 ;  /* 0x0000dd0012157a24 */ /* 0x000fe200078e0215 */
[----:B------:R-:W-:-:S05]  /*0600*/  IADD3 R25, -R25, R12, RZ ;  /* 0x0000000c19197210 */ /* 0x000fca0007ffe1ff */
[----:B------:R-:W-:-:S05]  /*0610*/  IMAD.SHL.U32 R4, R25, 0x8, RZ ;  /* 0x0000000819047824 */ /* 0x000fca00078e00ff */
[----:B------:R-:W-:Y:S02]  /*0620*/  SHF.R.S32.HI R5, RZ, 0x1f, R4 ;  /* 0x0000001fff057819 */ /* 0x000fe40000011404 */
[----:B------:R-:W-:-:S03]  /*0630*/  ISETP.GE.AND P0, PT, R4, c[0x0][0x220], PT ;  /* 0x0000880004007a0c */ /* 0x000fc60003f06270 */
[----:B------:R-:W-:Y:S01]  /*0640*/  IMAD.WIDE.U32 R2, R18, c[0x0][0x370], R4 ;  /* 0x0000dc0012027a25 */ /* 0x000fe200078e0004 */
[----:B------:R-:W-:-:S03]  /*0650*/  ISETP.LT.AND P1, PT, R13, R6, !P0 ;  /* 0x000000060d00720c */ /* 0x000fc60004721270 */
[----:B------:R-:W-:Y:S01]  /*0660*/  IMAD.WIDE.U32 R4, R18, c[0x0][0x1e8], R4 ;  /* 0x00007a0012047a25 */ /* 0x000fe200078e0004 */
[----:B------:R-:W-:Y:S02]  /*0670*/  IADD3 R22, P4, R22, R2, RZ ;  /* 0x0000000216167210 */ /* 0x000fe40007f9e0ff */
[----:B------:R-:W-:Y:S02]  /*0680*/  IADD3.X R2, R16, R10, R15, P2, P3 ;  /* 0x0000000a10027210 */ /* 0x000fe400017e640f */
[----:B------:R-:W-:Y:S01]  /*0690*/  IADD3 R14, P5, R14, R4, RZ ;  /* 0x000000040e0e7210 */ /* 0x000fe20007fbe0ff */
[C---:B------:R-:W-:Y:S01]  /*06a0*/  IMAD R4, R8.reuse, c[0x0][0x378], RZ ;  /* 0x0000de0008047a24 */ /* 0x040fe200078e02ff */
[----:B------:R-:W-:Y:S01]  /*06b0*/  IADD3.X R23, R11, R3, R21, P4, !PT ;  /* 0x000000030b177210 */ /* 0x000fe200027fe415 */
[----:B------:R-:W-:Y:S01]  /*06c0*/  IMAD R8, R8, c[0x0][0x1f0], RZ ;  /* 0x00007c0008087a24 */ /* 0x000fe200078e02ff */
[----:B------:R-:W-:Y:S01]  /*06d0*/  IADD3.X R15, R9, R5, R24, P5, !PT ;  /* 0x00000005090f7210 */ /* 0x000fe20002ffe418 */
[C---:B------:R-:W-:Y:S01]  /*06e0*/  IMAD R5, R7.reuse, c[0x0][0x37c], R4 ;  /* 0x0000df0007057a24 */ /* 0x040fe200078e0204 */
[----:B------:R-:W-:Y:S01]  /*06f0*/  SHF.R.S32.HI R16, RZ, 0x1f, R13 ;  /* 0x0000001fff107819 */ /* 0x000fe2000001140d */
[----:B------:R-:W-:Y:S01]  /*0700*/  IMAD.WIDE.U32 R22, R7, c[0x0][0x378], R22 ;  /* 0x0000de0007167a25 */ /* 0x000fe200078e0016 */
[----:B------:R-:W-:-:S03]  /*0710*/  IADD3 R3, R13, 0x20, RZ ;  /* 0x000000200d037810 */ /* 0x000fc60007ffe0ff */
[----:B------:R-:W-:Y:S01]  /*0720*/  @P1 IMAD R4, R16, c[0x0][0x370], RZ ;  /* 0x0000dc0010041a24 */ /* 0x000fe200078e02ff */
[----:B------:R-:W-:Y:S01]  /*0730*/  IADD3 R23, R23, R5, RZ ;  /* 0x0000000517177210 */ /* 0x000fe20007ffe0ff */
[----:B------:R-:W-:Y:S01]  /*0740*/  IMAD R11, R7, c[0x0][0x1f4], R8 ;  /* 0x00007d00070b7a24 */ /* 0x000fe200078e0208 */
[-C--:B------:R-:W-:Y:S01]  /*0750*/  ISETP.LT.AND P3, PT, R3, R6.reuse, !P0 ;  /* 0x000000060300720c */ /* 0x080fe20004761270 */
[----:B------:R-:W-:Y:S01]  /*0760*/  IMAD.WIDE.U32 R14, R7, c[0x0][0x1f0], R14 ;  /* 0x00007c00070e7a25 */ /* 0x000fe200078e000e */
[C---:B------:R-:W-:Y:S02]  /*0770*/  IADD3 R3, R13.reuse, 0x40, RZ ;  /* 0x000000400d037810 */ /* 0x040fe40007ffe0ff */
[C---:B------:R-:W-:Y:S01]  /*0780*/  IADD3 R7, R13.reuse, 0x60, RZ ;  /* 0x000000600d077810 */ /* 0x040fe20007ffe0ff */
[----:B------:R-:W-:Y:S01]  /*0790*/  @P1 IMAD R9, R13, c[0x0][0x374], R4 ;  /* 0x0000dd000d091a24 */ /* 0x000fe200078e0204 */
[-C--:B------:R-:W-:Y:S01]  /*07a0*/  ISETP.LT.AND P2, PT, R3, R6.reuse, !P0 ;  /* 0x000000060300720c */ /* 0x080fe20004741270 */
[----:B------:R-:W-:Y:S01]  /*07b0*/  @P1 IMAD.WIDE.U32 R4, R13, c[0x0][0x370], R22 ;  /* 0x0000dc000d041a25 */ /* 0x000fe200078e0016 */
[----:B------:R-:W-:-:S03]  /*07c0*/  ISETP.LT.AND P0, PT, R7, R6, !P0 ;  /* 0x000000060700720c */ /* 0x000fc60004701270 */
[----:B------:R-:W-:Y:S01]  /*07d0*/  @P1 IMAD R8, R16, c[0x0][0x1e8], RZ ;  /* 0x00007a0010081a24 */ /* 0x000fe200078e02ff */
[----:B------:R-:W-:Y:S01]  /*07e0*/  @P1 IADD3 R3, R5, R9, RZ ;  /* 0x0000000905031210 */ /* 0x000fe20007ffe0ff */
[----:B------:R-:W-:Y:S01]  /*07f0*/  IMAD.IADD R15, R15, 0x1, R11 ;  /* 0x000000010f0f7824 */ /* 0x000fe200078e020b */
[C---:B------:R-:W-:Y:S01]  /*0800*/  @P1 LEA R26, P4, R4.reuse, c[0x0][0x330], 0x1 ;  /* 0x0000cc00041a1a11 */ /* 0x040fe200078808ff */
[C---:B------:R-:W-:Y:S02]  /*0810*/  @P1 IMAD R7, R13.reuse, c[0x0][0x1ec], R8 ;  /* 0x00007b000d071a24 */ /* 0x040fe400078e0208 */
[----:B------:R-:W-:Y:S01]  /*0820*/  @P1 IMAD.WIDE.U32 R8, R13, c[0x0][0x1e8], R14 ;  /* 0x00007a000d081a25 */ /* 0x000fe200078e000e */
[----:B------:R-:W-:Y:S01]  /*0830*/  @P1 LEA.HI.X R27, R4, c[0x0][0x334], R3, 0x1, P4 ;  /* 0x0000cd00041b1a11 */ /* 0x000fe200020f0c03 */
[----:B------:R-:W-:Y:S01]  /*0840*/  CS2R R10, SRZ ;  /* 0x00000000000a7805 */ /* 0x000fe2000001ff00 */
[----:B------:R-:W-:Y:S02]  /*0850*/  CS2R R4, SRZ ;  /* 0x0000000000047805 */ /* 0x000fe4000001ff00 */
[----:B------:R-:W-:-:S02]  /*0860*/  @P1 IADD3 R3, R9, R7, RZ ;  /* 0x0000000709031210 */ /* 0x000fc40007ffe0ff */
[----:B------:R-:W-:Y:S01]  /*0870*/  @P1 LEA R24, P4, R8, c[0x0][0x1d0], 0x1 ;  /* 0x0000740008181a11 */ /* 0x000fe200078808ff */
[----:B------:R-:W-:-:S03]  /*0880*/  CS2R R6, SRZ ;  /* 0x0000000000067805 */ /* 0x000fc6000001ff00 */
[----:B------:R-:W-:Y:S02]  /*0890*/  @P1 LEA.HI.X R25, R8, c[0x0][0x1d4], R3, 0x1, P4 ;  /* 0x0000750008191a11 */ /* 0x000fe400020f0c03 */
[----:B------:R-:W-:Y:S01]  /*08a0*/  CS2R R8, SRZ ;  /* 0x0000000000087805 */ /* 0x000fe2000001ff00 */
[----:B------:R0:W2:Y:S05]  /*08b0*/  @P1 LDG.E.128 R4, [R26.64] ;  /* 0x000000041a041981 */ /* 0x0000aa000c1e1d00 */
[----:B------:R1:W3:Y:S01]  /*08c0*/  @P1 LDG.E.128 R8, [R24.64] ;  /* 0x0000000418081981 */ /* 0x0002e2000c1e1d00 */
[----:B0-----:R-:W-:Y:S02]  /*08d0*/  @P3 IADD3 R27, P1, R13, 0x20, RZ ;  /* 0x000000200d1b3810 */ /* 0x001fe40007f3e0ff */
[----:B-1----:R-:W-:Y:S01]  /*08e0*/  @P3 MOV R24, R22 ;  /* 0x0000001600183202 */ /* 0x002fe20000000f00 */
[----:B------:R-:W-:-:S04]  /*08f0*/  @P3 IMAD.MOV.U32 R25, RZ, RZ, R23 ;  /* 0x000000ffff193224 */ /* 0x000fc800078e0017 */
[----:B------:R-:W-:Y:S01]  /*0900*/  @P3 IMAD.WIDE.U32 R24, R27, c[0x0][0x370], R24 ;  /* 0x0000dc001b183a25 */ /* 0x000fe200078e0018 */
[----:B--2---:R-:W-:-:S03]  /*0910*/  LOP3.LUT R3, R4, 0xffff0000, RZ, 0xc0, !PT ;  /* 0xffff000004037812 */ /* 0x004fc600078ec0ff */
[----:B------:R-:W-:Y:S01]  /*0920*/  IMAD.U32 R4, R4, 0x10000, RZ ;  /* 0x0001000004047824 */ /* 0x000fe200078e00ff */
[----:B---3--:R-:W-:-:S05]  /*0930*/  LOP3.LUT R28, R8, 0xffff0000, RZ, 0xc0, !PT ;  /* 0xffff0000081c7812 */ /* 0x008fca00078ec0ff */
[----:B------:R-:W-:Y:S01]  /*0940*/  FMUL.FTZ R28, R3, R28 ;  /* 0x0000001c031c7220 */ /* 0x000fe20000410000 */
[----:B------:R-:W-:Y:S02]  /*0950*/  SHF.L.U32 R3, R8, 0x10, RZ ;  /* 0x0000001008037819 */ /* 0x000fe400000006ff */
[----:B------:R-:W-:Y:S02]  /*0960*/  @P3 IADD3.X R8, RZ, R16, RZ, P1, !PT ;  /* 0x00000010ff083210 */ /* 0x000fe40000ffe4ff */
[----:B------:R-:W-:Y:S01]  /*0970*/  @P3 LEA R26, P1, R24, c[0x0][0x330], 0x1 ;  /* 0x0000cc00181a3a11 */ /* 0x000fe200078208ff */
[----:B------:R-:W-:Y:S01]  /*0980*/  FFMA.FTZ R28, R4, R3, R28 ;  /* 0x00000003041c7223 */ /* 0x000fe2000001001c */
[C---:B------:R-:W-:Y:S01]  /*0990*/  SHF.L.U32 R4, R9.reuse, 0x10, RZ ;  /* 0x0000001009047819 */ /* 0x040fe200000006ff */
[----:B------:R-:W-:Y:S01]  /*09a0*/  @P3 IMAD R8, R8, c[0x0][0x370], RZ ;  /* 0x0000dc0008083a24 */ /* 0x000fe200078e02ff */
[----:B------:R-:W-:Y:S01]  /*09b0*/  LOP3.LUT R9, R9, 0xffff0000, RZ, 0xc0, !PT ;  /* 0xffff000009097812 */ /* 0x000fe200078ec0ff */
[----:B------:R-:W-:-:S02]  /*09c0*/  IMAD.U32 R3, R5, 0x10000, RZ ;  /* 0x0001000005037824 */ /* 0x000fc400078e00ff */
[----:B------:R-:W-:Y:S02]  /*09d0*/  @P3 IMAD R21, R27, c[0x0][0x374], R8 ;  /* 0x0000dd001b153a24 */ /* 0x000fe400078e0208 */
[----:B------:R-:W-:Y:S01]  /*09e0*/  FFMA.FTZ R3, R3, R4, R28 ;  /* 0x0000000403037223 */ /* 0x000fe2000001001c */
[----:B------:R-:W-:Y:S01]  /*09f0*/  LOP3.LUT R4, R5, 0xffff0000, RZ, 0xc0, !PT ;  /* 0xffff000005047812 */ /* 0x000fe200078ec0ff */
[C---:B------:R-:W-:Y:S01]  /*0a00*/  IMAD.U32 R8, R10.reuse, 0x10000, RZ ;  /* 0x000100000a087824 */ /* 0x040fe200078e00ff */
[----:B------:R-:W-:Y:S02]  /*0a10*/  @P3 IADD3 R21, R25, R21, RZ ;  /* 0x0000001519153210 */ /* 0x000fe40007ffe0ff */
[----:B------:R-:W-:Y:S01]  /*0a20*/  LOP3.LUT R10, R10, 0xffff0000, RZ, 0xc0, !PT ;  /* 0xffff00000a0a7812 */ /* 0x000fe200078ec0ff */
[----:B------:R-:W-:Y:S01]  /*0a30*/  FFMA.FTZ R9, R4, R9, R3 ;  /* 0x0000000904097223 */ /* 0x000fe20000010003 */
[----:B------:R-:W-:Y:S02]  /*0a40*/  SHF.L.U32 R3, R6, 0x10, RZ ;  /* 0x0000001006037819 */ /* 0x000fe400000006ff */
[----:B------:R-:W-:-:S02]  /*0a50*/  @P3 LEA.HI.X R27, R24, c[0x0][0x334], R21, 0x1, P1 ;  /* 0x0000cd00181b3a11 */ /* 0x000fc400008f0c15 */
[----:B------:R-:W-:Y:S01]  /*0a60*/  @P3 IADD3 R4, P1, R13, 0x20, RZ ;  /* 0x000000200d043810 */ /* 0x000fe20007f3e0ff */
[----:B------:R-:W-:Y:S01]  /*0a70*/  FFMA.FTZ R8, R3, R8, R9 ;  /* 0x0000000803087223 */ /* 0x000fe20000010009 */
[----:B------:R-:W-:Y:S02]  /*0a80*/  LOP3.LUT R3, R6, 0xffff0000, RZ, 0xc0, !PT ;  /* 0xffff000006037812 */ /* 0x000fe400078ec0ff */
[----:B------:R-:W-:Y:S02]  /*0a90*/  @P3 IADD3.X R9, RZ, R16, RZ, P1, !PT ;  /* 0x00000010ff093210 */ /* 0x000fe40000ffe4ff */
[----:B------:R-:W-:Y:S01]  /*0aa0*/  SHF.L.U32 R6, R7, 0x10, RZ ;  /* 0x0000001007067819 */ /* 0x000fe200000006ff */
[----:B------:R-:W-:Y:S02]  /*0ab0*/  FFMA.FTZ R3, R3, R10, R8 ;  /* 0x0000000a03037223 */ /* 0x000fe40000010008 */
[----:B------:R-:W-:Y:S02]  /*0ac0*/  @P3 IMAD R9, R9, c[0x0][0x1e8], RZ ;  /* 0x00007a0009093a24 */ /* 0x000fe400078e02ff */
[C---:B------:R-:W-:Y:S01]  /*0ad0*/  IMAD.U32 R8, R11.reuse, 0x10000, RZ ;  /* 0x000100000b087824 */ /* 0x040fe200078e00ff */
[----:B------:R-:W-:Y:S01]  /*0ae0*/  LOP3.LUT R11, R11, 0xffff0000, RZ, 0xc0, !PT ;  /* 0xffff00000b0b7812 */ /* 0x000fe200078ec0ff */
[----:B------:R-:W-:-:S02]  /*0af0*/  @P3 IMAD R9, R4, c[0x0][0x1ec], R9 ;  /* 0x00007b0004093a24 */ /* 0x000fc400078e0209 */
[----:B------:R-:W-:-:S04]  /*0b00*/  @P3 IMAD.WIDE.U32 R4, R4, c[0x0][0x1e8], R14 ;  /* 0x00007a0004043a25 */ /* 0x000fc800078e000e */
[----:B------:R-:W-:Y:S01]  /*0b10*/  FFMA.FTZ R3, R6, R8, R3 ;  /* 0x0000000806037223 */ /* 0x000fe20000010003 */
[----:B------:R-:W-:Y:S02]  /*0b20*/  LOP3.LUT R6, R7, 0xffff0000, RZ, 0xc0, !PT ;  /* 0xffff000007067812 */ /* 0x000fe400078ec0ff */
[----:B------:R-:W-:Y:S02]  /*0b30*/  @P3 IADD3 R9, R5, R9, RZ ;  /* 0x0000000905093210 */ /* 0x000fe40007ffe0ff */
[----:B------:R-:W-:Y:S01]  /*0b40*/  @P3 LEA R24, P1, R4, c[0x0][0x1d0], 0x1 ;  /* 0x0000740004183a11 */ /* 0x000fe200078208ff */
[----:B------:R-:W-:Y:S02]  /*0b50*/  FFMA.FTZ R3, R6, R11, R3 ;  /* 0x0000000b06037223 */ /* 0x000fe40000010003 */
[----:B------:R-:W-:Y:S01]  /*0b60*/  CS2R R6, SRZ ;  /* 0x0000000000067805 */ /* 0x000fe2000001ff00 */
[----:B------:R-:W-:Y:S01]  /*0b70*/  @P3 LEA.HI.X R25, R4, c[0x0][0x1d4], R9, 0x1, P1 ;  /* 0x0000750004193a11 */ /* 0x000fe200008f0c09 */
[----:B------:R-:W-:Y:S01]  /*0b80*/  CS2R R10, SRZ ;  /* 0x00000000000a7805 */ /* 0x000fe2000001ff00 */
[----:B------:R-:W-:Y:S01]  /*0b90*/  CS2R R4, SRZ ;  /* 0x0000000000047805 */ /* 0x000fe2000001ff00 */
[----:B------:R-:W-:-:S05]  /*0ba0*/  CS2R R8, SRZ ;  /* 0x0000000000087805 */ /* 0x000fca000001ff00 */
[----:B------:R-:W2:Y:S04]  /*0bb0*/  @P3 LDG.E.128 R4, [R26.64] ;  /* 0x000000041a043981 */ /* 0x000ea8000c1e1d00 */
[----:B------:R0:W3:Y:S01]  /*0bc0*/  @P3 LDG.E.128 R8, [R24.64] ;  /* 0x0000000418083981 */ /* 0x0000e2000c1e1d00 */
[----:B------:R-:W-:Y:S01]  /*0bd0*/  IADD3 R17, R18, R17, RZ ;  /* 0x0000001112117210 */ /* 0x000fe20007ffe0ff */
[----:B------:R-:W-:Y:S01]  /*0be0*/  IMAD R20, R20, c[0x0][0x22c], RZ ;  /* 0x00008b0014147a24 */ /* 0x000fe200078e02ff */
[----:B------:R-:W-:Y:S02]  /*0bf0*/  @P0 IADD3 R29, P3, R13, 0x60, RZ ;  /* 0x000000600d1d0810 */ /* 0x000fe40007f7e0ff */
[----:B0-----:R-:W-:Y:S02]  /*0c00*/  @P2 MOV R25, R15 ;  /* 0x0000000f00192202 */ /* 0x001fe40000000f00 */
[----:B--2---:R-:W-:-:S02]  /*0c10*/  LOP3.LUT R28, R4, 0xffff0000, RZ, 0xc0, !PT ;  /* 0xffff0000041c7812 */ /* 0x004fc400078ec0ff */
[----:B------:R-:W-:Y:S02]  /*0c20*/  SHF.L.U32 R4, R4, 0x10, RZ ;  /* 0x0000001004047819 */ /* 0x000fe400000006ff */
[C---:B---3--:R-:W-:Y:S01]  /*0c30*/  LOP3.LUT R21, R8.reuse, 0xffff0000, RZ, 0xc0, !PT ;  /* 0xffff000008157812 */ /* 0x048fe200078ec0ff */
[----:B------:R-:W-:-:S04]  /*0c40*/  IMAD.U32 R8, R8, 0x10000, RZ ;  /* 0x0001000008087824 */ /* 0x000fc800078e00ff */
[----:B------:R-:W-:-:S04]  /*0c50*/  FMUL.FTZ R21, R21, R28 ;  /* 0x0000001c15157220 */ /* 0x000fc80000410000 */
[----:B------:R-:W-:Y:S01]  /*0c60*/  FFMA.FTZ R4, R8, R4, R21 ;  /* 0x0000000408047223 */ /* 0x000fe20000010015 */
[----:B------:R-:W-:Y:S02]  /*0c70*/  SHF.L.U32 R8, R5, 0x10, RZ ;  /* 0x0000001005087819 */ /* 0x000fe400000006ff */
[C---:B------:R-:W-:Y:S02]  /*0c80*/  SHF.L.U32 R21, R9.reuse, 0x10, RZ ;  /* 0x0000001009157819 */ /* 0x040fe400000006ff */
[----:B------:R-:W-:-:S03]  /*0c90*/  LOP3.LUT R9, R9, 0xffff0000, RZ, 0xc0, !PT ;  /* 0xffff000009097812 */ /* 0x000fc600078ec0ff */
[----:B------:R-:W-:Y:S01]  /*0ca0*/  FFMA.FTZ R4, R21, R8, R4 ;  /* 0x0000000815047223 */ /* 0x000fe20000010004 */
[----:B------:R-:W-:Y:S02]  /*0cb0*/  LOP3.LUT R8, R5, 0xffff0000, RZ, 0xc0, !PT ;  /* 0xffff000005087812 */ /* 0x000fe400078ec0ff */
[----:B------:R-:W-:-:S03]  /*0cc0*/  @P2 IADD3 R5, P1, R13, 0x40, RZ ;  /* 0x000000400d052810 */ /* 0x000fc60007f3e0ff */
[----:B------:R-:W-:Y:S01]  /*0cd0*/  FFMA.FTZ R4, R9, R8, R4 ;  /* 0x0000000809047223 */ /* 0x000fe20000010004 */
[----:B------:R-:W-:Y:S01]  /*0ce0*/  SHF.L.U32 R8, R6, 0x10, RZ ;  /* 0x0000001006087819 */ /* 0x000fe200000006ff */
[----:B------:R-:W-:Y:S01]  /*0cf0*/  @P2 IMAD.X R21, RZ, RZ, R16, P1 ;  /* 0x000000ffff152224 */ /* 0x000fe200008e0610 */
[----:B------:R-:W-:Y:S02]  /*0d00*/  SHF.L.U32 R9, R10, 0x10, RZ ;  /* 0x000000100a097819 */ /* 0x000fe400000006ff */
[----:B------:R-:W-:Y:S01]  /*0d10*/  LOP3.LUT R6, R6, 0xffff0000, RZ, 0xc0, !PT ;  /* 0xffff000006067812 */ /* 0x000fe200078ec0ff */
[----:B------:R-:W-:Y:S01]  /*0d20*/  @P2 IMAD R24, R21, c[0x0][0x370], RZ ;  /* 0x0000dc0015182a24 */ /* 0x000fe200078e02ff */
[----:B------:R-:W-:Y:S01]  /*0d30*/  LOP3.LUT R10, R10, 0xffff0000, RZ, 0xc0, !PT ;  /* 0xffff00000a0a7812 */ /* 0x000fe200078ec0ff */
[----:B------:R-:W-:Y:S01]  /*0d40*/  FFMA.FTZ R4, R9, R8, R4 ;  /* 0x0000000809047223 */ /* 0x000fe20000010004 */
[----:B------:R-:W-:Y:S01]  /*0d50*/  @P2 MOV R9, R23 ;  /* 0x0000001700092202 */ /* 0x000fe20000000f00 */
[----:B------:R-:W-:-:S02]  /*0d60*/  @P2 IMAD.MOV.U32 R8, RZ, RZ, R22 ;  /* 0x000000ffff082224 */ /* 0x000fc400078e0016 */
[C---:B------:R-:W-:Y:S01]  /*0d70*/  @P2 IMAD R21, R5.reuse, c[0x0][0x374], R24 ;  /* 0x0000dd0005152a24 */ /* 0x040fe200078e0218 */
[----:B------:R-:W-:Y:S01]  /*0d80*/  @P2 MOV R24, R14 ;  /* 0x0000000e00182202 */ /* 0x000fe20000000f00 */
[----:B------:R-:W-:Y:S01]  /*0d90*/  @P2 IMAD.WIDE.U32 R8, R5, c[0x0][0x370], R8 ;  /* 0x0000dc0005082a25 */ /* 0x000fe200078e0008 */
[----:B------:R-:W-:-:S03]  /*0da0*/  LEA.HI R5, R19, R12, RZ, 0x4 ;  /* 0x0000000c13057211 */ /* 0x000fc600078f20ff */
[----:B------:R-:W-:Y:S01]  /*0db0*/  @P2 IMAD.IADD R21, R9, 0x1, R21 ;  /* 0x0000000109152824 */ /* 0x000fe200078e0215 */
[----:B------:R-:W-:Y:S01]  /*0dc0*/  @P2 LEA R18, P1, R8, c[0x0][0x330], 0x1 ;  /* 0x0000cc0008122a11 */ /* 0x000fe200078208ff */
[----:B------:R-:W-:Y:S01]  /*0dd0*/  FFMA.FTZ R6, R10, R6, R4 ;  /* 0x000000060a067223 */ /* 0x000fe20000010004 */
[----:B------:R-:W-:Y:S01]  /*0de0*/  LOP3.LUT R9, R5, 0x3ffffff0, RZ, 0xc0, !PT ;  /* 0x3ffffff005097812 */ /* 0x000fe200078ec0ff */
[----:B------:R-:W-:Y:S01]  /*0df0*/  @P0 IMAD.WIDE.U32 R14, R29, c[0x0][0x1e8], R14 ;  /* 0x00007a001d0e0a25 */ /* 0x000fe200078e000e */
[----:B------:R-:W-:Y:S02]  /*0e00*/  @P2 LEA.HI.X R19, R8, c[0x0][0x334], R21, 0x1, P1 ;  /* 0x0000cd0008132a11 */ /* 0x000fe400008f0c15 */
[----:B------:R-:W-:Y:S02]  /*0e10*/  @P2 IADD3 R8, P1, R13, 0x40, RZ ;  /* 0x000000400d082810 */ /* 0x000fe40007f3e0ff */
[----:B------:R-:W-:Y:S02]  /*0e20*/  IADD3 R9, -R9, R12, RZ ;  /* 0x0000000c09097210 */ /* 0x000fe40007ffe1ff */
[----:B------:R-:W-:Y:S01]  /*0e30*/  SHF.R.S32.HI R21, RZ, 0x4, R5 ;  /* 0x00000004ff157819 */ /* 0x000fe20000011405 */
[----:B------:R-:W-:Y:S01]  /*0e40*/  @P2 IMAD.X R5, RZ, RZ, R16, P1 ;  /* 0x000000ffff052224 */ /* 0x000fe200008e0610 */
[----:B------:R-:W-:-:S02]  /*0e50*/  @P0 IADD3 R27, P1, R13, 0x60, RZ ;  /* 0x000000600d1b0810 */ /* 0x000fc40007f3e0ff */
[----:B------:R-:W-:Y:S01]  /*0e60*/  SHF.L.U32 R9, R9, 0x2, RZ ;  /* 0x0000000209097819 */ /* 0x000fe200000006ff */
[----:B------:R-:W-:Y:S01]  /*0e70*/  @P2 IMAD R5, R5, c[0x0][0x1e8], RZ ;  /* 0x00007a0005052a24 */ /* 0x000fe200078e02ff */
[----:B------:R-:W-:Y:S01]  /*0e80*/  SHF.L.U32 R10, R7, 0x10, RZ ;  /* 0x00000010070a7819 */ /* 0x000fe200000006ff */
[----:B------:R-:W-:Y:S01]  /*0e90*/  @P0 IMAD.X R13, RZ, RZ, R16, P1 ;  /* 0x000000ffff0d0224 */ /* 0x000fe200008e0610 */
[----:B------:R-:W-:Y:S01]  /*0ea0*/  @P0 IADD3.X R16, RZ, R16, RZ, P3, !PT ;  /* 0x00000010ff100210 */ /* 0x000fe20001ffe4ff */
[----:B------:R-:W-:Y:S01]  /*0eb0*/  IMAD R21, R21, R20, R9 ;  /* 0x0000001415157224 */ /* 0x000fe200078e0209 */
[----:B------:R-:W-:Y:S01]  /*0ec0*/  LOP3.LUT R7, R7, 0xffff0000, RZ, 0xc0, !PT ;  /* 0xffff000007077812 */ /* 0x000fe200078ec0ff */
[C---:B------:R-:W-:Y:S01]  /*0ed0*/  @P2 IMAD R5, R8.reuse, c[0x0][0x1ec], R5 ;  /* 0x00007b0008052a24 */ /* 0x040fe200078e0205 */
[----:B------:R-:W-:Y:S01]  /*0ee0*/  LOP3.LUT R4, R11, 0xffff0000, RZ, 0xc0, !PT ;  /* 0xffff00000b047812 */ /* 0x000fe200078ec0ff */
[----:B------:R-:W-:-:S04]  /*0ef0*/  @P2 IMAD.WIDE.U32 R8, R8, c[0x0][0x1e8], R24 ;  /* 0x00007a0008082a25 */ /* 0x000fc800078e0018 */
[----:B------:R-:W-:Y:S01]  /*0f00*/  @P0 IMAD R24, R13, c[0x0][0x370], RZ ;  /* 0x0000dc000d180a24 */ /* 0x000fe200078e02ff */
[----:B------:R-:W-:Y:S01]  /*0f10*/  @P2 IADD3 R5, R9, R5, RZ ;  /* 0x0000000509052210 */ /* 0x000fe20007ffe0ff */
[----:B------:R-:W-:Y:S01]  /*0f20*/  @P0 IMAD R16, R16, c[0x0][0x1e8], RZ ;  /* 0x00007a0010100a24 */ /* 0x000fe200078e02ff */
[----:B------:R-:W-:Y:S01]  /*0f30*/  @P2 LEA R28, P3, R8, c[0x0][0x1d0], 0x1 ;  /* 0x00007400081c2a11 */ /* 0x000fe200078608ff */
[C---:B------:R-:W-:Y:S02]  /*0f40*/  @P0 IMAD R13, R27.reuse, c[0x0][0x374], R24 ;  /* 0x0000dd001b0d0a24 */ /* 0x040fe400078e0218 */
[----:B------:R-:W-:Y:S01]  /*0f50*/  @P0 IMAD.WIDE.U32 R24, R27, c[0x0][0x370], R22 ;  /* 0x0000dc001b180a25 */ /* 0x000fe200078e0016 */
[----:B------:R-:W-:-:S03]  /*0f60*/  @P0 LEA R22, P4, R14, c[0x0][0x1d0], 0x1 ;  /* 0x000074000e160a11 */ /* 0x000fc600078808ff */
[----:B------:R-:W-:Y:S01]  /*0f70*/  IMAD.U32 R27, R11, 0x10000, RZ ;  /* 0x000100000b1b7824 */ /* 0x000fe200078e00ff */
[----:B------:R-:W-:Y:S01]  /*0f80*/  @P0 IADD3 R13, R25, R13, RZ ;  /* 0x0000000d190d0210 */ /* 0x000fe20007ffe0ff */
[----:B------:R-:W-:Y:S01]  /*0f90*/  @P0 IMAD R23, R29, c[0x0][0x1ec], R16 ;  /* 0x00007b001d170a24 */ /* 0x000fe200078e0210 */
[----:B------:R-:W-:Y:S01]  /*0fa0*/  @P0 LEA R26, P1, R24, c[0x0][0x330], 0x1 ;  /* 0x0000cc00181a0a11 */ /* 0x000fe200078208ff */
[----:B------:R-:W-:Y:S01]  /*0fb0*/  FFMA.FTZ R6, R27, R10, R6 ;  /* 0x0000000a1b067223 */ /* 0x000fe20000010006 */
[----:B------:R-:W-:Y:S01]  /*0fc0*/  @P2 LEA.HI.X R29, R8, c[0x0][0x1d4], R5, 0x1, P3 ;  /* 0x00007500081d2a11 */ /* 0x000fe200018f0c05 */
[----:B------:R-:W-:Y:S01]  /*0fd0*/  CS2R R10, SRZ ;  /* 0x00000000000a7805 */ /* 0x000fe2000001ff00 */
[----:B------:R-:W-:Y:S01]  /*0fe0*/  @P0 LEA.HI.X R27, R24, c[0x0][0x334], R13, 0x1, P1 ;  /* 0x0000cd00181b0a11 */ /* 0x000fe200008f0c0d */
[----:B------:R-:W-:Y:S01]  /*0ff0*/  FFMA.FTZ R24, R4, R7, R6 ;  /* 0x0000000704187223 */ /* 0x000fe20000010006 */
[----:B------:R-:W-:Y:S01]  /*1000*/  CS2R R8, SRZ ;  /* 0x0000000000087805 */ /* 0x000fe2000001ff00 */
[----:B------:R-:W-:Y:S01]  /*1010*/  CS2R R4, SRZ ;  /* 0x0000000000047805 */ /* 0x000fe2000001ff00 */
[----:B------:R-:W-:Y:S01]  /*1020*/  CS2R R6, SRZ ;  /* 0x0000000000067805 */ /* 0x000fe2000001ff00 */
[----:B------:R-:W-:-:S03]  /*1030*/  @P0 IMAD.IADD R23, R15, 0x1, R23 ;  /* 0x000000010f170824 */ /* 0x000fc600078e0217 */
[----:B------:R0:W2:Y:S01]  /*1040*/  @P2 LDG.E.128 R8, [R28.64] ;  /* 0x000000041c082981 */ /* 0x0000a2000c1e1d00 */
[----:B------:R-:W-:Y:S02]  /*1050*/  LOP3.LUT P1, RZ, R12, 0x7, RZ, 0xc0, !PT ;  /* 0x000000070cff7812 */ /* 0x000fe4000782c0ff */
[----:B------:R-:W-:Y:S01]  /*1060*/  @P0 LEA.HI.X R23, R14, c[0x0][0x1d4], R23, 0x1, P4 ;  /* 0x000075000e170a11 */ /* 0x000fe200020f0c17 */
[----:B------:R1:W3:Y:S01]  /*1070*/  @P2 LDG.E.128 R4, [R18.64] ;  /* 0x0000000412042981 */ /* 0x0002e2000c1e1d00 */
[----:B------:R-:W-:-:S04]  /*1080*/  LEA.HI R16, P2, R12, R17, RZ, 0x1d ;  /* 0x000000110c107211 */ /* 0x000fc8000785e8ff */
[----:B------:R-:W-:Y:S02]  /*1090*/  LEA.HI.X.SX32 R17, R17, RZ, 0x1, P2 ;  /* 0x000000ff11117211 */ /* 0x000fe400010f0eff */
[C---:B0-----:R-:W-:Y:S01]  /*10a0*/  LEA R28, P2, R16.reuse, c[0x0][0x3c8], 0x2 ;  /* 0x0000f200101c7a11 */ /* 0x041fe200078410ff */
[----:B------:R-:W-:Y:S01]  /*10b0*/  CS2R R12, SRZ ;  /* 0x00000000000c7805 */ /* 0x000fe2000001ff00 */
[----:B------:R-:W-:Y:S01]  /*10c0*/  CS2R R14, SRZ ;  /* 0x00000000000e7805 */ /* 0x000fe2000001ff00 */
[----:B-1----:R-:W-:Y:S01]  /*10d0*/  CS2R R18, SRZ ;  /* 0x0000000000127805 */ /* 0x002fe2000001ff00 */
[----:B------:R-:W-:Y:S02]  /*10e0*/  LEA.HI.X R29, R16, c[0x0][0x3cc], R17, 0x2, P2 ;  /* 0x0000f300101d7a11 */ /* 0x000fe400010f1411 */
[----:B------:R-:W-:Y:S02]  /*10f0*/  CS2R R16, SRZ ;  /* 0x0000000000107805 */ /* 0x000fe4000001ff00 */
[----:B------:R-:W4:Y:S04]  /*1100*/  @P0 LDG.E.128 R12, [R26.64] ;  /* 0x000000041a0c0981 */ /* 0x000f28000c1e1d00 */
[----:B------:R0:W5:Y:S01]  /*1110*/  @P0 LDG.E.128 R16, [R22.64] ;  /* 0x0000000416100981 */ /* 0x000162000c1e1d00 */
[----:B------:R-:W-:-:S04]  /*1120*/  IADD3 R0, P0, R21, R0, RZ ;  /* 0x0000000015007210 */ /* 0x000fc80007f1e0ff */
[----:B------:R-:W-:Y:S02]  /*1130*/  LEA.HI.X.SX32 R21, R21, R2, 0x1, P0 ;  /* 0x0000000215157211 */ /* 0x000fe400000f0eff */
[----:B------:R-:W1:Y:S02]  /*1140*/  SHFL.BFLY PT, R2, R3, 0x4, 0x1f ;  /* 0x0c801f0003027f89 */ /* 0x000e6400000e0000 */
[----:B-1----:R-:W-:Y:S02]  /*1150*/  FADD.FTZ R2, R3, R2 ;  /* 0x0000000203027221 */ /* 0x002fe40000010000 */
[----:B0-----:R-:W0:Y:S01]  /*1160*/  SHFL.BFLY PT, R23, R24, 0x4, 0x1f ;  /* 0x0c801f0018177f89 */ /* 0x001e2200000e0000 */
[----:B--2---:R-:W-:Y:S02]  /*1170*/  LOP3.LUT R22, R8, 0xffff0000, RZ, 0xc0, !PT ;  /* 0xffff000008167812 */ /* 0x004fe400078ec0ff */
[C---:B---3--:R-:W-:Y:S02]  /*1180*/  LOP3.LUT R25, R4.reuse, 0xffff0000, RZ, 0xc0, !PT ;  /* 0xffff000004197812 */ /* 0x048fe400078ec0ff */
[----:B------:R-:W-:-:S02]  /*1190*/  SHF.L.U32 R4, R4, 0x10, RZ ;  /* 0x0000001004047819 */ /* 0x000fc400000006ff */
[----:B------:R-:W-:Y:S01]  /*11a0*/  SHF.L.U32 R8, R8, 0x10, RZ ;  /* 0x0000001008087819 */ /* 0x000fe200000006ff */
[----:B------:R-:W-:-:S04]  /*11b0*/  FMUL.FTZ R25, R25, R22 ;  /* 0x0000001619197220 */ /* 0x000fc80000410000 */
[----:B------:R-:W-:Y:S01]  /*11c0*/  FFMA.FTZ R4, R4, R8, R25 ;  /* 0x0000000804047223 */ /* 0x000fe20000010019 */
[----:B------:R-:W-:Y:S01]  /*11d0*/  SHF.L.U32 R8, R9, 0x10, RZ ;  /* 0x0000001009087819 */ /* 0x000fe200000006ff */
[----:B------:R-:W-:-:S04]  /*11e0*/  IMAD.U32 R25, R5, 0x10000, RZ ;  /* 0x0001000005197824 */ /* 0x000fc800078e00ff */
[----:B------:R-:W-:Y:S01]  /*11f0*/  FFMA.FTZ R3, R25, R8, R4 ;  /* 0x0000000819037223 */ /* 0x000fe20000010004 */
[----:B----4-:R-:W-:Y:S02]  /*1200*/  LOP3.LUT R25, R12, 0xffff0000, RZ, 0xc0, !PT ;  /* 0xffff00000c197812 */ /* 0x010fe400078ec0ff */
[----:B-----5:R-:W-:Y:S02]  /*1210*/  LOP3.LUT R4, R16, 0xffff0000, RZ, 0xc0, !PT ;  /* 0xffff000010047812 */ /* 0x020fe400078ec0ff */
[----:B------:R-:W-:-:S03]  /*1220*/  SHF.L.U32 R12, R12, 0x10, RZ ;  /* 0x000000100c0c7819 */ /* 0x000fc600000006ff */
[----:B------:R-:W-:Y:S02]  /*1230*/  FMUL.FTZ R4, R4, R25 ;  /* 0x0000001904047220 */ /* 0x000fe40000410000 */
[----:B------:R-:W-:-:S04]  /*1240*/  IMAD.U32 R25, R16, 0x10000, RZ ;  /* 0x0001000010197824 */ /* 0x000fc800078e00ff */
[----:B------:R-:W-:Y:S01]  /*1250*/  FFMA.FTZ R8, R25, R12, R4 ;  /* 0x0000000c19087223 */ /* 0x000fe20000010004 */
[----:B------:R-:W-:Y:S02]  /*1260*/  SHF.L.U32 R12, R13, 0x10, RZ ;  /* 0x000000100d0c7819 */ /* 0x000fe400000006ff */
[----:B------:R-:W-:Y:S02]  /*1270*/  SHF.L.U32 R25, R17, 0x10, RZ ;  /* 0x0000001011197819 */ /* 0x000fe400000006ff */
[----:B------:R-:W-:-:S03]  /*1280*/  LOP3.LUT R16, R9, 0xffff0000, RZ, 0xc0, !PT ;  /* 0xffff000009107812 */ /* 0x000fc600078ec0ff */
[----:B------:R-:W-:Y:S01]  /*1290*/  FFMA.FTZ R8, R25, R12, R8 ;  /* 0x0000000c19087223 */ /* 0x000fe20000010008 */
[----:B------:R-:W-:Y:S02]  /*12a0*/  LOP3.LUT R12, R5, 0xffff0000, RZ, 0xc0, !PT ;  /* 0xffff0000050c7812 */ /* 0x000fe400078ec0ff */
[----:B------:R-:W-:Y:S02]  /*12b0*/  LOP3.LUT R13, R13, 0xffff0000, RZ, 0xc0, !PT ;  /* 0xffff00000d0d7812 */ /* 0x000fe400078ec0ff */
[----:B------:R-:W-:Y:S01]  /*12c0*/  LOP3.LUT R17, R17, 0xffff0000, RZ, 0xc0, !PT ;  /* 0xffff000011117812 */ /* 0x000fe200078ec0ff */
[----:B------:R-:W-:Y:S01]  /*12d0*/  FFMA.FTZ R12, R12, R16, R3 ;  /* 0x000000100c0c7223 */ /* 0x000fe20000010003 */
[----:B------:R-:W-:Y:S01]  /*12e0*/  SHF.L.U32 R3, R10, 0x10, RZ ;  /* 0x000000100a037819 */ /* 0x000fe200000006ff */
[----:B------:R-:W-:Y:S01]  /*12f0*/  IMAD.U32 R9, R6, 0x10000, RZ ;  /* 0x0001000006097824 */ /* 0x000fe200078e00ff */
[----:B------:R-:W-:Y:S01]  /*1300*/  SHF.L.U32 R16, R18, 0x10, RZ ;  /* 0x0000001012107819 */ /* 0x000fe200000006ff */
[----:B------:R-:W-:Y:S01]  /*1310*/  FFMA.FTZ R17, R17, R13, R8 ;  /* 0x0000000d11117223 */ /* 0x000fe20000010008 */
[----:B------:R-:W-:Y:S01]  /*1320*/  LOP3.LUT R6, R6, 0xffff0000, RZ, 0xc0, !PT ;  /* 0xffff000006067812 */ /* 0x000fe200078ec0ff */
[----:B------:R-:W-:Y:S01]  /*1330*/  IMAD.U32 R22, R14, 0x10000, RZ ;  /* 0x000100000e167824 */ /* 0x000fe200078e00ff */
[----:B------:R-:W-:Y:S01]  /*1340*/  LOP3.LUT R13, R10, 0xffff0000, RZ, 0xc0, !PT ;  /* 0xffff00000a0d7812 */ /* 0x000fe200078ec0ff */
[----:B------:R-:W-:Y:S01]  /*1350*/  FFMA.FTZ R9, R9, R3, R12 ;  /* 0x0000000309097223 */ /* 0x000fe2000001000c */
[----:B------:R-:W-:-:S02]  /*1360*/  SHF.L.U32 R10, R11, 0x10, RZ ;  /* 0x000000100b0a7819 */ /* 0x000fc400000006ff */
[----:B------:R-:W-:Y:S01]  /*1370*/  LOP3.LUT R8, R11, 0xffff0000, RZ, 0xc0, !PT ;  /* 0xffff00000b087812 */ /* 0x000fe200078ec0ff */
[----:B------:R-:W-:Y:S01]  /*1380*/  FFMA.FTZ R16, R16, R22, R17 ;  /* 0x0000001610107223 */ /* 0x000fe20000010011 */
        /* <DEDUP_REMOVED lines=12> */
[----:B------:R-:W-:-:S04]  /*1450*/  FFMA.FTZ R5, R7, R8, R5 ;  /* 0x0000000807057223 */ /* 0x000fc80000010005 */
[----:B------:R-:W-:Y:S02]  /*1460*/  FFMA.FTZ R9, R6, R15, R9 ;  /* 0x0000000f06097223 */ /* 0x000fe40000010009 */
[----:B------:R-:W1:Y:S04]  /*1470*/  SHFL.BFLY PT, R6, R5, 0x4, 0x1f ;  /* 0x0c801f0005067f89 */ /* 0x000e6800000e0000 */
[----:B------:R-:W2:Y:S04]  /*1480*/  SHFL.BFLY PT, R8, R9, 0x4, 0x1f ;  /* 0x0c801f0009087f89 */ /* 0x000ea800000e0000 */
[----:B------:R-:W3:Y:S01]  /*1490*/  SHFL.BFLY PT, R3, R2, 0x2, 0x1f ;  /* 0x0c401f0002037f89 */ /* 0x000ee200000e0000 */
[----:B0-----:R-:W-:-:S02]  /*14a0*/  FADD.FTZ R4, R24, R23 ;  /* 0x0000001718047221 */ /* 0x001fc40000010000 */
[----:B-1----:R-:W-:Y:S02]  /*14b0*/  FADD.FTZ R6, R5, R6 ;  /* 0x0000000605067221 */ /* 0x002fe40000010000 */
[----:B--2---:R-:W-:-:S03]  /*14c0*/  FADD.FTZ R8, R9, R8 ;  /* 0x0000000809087221 */ /* 0x004fc60000010000 */
[----:B------:R-:W0:Y:S01]  /*14d0*/  SHFL.BFLY PT, R7, R6, 0x2, 0x1f ;  /* 0x0c401f0006077f89 */ /* 0x000e2200000e0000 */
[----:B---3--:R-:W-:-:S03]  /*14e0*/  FADD.FTZ R10, R2, R3 ;  /* 0x00000003020a7221 */ /* 0x008fc60000010000 */
[----:B------:R-:W1:Y:S04]  /*14f0*/  SHFL.BFLY PT, R11, R8, 0x2, 0x1f ;  /* 0x0c401f00080b7f89 */ /* 0x000e6800000e0000 */
[----:B------:R-:W2:Y:S04]  /*1500*/  SHFL.BFLY PT, R3, R4, 0x2, 0x1f ;  /* 0x0c401f0004037f89 */ /* 0x000ea800000e0000 */
[----:B------:R-:W3:Y:S01]  /*1510*/  SHFL.BFLY PT, R15, R10, 0x1, 0x1f ;  /* 0x0c201f000a0f7f89 */ /* 0x000ee200000e0000 */
[----:B------:R-:W-:Y:S02]  /*1520*/  LEA R2, P0, R0, c[0x0][0x350], 0x2 ;  /* 0x0000d40000027a11 */ /* 0x000fe400078010ff */
[----:B------:R-:W-:Y:S01]  /*1530*/  SHF.L.U32 R13, R20, 0x2, RZ ;  /* 0x00000002140d7819 */ /* 0x000fe200000006ff */
[----:B0-----:R-:W-:-:S02]  /*1540*/  FADD.FTZ R19, R6, R7 ;  /* 0x0000000706137221 */ /* 0x001fc40000010000 */
[----:B-1----:R-:W-:Y:S02]  /*1550*/  FADD.FTZ R22, R8, R11 ;  /* 0x0000000b08167221 */ /* 0x002fe40000010000 */
[----:B--2---:R-:W-:Y:S01]  /*1560*/  FADD.FTZ R16, R4, R3 ;  /* 0x0000000304107221 */ /* 0x004fe20000010000 */
[----:B------:R-:W-:Y:S01]  /*1570*/  LEA.HI.X R3, R0, c[0x0][0x354], R21, 0x2, P0 ;  /* 0x0000d50000037a11 */ /* 0x000fe200000f1415 */
[----:B------:R-:W0:Y:S01]  /*1580*/  SHFL.BFLY PT, R14, R19, 0x1, 0x1f ;  /* 0x0c201f00130e7f89 */ /* 0x000e2200000e0000 */
[----:B---3--:R-:W-:-:S03]  /*1590*/  @!P1 FADD.FTZ R0, R10, R15 ;  /* 0x0000000f0a009221 */ /* 0x008fc60000010000 */
[----:B------:R-:W-:Y:S01]  /*15a0*/  IMAD.WIDE R12, R13, 0x10, R2 ;  /* 0x000000100d0c7825 */ /* 0x000fe200078e0202 */
[----:B------:R-:W1:Y:S04]  /*15b0*/  SHFL.BFLY PT, R17, R16, 0x1, 0x1f ;  /* 0x0c201f0010117f89 */ /* 0x000e6800000e0000 */
[----:B------:R-:W2:Y:S01]  /*15c0*/  SHFL.BFLY PT, R15, R22, 0x1, 0x1f ;  /* 0x0c201f00160f7f89 */ /* 0x000ea200000e0000 */
[----:B------:R-:W-:-:S06]  /*15d0*/  IMAD.WIDE R10, R20, 0x40, R12 ;  /* 0x00000040140a7825 */ /* 0x000fcc00078e020c */
[----:B------:R-:W-:-:S06]  /*15e0*/  IMAD.WIDE R8, R20, 0x40, R10 ;  /* 0x0000004014087825 */ /* 0x000fcc00078e020a */
[----:B------:R-:W-:-:S04]  /*15f0*/  IMAD.WIDE R6, R20, 0x40, R8 ;  /* 0x0000004014067825 */ /* 0x000fc800078e0208 */
[----:B0-----:R-:W-:Y:S02]  /*1600*/  @!P1 FADD.FTZ R21, R19, R14 ;  /* 0x0000000e13159221 */ /* 0x001fe40000010000 */
[----:B------:R-:W-:-:S04]  /*1610*/  IMAD.WIDE R4, R20, 0x40, R6 ;  /* 0x0000004014047825 */ /* 0x000fc800078e0206 */
[----:B-1----:R-:W-:Y:S02]  /*1620*/  @!P1 FADD.FTZ R18, R16, R17 ;  /* 0x0000001110129221 */ /* 0x002fe40000010000 */
[----:B--2---:R-:W-:Y:S02]  /*1630*/  FADD.FTZ R24, R22, R15 ;  /* 0x0000000f16187221 */ /* 0x004fe40000010000 */
[----:B------:R-:W-:Y:S02]  /*1640*/  @!P1 FMUL.FTZ R17, R0, c[0x0][0x2d4] ;  /* 0x0000b50000119a20 */ /* 0x000fe40000410000 */
[----:B------:R-:W-:Y:S02]  /*1650*/  @!P1 FMUL.FTZ R19, R18, c[0x0][0x2d4] ;  /* 0x0000b50012139a20 */ /* 0x000fe40000410000 */
[----:B------:R-:W-:Y:S02]  /*1660*/  @!P1 FMUL.FTZ R23, R21, c[0x0][0x2d4] ;  /* 0x0000b50015179a20 */ /* 0x000fe40000410000 */
[----:B------:R-:W-:-:S02]  /*1670*/  FMUL.FTZ R25, R24, c[0x0][0x2d4] ;  /* 0x0000b50018197a20 */ /* 0x000fc40000410000 */
[C---:B------:R-:W-:Y:S01]  /*1680*/  IMAD.WIDE R14, R20.reuse, 0x40, R4 ;  /* 0x00000040140e7825 */ /* 0x040fe200078e0204 */
[----:B------:R-:W-:Y:S04]  /*1690*/  @!P1 STG.E [R28.64], R17 ;  /* 0x000000111c009986 */ /* 0x000fe8000c101904 */
[----:B------:R-:W-:Y:S01]  /*16a0*/  @!P1 STG.E [R28.64+0x80], R19 ;  /* 0x000080131c009986 */ /* 0x000fe2000c101904 */
[----:B------:R-:W-:-:S03]  /*16b0*/  IMAD.WIDE R20, R20, 0x40, R14 ;  /* 0x0000004014147825 */ /* 0x000fc600078e020e */
[----:B------:R-:W-:Y:S04]  /*16c0*/  @!P1 STG.E [R28.64+0x100], R23 ;  /* 0x000100171c009986 */ /* 0x000fe8000c101904 */
[----:B------:R-:W-:Y:S04]  /*16d0*/  @!P1 STG.E [R28.64+0x180], R25 ;  /* 0x000180191c009986 */ /* 0x000fe8000c101904 */
[----:B------:R-:W-:Y:S04]  /*16e0*/  STG.E.128 [R2.64], RZ ;  /* 0x000000ff02007986 */ /* 0x000fe8000c101d04 */
[----:B------:R-:W-:Y:S04]  /*16f0*/  STG.E.128 [R12.64], RZ ;  /* 0x000000ff0c007986 */ /* 0x000fe8000c101d04 */
[----:B------:R-:W-:Y:S04]  /*1700*/  STG.E.128 [R10.64], RZ ;  /* 0x000000ff0a007986 */ /* 0x000fe8000c101d04 */
[----:B------:R-:W-:Y:S04]  /*1710*/  STG.E.128 [R8.64], RZ ;  /* 0x000000ff08007986 */ /* 0x000fe8000c101d04 */
[----:B------:R-:W-:Y:S04]  /*1720*/  STG.E.128 [R6.64], RZ ;  /* 0x000000ff06007986 */ /* 0x000fe8000c101d04 */
[----:B------:R-:W-:Y:S04]  /*1730*/  STG.E.128 [R4.64], RZ ;  /* 0x000000ff04007986 */ /* 0x000fe8000c101d04 */
[----:B------:R-:W-:Y:S04]  /*1740*/  STG.E.128 [R14.64], RZ ;  /* 0x000000ff0e007986 */ /* 0x000fe8000c101d04 */
[----:B------:R-:W-:Y:S01]  /*1750*/  STG.E.128 [R20.64], RZ ;  /* 0x000000ff14007986 */ /* 0x000fe2000c101d04 */
[----:B------:R-:W-:Y:S05]  /*1760*/  EXIT ;  /* 0x000000000000794d */ /* 0x000fea0003800000 */
.L_x_2450:
        /* <DEDUP_REMOVED lines=9> */
.L_x_2498:


//--------------------- .nv.shared._ZN5flash44flash_bwd_dq_dk_dv_loop_seqk_parallel_kernelI23Flash_bwd_kernel_traitsILi64ELi64ELi128ELi8ELi2ELi4ELi4ELb1ELb0EN7cutlass10bfloat16_tE19Flash_kernel_traitsILi64ELi64ELi128ELi8ES3_EELb0ELb0ELb0ELb0ELb0ELb1ELb0EEEvNS_16Flash_bwd_paramsE --------------------------
	.section	.nv.shared._ZN5flash44flash_bwd_dq_dk_dv_loop_seqk_parallel_kernelI23Flash_bwd_kernel_traitsILi64ELi64ELi128ELi8ELi2ELi4ELi4ELb1ELb0EN7cutlass10bfloat16_tE19Flash_kernel_traitsILi64ELi64ELi128ELi8ES3_EELb0ELb0ELb0ELb0ELb0ELb1ELb0EEEvNS_16Flash_bwd_paramsE,"aw",@nobits
	.sectionflags	@""
	.align	16


//--------------------- .nv.global                --------------------------
	.section	.nv.global,"aw",@nobits
.nv.global:
	.type		_ZN65_INTERNAL_23e465db_29_flash_bwd_hdim64_bf16_sm80_cu_d53ad458_28924cute1_E,@object
	.size		_ZN65_INTERNAL_23e465db_29_flash_bwd_hdim64_bf16_sm80_cu_d53ad458_28924cute1_E,(_ZN65_INTERNAL_23e465db_29_flash_bwd_hdim64_bf16_sm80_cu_d53ad458_28924cuda3std3__45__cpo6cbeginE - _ZN65_INTERNAL_23e465db_29_flash_bwd_hdim64_bf16_sm80_cu_d53ad458_28924cute1_E)
_ZN65_INTERNAL_23e465db_29_flash_bwd_hdim64_bf16_sm80_cu_d53ad458_28924cute1_E:
	.zero		1
	.type		_ZN65_INTERNAL_23e465db_29_flash_bwd_hdim64_bf16_sm80_cu_d53ad458_28924cuda3std3__45__cpo6cbeginE,@object
	.size		_ZN65_INTERNAL_23e465db_29_flash_bwd_hdim64_bf16_sm80_cu_d53ad458_28924cuda3std3__45__cpo6cbeginE,(_ZN65_INTERNAL_23e465db_29_flash_bwd_hdim64_bf16_sm80_cu_d53ad458_28924cuda3std3__48in_placeE - _ZN65_INTERNAL_23e465db_29_flash_bwd_hdim64_bf16_sm80_cu_d53ad458_28924cuda3std3__45__cpo6cbeginE)
_ZN65_INTERNAL_23e465db_29_flash_bwd_hdim64_bf16_sm80_cu_d53ad458_28924cuda3std3__45__cpo6cbeginE:
	.zero		1
	.type		_ZN65_INTERNAL_23e465db_29_flash_bwd_hdim64_bf16_sm80_cu_d53ad458_28924cuda3std3__48in_placeE,@object
	.size		_ZN65_INTERNAL_23e465db_29_flash_bwd_hdim64_bf16_sm80_cu_d53ad458_28924cuda3std3__48in_placeE,(_ZN65_INTERNAL_23e465db_29_flash_bwd_hdim64_bf16_sm80_cu_d53ad458_28924cuda3std6ranges3__45__cpo9iter_moveE - _ZN65_INTERNAL_23e465db_29_flash_bwd_hdim64_bf16_sm80_cu_d53ad458_28924cuda3std3__48in_placeE)
_ZN65_INTERNAL_23e465db_29_flash_bwd_hdim64_bf16_sm80_cu_d53ad458_28924cuda3std3__48in_placeE:
	.zero		1
	.type		_ZN65_INTERNAL_23e465db_29_flash_bwd_hdim64_bf16_sm80_cu_d53ad458_28924cuda3std6ranges3__45__cpo9iter_moveE,@object
	.size		_ZN65_INTERNAL_23e465db_29_flash_bwd_hdim64_bf16_sm80_cu_d53ad458_28924cuda3std6ranges3__45__cpo9iter_moveE,(_ZN65_INTERNAL_23e465db_29_flash_bwd_hdim64_bf16_sm80_cu_d53ad458_28924cuda3std3__45__cpo5beginE - _ZN65_INTERNAL_23e465db_29_flash_bwd_hdim64_bf16_sm80_cu_d53ad458_28924cuda3std6ranges3__45__cpo9iter_moveE)
_ZN65_INTERNAL_23e465db_29_flash_bwd_hdim64_bf16_sm80_cu_d53ad458_28924cuda3std6ranges3__45__cpo9iter_moveE:
	.zero		1
	.type		_ZN65_INTERNAL_23e465db_29_flash_bwd_hdim64_bf16_sm80_cu_d53ad458_28924cuda3std3__45__cpo5beginE,@object
	.size		_ZN65_INTERNAL_23e465db_29_flash_bwd_hdim64_bf16_sm80_cu_d53ad458_28924cuda3std3__45__cpo5beginE,(_ZN65_INTERNAL_23e465db_29_flash_bwd_hdim64_bf16_sm80_cu_d53ad458_28924cuda3std3__467_GLOBAL__N__23e465db_29_flash_bwd_hdim64_bf16_sm80_cu_d53ad458_28926ignoreE - _ZN65_INTERNAL_23e465db_29_flash_bwd_hdim64_bf16_sm80_cu_d53ad458_28924cuda3std3__45__cpo5beginE)
_ZN65_INTERNAL_23e465db_29_flash_bwd_hdim64_bf16_sm80_cu_d53ad458_28924cuda3std3__45__cpo5beginE:
	.zero		1
	.type		_ZN65_INTERNAL_23e465db_29_flash_bwd_hdim64_bf16_sm80_cu_d53ad458_28924cuda3std3__467_GLOBAL__N__23e465db_29_flash_bwd_hdim64_bf16_sm80_cu_d53ad458_28926ignoreE,@object
	.size		_ZN65_INTERNAL_23e465db_29_flash_bwd_hdim64_bf16_sm80_cu_d53ad458_28924cuda3std3__467_GLOBAL__N__23e465db_29_flash_bwd_hdim64_bf16_sm80_cu_d53ad458_28926ignoreE,(_ZN65_INTERNAL_23e465db_29_flash_bwd_hdim64_bf16_sm80_cu_d53ad458_28924cute7productE - _ZN65_INTERNAL_23e465db_29_flash_bwd_hdim64_bf16_sm80_cu_d53ad458_28924cuda3std3__467_GLOBAL__N__23e465db_29_flash_bwd_hdim64_bf16_sm80_cu_d53ad458_28926ignoreE)
_ZN65_INTERNAL_23e465db_29_flash_bwd_hdim64_bf16_sm80_cu_d53ad458_28924cuda3std3__467_GLOBAL__N__23e465db_29_flash_bwd_hdim64_bf16_sm80_cu_d53ad458_28926ignoreE:
	.zero		1
	.type		_ZN65_INTERNAL_23e465db_29_flash_bwd_hdim64_bf16_sm80_cu_d53ad458_28924cute7productE,@object
	.size		_ZN65_INTERNAL_23e465db_29_flash_bwd_hdim64_bf16_sm80_cu_d53ad458_28924cute7productE,(_ZN65_INTERNAL_23e465db_29_flash_bwd_hdim64_bf16_sm80_cu_d53ad458_28924cuda3std3__45__cpo3endE - _ZN65_INTERNAL_23e465db_29_flash_bwd_hdim64_bf16_sm80_cu_d53ad458_28924cute7productE)
_ZN65_INTERNAL_23e465db_29_flash_bwd_hdim64_bf16_sm80_cu_d53ad458_28924cute7productE:
	.zero		1
	.type		_ZN65_INTERNAL_23e465db_29_flash_bwd_hdim64_bf16_sm80_cu_d53ad458_28924cuda3std3__45__cpo3endE,@object
	.size		_ZN65_INTERNAL_23e465db_29_flash_bwd_hdim64_bf16_sm80_cu_d53ad458_28924cuda3std3__45__cpo3endE,(_ZN65_INTERNAL_23e465db_29_flash_bwd_hdim64_bf16_sm80_cu_d53ad458_28924cuda3std3__419piecewise_constructE - _ZN65_INTERNAL_23e465db_29_flash_bwd_hdim64_bf16_sm80_cu_d53ad458_28924cuda3std3__45__cpo3endE)
_ZN65_INTERNAL_23e465db_29_flash_bwd_hdim64_bf16_sm80_cu_d53ad458_28924cuda3std3__45__cpo3endE:
	.zero		1
	.type		_ZN65_INTERNAL_23e465db_29_flash_bwd_hdim64_bf16_sm80_cu_d53ad458_28924cuda3std3__419piecewise_constructE,@object
	.size		_ZN65_INTERNAL_23e465db_29_flash_bwd_hdim64_bf16_sm80_cu_d53ad458_28924cuda3std3__419piecewise_constructE,(_ZN65_INTERNAL_23e465db_29_flash_bwd_hdim64_bf16_sm80_cu_d53ad458_28924cuda3std3__45__cpo4cendE - _ZN65_INTERNAL_23e465db_29_flash_bwd_hdim64_bf16_sm80_cu_d53ad458_28924cuda3std3__419piecewise_constructE)
_ZN65_INTERNAL_23e465db_29_flash_bwd_hdim64_bf16_sm80_cu_d53ad458_28924cuda3std3__419piecewise_constructE:
	.zero		1
	.type		_ZN65_INTERNAL_23e465db_29_flash_bwd_hdim64_bf16_sm80_cu_d53ad458_28924cuda3std3__45__cpo4cendE,@object
	.size		_ZN65_INTERNAL_23e465db_29_flash_bwd_hdim64_bf16_sm80_cu_d53ad458_28924cuda3std3__45__cpo4cendE,(_ZN65_INTERNAL_23e465db_29_flash_bwd_hdim64_bf16_sm80_cu_d53ad458_28924cuda3std6ranges3__45__cpo4swapE - _ZN65_INTERNAL_23e465db_29_flash_bwd_hdim64_bf16_sm80_cu_d53ad458_28924cuda3std3__45__cpo4cendE)
_ZN65_INTERNAL_23e465db_29_flash_bwd_hdim64_bf16_sm80_cu_d53ad458_28924cuda3std3__45__cpo4cendE:
	.zero		1
	.type		_ZN65_INTERNAL_23e465db_29_flash_bwd_hdim64_bf16_sm80_cu_d53ad458_28924cuda3std6ranges3__45__cpo4swapE,@object
	.size		_ZN65_INTERNAL_23e465db_29_flash_bwd_hdim64_bf16_sm80_cu_d53ad458_28924cuda3std6ranges3__45__cpo4swapE,(.L_7 - _ZN65_INTERNAL_23e465db_29_flash_bwd_hdim64_bf16_sm80_cu_d53ad458_28924cuda3std6ranges3__45__cpo4swapE)
_ZN65_INTERNAL_23e465db_29_flash_bwd_hdim64_bf16_sm80_cu_d53ad458_28924cuda3std6ranges3__45__cpo4swapE:
	.zero		1
.L_7:


//--------------------- .nv.shared._ZN5flash44flash_bwd_dq_dk_dv_loop_seqk_parallel_kernelI23Flash_bwd_kernel_traitsILi64ELi64ELi128ELi8ELi2ELi4ELi4ELb1ELb0EN7cutlass10bfloat16_tE19Flash_kernel_traitsILi64ELi64ELi128ELi8ES3_EELb0ELb0ELb0ELb0ELb0ELb0ELb0EEEvNS_16Flash_bwd_paramsE --------------------------
	.section	.nv.shared._ZN5flash44flash_bwd_dq_dk_dv_loop_seqk_parallel_kernelI23Flash_bwd_kernel_traitsILi64ELi64ELi128ELi8ELi2ELi4ELi4ELb1ELb0EN7cutlass10bfloat16_tE19Flash_kernel_traitsILi64ELi64ELi128ELi8ES3_EELb0ELb0ELb0ELb0ELb0ELb0ELb0EEEvNS_16Flash_bwd_paramsE,"aw",@nobits
	.sectionflags	@""
	.align	16


//--------------------- .nv.shared._ZN5flash44flash_bwd_dq_dk_dv_loop_seqk_parallel_kernelI23Flash_bwd_kernel_traitsILi64ELi64ELi128ELi8ELi2ELi4ELi4ELb1ELb0EN7cutlass10bfloat16_tE19Flash_kernel_traitsILi64ELi64ELi128ELi8ES3_EELb0ELb0ELb1ELb0ELb0ELb0ELb0EEEvNS_16Flash_bwd_paramsE --------------------------
	.section	.nv.shared._ZN5flash44flash_bwd_dq_dk_dv_loop_seqk_parallel_kernelI23Flash_bwd_kernel_traitsILi64ELi64ELi128ELi8ELi2ELi4ELi4ELb1ELb0EN7cutlass10bfloat16_tE19Flash_kernel_traitsILi64ELi64ELi128ELi8ES3_EELb0ELb0ELb1ELb0ELb0ELb0ELb0EEEvNS_16Flash_bwd_paramsE,"aw",@nobits
	.sectionflags	@""
	.align	16


//--------------------- .nv.shared._ZN5flash44flash_bwd_dq_dk_dv_loop_seqk_parallel_kernelI23Flash_bwd_kernel_traitsILi64ELi64ELi128ELi8ELi2ELi4ELi4ELb1ELb0EN7cutlass10bfloat16_tE19Flash_kernel_traitsILi64ELi64ELi128ELi8ES3_EELb0ELb0ELb0ELb0ELb1ELb1ELb0EEEvNS_16Flash_bwd_paramsE --------------------------
	.section	.nv.shared._ZN5flash44flash_bwd_dq_dk_dv_loop_seqk_parallel_kernelI23Flash_bwd_kernel_traitsILi64ELi64ELi128ELi8ELi2ELi4ELi4ELb1ELb0EN7cutlass10bfloat16_tE19Flash_kernel_traitsILi64ELi64ELi128ELi8ES3_EELb0ELb0ELb0ELb0ELb1ELb1ELb0EEEvNS_16Flash_bwd_paramsE,"aw",@nobits
	.sectionflags	@""
	.align	16


//--------------------- .nv.shared._ZN5flash44flash_bwd_dq_dk_dv_loop_seqk_parallel_kernelI23Flash_bwd_kernel_traitsILi64ELi64ELi128ELi8ELi2ELi4ELi4ELb1ELb0EN7cutlass10bfloat16_tE19Flash_kernel_traitsILi64ELi64ELi128ELi8ES3_EELb0ELb0ELb0ELb1ELb0ELb0ELb0EEEvNS_16Flash_bwd_paramsE --------------------------
	.section	.nv.shared._ZN5flash44flash_bwd_dq_dk_dv_loop_seqk_parallel_kernelI23Flash_bwd_kernel_traitsILi64ELi64ELi128ELi8ELi2ELi4ELi4ELb1ELb0EN7cutlass10bfloat16_tE19Flash_kernel_traitsILi64ELi64ELi128ELi8ES3_EELb0ELb0ELb0ELb1ELb0ELb0ELb0EEEvNS_16Flash_bwd_paramsE,"aw",@nobits
	.sectionflags	@""
	.align	16


//--------------------- .nv.shared._ZN5flash44flash_bwd_dq_dk_dv_loop_seqk_parallel_kernelI23Flash_bwd_kernel_traitsILi64ELi64ELi128ELi8ELi2ELi4ELi4ELb1ELb0EN7cutlass10bfloat16_tE19Flash_kernel_traitsILi64ELi64ELi128ELi8ES3_EELb0ELb0ELb1ELb0ELb0ELb1ELb0EEEvNS_16Flash_bwd_paramsE --------------------------
	.section	.nv.shared._ZN5flash44flash_bwd_dq_dk_dv_loop_seqk_parallel_kernelI23Flash_bwd_kernel_traitsILi64ELi64ELi128ELi8ELi2ELi4ELi4ELb1ELb0EN7cutlass10bfloat16_tE19Flash_kernel_traitsILi64ELi64ELi128ELi8ES3_EELb0ELb0ELb1ELb0ELb0ELb1ELb0EEEvNS_16Flash_bwd_paramsE,"aw",@nobits
	.sectionflags	@""
	.align	16


//--------------------- .nv.shared._ZN5flash44flash_bwd_dq_dk_dv_loop_seqk_parallel_kernelI23Flash_bwd_kernel_traitsILi64ELi64ELi128ELi8ELi2ELi4ELi4ELb1ELb0EN7cutlass10bfloat16_tE19Flash_kernel_traitsILi64ELi64ELi128ELi8ES3_EELb0ELb0ELb1ELb1ELb0ELb0ELb0EEEvNS_16Flash_bwd_paramsE --------------------------
	.section	.nv.shared._ZN5flash44flash_bwd_dq_dk_dv_loop_seqk_parallel_kernelI23Flash_bwd_kernel_traitsILi64ELi64ELi128ELi8ELi2ELi4ELi4ELb1ELb0EN7cutlass10bfloat16_tE19Flash_kernel_traitsILi64ELi64ELi128ELi8ES3_EELb0ELb0ELb1ELb1ELb0ELb0ELb0EEEvNS_16Flash_bwd_paramsE,"aw",@nobits
	.sectionflags	@""
	.align	16


//--------------------- .nv.shared._ZN5flash44flash_bwd_dq_dk_dv_loop_seqk_parallel_kernelI23Flash_bwd_kernel_traitsILi64ELi128ELi128ELi8ELi4ELi4ELi4ELb0ELb0EN7cutlass10bfloat16_tE19Flash_kernel_traitsILi64ELi128ELi128ELi8ES3_EELb0ELb0ELb0ELb0ELb0ELb1ELb0EEEvNS_16Flash_bwd_paramsE --------------------------
	.section	.nv.shared._ZN5flash44flash_bwd_dq_dk_dv_loop_seqk_parallel_kernelI23Flash_bwd_kernel_traitsILi64ELi128ELi128ELi8ELi4ELi4ELi4ELb0ELb0EN7cutlass10bfloat16_tE19Flash_kernel_traitsILi64ELi128ELi128ELi8ES3_EELb0ELb0ELb0ELb0ELb0ELb1ELb0EEEvNS_16Flash_bwd_paramsE,"aw",@nobits
	.sectionflags	@""
	.align	16


//--------------------- .nv.shared._ZN5flash44flash_bwd_dq_dk_dv_loop_seqk_parallel_kernelI23Flash_bwd_kernel_traitsILi64ELi128ELi128ELi8ELi4ELi4ELi4ELb0ELb0EN7cutlass10bfloat16_tE19Flash_kernel_traitsILi64ELi128ELi128ELi8ES3_EELb0ELb0ELb0ELb0ELb0ELb0ELb0EEEvNS_16Flash_bwd_paramsE --------------------------
	.section	.nv.shared._ZN5flash44flash_bwd_dq_dk_dv_loop_seqk_parallel_kernelI23Flash_bwd_kernel_traitsILi64ELi128ELi128ELi8ELi4ELi4ELi4ELb0ELb0EN7cutlass10bfloat16_tE19Flash_kernel_traitsILi64ELi128ELi128ELi8ES3_EELb0ELb0ELb0ELb0ELb0ELb0ELb0EEEvNS_16Flash_bwd_paramsE,"aw",@nobits
	.sectionflags	@""
	.align	16


//--------------------- .nv.shared._ZN5flash44flash_bwd_dq_dk_dv_loop_seqk_parallel_kernelI23Flash_bwd_kernel_traitsILi64ELi128ELi128ELi8ELi4ELi4ELi4ELb0ELb0EN7cutlass10bfloat16_tE19Flash_kernel_traitsILi64ELi128ELi128ELi8ES3_EELb0ELb0ELb1ELb0ELb0ELb0ELb0EEEvNS_16Flash_bwd_paramsE --------------------------
	.section	.nv.shared._ZN5flash44flash_bwd_dq_dk_dv_loop_seqk_parallel_kernelI23Flash_bwd_kernel_traitsILi64ELi128ELi128ELi8ELi4ELi4ELi4ELb0ELb0EN7cutlass10bfloat16_tE19Flash_kernel_traitsILi64ELi128ELi128ELi8ES3_EELb0ELb0ELb1ELb0ELb0ELb0ELb0EEEvNS_16Flash_bwd_paramsE,"aw",@nobits
	.sectionflags	@""
	.align	16


//--------------------- .nv.shared._ZN5flash44flash_bwd_dq_dk_dv_loop_seqk_parallel_kernelI23Flash_bwd_kernel_traitsILi64ELi128ELi128ELi8ELi4ELi4ELi4ELb0ELb0EN7cutlass10bfloat16_tE19Flash_kernel_traitsILi64ELi128ELi128ELi8ES3_EELb0ELb0ELb0ELb0ELb1ELb1ELb0EEEvNS_16Flash_bwd_paramsE --------------------------
	.section	.nv.shared._ZN5flash44flash_bwd_dq_dk_dv_loop_seqk_parallel_kernelI23Flash_bwd_kernel_traitsILi64ELi128ELi128ELi8ELi4ELi4ELi4ELb0ELb0EN7cutlass10bfloat16_tE19Flash_kernel_traitsILi64ELi128ELi128ELi8ES3_EELb0ELb0ELb0ELb0ELb1ELb1ELb0EEEvNS_16Flash_bwd_paramsE,"aw",@nobits
	.sectionflags	@""
	.align	16


//--------------------- .nv.shared._ZN5flash44flash_bwd_dq_dk_dv_loop_seqk_parallel_kernelI23Flash_bwd_kernel_traitsILi64ELi128ELi128ELi8ELi4ELi4ELi4ELb0ELb0EN7cutlass10bfloat16_tE19Flash_kernel_traitsILi64ELi128ELi128ELi8ES3_EELb0ELb0ELb0ELb1ELb0ELb0ELb0EEEvNS_16Flash_bwd_paramsE --------------------------
	.section	.nv.shared._ZN5flash44flash_bwd_dq_dk_dv_loop_seqk_parallel_kernelI23Flash_bwd_kernel_traitsILi64ELi128ELi128ELi8ELi4ELi4ELi4ELb0ELb0EN7cutlass10bfloat16_tE19Flash_kernel_traitsILi64ELi128ELi128ELi8ES3_EELb0ELb0ELb0ELb1ELb0ELb0ELb0EEEvNS_16Flash_bwd_paramsE,"aw",@nobits
	.sectionflags	@""
	.align	16


//--------------------- .nv.shared._ZN5flash44flash_bwd_dq_dk_dv_loop_seqk_parallel_kernelI23Flash_bwd_kernel_traitsILi64ELi128ELi128ELi8ELi4ELi4ELi4ELb0ELb0EN7cutlass10bfloat16_tE19Flash_kernel_traitsILi64ELi128ELi128ELi8ES3_EELb0ELb0ELb1ELb0ELb0ELb1ELb0EEEvNS_16Flash_bwd_paramsE --------------------------
	.section	.nv.shared._ZN5flash44flash_bwd_dq_dk_dv_loop_seqk_parallel_kernelI23Flash_bwd_kernel_traitsILi64ELi128ELi128ELi8ELi4ELi4ELi4ELb0ELb0EN7cutlass10bfloat16_tE19Flash_kernel_traitsILi64ELi128ELi128ELi8ES3_EELb0ELb0ELb1ELb0ELb0ELb1ELb0EEEvNS_16Flash_bwd_paramsE,"aw",@nobits
	.sectionflags	@""
	.align	16


//--------------------- .nv.shared._ZN5flash44flash_bwd_dq_dk_dv_loop_seqk_parallel_kernelI23Flash_bwd_kernel_traitsILi64ELi128ELi128ELi8ELi4ELi4ELi4ELb0ELb0EN7cutlass10bfloat16_tE19Flash_kernel_traitsILi64ELi128ELi128ELi8ES3_EELb0ELb0ELb1ELb1ELb0ELb0ELb0EEEvNS_16Flash_bwd_paramsE --------------------------
	.section	.nv.shared._ZN5flash44flash_bwd_dq_dk_dv_loop_seqk_parallel_kernelI23Flash_bwd_kernel_traitsILi64ELi128ELi128ELi8ELi4ELi4ELi4ELb0ELb0EN7cutlass10bfloat16_tE19Flash_kernel_traitsILi64ELi128ELi128ELi8ES3_EELb0ELb0ELb1ELb1ELb0ELb0ELb0EEEvNS_16Flash_bwd_paramsE,"aw",@nobits
	.sectionflags	@""
	.align	16


//--------------------- .nv.shared._ZN5flash27flash_bwd_convert_dq_kernelI23Flash_bwd_kernel_traitsILi64ELi64ELi128ELi8ELi2ELi4ELi4ELb1ELb0EN7cutlass10bfloat16_tE19Flash_kernel_traitsILi64ELi64ELi128ELi8ES3_EEEEvNS_16Flash_bwd_paramsEi --------------------------
	.section	.nv.shared._ZN5flash27flash_bwd_convert_dq_kernelI23Flash_bwd_kernel_traitsILi64ELi64ELi128ELi8ELi2ELi4ELi4ELb1ELb0EN7cutlass10bfloat16_tE19Flash_kernel_traitsILi64ELi64ELi128ELi8ES3_EEEEvNS_16Flash_bwd_paramsEi,"aw",@nobits
	.sectionflags	@""
	.align	16


//--------------------- .nv.shared._ZN5flash44flash_bwd_dq_dk_dv_loop_seqk_parallel_kernelI23Flash_bwd_kernel_traitsILi64ELi64ELi128ELi8ELi2ELi4ELi4ELb1ELb0EN7cutlass10bfloat16_tE19Flash_kernel_traitsILi64ELi64ELi128ELi8ES3_EELb1ELb0ELb0ELb0ELb0ELb1ELb0EEEvNS_16Flash_bwd_paramsE --------------------------
	.section	.nv.shared._ZN5flash44flash_bwd_dq_dk_dv_loop_seqk_parallel_kernelI23Flash_bwd_kernel_traitsILi64ELi64ELi128ELi8ELi2ELi4ELi4ELb1ELb0EN7cutlass10bfloat16_tE19Flash_kernel_traitsILi64ELi64ELi128ELi8ES3_EELb1ELb0ELb0ELb0ELb0ELb1ELb0EEEvNS_16Flash_bwd_paramsE,"aw",@nobits
	.sectionflags	@""
	.align	16


//--------------------- .nv.shared._ZN5flash44flash_bwd_dq_dk_dv_loop_seqk_parallel_kernelI23Flash_bwd_kernel_traitsILi64ELi64ELi128ELi8ELi2ELi4ELi4ELb1ELb0EN7cutlass10bfloat16_tE19Flash_kernel_traitsILi64ELi64ELi128ELi8ES3_EELb0ELb0ELb0ELb0ELb0ELb1ELb1EEEvNS_16Flash_bwd_paramsE --------------------------
	.section	.nv.shared._ZN5flash44flash_bwd_dq_dk_dv_loop_seqk_parallel_kernelI23Flash_bwd_kernel_traitsILi64ELi64ELi128ELi8ELi2ELi4ELi4ELb1ELb0EN7cutlass10bfloat16_tE19Flash_kernel_traitsILi64ELi64ELi128ELi8ES3_EELb0ELb0ELb0ELb0ELb0ELb1ELb1EEEvNS_16Flash_bwd_paramsE,"aw",@nobits
	.sectionflags	@""
	.align	16


//--------------------- .nv.shared._ZN5flash44flash_bwd_dq_dk_dv_loop_seqk_parallel_kernelI23Flash_bwd_kernel_traitsILi64ELi64ELi128ELi8ELi2ELi4ELi4ELb1ELb0EN7cutlass10bfloat16_tE19Flash_kernel_traitsILi64ELi64ELi128ELi8ES3_EELb1ELb0ELb0ELb0ELb0ELb0ELb0EEEvNS_16Flash_bwd_paramsE --------------------------
	.section	.nv.shared._ZN5flash44flash_bwd_dq_dk_dv_loop_seqk_parallel_kernelI23Flash_bwd_kernel_traitsILi64ELi64ELi128ELi8ELi2ELi4ELi4ELb1ELb0EN7cutlass10bfloat16_tE19Flash_kernel_traitsILi64ELi64ELi128ELi8ES3_EELb1ELb0ELb0ELb0ELb0ELb0ELb0EEEvNS_16Flash_bwd_paramsE,"aw",@nobits
	.sectionflags	@""
	.align	16


//--------------------- .nv.shared._ZN5flash44flash_bwd_dq_dk_dv_loop_seqk_parallel_kernelI23Flash_bwd_kernel_traitsILi64ELi64ELi128ELi8ELi2ELi4ELi4ELb1ELb0EN7cutlass10bfloat16_tE19Flash_kernel_traitsILi64ELi64ELi128ELi8ES3_EELb0ELb0ELb0ELb0ELb0ELb0ELb1EEEvNS_16Flash_bwd_paramsE --------------------------
	.section	.nv.shared._ZN5flash44flash_bwd_dq_dk_dv_loop_seqk_parallel_kernelI23Flash_bwd_kernel_traitsILi64ELi64ELi128ELi8ELi2ELi4ELi4ELb1ELb0EN7cutlass10bfloat16_tE19Flash_kernel_traitsILi64ELi64ELi128ELi8ES3_EELb0ELb0ELb0ELb0ELb0ELb0ELb1EEEvNS_16Flash_bwd_paramsE,"aw",@nobits
	.sectionflags	@""
	.align	16


//--------------------- .nv.shared._ZN5flash44flash_bwd_dq_dk_dv_loop_seqk_parallel_kernelI23Flash_bwd_kernel_traitsILi64ELi64ELi128ELi8ELi2ELi4ELi4ELb1ELb0EN7cutlass10bfloat16_tE19Flash_kernel_traitsILi64ELi64ELi128ELi8ES3_EELb1ELb0ELb1ELb0ELb0ELb0ELb0EEEvNS_16Flash_bwd_paramsE --------------------------
	.section	.nv.shared._ZN5flash44flash_bwd_dq_dk_dv_loop_seqk_parallel_kernelI23Flash_bwd_kernel_traitsILi64ELi64ELi128ELi8ELi2ELi4ELi4ELb1ELb0EN7cutlass10bfloat16_tE19Flash_kernel_traitsILi64ELi64ELi128ELi8ES3_EELb1ELb0ELb1ELb0ELb0ELb0ELb0EEEvNS_16Flash_bwd_paramsE,"aw",@nobits
	.sectionflags	@""
	.align	16


//--------------------- .nv.shared._ZN5flash44flash_bwd_dq_dk_dv_loop_seqk_parallel_kernelI23Flash_bwd_kernel_traitsILi64ELi64ELi128ELi8ELi2ELi4ELi4ELb1ELb0EN7cutlass10bfloat16_tE19Flash_kernel_traitsILi64ELi64ELi128ELi8ES3_EELb0ELb0ELb1ELb0ELb0ELb0ELb1EEEvNS_16Flash_bwd_paramsE --------------------------
	.section	.nv.shared._ZN5flash44flash_bwd_dq_dk_dv_loop_seqk_parallel_kernelI23Flash_bwd_kernel_traitsILi64ELi64ELi128ELi8ELi2ELi4ELi4ELb1ELb0EN7cutlass10bfloat16_tE19Flash_kernel_traitsILi64ELi64ELi128ELi8ES3_EELb0ELb0ELb1ELb0ELb0ELb0ELb1EEEvNS_16Flash_bwd_paramsE,"aw",@nobits
	.sectionflags	@""
	.align	16


//--------------------- .nv.shared._ZN5flash44flash_bwd_dq_dk_dv_loop_seqk_parallel_kernelI23Flash_bwd_kernel_traitsILi64ELi64ELi128ELi8ELi2ELi4ELi4ELb1ELb0EN7cutlass10bfloat16_tE19Flash_kernel_traitsILi64ELi64ELi128ELi8ES3_EELb1ELb0ELb0ELb0ELb1ELb1ELb0EEEvNS_16Flash_bwd_paramsE --------------------------
	.section	.nv.shared._ZN5flash44flash_bwd_dq_dk_dv_loop_seqk_parallel_kernelI23Flash_bwd_kernel_traitsILi64ELi64ELi128ELi8ELi2ELi4ELi4ELb1ELb0EN7cutlass10bfloat16_tE19Flash_kernel_traitsILi64ELi64ELi128ELi8ES3_EELb1ELb0ELb0ELb0ELb1ELb1ELb0EEEvNS_16Flash_bwd_paramsE,"aw",@nobits
	.sectionflags	@""
	.align	16


//--------------------- .nv.shared._ZN5flash44flash_bwd_dq_dk_dv_loop_seqk_parallel_kernelI23Flash_bwd_kernel_traitsILi64ELi64ELi128ELi8ELi2ELi4ELi4ELb1ELb0EN7cutlass10bfloat16_tE19Flash_kernel_traitsILi64ELi64ELi128ELi8ES3_EELb0ELb0ELb0ELb0ELb1ELb1ELb1EEEvNS_16Flash_bwd_paramsE --------------------------
	.section	.nv.shared._ZN5flash44flash_bwd_dq_dk_dv_loop_seqk_parallel_kernelI23Flash_bwd_kernel_traitsILi64ELi64ELi128ELi8ELi2ELi4ELi4ELb1ELb0EN7cutlass10bfloat16_tE19Flash_kernel_traitsILi64ELi64ELi128ELi8ES3_EELb0ELb0ELb0ELb0ELb1ELb1ELb1EEEvNS_16Flash_bwd_paramsE,"aw",@nobits
	.sectionflags	@""
	.align	16


//--------------------- .nv.shared._ZN5flash44flash_bwd_dq_dk_dv_loop_seqk_parallel_kernelI23Flash_bwd_kernel_traitsILi64ELi64ELi128ELi8ELi2ELi4ELi4ELb1ELb0EN7cutlass10bfloat16_tE19Flash_kernel_traitsILi64ELi64ELi128ELi8ES3_EELb1ELb0ELb0ELb1ELb0ELb0ELb0EEEvNS_16Flash_bwd_paramsE --------------------------
	.section	.nv.shared._ZN5flash44flash_bwd_dq_dk_dv_loop_seqk_parallel_kernelI23Flash_bwd_kernel_traitsILi64ELi64ELi128ELi8ELi2ELi4ELi4ELb1ELb0EN7cutlass10bfloat16_tE19Flash_kernel_traitsILi64ELi64ELi128ELi8ES3_EELb1ELb0ELb0ELb1ELb0ELb0ELb0EEEvNS_16Flash_bwd_paramsE,"aw",@nobits
	.sectionflags	@""
	.align	16


//--------------------- .nv.shared._ZN5flash44flash_bwd_dq_dk_dv_loop_seqk_parallel_kernelI23Flash_bwd_kernel_traitsILi64ELi64ELi128ELi8ELi2ELi4ELi4ELb1ELb0EN7cutlass10bfloat16_tE19Flash_kernel_traitsILi64ELi64ELi128ELi8ES3_EELb0ELb0ELb0ELb1ELb0ELb0ELb1EEEvNS_16Flash_bwd_paramsE --------------------------
	.section	.nv.shared._ZN5flash44flash_bwd_dq_dk_dv_loop_seqk_parallel_kernelI23Flash_bwd_kernel_traitsILi64ELi64ELi128ELi8ELi2ELi4ELi4ELb1ELb0EN7cutlass10bfloat16_tE19Flash_kernel_traitsILi64ELi64ELi128ELi8ES3_EELb0ELb0ELb0ELb1ELb0ELb0ELb1EEEvNS_16Flash_bwd_paramsE,"aw",@nobits
	.sectionflags	@""
	.align	16


//--------------------- .nv.shared._ZN5flash44flash_bwd_dq_dk_dv_loop_seqk_parallel_kernelI23Flash_bwd_kernel_traitsILi64ELi64ELi128ELi8ELi2ELi4ELi4ELb1ELb0EN7cutlass10bfloat16_tE19Flash_kernel_traitsILi64ELi64ELi128ELi8ES3_EELb1ELb0ELb1ELb0ELb0ELb1ELb0EEEvNS_16Flash_bwd_paramsE --------------------------
	.section	.nv.shared._ZN5flash44flash_bwd_dq_dk_dv_loop_seqk_parallel_kernelI23Flash_bwd_kernel_traitsILi64ELi64ELi128ELi8ELi2ELi4ELi4ELb1ELb0EN7cutlass10bfloat16_tE19Flash_kernel_traitsILi64ELi64ELi128ELi8ES3_EELb1ELb0ELb1ELb0ELb0ELb1ELb0EEEvNS_16Flash_bwd_paramsE,"aw",@nobits
	.sectionflags	@""
	.align	16


//--------------------- .nv.shared._ZN5flash44flash_bwd_dq_dk_dv_loop_seqk_parallel_kernelI23Flash_bwd_kernel_traitsILi64ELi64ELi128ELi8ELi2ELi4ELi4ELb1ELb0EN7cutlass10bfloat16_tE19Flash_kernel_traitsILi64ELi64ELi128ELi8ES3_EELb0ELb0ELb1ELb0ELb0ELb1ELb1EEEvNS_16Flash_bwd_paramsE --------------------------
	.section	.nv.shared._ZN5flash44flash_bwd_dq_dk_dv_loop_seqk_parallel_kernelI23Flash_bwd_kernel_traitsILi64ELi64ELi128ELi8ELi2ELi4ELi4ELb1ELb0EN7cutlass10bfloat16_tE19Flash_kernel_traitsILi64ELi64ELi128ELi8ES3_EELb0ELb0ELb1ELb0ELb0ELb1ELb1EEEvNS_16Flash_bwd_paramsE,"aw",@nobits
	.sectionflags	@""
	.align	16


//--------------------- .nv.shared._ZN5flash44flash_bwd_dq_dk_dv_loop_seqk_parallel_kernelI23Flash_bwd_kernel_traitsILi64ELi64ELi128ELi8ELi2ELi4ELi4ELb1ELb0EN7cutlass10bfloat16_tE19Flash_kernel_traitsILi64ELi64ELi128ELi8ES3_EELb1ELb0ELb1ELb1ELb0ELb0ELb0EEEvNS_16Flash_bwd_paramsE --------------------------
	.section	.nv.shared._ZN5flash44flash_bwd_dq_dk_dv_loop_seqk_parallel_kernelI23Flash_bwd_kernel_traitsILi64ELi64ELi128ELi8ELi2ELi4ELi4ELb1ELb0EN7cutlass10bfloat16_tE19Flash_kernel_traitsILi64ELi64ELi128ELi8ES3_EELb1ELb0ELb1ELb1ELb0ELb0ELb0EEEvNS_16Flash_bwd_paramsE,"aw",@nobits
	.sectionflags	@""
	.align	16


//--------------------- .nv.shared._ZN5flash44flash_bwd_dq_dk_dv_loop_seqk_parallel_kernelI23Flash_bwd_kernel_traitsILi64ELi64ELi128ELi8ELi2ELi4ELi4ELb1ELb0EN7cutlass10bfloat16_tE19Flash_kernel_traitsILi64ELi64ELi128ELi8ES3_EELb0ELb0ELb1ELb1ELb0ELb0ELb1EEEvNS_16Flash_bwd_paramsE --------------------------
	.section	.nv.shared._ZN5flash44flash_bwd_dq_dk_dv_loop_seqk_parallel_kernelI23Flash_bwd_kernel_traitsILi64ELi64ELi128ELi8ELi2ELi4ELi4ELb1ELb0EN7cutlass10bfloat16_tE19Flash_kernel_traitsILi64ELi64ELi128ELi8ES3_EELb0ELb0ELb1ELb1ELb0ELb0ELb1EEEvNS_16Flash_bwd_paramsE,"aw",@nobits
	.sectionflags	@""
	.align	16


//--------------------- .nv.shared._ZN5flash25flash_bwd_dot_do_o_kernelILb0E23Flash_bwd_kernel_traitsILi64ELi64ELi128ELi8ELi2ELi4ELi4ELb1ELb0EN7cutlass10bfloat16_tE19Flash_kernel_traitsILi64ELi64ELi128ELi8ES3_EEEEvNS_16Flash_bwd_paramsE --------------------------
	.section	.nv.shared._ZN5flash25flash_bwd_dot_do_o_kernelILb0E23Flash_bwd_kernel_traitsILi64ELi64ELi128ELi8ELi2ELi4ELi4ELb1ELb0EN7cutlass10bfloat16_tE19Flash_kernel_traitsILi64ELi64ELi128ELi8ES3_EEEEvNS_16Flash_bwd_paramsE,"aw",@nobits
	.sectionflags	@""
	.align	16


//--------------------- .nv.shared._ZN5flash25flash_bwd_dot_do_o_kernelILb1E23Flash_bwd_kernel_traitsILi64ELi64ELi128ELi8ELi2ELi4ELi4ELb1ELb0EN7cutlass10bfloat16_tE19Flash_kernel_traitsILi64ELi64ELi128ELi8ES3_EEEEvNS_16Flash_bwd_paramsE --------------------------
	.section	.nv.shared._ZN5flash25flash_bwd_dot_do_o_kernelILb1E23Flash_bwd_kernel_traitsILi64ELi64ELi128ELi8ELi2ELi4ELi4ELb1ELb0EN7cutlass10bfloat16_tE19Flash_kernel_traitsILi64ELi64ELi128ELi8ES3_EEEEvNS_16Flash_bwd_paramsE,"aw",@nobits
	.sectionflags	@""
	.align	16


//--------------------- .nv.shared._ZN5flash27flash_bwd_convert_dq_kernelI23Flash_bwd_kernel_traitsILi64ELi128ELi128ELi8ELi4ELi4ELi4ELb0ELb0EN7cutlass10bfloat16_tE19Flash_kernel_traitsILi64ELi128ELi128ELi8ES3_EEEEvNS_16Flash_bwd_paramsEi --------------------------
	.section	.nv.shared._ZN5flash27flash_bwd_convert_dq_kernelI23Flash_bwd_kernel_traitsILi64ELi128ELi128ELi8ELi4ELi4ELi4ELb0ELb0EN7cutlass10bfloat16_tE19Flash_kernel_traitsILi64ELi128ELi128ELi8ES3_EEEEvNS_16Flash_bwd_paramsEi,"aw",@nobits
	.sectionflags	@""
	.align	16


//--------------------- .nv.shared._ZN5flash44flash_bwd_dq_dk_dv_loop_seqk_parallel_kernelI23Flash_bwd_kernel_traitsILi64ELi128ELi128ELi8ELi4ELi4ELi4ELb0ELb0EN7cutlass10bfloat16_tE19Flash_kernel_traitsILi64ELi128ELi128ELi8ES3_EELb1ELb0ELb0ELb0ELb0ELb1ELb0EEEvNS_16Flash_bwd_paramsE --------------------------
	.section	.nv.shared._ZN5flash44flash_bwd_dq_dk_dv_loop_seqk_parallel_kernelI23Flash_bwd_kernel_traitsILi64ELi128ELi128ELi8ELi4ELi4ELi4ELb0ELb0EN7cutlass10bfloat16_tE19Flash_kernel_traitsILi64ELi128ELi128ELi8ES3_EELb1ELb0ELb0ELb0ELb0ELb1ELb0EEEvNS_16Flash_bwd_paramsE,"aw",@nobits
	.sectionflags	@""
	.align	16


//--------------------- .nv.shared._ZN5flash44flash_bwd_dq_dk_dv_loop_seqk_parallel_kernelI23Flash_bwd_kernel_traitsILi64ELi128ELi128ELi8ELi4ELi4ELi4ELb0ELb0EN7cutlass10bfloat16_tE19Flash_kernel_traitsILi64ELi128ELi128ELi8ES3_EELb0ELb0ELb0ELb0ELb0ELb1ELb1EEEvNS_16Flash_bwd_paramsE --------------------------
	.section	.nv.shared._ZN5flash44flash_bwd_dq_dk_dv_loop_seqk_parallel_kernelI23Flash_bwd_kernel_traitsILi64ELi128ELi128ELi8ELi4ELi4ELi4ELb0ELb0EN7cutlass10bfloat16_tE19Flash_kernel_traitsILi64ELi128ELi128ELi8ES3_EELb0ELb0ELb0ELb0ELb0ELb1ELb1EEEvNS_16Flash_bwd_paramsE,"aw",@nobits
	.sectionflags	@""
	.align	16


//--------------------- .nv.shared._ZN5flash44flash_bwd_dq_dk_dv_loop_seqk_parallel_kernelI23Flash_bwd_kernel_traitsILi64ELi128ELi128ELi8ELi4ELi4ELi4ELb0ELb0EN7cutlass10bfloat16_tE19Flash_kernel_traitsILi64ELi128ELi128ELi8ES3_EELb1ELb0ELb0ELb0ELb0ELb0ELb0EEEvNS_16Flash_bwd_paramsE --------------------------
	.section	.nv.shared._ZN5flash44flash_bwd_dq_dk_dv_loop_seqk_parallel_kernelI23Flash_bwd_kernel_traitsILi64ELi128ELi128ELi8ELi4ELi4ELi4ELb0ELb0EN7cutlass10bfloat16_tE19Flash_kernel_traitsILi64ELi128ELi128ELi8ES3_EELb1ELb0ELb0ELb0ELb0ELb0ELb0EEEvNS_16Flash_bwd_paramsE,"aw",@nobits
	.sectionflags	@""
	.align	16


//--------------------- .nv.shared._ZN5flash44flash_bwd_dq_dk_dv_loop_seqk_parallel_kernelI23Flash_bwd_kernel_traitsILi64ELi128ELi128ELi8ELi4ELi4ELi4ELb0ELb0EN7cutlass10bfloat16_tE19Flash_kernel_traitsILi64ELi128ELi128ELi8ES3_EELb0ELb0ELb0ELb0ELb0ELb0ELb1EEEvNS_16Flash_bwd_paramsE --------------------------
	.section	.nv.shared._ZN5flash44flash_bwd_dq_dk_dv_loop_seqk_parallel_kernelI23Flash_bwd_kernel_traitsILi64ELi128ELi128ELi8ELi4ELi4ELi4ELb0ELb0EN7cutlass10bfloat16_tE19Flash_kernel_traitsILi64ELi128ELi128ELi8ES3_EELb0ELb0ELb0ELb0ELb0ELb0ELb1EEEvNS_16Flash_bwd_paramsE,"aw",@nobits
	.sectionflags	@""
	.align	16


//--------------------- .nv.shared._ZN5flash44flash_bwd_dq_dk_dv_loop_seqk_parallel_kernelI23Flash_bwd_kernel_traitsILi64ELi128ELi128ELi8ELi4ELi4ELi4ELb0ELb0EN7cutlass10bfloat16_tE19Flash_kernel_traitsILi64ELi128ELi128ELi8ES3_EELb1ELb0ELb1ELb0ELb0ELb0ELb0EEEvNS_16Flash_bwd_paramsE --------------------------
	.section	.nv.shared._ZN5flash44flash_bwd_dq_dk_dv_loop_seqk_parallel_kernelI23Flash_bwd_kernel_traitsILi64ELi128ELi128ELi8ELi4ELi4ELi4ELb0ELb0EN7cutlass10bfloat16_tE19Flash_kernel_traitsILi64ELi128ELi128ELi8ES3_EELb1ELb0ELb1ELb0ELb0ELb0ELb0EEEvNS_16Flash_bwd_paramsE,"aw",@nobits
	.sectionflags	@""
	.align	16


//--------------------- .nv.shared._ZN5flash44flash_bwd_dq_dk_dv_loop_seqk_parallel_kernelI23Flash_bwd_kernel_traitsILi64ELi128ELi128ELi8ELi4ELi4ELi4ELb0ELb0EN7cutlass10bfloat16_tE19Flash_kernel_traitsILi64ELi128ELi128ELi8ES3_EELb0ELb0ELb1ELb0ELb0ELb0ELb1EEEvNS_16Flash_bwd_paramsE --------------------------
	.section	.nv.shared._ZN5flash44flash_bwd_dq_dk_dv_loop_seqk_parallel_kernelI23Flash_bwd_kernel_traitsILi64ELi128ELi128ELi8ELi4ELi4ELi4ELb0ELb0EN7cutlass10bfloat16_tE19Flash_kernel_traitsILi64ELi128ELi128ELi8ES3_EELb0ELb0ELb1ELb0ELb0ELb0ELb1EEEvNS_16Flash_bwd_paramsE,"aw",@nobits
	.sectionflags	@""
	.align	16


//--------------------- .nv.shared._ZN5flash44flash_bwd_dq_dk_dv_loop_seqk_parallel_kernelI23Flash_bwd_kernel_traitsILi64ELi128ELi128ELi8ELi4ELi4ELi4ELb0ELb0EN7cutlass10bfloat16_tE19Flash_kernel_traitsILi64ELi128ELi128ELi8ES3_EELb1ELb0ELb0ELb0ELb1ELb1ELb0EEEvNS_16Flash_bwd_paramsE --------------------------
	.section	.nv.shared._ZN5flash44flash_bwd_dq_dk_dv_loop_seqk_parallel_kernelI23Flash_bwd_kernel_traitsILi64ELi128ELi128ELi8ELi4ELi4ELi4ELb0ELb0EN7cutlass10bfloat16_tE19Flash_kernel_traitsILi64ELi128ELi128ELi8ES3_EELb1ELb0ELb0ELb0ELb1ELb1ELb0EEEvNS_16Flash_bwd_paramsE,"aw",@nobits
	.sectionflags	@""
	.align	16


//--------------------- .nv.shared._ZN5flash44flash_bwd_dq_dk_dv_loop_seqk_parallel_kernelI23Flash_bwd_kernel_traitsILi64ELi128ELi128ELi8ELi4ELi4ELi4ELb0ELb0EN7cutlass10bfloat16_tE19Flash_kernel_traitsILi64ELi128ELi128ELi8ES3_EELb0ELb0ELb0ELb0ELb1ELb1ELb1EEEvNS_16Flash_bwd_paramsE --------------------------
	.section	.nv.shared._ZN5flash44flash_bwd_dq_dk_dv_loop_seqk_parallel_kernelI23Flash_bwd_kernel_traitsILi64ELi128ELi128ELi8ELi4ELi4ELi4ELb0ELb0EN7cutlass10bfloat16_tE19Flash_kernel_traitsILi64ELi128ELi128ELi8ES3_EELb0ELb0ELb0ELb0ELb1ELb1ELb1EEEvNS_16Flash_bwd_paramsE,"aw",@nobits
	.sectionflags	@""
	.align	16


//--------------------- .nv.shared._ZN5flash44flash_bwd_dq_dk_dv_loop_seqk_parallel_kernelI23Flash_bwd_kernel_traitsILi64ELi128ELi128ELi8ELi4ELi4ELi4ELb0ELb0EN7cutlass10bfloat16_tE19Flash_kernel_traitsILi64ELi128ELi128ELi8ES3_EELb1ELb0ELb0ELb1ELb0ELb0ELb0EEEvNS_16Flash_bwd_paramsE --------------------------
	.section	.nv.shared._ZN5flash44flash_bwd_dq_dk_dv_loop_seqk_parallel_kernelI23Flash_bwd_kernel_traitsILi64ELi128ELi128ELi8ELi4ELi4ELi4ELb0ELb0EN7cutlass10bfloat16_tE19Flash_kernel_traitsILi64ELi128ELi128ELi8ES3_EELb1ELb0ELb0ELb1ELb0ELb0ELb0EEEvNS_16Flash_bwd_paramsE,"aw",@nobits
	.sectionflags	@""
	.align	16


//--------------------- .nv.shared._ZN5flash44flash_bwd_dq_dk_dv_loop_seqk_parallel_kernelI23Flash_bwd_kernel_traitsILi64ELi128ELi128ELi8ELi4ELi4ELi4ELb0ELb0EN7cutlass10bfloat16_tE19Flash_kernel_traitsILi64ELi128ELi128ELi8ES3_EELb0ELb0ELb0ELb1ELb0ELb0ELb1EEEvNS_16Flash_bwd_paramsE --------------------------
	.section	.nv.shared._ZN5flash44flash_bwd_dq_dk_dv_loop_seqk_parallel_kernelI23Flash_bwd_kernel_traitsILi64ELi128ELi128ELi8ELi4ELi4ELi4ELb0ELb0EN7cutlass10bfloat16_tE19Flash_kernel_traitsILi64ELi128ELi128ELi8ES3_EELb0ELb0ELb0ELb1ELb0ELb0ELb1EEEvNS_16Flash_bwd_paramsE,"aw",@nobits
	.sectionflags	@""
	.align	16


//--------------------- .nv.shared._ZN5flash44flash_bwd_dq_dk_dv_loop_seqk_parallel_kernelI23Flash_bwd_kernel_traitsILi64ELi128ELi128ELi8ELi4ELi4ELi4ELb0ELb0EN7cutlass10bfloat16_tE19Flash_kernel_traitsILi64ELi128ELi128ELi8ES3_EELb1ELb0ELb1ELb0ELb0ELb1ELb0EEEvNS_16Flash_bwd_paramsE --------------------------
	.section	.nv.shared._ZN5flash44flash_bwd_dq_dk_dv_loop_seqk_parallel_kernelI23Flash_bwd_kernel_traitsILi64ELi128ELi128ELi8ELi4ELi4ELi4ELb0ELb0EN7cutlass10bfloat16_tE19Flash_kernel_traitsILi64ELi128ELi128ELi8ES3_EELb1ELb0ELb1ELb0ELb0ELb1ELb0EEEvNS_16Flash_bwd_paramsE,"aw",@nobits
	.sectionflags	@""
	.align	16


//--------------------- .nv.shared._ZN5flash44flash_bwd_dq_dk_dv_loop_seqk_parallel_kernelI23Flash_bwd_kernel_traitsILi64ELi128ELi128ELi8ELi4ELi4ELi4ELb0ELb0EN7cutlass10bfloat16_tE19Flash_kernel_traitsILi64ELi128ELi128ELi8ES3_EELb0ELb0ELb1ELb0ELb0ELb1ELb1EEEvNS_16Flash_bwd_paramsE --------------------------
	.section	.nv.shared._ZN5flash44flash_bwd_dq_dk_dv_loop_seqk_parallel_kernelI23Flash_bwd_kernel_traitsILi64ELi128ELi128ELi8ELi4ELi4ELi4ELb0ELb0EN7cutlass10bfloat16_tE19Flash_kernel_traitsILi64ELi128ELi128ELi8ES3_EELb0ELb0ELb1ELb0ELb0ELb1ELb1EEEvNS_16Flash_bwd_paramsE,"aw",@nobits
	.sectionflags	@""
	.align	16


//--------------------- .nv.shared._ZN5flash44flash_bwd_dq_dk_dv_loop_seqk_parallel_kernelI23Flash_bwd_kernel_traitsILi64ELi128ELi128ELi8ELi4ELi4ELi4ELb0ELb0EN7cutlass10bfloat16_tE19Flash_kernel_traitsILi64ELi128ELi128ELi8ES3_EELb1ELb0ELb1ELb1ELb0ELb0ELb0EEEvNS_16Flash_bwd_paramsE --------------------------
	.section	.nv.shared._ZN5flash44flash_bwd_dq_dk_dv_loop_seqk_parallel_kernelI23Flash_bwd_kernel_traitsILi64ELi128ELi128ELi8ELi4ELi4ELi4ELb0ELb0EN7cutlass10bfloat16_tE19Flash_kernel_traitsILi64ELi128ELi128ELi8ES3_EELb1ELb0ELb1ELb1ELb0ELb0ELb0EEEvNS_16Flash_bwd_paramsE,"aw",@nobits
	.sectionflags	@""
	.align	16


//--------------------- .nv.shared._ZN5flash44flash_bwd_dq_dk_dv_loop_seqk_parallel_kernelI23Flash_bwd_kernel_traitsILi64ELi128ELi128ELi8ELi4ELi4ELi4ELb0ELb0EN7cutlass10bfloat16_tE19Flash_kernel_traitsILi64ELi128ELi128ELi8ES3_EELb0ELb0ELb1ELb1ELb0ELb0ELb1EEEvNS_16Flash_bwd_paramsE --------------------------
	.section	.nv.shared._ZN5flash44flash_bwd_dq_dk_dv_loop_seqk_parallel_kernelI23Flash_bwd_kernel_traitsILi64ELi128ELi128ELi8ELi4ELi4ELi4ELb0ELb0EN7cutlass10bfloat16_tE19Flash_kernel_traitsILi64ELi128ELi128ELi8ES3_EELb0ELb0ELb1ELb1ELb0ELb0ELb1EEEvNS_16Flash_bwd_paramsE,"aw",@nobits
	.sectionflags	@""
	.align	16


//--------------------- .nv.shared._ZN5flash25flash_bwd_dot_do_o_kernelILb0E23Flash_bwd_kernel_traitsILi64ELi128ELi128ELi8ELi4ELi4ELi4ELb0ELb0EN7cutlass10bfloat16_tE19Flash_kernel_traitsILi64ELi128ELi128ELi8ES3_EEEEvNS_16Flash_bwd_paramsE --------------------------
	.section	.nv.shared._ZN5flash25flash_bwd_dot_do_o_kernelILb0E23Flash_bwd_kernel_traitsILi64ELi128ELi128ELi8ELi4ELi4ELi4ELb0ELb0EN7cutlass10bfloat16_tE19Flash_kernel_traitsILi64ELi128ELi128ELi8ES3_EEEEvNS_16Flash_bwd_paramsE,"aw",@nobits
	.sectionflags	@""
	.align	16


//--------------------- .nv.shared._ZN5flash25flash_bwd_dot_do_o_kernelILb1E23Flash_bwd_kernel_traitsILi64ELi128ELi128ELi8ELi4ELi4ELi4ELb0ELb0EN7cutlass10bfloat16_tE19Flash_kernel_traitsILi64ELi128ELi128ELi8ES3_EEEEvNS_16Flash_bwd_paramsE --------------------------
	.section	.nv.shared._ZN5flash25flash_bwd_dot_do_o_kernelILb1E23Flash_bwd_kernel_traitsILi64ELi128ELi128ELi8ELi4ELi4ELi4ELb0ELb0EN7cutlass10bfloat16_tE19Flash_kernel_traitsILi64ELi128ELi128ELi8ES3_EEEEvNS_16Flash_bwd_paramsE,"aw",@nobits
	.sectionflags	@""
	.align	16
